	.target	sm_80

	.elftype	@"ET_EXEC"


//--------------------- .note.nv.tkinfo           --------------------------
	.section	.note.nv.tkinfo,"",@"SHT_NOTE"
	.sectionflags	@"SHF_NOTE_NV_TKINFO"
	.tkinfo
        /*0018*/ 	.word	0x00000002
        /*0030*/ 	.string	""
        /*0030*/ 	.string	"ptxas"
        /*0030*/ 	.string	"Cuda compilation tools, release 13.0, V13.0.88"
        /*0030*/ 	.string	"Build cuda_13.0.r13.0/compiler.36424714_0"
        /*0030*/ 	.string	"-arch sm_80 -m 64 "



//--------------------- .note.nv.cuinfo           --------------------------
	.section	.note.nv.cuinfo,"",@"SHT_NOTE"
	.sectionflags	@"SHF_NOTE_NV_CUINFO"
        /*0018*/ 	.short	0x0002
        /*001a*/ 	.short	0x0050
        /*001c*/ 	.short	0x0082
	.zero		2


//--------------------- .nv.info                  --------------------------
	.section	.nv.info,"",@"SHT_CUDA_INFO"
	.align	4


	//----- nvinfo : EIATTR_REGCOUNT
	.align		4
        /*0000*/ 	.byte	0x04, 0x2f
        /*0002*/ 	.short	(.L_12 - .L_11)
	.align		4
.L_11:
        /*0004*/ 	.word	index@(_ZN7cutlass13device_kernelIN5flash19enable_sm80_to_sm89INS1_16FlashAttnFwdSm80INS1_25CollectiveMainloopFwdSm80ILi8ELi2ELb0EN4cute5tupleIJNS5_1CILi128EEENS7_ILi64EEENS7_ILi192EEEEEELi192ENS_10bfloat16_tEfNS_4arch4Sm80ELb1ELb0ELb1ELb1ELb1ELb1ELb1ELb0EEENS1_21CollectiveEpilogueFwdINS6_IJS8_SA_S9_EEENS6_IJNS7_ILi1EEESI_SI_EEESC_SE_Li256ELb1ELb1ELb0ELb0EEENS1_19SingleTileSchedulerILb1ELb0ELb1ELi128EEEEEEEEEvNT_6ParamsE)
        /*0008*/ 	.word	0x000000f2


	//----- nvinfo : EIATTR_FRAME_SIZE
	.align		4
.L_12:
        /*000c*/ 	.byte	0x04, 0x11
        /*000e*/ 	.short	(.L_14 - .L_13)
	.align		4
.L_13:
        /*0010*/ 	.word	index@(_ZN7cutlass13device_kernelIN5flash19enable_sm80_to_sm89INS1_16FlashAttnFwdSm80INS1_25CollectiveMainloopFwdSm80ILi8ELi2ELb0EN4cute5tupleIJNS5_1CILi128EEENS7_ILi64EEENS7_ILi192EEEEEELi192ENS_10bfloat16_tEfNS_4arch4Sm80ELb1ELb0ELb1ELb1ELb1ELb1ELb1ELb0EEENS1_21CollectiveEpilogueFwdINS6_IJS8_SA_S9_EEENS6_IJNS7_ILi1EEESI_SI_EEESC_SE_Li256ELb1ELb1ELb0ELb0EEENS1_19SingleTileSchedulerILb1ELb0ELb1ELi128EEEEEEEEEvNT_6ParamsE)
        /*0014*/ 	.word	0x00000000


	//----- nvinfo : EIATTR_REGCOUNT
	.align		4
.L_14:
        /*0018*/ 	.byte	0x04, 0x2f
        /*001a*/ 	.short	(.L_16 - .L_15)
	.align		4
.L_15:
        /*001c*/ 	.word	index@(_ZN7cutlass13device_kernelIN5flash19enable_sm80_to_sm89INS1_16FlashAttnFwdSm80INS1_25CollectiveMainloopFwdSm80ILi8ELi2ELb0EN4cute5tupleIJNS5_1CILi128EEENS7_ILi64EEENS7_ILi192EEEEEELi192ENS_10bfloat16_tEfNS_4arch4Sm80ELb1ELb0ELb1ELb1ELb1ELb0ELb1ELb0EEENS1_21CollectiveEpilogueFwdINS6_IJS8_SA_S9_EEENS6_IJNS7_ILi1EEESI_SI_EEESC_SE_Li256ELb1ELb1ELb0ELb0EEENS1_19SingleTileSchedulerILb1ELb0ELb1ELi128EEEEEEEEEvNT_6ParamsE)
        /*0020*/ 	.word	0x000000fe


	//----- nvinfo : EIATTR_FRAME_SIZE
	.align		4
.L_16:
        /*0024*/ 	.byte	0x04, 0x11
        /*0026*/ 	.short	(.L_18 - .L_17)
	.align		4
.L_17:
        /*0028*/ 	.word	index@(_ZN7cutlass13device_kernelIN5flash19enable_sm80_to_sm89INS1_16FlashAttnFwdSm80INS1_25CollectiveMainloopFwdSm80ILi8ELi2ELb0EN4cute5tupleIJNS5_1CILi128EEENS7_ILi64EEENS7_ILi192EEEEEELi192ENS_10bfloat16_tEfNS_4arch4Sm80ELb1ELb0ELb1ELb1ELb1ELb0ELb1ELb0EEENS1_21CollectiveEpilogueFwdINS6_IJS8_SA_S9_EEENS6_IJNS7_ILi1EEESI_SI_EEESC_SE_Li256ELb1ELb1ELb0ELb0EEENS1_19SingleTileSchedulerILb1ELb0ELb1ELi128EEEEEEEEEvNT_6ParamsE)
        /*002c*/ 	.word	0x00000000


	//----- nvinfo : EIATTR_REGCOUNT
	.align		4
.L_18:
        /*0030*/ 	.byte	0x04, 0x2f
        /*0032*/ 	.short	(.L_20 - .L_19)
	.align		4
.L_19:
        /*0034*/ 	.word	index@(_ZN7cutlass13device_kernelIN5flash19enable_sm80_to_sm89INS1_16FlashAttnFwdSm80INS1_25CollectiveMainloopFwdSm80ILi8ELi2ELb0EN4cute5tupleIJNS5_1CILi128EEENS7_ILi64EEENS7_ILi192EEEEEELi192ENS_10bfloat16_tEfNS_4arch4Sm80ELb1ELb0ELb1ELb0ELb1ELb0ELb1ELb0EEENS1_21CollectiveEpilogueFwdINS6_IJS8_SA_S9_EEENS6_IJNS7_ILi1EEESI_SI_EEESC_SE_Li256ELb0ELb1ELb0ELb0EEENS1_30DynamicPersistentTileSchedulerILi256ELi256ELb0ELb1ELb0EEEEEEEEEvNT_6ParamsE)
        /*0038*/ 	.word	0x000000ff


	//----- nvinfo : EIATTR_FRAME_SIZE
	.align		4
.L_20:
        /*003c*/ 	.byte	0x04, 0x11
        /*003e*/ 	.short	(.L_22 - .L_21)
	.align		4
.L_21:
        /*0040*/ 	.word	index@($__internal_7_$__cuda_sm70_shflsync_idx_p)
        /*0044*/ 	.word	0x00000000


	//----- nvinfo : EIATTR_FRAME_SIZE
	.align		4
.L_22:
        /*0048*/ 	.byte	0x04, 0x11
        /*004a*/ 	.short	(.L_24 - .L_23)
	.align		4
.L_23:
        /*004c*/ 	.word	index@($__internal_6_$__cuda_sm70_shflsync_bfly_p)
        /*0050*/ 	.word	0x00000000


	//----- nvinfo : EIATTR_FRAME_SIZE
	.align		4
.L_24:
        /*0054*/ 	.byte	0x04, 0x11
        /*0056*/ 	.short	(.L_26 - .L_25)
	.align		4
.L_25:
        /*0058*/ 	.word	index@(_ZN7cutlass13device_kernelIN5flash19enable_sm80_to_sm89INS1_16FlashAttnFwdSm80INS1_25CollectiveMainloopFwdSm80ILi8ELi2ELb0EN4cute5tupleIJNS5_1CILi128EEENS7_ILi64EEENS7_ILi192EEEEEELi192ENS_10bfloat16_tEfNS_4arch4Sm80ELb1ELb0ELb1ELb0ELb1ELb0ELb1ELb0EEENS1_21CollectiveEpilogueFwdINS6_IJS8_SA_S9_EEENS6_IJNS7_ILi1EEESI_SI_EEESC_SE_Li256ELb0ELb1ELb0ELb0EEENS1_30DynamicPersistentTileSchedulerILi256ELi256ELb0ELb1ELb0EEEEEEEEEvNT_6ParamsE)
        /*005c*/ 	.word	0x00000040


	//----- nvinfo : EIATTR_REGCOUNT
	.align		4
.L_26:
        /*0060*/ 	.byte	0x04, 0x2f
        /*0062*/ 	.short	(.L_28 - .L_27)
	.align		4
.L_27:
        /*0064*/ 	.word	index@(_ZN7cutlass13device_kernelIN5flash19enable_sm80_to_sm89INS1_16FlashAttnFwdSm80INS1_25CollectiveMainloopFwdSm80ILi8ELi2ELb0EN4cute5tupleIJNS5_1CILi128EEENS7_ILi64EEENS7_ILi192EEEEEELi192ENS_10bfloat16_tEfNS_4arch4Sm80ELb0ELb1ELb1ELb1ELb1ELb1ELb1ELb0EEENS1_21CollectiveEpilogueFwdINS6_IJS8_SA_S9_EEENS6_IJNS7_ILi1EEESI_SI_EEESC_SE_Li256ELb1ELb1ELb0ELb0EEENS1_19SingleTileSchedulerILb1ELb0ELb1ELi128EEEEEEEEEvNT_6ParamsE)
        /*0068*/ 	.word	0x000000ff


	//----- nvinfo : EIATTR_FRAME_SIZE
	.align		4
.L_28:
        /*006c*/ 	.byte	0x04, 0x11
        /*006e*/ 	.short	(.L_30 - .L_29)
	.align		4
.L_29:
        /*0070*/ 	.word	index@($__internal_5_$__cuda_sm70_shflsync_idx_p)
        /*0074*/ 	.word	0x00000000


	//----- nvinfo : EIATTR_FRAME_SIZE
	.align		4
.L_30:
        /*0078*/ 	.byte	0x04, 0x11
        /*007a*/ 	.short	(.L_32 - .L_31)
	.align		4
.L_31:
        /*007c*/ 	.word	index@($__internal_4_$__cuda_sm70_shflsync_bfly_p)
        /*0080*/ 	.word	0x00000000


	//----- nvinfo : EIATTR_FRAME_SIZE
	.align		4
.L_32:
        /*0084*/ 	.byte	0x04, 0x11
        /*0086*/ 	.short	(.L_34 - .L_33)
	.align		4
.L_33:
        /*0088*/ 	.word	index@($_ZN7cutlass13device_kernelIN5flash19enable_sm80_to_sm89INS1_16FlashAttnFwdSm80INS1_25CollectiveMainloopFwdSm80ILi8ELi2ELb0EN4cute5tupleIJNS5_1CILi128EEENS7_ILi64EEENS7_ILi192EEEEEELi192ENS_10bfloat16_tEfNS_4arch4Sm80ELb0ELb1ELb1ELb1ELb1ELb1ELb1ELb0EEENS1_21CollectiveEpilogueFwdINS6_IJS8_SA_S9_EEENS6_IJNS7_ILi1EEESI_SI_EEESC_SE_Li256ELb1ELb1ELb0ELb0EEENS1_19SingleTileSchedulerILb1ELb0ELb1ELi128EEEEEEEEEvNT_6ParamsE$_ZZN5flash25CollectiveMainloopFwdSm80ILi8ELi2ELb0EN4cute5tupleIJNS1_1CILi128EEENS3_ILi64EEENS3_ILi192EEEEEELi192EN7cutlass10bfloat16_tEfNS8_4arch4Sm80ELb0ELb1ELb1ELb1ELb1ELb1ELb1ELb0EE3mmaINS_16FlashAttnFwdSm80ISC_NS_21CollectiveEpilogueFwdINS2_IJS4_S6_S5_EEENS2_IJNS3_ILi1EEESH_SH_EEES9_SB_Li256ELb1ELb1ELb0ELb0EEENS_19SingleTileSchedulerILb1ELb0ELb1ELi128EEEE13SharedStorageENS1_6TensorINS1_11ArrayEngineIfLm96EEENS1_6LayoutINS2_IJNS2_IJNS3_ILi2EEESS_EEESH_NS3_ILi24EEEEEENS2_IJNS2_IJSH_SS_EEENS3_ILi0EEENS3_ILi4EEEEEEEEEENS_7SoftmaxILi2ELi0EEEEEbRKNSC_6ParamsERT0_RT1_iRKNS_16SeqlenInfoQKNewKILb1ELb1EEENS2_IJiiiiEEERT_ENKUlvE_clEv)
        /*008c*/ 	.word	0x00000000


	//----- nvinfo : EIATTR_FRAME_SIZE
	.align		4
.L_34:
        /*0090*/ 	.byte	0x04, 0x11
        /*0092*/ 	.short	(.L_36 - .L_35)
	.align		4
.L_35:
        /*0094*/ 	.word	index@(_ZN7cutlass13device_kernelIN5flash19enable_sm80_to_sm89INS1_16FlashAttnFwdSm80INS1_25CollectiveMainloopFwdSm80ILi8ELi2ELb0EN4cute5tupleIJNS5_1CILi128EEENS7_ILi64EEENS7_ILi192EEEEEELi192ENS_10bfloat16_tEfNS_4arch4Sm80ELb0ELb1ELb1ELb1ELb1ELb1ELb1ELb0EEENS1_21CollectiveEpilogueFwdINS6_IJS8_SA_S9_EEENS6_IJNS7_ILi1EEESI_SI_EEESC_SE_Li256ELb1ELb1ELb0ELb0EEENS1_19SingleTileSchedulerILb1ELb0ELb1ELi128EEEEEEEEEvNT_6ParamsE)
        /*0098*/ 	.word	0x00000070


	//----- nvinfo : EIATTR_REGCOUNT
	.align		4
.L_36:
        /*009c*/ 	.byte	0x04, 0x2f
        /*009e*/ 	.short	(.L_38 - .L_37)
	.align		4
.L_37:
        /*00a0*/ 	.word	index@(_ZN7cutlass13device_kernelIN5flash19enable_sm80_to_sm89INS1_16FlashAttnFwdSm80INS1_25CollectiveMainloopFwdSm80ILi8ELi2ELb0EN4cute5tupleIJNS5_1CILi128EEENS7_ILi64EEENS7_ILi192EEEEEELi192ENS_10bfloat16_tEfNS_4arch4Sm80ELb0ELb1ELb1ELb1ELb1ELb0ELb1ELb0EEENS1_21CollectiveEpilogueFwdINS6_IJS8_SA_S9_EEENS6_IJNS7_ILi1EEESI_SI_EEESC_SE_Li256ELb1ELb1ELb0ELb0EEENS1_19SingleTileSchedulerILb1ELb0ELb1ELi128EEEEEEEEEvNT_6ParamsE)
        /*00a4*/ 	.word	0x000000fe


	//----- nvinfo : EIATTR_FRAME_SIZE
	.align		4
.L_38:
        /*00a8*/ 	.byte	0x04, 0x11
        /*00aa*/ 	.short	(.L_40 - .L_39)
	.align		4
.L_39:
        /*00ac*/ 	.word	index@(_ZN7cutlass13device_kernelIN5flash19enable_sm80_to_sm89INS1_16FlashAttnFwdSm80INS1_25CollectiveMainloopFwdSm80ILi8ELi2ELb0EN4cute5tupleIJNS5_1CILi128EEENS7_ILi64EEENS7_ILi192EEEEEELi192ENS_10bfloat16_tEfNS_4arch4Sm80ELb0ELb1ELb1ELb1ELb1ELb0ELb1ELb0EEENS1_21CollectiveEpilogueFwdINS6_IJS8_SA_S9_EEENS6_IJNS7_ILi1EEESI_SI_EEESC_SE_Li256ELb1ELb1ELb0ELb0EEENS1_19SingleTileSchedulerILb1ELb0ELb1ELi128EEEEEEEEEvNT_6ParamsE)
        /*00b0*/ 	.word	0x00000000


	//----- nvinfo : EIATTR_REGCOUNT
	.align		4
.L_40:
        /*00b4*/ 	.byte	0x04, 0x2f
        /*00b6*/ 	.short	(.L_42 - .L_41)
	.align		4
.L_41:
        /*00b8*/ 	.word	index@(_ZN7cutlass13device_kernelIN5flash19enable_sm80_to_sm89INS1_16FlashAttnFwdSm80INS1_25CollectiveMainloopFwdSm80ILi8ELi2ELb0EN4cute5tupleIJNS5_1CILi128EEENS7_ILi64EEENS7_ILi192EEEEEELi192ENS_10bfloat16_tEfNS_4arch4Sm80ELb0ELb1ELb1ELb0ELb1ELb0ELb1ELb0EEENS1_21CollectiveEpilogueFwdINS6_IJS8_SA_S9_EEENS6_IJNS7_ILi1EEESI_SI_EEESC_SE_Li256ELb0ELb1ELb0ELb0EEENS1_19SingleTileSchedulerILb0ELb0ELb1ELi128EEEEEEEEEvNT_6ParamsE)
        /*00bc*/ 	.word	0x000000ff


	//----- nvinfo : EIATTR_FRAME_SIZE
	.align		4
.L_42:
        /*00c0*/ 	.byte	0x04, 0x11
        /*00c2*/ 	.short	(.L_44 - .L_43)
	.align		4
.L_43:
        /*00c4*/ 	.word	index@(_ZN7cutlass13device_kernelIN5flash19enable_sm80_to_sm89INS1_16FlashAttnFwdSm80INS1_25CollectiveMainloopFwdSm80ILi8ELi2ELb0EN4cute5tupleIJNS5_1CILi128EEENS7_ILi64EEENS7_ILi192EEEEEELi192ENS_10bfloat16_tEfNS_4arch4Sm80ELb0ELb1ELb1ELb0ELb1ELb0ELb1ELb0EEENS1_21CollectiveEpilogueFwdINS6_IJS8_SA_S9_EEENS6_IJNS7_ILi1EEESI_SI_EEESC_SE_Li256ELb0ELb1ELb0ELb0EEENS1_19SingleTileSchedulerILb0ELb0ELb1ELi128EEEEEEEEEvNT_6ParamsE)
        /*00c8*/ 	.word	0x00000000


	//----- nvinfo : EIATTR_REGCOUNT
	.align		4
.L_44:
        /*00cc*/ 	.byte	0x04, 0x2f
        /*00ce*/ 	.short	(.L_46 - .L_45)
	.align		4
.L_45:
        /*00d0*/ 	.word	index@(_ZN7cutlass13device_kernelIN5flash19enable_sm80_to_sm89INS1_16FlashAttnFwdSm80INS1_25CollectiveMainloopFwdSm80ILi8ELi2ELb0EN4cute5tupleIJNS5_1CILi128EEENS7_ILi64EEENS7_ILi192EEEEEELi192ENS_10bfloat16_tEfNS_4arch4Sm80ELb0ELb0ELb1ELb1ELb1ELb1ELb1ELb0EEENS1_21CollectiveEpilogueFwdINS6_IJS8_SA_S9_EEENS6_IJNS7_ILi1EEESI_SI_EEESC_SE_Li256ELb1ELb1ELb0ELb0EEENS1_19SingleTileSchedulerILb1ELb0ELb1ELi128EEEEEEEEEvNT_6ParamsE)
        /*00d4*/ 	.word	0x000000ec


	//----- nvinfo : EIATTR_FRAME_SIZE
	.align		4
.L_46:
        /*00d8*/ 	.byte	0x04, 0x11
        /*00da*/ 	.short	(.L_48 - .L_47)
	.align		4
.L_47:
        /*00dc*/ 	.word	index@(_ZN7cutlass13device_kernelIN5flash19enable_sm80_to_sm89INS1_16FlashAttnFwdSm80INS1_25CollectiveMainloopFwdSm80ILi8ELi2ELb0EN4cute5tupleIJNS5_1CILi128EEENS7_ILi64EEENS7_ILi192EEEEEELi192ENS_10bfloat16_tEfNS_4arch4Sm80ELb0ELb0ELb1ELb1ELb1ELb1ELb1ELb0EEENS1_21CollectiveEpilogueFwdINS6_IJS8_SA_S9_EEENS6_IJNS7_ILi1EEESI_SI_EEESC_SE_Li256ELb1ELb1ELb0ELb0EEENS1_19SingleTileSchedulerILb1ELb0ELb1ELi128EEEEEEEEEvNT_6ParamsE)
        /*00e0*/ 	.word	0x00000000


	//----- nvinfo : EIATTR_REGCOUNT
	.align		4
.L_48:
        /*00e4*/ 	.byte	0x04, 0x2f
        /*00e6*/ 	.short	(.L_50 - .L_49)
	.align		4
.L_49:
        /*00e8*/ 	.word	index@(_ZN7cutlass13device_kernelIN5flash19enable_sm80_to_sm89INS1_16FlashAttnFwdSm80INS1_25CollectiveMainloopFwdSm80ILi8ELi2ELb0EN4cute5tupleIJNS5_1CILi128EEENS7_ILi64EEENS7_ILi192EEEEEELi192ENS_10bfloat16_tEfNS_4arch4Sm80ELb0ELb0ELb1ELb1ELb1ELb0ELb1ELb0EEENS1_21CollectiveEpilogueFwdINS6_IJS8_SA_S9_EEENS6_IJNS7_ILi1EEESI_SI_EEESC_SE_Li256ELb1ELb1ELb0ELb0EEENS1_19SingleTileSchedulerILb1ELb0ELb1ELi128EEEEEEEEEvNT_6ParamsE)
        /*00ec*/ 	.word	0x000000f1


	//----- nvinfo : EIATTR_FRAME_SIZE
	.align		4
.L_50:
        /*00f0*/ 	.byte	0x04, 0x11
        /*00f2*/ 	.short	(.L_52 - .L_51)
	.align		4
.L_51:
        /*00f4*/ 	.word	index@(_ZN7cutlass13device_kernelIN5flash19enable_sm80_to_sm89INS1_16FlashAttnFwdSm80INS1_25CollectiveMainloopFwdSm80ILi8ELi2ELb0EN4cute5tupleIJNS5_1CILi128EEENS7_ILi64EEENS7_ILi192EEEEEELi192ENS_10bfloat16_tEfNS_4arch4Sm80ELb0ELb0ELb1ELb1ELb1ELb0ELb1ELb0EEENS1_21CollectiveEpilogueFwdINS6_IJS8_SA_S9_EEENS6_IJNS7_ILi1EEESI_SI_EEESC_SE_Li256ELb1ELb1ELb0ELb0EEENS1_19SingleTileSchedulerILb1ELb0ELb1ELi128EEEEEEEEEvNT_6ParamsE)
        /*00f8*/ 	.word	0x00000000


	//----- nvinfo : EIATTR_REGCOUNT
	.align		4
.L_52:
        /*00fc*/ 	.byte	0x04, 0x2f
        /*00fe*/ 	.short	(.L_54 - .L_53)
	.align		4
.L_53:
        /*0100*/ 	.word	index@(_ZN7cutlass13device_kernelIN5flash19enable_sm80_to_sm89INS1_16FlashAttnFwdSm80INS1_25CollectiveMainloopFwdSm80ILi8ELi2ELb0EN4cute5tupleIJNS5_1CILi128EEENS7_ILi64EEENS7_ILi192EEEEEELi192ENS_10bfloat16_tEfNS_4arch4Sm80ELb0ELb0ELb1ELb0ELb1ELb0ELb1ELb0EEENS1_21CollectiveEpilogueFwdINS6_IJS8_SA_S9_EEENS6_IJNS7_ILi1EEESI_SI_EEESC_SE_Li256ELb0ELb1ELb0ELb0EEENS1_19SingleTileSchedulerILb0ELb0ELb1ELi128EEEEEEEEEvNT_6ParamsE)
        /*0104*/ 	.word	0x000000ef


	//----- nvinfo : EIATTR_FRAME_SIZE
	.align		4
.L_54:
        /*0108*/ 	.byte	0x04, 0x11
        /*010a*/ 	.short	(.L_56 - .L_55)
	.align		4
.L_55:
        /*010c*/ 	.word	index@(_ZN7cutlass13device_kernelIN5flash19enable_sm80_to_sm89INS1_16FlashAttnFwdSm80INS1_25CollectiveMainloopFwdSm80ILi8ELi2ELb0EN4cute5tupleIJNS5_1CILi128EEENS7_ILi64EEENS7_ILi192EEEEEELi192ENS_10bfloat16_tEfNS_4arch4Sm80ELb0ELb0ELb1ELb0ELb1ELb0ELb1ELb0EEENS1_21CollectiveEpilogueFwdINS6_IJS8_SA_S9_EEENS6_IJNS7_ILi1EEESI_SI_EEESC_SE_Li256ELb0ELb1ELb0ELb0EEENS1_19SingleTileSchedulerILb0ELb0ELb1ELi128EEEEEEEEEvNT_6ParamsE)
        /*0110*/ 	.word	0x00000000


	//----- nvinfo : EIATTR_REGCOUNT
	.align		4
.L_56:
        /*0114*/ 	.byte	0x04, 0x2f
        /*0116*/ 	.short	(.L_58 - .L_57)
	.align		4
.L_57:
        /*0118*/ 	.word	index@(_ZN7cutlass13device_kernelIN5flash19enable_sm80_to_sm89INS1_16FlashAttnFwdSm80INS1_25CollectiveMainloopFwdSm80ILi8ELi1ELb0EN4cute5tupleIJNS5_1CILi128EEENS7_ILi64EEENS7_ILi192EEEEEELi192ENS_10bfloat16_tEfNS_4arch4Sm80ELb1ELb0ELb1ELb1ELb1ELb1ELb1ELb0EEENS1_21CollectiveEpilogueFwdINS6_IJS8_SA_S9_EEENS6_IJNS7_ILi1EEESI_SI_EEESC_SE_Li256ELb1ELb1ELb0ELb0EEENS1_19SingleTileSchedulerILb1ELb0ELb1ELi128EEEEEEEEEvNT_6ParamsE)
        /*011c*/ 	.word	0x000000f4


	//----- nvinfo : EIATTR_FRAME_SIZE
	.align		4
.L_58:
        /*0120*/ 	.byte	0x04, 0x11
        /*0122*/ 	.short	(.L_60 - .L_59)
	.align		4
.L_59:
        /*0124*/ 	.word	index@(_ZN7cutlass13device_kernelIN5flash19enable_sm80_to_sm89INS1_16FlashAttnFwdSm80INS1_25CollectiveMainloopFwdSm80ILi8ELi1ELb0EN4cute5tupleIJNS5_1CILi128EEENS7_ILi64EEENS7_ILi192EEEEEELi192ENS_10bfloat16_tEfNS_4arch4Sm80ELb1ELb0ELb1ELb1ELb1ELb1ELb1ELb0EEENS1_21CollectiveEpilogueFwdINS6_IJS8_SA_S9_EEENS6_IJNS7_ILi1EEESI_SI_EEESC_SE_Li256ELb1ELb1ELb0ELb0EEENS1_19SingleTileSchedulerILb1ELb0ELb1ELi128EEEEEEEEEvNT_6ParamsE)
        /*0128*/ 	.word	0x00000000


	//----- nvinfo : EIATTR_REGCOUNT
	.align		4
.L_60:
        /*012c*/ 	.byte	0x04, 0x2f
        /*012e*/ 	.short	(.L_62 - .L_61)
	.align		4
.L_61:
        /*0130*/ 	.word	index@(_ZN7cutlass13device_kernelIN5flash19enable_sm80_to_sm89INS1_16FlashAttnFwdSm80INS1_25CollectiveMainloopFwdSm80ILi8ELi1ELb0EN4cute5tupleIJNS5_1CILi128EEENS7_ILi64EEENS7_ILi192EEEEEELi192ENS_10bfloat16_tEfNS_4arch4Sm80ELb1ELb0ELb1ELb1ELb1ELb0ELb1ELb0EEENS1_21CollectiveEpilogueFwdINS6_IJS8_SA_S9_EEENS6_IJNS7_ILi1EEESI_SI_EEESC_SE_Li256ELb1ELb1ELb0ELb0EEENS1_19SingleTileSchedulerILb1ELb0ELb1ELi128EEEEEEEEEvNT_6ParamsE)
        /*0134*/ 	.word	0x000000ff


	//----- nvinfo : EIATTR_FRAME_SIZE
	.align		4
.L_62:
        /*0138*/ 	.byte	0x04, 0x11
        /*013a*/ 	.short	(.L_64 - .L_63)
	.align		4
.L_63:
        /*013c*/ 	.word	index@(_ZN7cutlass13device_kernelIN5flash19enable_sm80_to_sm89INS1_16FlashAttnFwdSm80INS1_25CollectiveMainloopFwdSm80ILi8ELi1ELb0EN4cute5tupleIJNS5_1CILi128EEENS7_ILi64EEENS7_ILi192EEEEEELi192ENS_10bfloat16_tEfNS_4arch4Sm80ELb1ELb0ELb1ELb1ELb1ELb0ELb1ELb0EEENS1_21CollectiveEpilogueFwdINS6_IJS8_SA_S9_EEENS6_IJNS7_ILi1EEESI_SI_EEESC_SE_Li256ELb1ELb1ELb0ELb0EEENS1_19SingleTileSchedulerILb1ELb0ELb1ELi128EEEEEEEEEvNT_6ParamsE)
        /*0140*/ 	.word	0x00000000


	//----- nvinfo : EIATTR_REGCOUNT
	.align		4
.L_64:
        /*0144*/ 	.byte	0x04, 0x2f
        /*0146*/ 	.short	(.L_66 - .L_65)
	.align		4
.L_65:
        /*0148*/ 	.word	index@(_ZN7cutlass13device_kernelIN5flash19enable_sm80_to_sm89INS1_16FlashAttnFwdSm80INS1_25CollectiveMainloopFwdSm80ILi8ELi1ELb0EN4cute5tupleIJNS5_1CILi128EEENS7_ILi64EEENS7_ILi192EEEEEELi192ENS_10bfloat16_tEfNS_4arch4Sm80ELb1ELb0ELb1ELb0ELb1ELb0ELb1ELb0EEENS1_21CollectiveEpilogueFwdINS6_IJS8_SA_S9_EEENS6_IJNS7_ILi1EEESI_SI_EEESC_SE_Li256ELb0ELb1ELb0ELb0EEENS1_30DynamicPersistentTileSchedulerILi256ELi256ELb0ELb1ELb0EEEEEEEEEvNT_6ParamsE)
        /*014c*/ 	.word	0x000000ff


	//----- nvinfo : EIATTR_FRAME_SIZE
	.align		4
.L_66:
        /*0150*/ 	.byte	0x04, 0x11
        /*0152*/ 	.short	(.L_68 - .L_67)
	.align		4
.L_67:
        /*0154*/ 	.word	index@($__internal_3_$__cuda_sm70_shflsync_idx_p)
        /*0158*/ 	.word	0x00000000


	//----- nvinfo : EIATTR_FRAME_SIZE
	.align		4
.L_68:
        /*015c*/ 	.byte	0x04, 0x11
        /*015e*/ 	.short	(.L_70 - .L_69)
	.align		4
.L_69:
        /*0160*/ 	.word	index@($__internal_2_$__cuda_sm70_shflsync_bfly_p)
        /*0164*/ 	.word	0x00000000


	//----- nvinfo : EIATTR_FRAME_SIZE
	.align		4
.L_70:
        /*0168*/ 	.byte	0x04, 0x11
        /*016a*/ 	.short	(.L_72 - .L_71)
	.align		4
.L_71:
        /*016c*/ 	.word	index@(_ZN7cutlass13device_kernelIN5flash19enable_sm80_to_sm89INS1_16FlashAttnFwdSm80INS1_25CollectiveMainloopFwdSm80ILi8ELi1ELb0EN4cute5tupleIJNS5_1CILi128EEENS7_ILi64EEENS7_ILi192EEEEEELi192ENS_10bfloat16_tEfNS_4arch4Sm80ELb1ELb0ELb1ELb0ELb1ELb0ELb1ELb0EEENS1_21CollectiveEpilogueFwdINS6_IJS8_SA_S9_EEENS6_IJNS7_ILi1EEESI_SI_EEESC_SE_Li256ELb0ELb1ELb0ELb0EEENS1_30DynamicPersistentTileSchedulerILi256ELi256ELb0ELb1ELb0EEEEEEEEEvNT_6ParamsE)
        /*0170*/ 	.word	0x00000030


	//----- nvinfo : EIATTR_REGCOUNT
	.align		4
.L_72:
        /*0174*/ 	.byte	0x04, 0x2f
        /*0176*/ 	.short	(.L_74 - .L_73)
	.align		4
.L_73:
        /*0178*/ 	.word	index@(_ZN7cutlass13device_kernelIN5flash19enable_sm80_to_sm89INS1_16FlashAttnFwdSm80INS1_25CollectiveMainloopFwdSm80ILi8ELi1ELb0EN4cute5tupleIJNS5_1CILi128EEENS7_ILi64EEENS7_ILi192EEEEEELi192ENS_10bfloat16_tEfNS_4arch4Sm80ELb0ELb1ELb1ELb1ELb1ELb1ELb1ELb0EEENS1_21CollectiveEpilogueFwdINS6_IJS8_SA_S9_EEENS6_IJNS7_ILi1EEESI_SI_EEESC_SE_Li256ELb1ELb1ELb0ELb0EEENS1_19SingleTileSchedulerILb1ELb0ELb1ELi128EEEEEEEEEvNT_6ParamsE)
        /*017c*/ 	.word	0x000000ff


	//----- nvinfo : EIATTR_FRAME_SIZE
	.align		4
.L_74:
        /*0180*/ 	.byte	0x04, 0x11
        /*0182*/ 	.short	(.L_76 - .L_75)
	.align		4
.L_75:
        /*0184*/ 	.word	index@($__internal_1_$__cuda_sm70_shflsync_idx_p)
        /*0188*/ 	.word	0x00000000


	//----- nvinfo : EIATTR_FRAME_SIZE
	.align		4
.L_76:
        /*018c*/ 	.byte	0x04, 0x11
        /*018e*/ 	.short	(.L_78 - .L_77)
	.align		4
.L_77:
        /*0190*/ 	.word	index@($__internal_0_$__cuda_sm70_shflsync_bfly_p)
        /*0194*/ 	.word	0x00000000


	//----- nvinfo : EIATTR_FRAME_SIZE
	.align		4
.L_78:
        /*0198*/ 	.byte	0x04, 0x11
        /*019a*/ 	.short	(.L_80 - .L_79)
	.align		4
.L_79:
        /*019c*/ 	.word	index@($_ZN7cutlass13device_kernelIN5flash19enable_sm80_to_sm89INS1_16FlashAttnFwdSm80INS1_25CollectiveMainloopFwdSm80ILi8ELi1ELb0EN4cute5tupleIJNS5_1CILi128EEENS7_ILi64EEENS7_ILi192EEEEEELi192ENS_10bfloat16_tEfNS_4arch4Sm80ELb0ELb1ELb1ELb1ELb1ELb1ELb1ELb0EEENS1_21CollectiveEpilogueFwdINS6_IJS8_SA_S9_EEENS6_IJNS7_ILi1EEESI_SI_EEESC_SE_Li256ELb1ELb1ELb0ELb0EEENS1_19SingleTileSchedulerILb1ELb0ELb1ELi128EEEEEEEEEvNT_6ParamsE$_ZZN5flash25CollectiveMainloopFwdSm80ILi8ELi1ELb0EN4cute5tupleIJNS1_1CILi128EEENS3_ILi64EEENS3_ILi192EEEEEELi192EN7cutlass10bfloat16_tEfNS8_4arch4Sm80ELb0ELb1ELb1ELb1ELb1ELb1ELb1ELb0EE3mmaINS_16FlashAttnFwdSm80ISC_NS_21CollectiveEpilogueFwdINS2_IJS4_S6_S5_EEENS2_IJNS3_ILi1EEESH_SH_EEES9_SB_Li256ELb1ELb1ELb0ELb0EEENS_19SingleTileSchedulerILb1ELb0ELb1ELi128EEEE13SharedStorageENS1_6TensorINS1_11ArrayEngineIfLm96EEENS1_6LayoutINS2_IJNS2_IJNS3_ILi2EEESS_EEESH_NS3_ILi24EEEEEENS2_IJNS2_IJSH_SS_EEENS3_ILi0EEENS3_ILi4EEEEEEEEEENS_7SoftmaxILi2ELi0EEEEEbRKNSC_6ParamsERT0_RT1_iRKNS_16SeqlenInfoQKNewKILb1ELb1EEENS2_IJiiiiEEERT_ENKUlvE_clEv)
        /*01a0*/ 	.word	0x00000000


	//----- nvinfo : EIATTR_FRAME_SIZE
	.align		4
.L_80:
        /*01a4*/ 	.byte	0x04, 0x11
        /*01a6*/ 	.short	(.L_82 - .L_81)
	.align		4
.L_81:
        /*01a8*/ 	.word	index@(_ZN7cutlass13device_kernelIN5flash19enable_sm80_to_sm89INS1_16FlashAttnFwdSm80INS1_25CollectiveMainloopFwdSm80ILi8ELi1ELb0EN4cute5tupleIJNS5_1CILi128EEENS7_ILi64EEENS7_ILi192EEEEEELi192ENS_10bfloat16_tEfNS_4arch4Sm80ELb0ELb1ELb1ELb1ELb1ELb1ELb1ELb0EEENS1_21CollectiveEpilogueFwdINS6_IJS8_SA_S9_EEENS6_IJNS7_ILi1EEESI_SI_EEESC_SE_Li256ELb1ELb1ELb0ELb0EEENS1_19SingleTileSchedulerILb1ELb0ELb1ELi128EEEEEEEEEvNT_6ParamsE)
        /*01ac*/ 	.word	0x00000070


	//----- nvinfo : EIATTR_REGCOUNT
	.align		4
.L_82:
        /*01b0*/ 	.byte	0x04, 0x2f
        /*01b2*/ 	.short	(.L_84 - .L_83)
	.align		4
.L_83:
        /*01b4*/ 	.word	index@(_ZN7cutlass13device_kernelIN5flash19enable_sm80_to_sm89INS1_16FlashAttnFwdSm80INS1_25CollectiveMainloopFwdSm80ILi8ELi1ELb0EN4cute5tupleIJNS5_1CILi128EEENS7_ILi64EEENS7_ILi192EEEEEELi192ENS_10bfloat16_tEfNS_4arch4Sm80ELb0ELb1ELb1ELb1ELb1ELb0ELb1ELb0EEENS1_21CollectiveEpilogueFwdINS6_IJS8_SA_S9_EEENS6_IJNS7_ILi1EEESI_SI_EEESC_SE_Li256ELb1ELb1ELb0ELb0EEENS1_19SingleTileSchedulerILb1ELb0ELb1ELi128EEEEEEEEEvNT_6ParamsE)
        /*01b8*/ 	.word	0x000000ff


	//----- nvinfo : EIATTR_FRAME_SIZE
	.align		4
.L_84:
        /*01bc*/ 	.byte	0x04, 0x11
        /*01be*/ 	.short	(.L_86 - .L_85)
	.align		4
.L_85:
        /*01c0*/ 	.word	index@(_ZN7cutlass13device_kernelIN5flash19enable_sm80_to_sm89INS1_16FlashAttnFwdSm80INS1_25CollectiveMainloopFwdSm80ILi8ELi1ELb0EN4cute5tupleIJNS5_1CILi128EEENS7_ILi64EEENS7_ILi192EEEEEELi192ENS_10bfloat16_tEfNS_4arch4Sm80ELb0ELb1ELb1ELb1ELb1ELb0ELb1ELb0EEENS1_21CollectiveEpilogueFwdINS6_IJS8_SA_S9_EEENS6_IJNS7_ILi1EEESI_SI_EEESC_SE_Li256ELb1ELb1ELb0ELb0EEENS1_19SingleTileSchedulerILb1ELb0ELb1ELi128EEEEEEEEEvNT_6ParamsE)
        /*01c4*/ 	.word	0x00000000


	//----- nvinfo : EIATTR_REGCOUNT
	.align		4
.L_86:
        /*01c8*/ 	.byte	0x04, 0x2f
        /*01ca*/ 	.short	(.L_88 - .L_87)
	.align		4
.L_87:
        /*01cc*/ 	.word	index@(_ZN7cutlass13device_kernelIN5flash19enable_sm80_to_sm89INS1_16FlashAttnFwdSm80INS1_25CollectiveMainloopFwdSm80ILi8ELi1ELb0EN4cute5tupleIJNS5_1CILi128EEENS7_ILi64EEENS7_ILi192EEEEEELi192ENS_10bfloat16_tEfNS_4arch4Sm80ELb0ELb1ELb1ELb0ELb1ELb0ELb1ELb0EEENS1_21CollectiveEpilogueFwdINS6_IJS8_SA_S9_EEENS6_IJNS7_ILi1EEESI_SI_EEESC_SE_Li256ELb0ELb1ELb0ELb0EEENS1_19SingleTileSchedulerILb0ELb0ELb1ELi128EEEEEEEEEvNT_6ParamsE)
        /*01d0*/ 	.word	0x000000ff


	//----- nvinfo : EIATTR_FRAME_SIZE
	.align		4
.L_88:
        /*01d4*/ 	.byte	0x04, 0x11
        /*01d6*/ 	.short	(.L_90 - .L_89)
	.align		4
.L_89:
        /*01d8*/ 	.word	index@(_ZN7cutlass13device_kernelIN5flash19enable_sm80_to_sm89INS1_16FlashAttnFwdSm80INS1_25CollectiveMainloopFwdSm80ILi8ELi1ELb0EN4cute5tupleIJNS5_1CILi128EEENS7_ILi64EEENS7_ILi192EEEEEELi192ENS_10bfloat16_tEfNS_4arch4Sm80ELb0ELb1ELb1ELb0ELb1ELb0ELb1ELb0EEENS1_21CollectiveEpilogueFwdINS6_IJS8_SA_S9_EEENS6_IJNS7_ILi1EEESI_SI_EEESC_SE_Li256ELb0ELb1ELb0ELb0EEENS1_19SingleTileSchedulerILb0ELb0ELb1ELi128EEEEEEEEEvNT_6ParamsE)
        /*01dc*/ 	.word	0x00000000


	//----- nvinfo : EIATTR_REGCOUNT
	.align		4
.L_90:
        /*01e0*/ 	.byte	0x04, 0x2f
        /*01e2*/ 	.short	(.L_92 - .L_91)
	.align		4
.L_91:
        /*01e4*/ 	.word	index@(_ZN7cutlass13device_kernelIN5flash19enable_sm80_to_sm89INS1_16FlashAttnFwdSm80INS1_25CollectiveMainloopFwdSm80ILi8ELi1ELb0EN4cute5tupleIJNS5_1CILi128EEENS7_ILi64EEENS7_ILi192EEEEEELi192ENS_10bfloat16_tEfNS_4arch4Sm80ELb0ELb0ELb1ELb1ELb1ELb1ELb1ELb0EEENS1_21CollectiveEpilogueFwdINS6_IJS8_SA_S9_EEENS6_IJNS7_ILi1EEESI_SI_EEESC_SE_Li256ELb1ELb1ELb0ELb0EEENS1_19SingleTileSchedulerILb1ELb0ELb1ELi128EEEEEEEEEvNT_6ParamsE)
        /*01e8*/ 	.word	0x000000ff


	//----- nvinfo : EIATTR_FRAME_SIZE
	.align		4
.L_92:
        /*01ec*/ 	.byte	0x04, 0x11
        /*01ee*/ 	.short	(.L_94 - .L_93)
	.align		4
.L_93:
        /*01f0*/ 	.word	index@(_ZN7cutlass13device_kernelIN5flash19enable_sm80_to_sm89INS1_16FlashAttnFwdSm80INS1_25CollectiveMainloopFwdSm80ILi8ELi1ELb0EN4cute5tupleIJNS5_1CILi128EEENS7_ILi64EEENS7_ILi192EEEEEELi192ENS_10bfloat16_tEfNS_4arch4Sm80ELb0ELb0ELb1ELb1ELb1ELb1ELb1ELb0EEENS1_21CollectiveEpilogueFwdINS6_IJS8_SA_S9_EEENS6_IJNS7_ILi1EEESI_SI_EEESC_SE_Li256ELb1ELb1ELb0ELb0EEENS1_19SingleTileSchedulerILb1ELb0ELb1ELi128EEEEEEEEEvNT_6ParamsE)
        /*01f4*/ 	.word	0x00000000


	//----- nvinfo : EIATTR_REGCOUNT
	.align		4
.L_94:
        /*01f8*/ 	.byte	0x04, 0x2f
        /*01fa*/ 	.short	(.L_96 - .L_95)
	.align		4
.L_95:
        /*01fc*/ 	.word	index@(_ZN7cutlass13device_kernelIN5flash19enable_sm80_to_sm89INS1_16FlashAttnFwdSm80INS1_25CollectiveMainloopFwdSm80ILi8ELi1ELb0EN4cute5tupleIJNS5_1CILi128EEENS7_ILi64EEENS7_ILi192EEEEEELi192ENS_10bfloat16_tEfNS_4arch4Sm80ELb0ELb0ELb1ELb1ELb1ELb0ELb1ELb0EEENS1_21CollectiveEpilogueFwdINS6_IJS8_SA_S9_EEENS6_IJNS7_ILi1EEESI_SI_EEESC_SE_Li256ELb1ELb1ELb0ELb0EEENS1_19SingleTileSchedulerILb1ELb0ELb1ELi128EEEEEEEEEvNT_6ParamsE)
        /*0200*/ 	.word	0x000000ff


	//----- nvinfo : EIATTR_FRAME_SIZE
	.align		4
.L_96:
        /*0204*/ 	.byte	0x04, 0x11
        /*0206*/ 	.short	(.L_98 - .L_97)
	.align		4
.L_97:
        /*0208*/ 	.word	index@(_ZN7cutlass13device_kernelIN5flash19enable_sm80_to_sm89INS1_16FlashAttnFwdSm80INS1_25CollectiveMainloopFwdSm80ILi8ELi1ELb0EN4cute5tupleIJNS5_1CILi128EEENS7_ILi64EEENS7_ILi192EEEEEELi192ENS_10bfloat16_tEfNS_4arch4Sm80ELb0ELb0ELb1ELb1ELb1ELb0ELb1ELb0EEENS1_21CollectiveEpilogueFwdINS6_IJS8_SA_S9_EEENS6_IJNS7_ILi1EEESI_SI_EEESC_SE_Li256ELb1ELb1ELb0ELb0EEENS1_19SingleTileSchedulerILb1ELb0ELb1ELi128EEEEEEEEEvNT_6ParamsE)
        /*020c*/ 	.word	0x00000000


	//----- nvinfo : EIATTR_REGCOUNT
	.align		4
.L_98:
        /*0210*/ 	.byte	0x04, 0x2f
        /*0212*/ 	.short	(.L_100 - .L_99)
	.align		4
.L_99:
        /*0214*/ 	.word	index@(_ZN7cutlass13device_kernelIN5flash19enable_sm80_to_sm89INS1_16FlashAttnFwdSm80INS1_25CollectiveMainloopFwdSm80ILi8ELi1ELb0EN4cute5tupleIJNS5_1CILi128EEENS7_ILi64EEENS7_ILi192EEEEEELi192ENS_10bfloat16_tEfNS_4arch4Sm80ELb0ELb0ELb1ELb0ELb1ELb0ELb1ELb0EEENS1_21CollectiveEpilogueFwdINS6_IJS8_SA_S9_EEENS6_IJNS7_ILi1EEESI_SI_EEESC_SE_Li256ELb0ELb1ELb0ELb0EEENS1_19SingleTileSchedulerILb0ELb0ELb1ELi128EEEEEEEEEvNT_6ParamsE)
        /*0218*/ 	.word	0x000000ff


	//----- nvinfo : EIATTR_FRAME_SIZE
	.align		4
.L_100:
        /*021c*/ 	.byte	0x04, 0x11
        /*021e*/ 	.short	(.L_102 - .L_101)
	.align		4
.L_101:
        /*0220*/ 	.word	index@(_ZN7cutlass13device_kernelIN5flash19enable_sm80_to_sm89INS1_16FlashAttnFwdSm80INS1_25CollectiveMainloopFwdSm80ILi8ELi1ELb0EN4cute5tupleIJNS5_1CILi128EEENS7_ILi64EEENS7_ILi192EEEEEELi192ENS_10bfloat16_tEfNS_4arch4Sm80ELb0ELb0ELb1ELb0ELb1ELb0ELb1ELb0EEENS1_21CollectiveEpilogueFwdINS6_IJS8_SA_S9_EEENS6_IJNS7_ILi1EEESI_SI_EEESC_SE_Li256ELb0ELb1ELb0ELb0EEENS1_19SingleTileSchedulerILb0ELb0ELb1ELi128EEEEEEEEEvNT_6ParamsE)
        /*0224*/ 	.word	0x00000000


	//----- nvinfo : EIATTR_MIN_STACK_SIZE
	.align		4
.L_102:
        /*0228*/ 	.byte	0x04, 0x12
        /*022a*/ 	.short	(.L_104 - .L_103)
	.align		4
.L_103:
        /*022c*/ 	.word	index@(_ZN7cutlass13device_kernelIN5flash19enable_sm80_to_sm89INS1_16FlashAttnFwdSm80INS1_25CollectiveMainloopFwdSm80ILi8ELi1ELb0EN4cute5tupleIJNS5_1CILi128EEENS7_ILi64EEENS7_ILi192EEEEEELi192ENS_10bfloat16_tEfNS_4arch4Sm80ELb0ELb0ELb1ELb0ELb1ELb0ELb1ELb0EEENS1_21CollectiveEpilogueFwdINS6_IJS8_SA_S9_EEENS6_IJNS7_ILi1EEESI_SI_EEESC_SE_Li256ELb0ELb1ELb0ELb0EEENS1_19SingleTileSchedulerILb0ELb0ELb1ELi128EEEEEEEEEvNT_6ParamsE)
        /*0230*/ 	.word	0x00000000


	//----- nvinfo : EIATTR_MIN_STACK_SIZE
	.align		4
.L_104:
        /*0234*/ 	.byte	0x04, 0x12
        /*0236*/ 	.short	(.L_106 - .L_105)
	.align		4
.L_105:
        /*0238*/ 	.word	index@(_ZN7cutlass13device_kernelIN5flash19enable_sm80_to_sm89INS1_16FlashAttnFwdSm80INS1_25CollectiveMainloopFwdSm80ILi8ELi1ELb0EN4cute5tupleIJNS5_1CILi128EEENS7_ILi64EEENS7_ILi192EEEEEELi192ENS_10bfloat16_tEfNS_4arch4Sm80ELb0ELb0ELb1ELb1ELb1ELb0ELb1ELb0EEENS1_21CollectiveEpilogueFwdINS6_IJS8_SA_S9_EEENS6_IJNS7_ILi1EEESI_SI_EEESC_SE_Li256ELb1ELb1ELb0ELb0EEENS1_19SingleTileSchedulerILb1ELb0ELb1ELi128EEEEEEEEEvNT_6ParamsE)
        /*023c*/ 	.word	0x00000000


	//----- nvinfo : EIATTR_MIN_STACK_SIZE
	.align		4
.L_106:
        /*0240*/ 	.byte	0x04, 0x12
        /*0242*/ 	.short	(.L_108 - .L_107)
	.align		4
.L_107:
        /*0244*/ 	.word	index@(_ZN7cutlass13device_kernelIN5flash19enable_sm80_to_sm89INS1_16FlashAttnFwdSm80INS1_25CollectiveMainloopFwdSm80ILi8ELi1ELb0EN4cute5tupleIJNS5_1CILi128EEENS7_ILi64EEENS7_ILi192EEEEEELi192ENS_10bfloat16_tEfNS_4arch4Sm80ELb0ELb0ELb1ELb1ELb1ELb1ELb1ELb0EEENS1_21CollectiveEpilogueFwdINS6_IJS8_SA_S9_EEENS6_IJNS7_ILi1EEESI_SI_EEESC_SE_Li256ELb1ELb1ELb0ELb0EEENS1_19SingleTileSchedulerILb1ELb0ELb1ELi128EEEEEEEEEvNT_6ParamsE)
        /*0248*/ 	.word	0x00000000


	//----- nvinfo : EIATTR_MIN_STACK_SIZE
	.align		4
.L_108:
        /*024c*/ 	.byte	0x04, 0x12
        /*024e*/ 	.short	(.L_110 - .L_109)
	.align		4
.L_109:
        /*0250*/ 	.word	index@(_ZN7cutlass13device_kernelIN5flash19enable_sm80_to_sm89INS1_16FlashAttnFwdSm80INS1_25CollectiveMainloopFwdSm80ILi8ELi1ELb0EN4cute5tupleIJNS5_1CILi128EEENS7_ILi64EEENS7_ILi192EEEEEELi192ENS_10bfloat16_tEfNS_4arch4Sm80ELb0ELb1ELb1ELb0ELb1ELb0ELb1ELb0EEENS1_21CollectiveEpilogueFwdINS6_IJS8_SA_S9_EEENS6_IJNS7_ILi1EEESI_SI_EEESC_SE_Li256ELb0ELb1ELb0ELb0EEENS1_19SingleTileSchedulerILb0ELb0ELb1ELi128EEEEEEEEEvNT_6ParamsE)
        /*0254*/ 	.word	0x00000000


	//----- nvinfo : EIATTR_MIN_STACK_SIZE
	.align		4
.L_110:
        /*0258*/ 	.byte	0x04, 0x12
        /*025a*/ 	.short	(.L_112 - .L_111)
	.align		4
.L_111:
        /*025c*/ 	.word	index@(_ZN7cutlass13device_kernelIN5flash19enable_sm80_to_sm89INS1_16FlashAttnFwdSm80INS1_25CollectiveMainloopFwdSm80ILi8ELi1ELb0EN4cute5tupleIJNS5_1CILi128EEENS7_ILi64EEENS7_ILi192EEEEEELi192ENS_10bfloat16_tEfNS_4arch4Sm80ELb0ELb1ELb1ELb1ELb1ELb0ELb1ELb0EEENS1_21CollectiveEpilogueFwdINS6_IJS8_SA_S9_EEENS6_IJNS7_ILi1EEESI_SI_EEESC_SE_Li256ELb1ELb1ELb0ELb0EEENS1_19SingleTileSchedulerILb1ELb0ELb1ELi128EEEEEEEEEvNT_6ParamsE)
        /*0260*/ 	.word	0x00000000


	//----- nvinfo : EIATTR_MIN_STACK_SIZE
	.align		4
.L_112:
        /*0264*/ 	.byte	0x04, 0x12
        /*0266*/ 	.short	(.L_114 - .L_113)
	.align		4
.L_113:
        /*0268*/ 	.word	index@(_ZN7cutlass13device_kernelIN5flash19enable_sm80_to_sm89INS1_16FlashAttnFwdSm80INS1_25CollectiveMainloopFwdSm80ILi8ELi1ELb0EN4cute5tupleIJNS5_1CILi128EEENS7_ILi64EEENS7_ILi192EEEEEELi192ENS_10bfloat16_tEfNS_4arch4Sm80ELb0ELb1ELb1ELb1ELb1ELb1ELb1ELb0EEENS1_21CollectiveEpilogueFwdINS6_IJS8_SA_S9_EEENS6_IJNS7_ILi1EEESI_SI_EEESC_SE_Li256ELb1ELb1ELb0ELb0EEENS1_19SingleTileSchedulerILb1ELb0ELb1ELi128EEEEEEEEEvNT_6ParamsE)
        /*026c*/ 	.word	0x00000070


	//----- nvinfo : EIATTR_MIN_STACK_SIZE
	.align		4
.L_114:
        /*0270*/ 	.byte	0x04, 0x12
        /*0272*/ 	.short	(.L_116 - .L_115)
	.align		4
.L_115:
        /*0274*/ 	.word	index@(_ZN7cutlass13device_kernelIN5flash19enable_sm80_to_sm89INS1_16FlashAttnFwdSm80INS1_25CollectiveMainloopFwdSm80ILi8ELi1ELb0EN4cute5tupleIJNS5_1CILi128EEENS7_ILi64EEENS7_ILi192EEEEEELi192ENS_10bfloat16_tEfNS_4arch4Sm80ELb1ELb0ELb1ELb0ELb1ELb0ELb1ELb0EEENS1_21CollectiveEpilogueFwdINS6_IJS8_SA_S9_EEENS6_IJNS7_ILi1EEESI_SI_EEESC_SE_Li256ELb0ELb1ELb0ELb0EEENS1_30DynamicPersistentTileSchedulerILi256ELi256ELb0ELb1ELb0EEEEEEEEEvNT_6ParamsE)
        /*0278*/ 	.word	0x00000030


	//----- nvinfo : EIATTR_MIN_STACK_SIZE
	.align		4
.L_116:
        /*027c*/ 	.byte	0x04, 0x12
        /*027e*/ 	.short	(.L_118 - .L_117)
	.align		4
.L_117:
        /*0280*/ 	.word	index@(_ZN7cutlass13device_kernelIN5flash19enable_sm80_to_sm89INS1_16FlashAttnFwdSm80INS1_25CollectiveMainloopFwdSm80ILi8ELi1ELb0EN4cute5tupleIJNS5_1CILi128EEENS7_ILi64EEENS7_ILi192EEEEEELi192ENS_10bfloat16_tEfNS_4arch4Sm80ELb1ELb0ELb1ELb1ELb1ELb0ELb1ELb0EEENS1_21CollectiveEpilogueFwdINS6_IJS8_SA_S9_EEENS6_IJNS7_ILi1EEESI_SI_EEESC_SE_Li256ELb1ELb1ELb0ELb0EEENS1_19SingleTileSchedulerILb1ELb0ELb1ELi128EEEEEEEEEvNT_6ParamsE)
        /*0284*/ 	.word	0x00000000


	//----- nvinfo : EIATTR_MIN_STACK_SIZE
	.align		4
.L_118:
        /*0288*/ 	.byte	0x04, 0x12
        /*028a*/ 	.short	(.L_120 - .L_119)
	.align		4
.L_119:
        /*028c*/ 	.word	index@(_ZN7cutlass13device_kernelIN5flash19enable_sm80_to_sm89INS1_16FlashAttnFwdSm80INS1_25CollectiveMainloopFwdSm80ILi8ELi1ELb0EN4cute5tupleIJNS5_1CILi128EEENS7_ILi64EEENS7_ILi192EEEEEELi192ENS_10bfloat16_tEfNS_4arch4Sm80ELb1ELb0ELb1ELb1ELb1ELb1ELb1ELb0EEENS1_21CollectiveEpilogueFwdINS6_IJS8_SA_S9_EEENS6_IJNS7_ILi1EEESI_SI_EEESC_SE_Li256ELb1ELb1ELb0ELb0EEENS1_19SingleTileSchedulerILb1ELb0ELb1ELi128EEEEEEEEEvNT_6ParamsE)
        /*0290*/ 	.word	0x00000000


	//----- nvinfo : EIATTR_MIN_STACK_SIZE
	.align		4
.L_120:
        /*0294*/ 	.byte	0x04, 0x12
        /*0296*/ 	.short	(.L_122 - .L_121)
	.align		4
.L_121:
        /*0298*/ 	.word	index@(_ZN7cutlass13device_kernelIN5flash19enable_sm80_to_sm89INS1_16FlashAttnFwdSm80INS1_25CollectiveMainloopFwdSm80ILi8ELi2ELb0EN4cute5tupleIJNS5_1CILi128EEENS7_ILi64EEENS7_ILi192EEEEEELi192ENS_10bfloat16_tEfNS_4arch4Sm80ELb0ELb0ELb1ELb0ELb1ELb0ELb1ELb0EEENS1_21CollectiveEpilogueFwdINS6_IJS8_SA_S9_EEENS6_IJNS7_ILi1EEESI_SI_EEESC_SE_Li256ELb0ELb1ELb0ELb0EEENS1_19SingleTileSchedulerILb0ELb0ELb1ELi128EEEEEEEEEvNT_6ParamsE)
        /*029c*/ 	.word	0x00000000


	//----- nvinfo : EIATTR_MIN_STACK_SIZE
	.align		4
.L_122:
        /*02a0*/ 	.byte	0x04, 0x12
        /*02a2*/ 	.short	(.L_124 - .L_123)
	.align		4
.L_123:
        /*02a4*/ 	.word	index@(_ZN7cutlass13device_kernelIN5flash19enable_sm80_to_sm89INS1_16FlashAttnFwdSm80INS1_25CollectiveMainloopFwdSm80ILi8ELi2ELb0EN4cute5tupleIJNS5_1CILi128EEENS7_ILi64EEENS7_ILi192EEEEEELi192ENS_10bfloat16_tEfNS_4arch4Sm80ELb0ELb0ELb1ELb1ELb1ELb0ELb1ELb0EEENS1_21CollectiveEpilogueFwdINS6_IJS8_SA_S9_EEENS6_IJNS7_ILi1EEESI_SI_EEESC_SE_Li256ELb1ELb1ELb0ELb0EEENS1_19SingleTileSchedulerILb1ELb0ELb1ELi128EEEEEEEEEvNT_6ParamsE)
        /*02a8*/ 	.word	0x00000000


	//----- nvinfo : EIATTR_MIN_STACK_SIZE
	.align		4
.L_124:
        /*02ac*/ 	.byte	0x04, 0x12
        /*02ae*/ 	.short	(.L_126 - .L_125)
	.align		4
.L_125:
        /*02b0*/ 	.word	index@(_ZN7cutlass13device_kernelIN5flash19enable_sm80_to_sm89INS1_16FlashAttnFwdSm80INS1_25CollectiveMainloopFwdSm80ILi8ELi2ELb0EN4cute5tupleIJNS5_1CILi128EEENS7_ILi64EEENS7_ILi192EEEEEELi192ENS_10bfloat16_tEfNS_4arch4Sm80ELb0ELb0ELb1ELb1ELb1ELb1ELb1ELb0EEENS1_21CollectiveEpilogueFwdINS6_IJS8_SA_S9_EEENS6_IJNS7_ILi1EEESI_SI_EEESC_SE_Li256ELb1ELb1ELb0ELb0EEENS1_19SingleTileSchedulerILb1ELb0ELb1ELi128EEEEEEEEEvNT_6ParamsE)
        /*02b4*/ 	.word	0x00000000


	//----- nvinfo : EIATTR_MIN_STACK_SIZE
	.align		4
.L_126:
        /*02b8*/ 	.byte	0x04, 0x12
        /*02ba*/ 	.short	(.L_128 - .L_127)
	.align		4
.L_127:
        /*02bc*/ 	.word	index@(_ZN7cutlass13device_kernelIN5flash19enable_sm80_to_sm89INS1_16FlashAttnFwdSm80INS1_25CollectiveMainloopFwdSm80ILi8ELi2ELb0EN4cute5tupleIJNS5_1CILi128EEENS7_ILi64EEENS7_ILi192EEEEEELi192ENS_10bfloat16_tEfNS_4arch4Sm80ELb0ELb1ELb1ELb0ELb1ELb0ELb1ELb0EEENS1_21CollectiveEpilogueFwdINS6_IJS8_SA_S9_EEENS6_IJNS7_ILi1EEESI_SI_EEESC_SE_Li256ELb0ELb1ELb0ELb0EEENS1_19SingleTileSchedulerILb0ELb0ELb1ELi128EEEEEEEEEvNT_6ParamsE)
        /*02c0*/ 	.word	0x00000000


	//----- nvinfo : EIATTR_MIN_STACK_SIZE
	.align		4
.L_128:
        /*02c4*/ 	.byte	0x04, 0x12
        /*02c6*/ 	.short	(.L_130 - .L_129)
	.align		4
.L_129:
        /*02c8*/ 	.word	index@(_ZN7cutlass13device_kernelIN5flash19enable_sm80_to_sm89INS1_16FlashAttnFwdSm80INS1_25CollectiveMainloopFwdSm80ILi8ELi2ELb0EN4cute5tupleIJNS5_1CILi128EEENS7_ILi64EEENS7_ILi192EEEEEELi192ENS_10bfloat16_tEfNS_4arch4Sm80ELb0ELb1ELb1ELb1ELb1ELb0ELb1ELb0EEENS1_21CollectiveEpilogueFwdINS6_IJS8_SA_S9_EEENS6_IJNS7_ILi1EEESI_SI_EEESC_SE_Li256ELb1ELb1ELb0ELb0EEENS1_19SingleTileSchedulerILb1ELb0ELb1ELi128EEEEEEEEEvNT_6ParamsE)
        /*02cc*/ 	.word	0x00000000


	//----- nvinfo : EIATTR_MIN_STACK_SIZE
	.align		4
.L_130:
        /*02d0*/ 	.byte	0x04, 0x12
        /*02d2*/ 	.short	(.L_132 - .L_131)
	.align		4
.L_131:
        /*02d4*/ 	.word	index@(_ZN7cutlass13device_kernelIN5flash19enable_sm80_to_sm89INS1_16FlashAttnFwdSm80INS1_25CollectiveMainloopFwdSm80ILi8ELi2ELb0EN4cute5tupleIJNS5_1CILi128EEENS7_ILi64EEENS7_ILi192EEEEEELi192ENS_10bfloat16_tEfNS_4arch4Sm80ELb0ELb1ELb1ELb1ELb1ELb1ELb1ELb0EEENS1_21CollectiveEpilogueFwdINS6_IJS8_SA_S9_EEENS6_IJNS7_ILi1EEESI_SI_EEESC_SE_Li256ELb1ELb1ELb0ELb0EEENS1_19SingleTileSchedulerILb1ELb0ELb1ELi128EEEEEEEEEvNT_6ParamsE)
        /*02d8*/ 	.word	0x00000070


	//----- nvinfo : EIATTR_MIN_STACK_SIZE
	.align		4
.L_132:
        /*02dc*/ 	.byte	0x04, 0x12
        /*02de*/ 	.short	(.L_134 - .L_133)
	.align		4
.L_133:
        /*02e0*/ 	.word	index@(_ZN7cutlass13device_kernelIN5flash19enable_sm80_to_sm89INS1_16FlashAttnFwdSm80INS1_25CollectiveMainloopFwdSm80ILi8ELi2ELb0EN4cute5tupleIJNS5_1CILi128EEENS7_ILi64EEENS7_ILi192EEEEEELi192ENS_10bfloat16_tEfNS_4arch4Sm80ELb1ELb0ELb1ELb0ELb1ELb0ELb1ELb0EEENS1_21CollectiveEpilogueFwdINS6_IJS8_SA_S9_EEENS6_IJNS7_ILi1EEESI_SI_EEESC_SE_Li256ELb0ELb1ELb0ELb0EEENS1_30DynamicPersistentTileSchedulerILi256ELi256ELb0ELb1ELb0EEEEEEEEEvNT_6ParamsE)
        /*02e4*/ 	.word	0x00000040


	//----- nvinfo : EIATTR_MIN_STACK_SIZE
	.align		4
.L_134:
        /*02e8*/ 	.byte	0x04, 0x12
        /*02ea*/ 	.short	(.L_136 - .L_135)
	.align		4
.L_135:
        /*02ec*/ 	.word	index@(_ZN7cutlass13device_kernelIN5flash19enable_sm80_to_sm89INS1_16FlashAttnFwdSm80INS1_25CollectiveMainloopFwdSm80ILi8ELi2ELb0EN4cute5tupleIJNS5_1CILi128EEENS7_ILi64EEENS7_ILi192EEEEEELi192ENS_10bfloat16_tEfNS_4arch4Sm80ELb1ELb0ELb1ELb1ELb1ELb0ELb1ELb0EEENS1_21CollectiveEpilogueFwdINS6_IJS8_SA_S9_EEENS6_IJNS7_ILi1EEESI_SI_EEESC_SE_Li256ELb1ELb1ELb0ELb0EEENS1_19SingleTileSchedulerILb1ELb0ELb1ELi128EEEEEEEEEvNT_6ParamsE)
        /*02f0*/ 	.word	0x00000000


	//----- nvinfo : EIATTR_MIN_STACK_SIZE
	.align		4
.L_136:
        /*02f4*/ 	.byte	0x04, 0x12
        /*02f6*/ 	.short	(.L_138 - .L_137)
	.align		4
.L_137:
        /*02f8*/ 	.word	index@(_ZN7cutlass13device_kernelIN5flash19enable_sm80_to_sm89INS1_16FlashAttnFwdSm80INS1_25CollectiveMainloopFwdSm80ILi8ELi2ELb0EN4cute5tupleIJNS5_1CILi128EEENS7_ILi64EEENS7_ILi192EEEEEELi192ENS_10bfloat16_tEfNS_4arch4Sm80ELb1ELb0ELb1ELb1ELb1ELb1ELb1ELb0EEENS1_21CollectiveEpilogueFwdINS6_IJS8_SA_S9_EEENS6_IJNS7_ILi1EEESI_SI_EEESC_SE_Li256ELb1ELb1ELb0ELb0EEENS1_19SingleTileSchedulerILb1ELb0ELb1ELi128EEEEEEEEEvNT_6ParamsE)
        /*02fc*/ 	.word	0x00000000
.L_138:


//--------------------- .nv.info._ZN7cutlass13device_kernelIN5flash19enable_sm80_to_sm89INS1_16FlashAttnFwdSm80INS1_25CollectiveMainloopFwdSm80ILi8ELi1ELb0EN4cute5tupleIJNS5_1CILi128EEENS7_ILi64EEENS7_ILi192EEEEEELi192ENS_10bfloat16_tEfNS_4arch4Sm80ELb0ELb0ELb1ELb0ELb1ELb0ELb1ELb0EEENS1_21CollectiveEpilogueFwdINS6_IJS8_SA_S9_EEENS6_IJNS7_ILi1EEESI_SI_EEESC_SE_Li256ELb0ELb1ELb0ELb0EEENS1_19SingleTileSchedulerILb0ELb0ELb1ELi128EEEEEEEEEvNT_6ParamsE --------------------------
	.section	.nv.info._ZN7cutlass13device_kernelIN5flash19enable_sm80_to_sm89INS1_16FlashAttnFwdSm80INS1_25CollectiveMainloopFwdSm80ILi8ELi1ELb0EN4cute5tupleIJNS5_1CILi128EEENS7_ILi64EEENS7_ILi192EEEEEELi192ENS_10bfloat16_tEfNS_4arch4Sm80ELb0ELb0ELb1ELb0ELb1ELb0ELb1ELb0EEENS1_21CollectiveEpilogueFwdINS6_IJS8_SA_S9_EEENS6_IJNS7_ILi1EEESI_SI_EEESC_SE_Li256ELb0ELb1ELb0ELb0EEENS1_19SingleTileSchedulerILb0ELb0ELb1ELi128EEEEEEEEEvNT_6ParamsE,"",@"SHT_CUDA_INFO"
	.sectionflags	@""
	.align	4


	//----- nvinfo : EIATTR_CUDA_API_VERSION
	.align		4
        /*0000*/ 	.byte	0x04, 0x37
        /*0002*/ 	.short	(.L_140 - .L_139)
.L_139:
        /*0004*/ 	.word	0x00000082


	//----- nvinfo : EIATTR_SW2861232_WAR
	.align		4
.L_140:
        /*0008*/ 	.byte	0x01, 0x35
	.zero		2


	//----- nvinfo : EIATTR_PARAM_CBANK
	.align		4
        /*000c*/ 	.byte	0x04, 0x0a
        /*000e*/ 	.short	(.L_142 - .L_141)
	.align		4
.L_141:
        /*0010*/ 	.word	index@(.nv.constant0._ZN7cutlass13device_kernelIN5flash19enable_sm80_to_sm89INS1_16FlashAttnFwdSm80INS1_25CollectiveMainloopFwdSm80ILi8ELi1ELb0EN4cute5tupleIJNS5_1CILi128EEENS7_ILi64EEENS7_ILi192EEEEEELi192ENS_10bfloat16_tEfNS_4arch4Sm80ELb0ELb0ELb1ELb0ELb1ELb0ELb1ELb0EEENS1_21CollectiveEpilogueFwdINS6_IJS8_SA_S9_EEENS6_IJNS7_ILi1EEESI_SI_EEESC_SE_Li256ELb0ELb1ELb0ELb0EEENS1_19SingleTileSchedulerILb0ELb0ELb1ELi128EEEEEEEEEvNT_6ParamsE)
        /*0014*/ 	.short	0x0160
        /*0016*/ 	.short	0x0418


	//----- nvinfo : EIATTR_CBANK_PARAM_SIZE
	.align		4
.L_142:
        /*0018*/ 	.byte	0x03, 0x19
        /*001a*/ 	.short	0x0418


	//----- nvinfo : EIATTR_KPARAM_INFO
	.align		4
        /*001c*/ 	.byte	0x04, 0x17
        /*001e*/ 	.short	(.L_144 - .L_143)
.L_143:
        /*0020*/ 	.word	0x00000000
        /*0024*/ 	.short	0x0000
        /*0026*/ 	.short	0x0000
        /*0028*/ 	.byte	0x00, 0xf0, 0x61, 0x10


	//----- nvinfo : EIATTR_MAXREG_COUNT
	.align		4
.L_144:
        /*002c*/ 	.byte	0x03, 0x1b
        /*002e*/ 	.short	0x00ff


	//----- nvinfo : EIATTR_NUM_BARRIERS
	.align		4
        /*0030*/ 	.byte	0x02, 0x4c
        /*0032*/ 	.byte	0x02
	.zero		1


	//----- nvinfo : EIATTR_MERCURY_ISA_VERSION
	.align		4
        /*0034*/ 	.byte	0x03, 0x5f
        /*0036*/ 	.short	0x0000


	//----- nvinfo : EIATTR_COOP_GROUP_MASK_REGIDS
	.align		4
        /*0038*/ 	.byte	0x04, 0x29
        /*003a*/ 	.short	(.L_146 - .L_145)


	//   ....[0]....
.L_145:
        /*003c*/ 	.word	0xffffffff


	//   ....[1]....
        /*0040*/ 	.word	0xffffffff


	//   ....[2]....
        /*0044*/ 	.word	0xffffffff


	//   ....[3]....
        /*0048*/ 	.word	0xffffffff


	//   ....[4]....
        /*004c*/ 	.word	0xffffffff


	//   ....[5]....
        /*0050*/ 	.word	0xffffffff


	//   ....[6]....
        /*0054*/ 	.word	0xffffffff


	//   ....[7]....
        /*0058*/ 	.word	0xffffffff


	//   ....[8]....
        /*005c*/ 	.word	0xffffffff


	//   ....[9]....
        /*0060*/ 	.word	0xffffffff


	//   ....[10]....
        /*0064*/ 	.word	0xffffffff


	//   ....[11]....
        /*0068*/ 	.word	0xffffffff


	//   ....[12]....
        /*006c*/ 	.word	0xffffffff


	//   ....[13]....
        /*0070*/ 	.word	0xffffffff


	//   ....[14]....
        /*0074*/ 	.word	0xffffffff


	//   ....[15]....
        /*0078*/ 	.word	0xffffffff


	//   ....[16]....
        /*007c*/ 	.word	0xffffffff


	//   ....[17]....
        /*0080*/ 	.word	0xffffffff


	//   ....[18]....
        /*0084*/ 	.word	0xffffffff


	//   ....[19]....
        /*0088*/ 	.word	0xffffffff


	//   ....[20]....
        /*008c*/ 	.word	0xffffffff


	//   ....[21]....
        /*0090*/ 	.word	0xffffffff


	//   ....[22]....
        /*0094*/ 	.word	0xffffffff


	//   ....[23]....
        /*0098*/ 	.word	0xffffffff


	//   ....[24]....
        /*009c*/ 	.word	0xffffffff


	//   ....[25]....
        /*00a0*/ 	.word	0xffffffff


	//   ....[26]....
        /*00a4*/ 	.word	0xffffffff


	//   ....[27]....
        /*00a8*/ 	.word	0xffffffff


	//   ....[28]....
        /*00ac*/ 	.word	0xffffffff


	//   ....[29]....
        /*00b0*/ 	.word	0xffffffff


	//   ....[30]....
        /*00b4*/ 	.word	0xffffffff


	//   ....[31]....
        /*00b8*/ 	.word	0xffffffff


	//   ....[32]....
        /*00bc*/ 	.word	0xffffffff


	//   ....[33]....
        /*00c0*/ 	.word	0xffffffff


	//   ....[34]....
        /*00c4*/ 	.word	0xffffffff


	//   ....[35]....
        /*00c8*/ 	.word	0xffffffff


	//   ....[36]....
        /*00cc*/ 	.word	0xffffffff


	//   ....[37]....
        /*00d0*/ 	.word	0xffffffff


	//   ....[38]....
        /*00d4*/ 	.word	0xffffffff


	//   ....[39]....
        /*00d8*/ 	.word	0xffffffff


	//   ....[40]....
        /*00dc*/ 	.word	0xffffffff


	//   ....[41]....
        /*00e0*/ 	.word	0xffffffff


	//   ....[42]....
        /*00e4*/ 	.word	0xffffffff


	//   ....[43]....
        /*00e8*/ 	.word	0xffffffff


	//   ....[44]....
        /*00ec*/ 	.word	0xffffffff


	//   ....[45]....
        /*00f0*/ 	.word	0xffffffff


	//   ....[46]....
        /*00f4*/ 	.word	0xffffffff


	//   ....[47]....
        /*00f8*/ 	.word	0xffffffff


	//   ....[48]....
        /*00fc*/ 	.word	0xffffffff


	//   ....[49]....
        /*0100*/ 	.word	0xffffffff


	//   ....[50]....
        /*0104*/ 	.word	0xffffffff


	//   ....[51]....
        /*0108*/ 	.word	0xffffffff


	//----- nvinfo : EIATTR_COOP_GROUP_INSTR_OFFSETS
	.align		4
.L_146:
        /*010c*/ 	.byte	0x04, 0x28
        /*010e*/ 	.short	(.L_148 - .L_147)


	//   ....[0]....
.L_147:
        /*0110*/ 	.word	0x00000610


	//   ....[1]....
        /*0114*/ 	.word	0x00000650


	//   ....[2]....
        /*0118*/ 	.word	0x00000680


	//   ....[3]....
        /*011c*/ 	.word	0x000006b0


	//   ....[4]....
        /*0120*/ 	.word	0x000006e0


	//   ....[5]....
        /*0124*/ 	.word	0x00000910


	//   ....[6]....
        /*0128*/ 	.word	0x00000a90


	//   ....[7]....
        /*012c*/ 	.word	0x00000aa0


	//   ....[8]....
        /*0130*/ 	.word	0x00000f40


	//   ....[9]....
        /*0134*/ 	.word	0x00000f70


	//   ....[10]....
        /*0138*/ 	.word	0x00000fb0


	//   ....[11]....
        /*013c*/ 	.word	0x00000fd0


	//   ....[12]....
        /*0140*/ 	.word	0x00001580


	//   ....[13]....
        /*0144*/ 	.word	0x000015b0


	//   ....[14]....
        /*0148*/ 	.word	0x000015e0


	//   ....[15]....
        /*014c*/ 	.word	0x00001600


	//   ....[16]....
        /*0150*/ 	.word	0x00002880


	//   ....[17]....
        /*0154*/ 	.word	0x000028b0


	//   ....[18]....
        /*0158*/ 	.word	0x000028e0


	//   ....[19]....
        /*015c*/ 	.word	0x00002910


	//   ....[20]....
        /*0160*/ 	.word	0x000030c0


	//   ....[21]....
        /*0164*/ 	.word	0x000030e0


	//   ....[22]....
        /*0168*/ 	.word	0x00003100


	//   ....[23]....
        /*016c*/ 	.word	0x00003120


	//   ....[24]....
        /*0170*/ 	.word	0x000044b0


	//   ....[25]....
        /*0174*/ 	.word	0x000044c0


	//   ....[26]....
        /*0178*/ 	.word	0x00004540


	//   ....[27]....
        /*017c*/ 	.word	0x00004570


	//   ....[28]....
        /*0180*/ 	.word	0x000047b0


	//   ....[29]....
        /*0184*/ 	.word	0x000047d0


	//   ....[30]....
        /*0188*/ 	.word	0x000047f0


	//   ....[31]....
        /*018c*/ 	.word	0x00004810


	//   ....[32]....
        /*0190*/ 	.word	0x00005990


	//   ....[33]....
        /*0194*/ 	.word	0x000059b0


	//   ....[34]....
        /*0198*/ 	.word	0x000059f0


	//   ....[35]....
        /*019c*/ 	.word	0x00005a00


	//   ....[36]....
        /*01a0*/ 	.word	0x00007060


	//   ....[37]....
        /*01a4*/ 	.word	0x000070a0


	//   ....[38]....
        /*01a8*/ 	.word	0x00007180


	//   ....[39]....
        /*01ac*/ 	.word	0x000071b0


	//   ....[40]....
        /*01b0*/ 	.word	0x00008530


	//   ....[41]....
        /*01b4*/ 	.word	0x00008540


	//   ....[42]....
        /*01b8*/ 	.word	0x00008560


	//   ....[43]....
        /*01bc*/ 	.word	0x00008570


	//   ....[44]....
        /*01c0*/ 	.word	0x00008580


	//   ....[45]....
        /*01c4*/ 	.word	0x00008660


	//   ....[46]....
        /*01c8*/ 	.word	0x000087c0


	//   ....[47]....
        /*01cc*/ 	.word	0x000087f0


	//   ....[48]....
        /*01d0*/ 	.word	0x00008920


	//   ....[49]....
        /*01d4*/ 	.word	0x00008950


	//   ....[50]....
        /*01d8*/ 	.word	0x00008a80


	//   ....[51]....
        /*01dc*/ 	.word	0x00008aa0


	//----- nvinfo : EIATTR_EXIT_INSTR_OFFSETS
	.align		4
.L_148:
        /*01e0*/ 	.byte	0x04, 0x1c
        /*01e2*/ 	.short	(.L_150 - .L_149)


	//   ....[0]....
.L_149:
        /*01e4*/ 	.word	0x00000030


	//   ....[1]....
        /*01e8*/ 	.word	0x00008ab0


	//   ....[2]....
        /*01ec*/ 	.word	0x00008b60


	//   ....[3]....
        /*01f0*/ 	.word	0x00008bc0


	//----- nvinfo : EIATTR_CTAIDZ_USED
	.align		4
.L_150:
        /*01f4*/ 	.byte	0x01, 0x04
	.zero		2


	//----- nvinfo : EIATTR_MAX_THREADS
	.align		4
        /*01f8*/ 	.byte	0x04, 0x05
        /*01fa*/ 	.short	(.L_152 - .L_151)
.L_151:
        /*01fc*/ 	.word	0x00000100
        /*0200*/ 	.word	0x00000001
        /*0204*/ 	.word	0x00000001


	//----- nvinfo : EIATTR_CRS_STACK_SIZE
	.align		4
.L_152:
        /*0208*/ 	.byte	0x04, 0x1e
        /*020a*/ 	.short	(.L_154 - .L_153)
.L_153:
        /*020c*/ 	.word	0x00000000
.L_154:


//--------------------- .nv.info._ZN7cutlass13device_kernelIN5flash19enable_sm80_to_sm89INS1_16FlashAttnFwdSm80INS1_25CollectiveMainloopFwdSm80ILi8ELi1ELb0EN4cute5tupleIJNS5_1CILi128EEENS7_ILi64EEENS7_ILi192EEEEEELi192ENS_10bfloat16_tEfNS_4arch4Sm80ELb0ELb0ELb1ELb1ELb1ELb0ELb1ELb0EEENS1_21CollectiveEpilogueFwdINS6_IJS8_SA_S9_EEENS6_IJNS7_ILi1EEESI_SI_EEESC_SE_Li256ELb1ELb1ELb0ELb0EEENS1_19SingleTileSchedulerILb1ELb0ELb1ELi128EEEEEEEEEvNT_6ParamsE --------------------------
	.section	.nv.info._ZN7cutlass13device_kernelIN5flash19enable_sm80_to_sm89INS1_16FlashAttnFwdSm80INS1_25CollectiveMainloopFwdSm80ILi8ELi1ELb0EN4cute5tupleIJNS5_1CILi128EEENS7_ILi64EEENS7_ILi192EEEEEELi192ENS_10bfloat16_tEfNS_4arch4Sm80ELb0ELb0ELb1ELb1ELb1ELb0ELb1ELb0EEENS1_21CollectiveEpilogueFwdINS6_IJS8_SA_S9_EEENS6_IJNS7_ILi1EEESI_SI_EEESC_SE_Li256ELb1ELb1ELb0ELb0EEENS1_19SingleTileSchedulerILb1ELb0ELb1ELi128EEEEEEEEEvNT_6ParamsE,"",@"SHT_CUDA_INFO"
	.sectionflags	@""
	.align	4


	//----- nvinfo : EIATTR_CUDA_API_VERSION
	.align		4
        /*0000*/ 	.byte	0x04, 0x37
        /*0002*/ 	.short	(.L_156 - .L_155)
.L_155:
        /*0004*/ 	.word	0x00000082


	//----- nvinfo : EIATTR_SW2861232_WAR
	.align		4
.L_156:
        /*0008*/ 	.byte	0x01, 0x35
	.zero		2


	//----- nvinfo : EIATTR_PARAM_CBANK
	.align		4
        /*000c*/ 	.byte	0x04, 0x0a
        /*000e*/ 	.short	(.L_158 - .L_157)
	.align		4
.L_157:
        /*0010*/ 	.word	index@(.nv.constant0._ZN7cutlass13device_kernelIN5flash19enable_sm80_to_sm89INS1_16FlashAttnFwdSm80INS1_25CollectiveMainloopFwdSm80ILi8ELi1ELb0EN4cute5tupleIJNS5_1CILi128EEENS7_ILi64EEENS7_ILi192EEEEEELi192ENS_10bfloat16_tEfNS_4arch4Sm80ELb0ELb0ELb1ELb1ELb1ELb0ELb1ELb0EEENS1_21CollectiveEpilogueFwdINS6_IJS8_SA_S9_EEENS6_IJNS7_ILi1EEESI_SI_EEESC_SE_Li256ELb1ELb1ELb0ELb0EEENS1_19SingleTileSchedulerILb1ELb0ELb1ELi128EEEEEEEEEvNT_6ParamsE)
        /*0014*/ 	.short	0x0160
        /*0016*/ 	.short	0x0418


	//----- nvinfo : EIATTR_CBANK_PARAM_SIZE
	.align		4
.L_158:
        /*0018*/ 	.byte	0x03, 0x19
        /*001a*/ 	.short	0x0418


	//----- nvinfo : EIATTR_KPARAM_INFO
	.align		4
        /*001c*/ 	.byte	0x04, 0x17
        /*001e*/ 	.short	(.L_160 - .L_159)
.L_159:
        /*0020*/ 	.word	0x00000000
        /*0024*/ 	.short	0x0000
        /*0026*/ 	.short	0x0000
        /*0028*/ 	.byte	0x00, 0xf0, 0x61, 0x10


	//----- nvinfo : EIATTR_MAXREG_COUNT
	.align		4
.L_160:
        /*002c*/ 	.byte	0x03, 0x1b
        /*002e*/ 	.short	0x00ff


	//----- nvinfo : EIATTR_NUM_BARRIERS
	.align		4
        /*0030*/ 	.byte	0x02, 0x4c
        /*0032*/ 	.byte	0x02
	.zero		1


	//----- nvinfo : EIATTR_MERCURY_ISA_VERSION
	.align		4
        /*0034*/ 	.byte	0x03, 0x5f
        /*0036*/ 	.short	0x0000


	//----- nvinfo : EIATTR_COOP_GROUP_MASK_REGIDS
	.align		4
        /*0038*/ 	.byte	0x04, 0x29
        /*003a*/ 	.short	(.L_162 - .L_161)


	//   ....[0]....
.L_161:
        /*003c*/ 	.word	0xffffffff


	//   ....[1]....
        /*0040*/ 	.word	0xffffffff


	//   ....[2]....
        /*0044*/ 	.word	0xffffffff


	//   ....[3]....
        /*0048*/ 	.word	0xffffffff


	//   ....[4]....
        /*004c*/ 	.word	0xffffffff


	//   ....[5]....
        /*0050*/ 	.word	0xffffffff


	//   ....[6]....
        /*0054*/ 	.word	0xffffffff


	//   ....[7]....
        /*0058*/ 	.word	0xffffffff


	//   ....[8]....
        /*005c*/ 	.word	0xffffffff


	//   ....[9]....
        /*0060*/ 	.word	0xffffffff


	//   ....[10]....
        /*0064*/ 	.word	0xffffffff


	//   ....[11]....
        /*0068*/ 	.word	0xffffffff


	//   ....[12]....
        /*006c*/ 	.word	0xffffffff


	//   ....[13]....
        /*0070*/ 	.word	0xffffffff


	//   ....[14]....
        /*0074*/ 	.word	0xffffffff


	//   ....[15]....
        /*0078*/ 	.word	0xffffffff


	//   ....[16]....
        /*007c*/ 	.word	0xffffffff


	//   ....[17]....
        /*0080*/ 	.word	0xffffffff


	//   ....[18]....
        /*0084*/ 	.word	0xffffffff


	//   ....[19]....
        /*0088*/ 	.word	0xffffffff


	//   ....[20]....
        /*008c*/ 	.word	0xffffffff


	//   ....[21]....
        /*0090*/ 	.word	0xffffffff


	//   ....[22]....
        /*0094*/ 	.word	0xffffffff


	//   ....[23]....
        /*0098*/ 	.word	0xffffffff


	//   ....[24]....
        /*009c*/ 	.word	0xffffffff


	//   ....[25]....
        /*00a0*/ 	.word	0xffffffff


	//   ....[26]....
        /*00a4*/ 	.word	0xffffffff


	//   ....[27]....
        /*00a8*/ 	.word	0xffffffff


	//   ....[28]....
        /*00ac*/ 	.word	0xffffffff


	//   ....[29]....
        /*00b0*/ 	.word	0xffffffff


	//   ....[30]....
        /*00b4*/ 	.word	0xffffffff


	//   ....[31]....
        /*00b8*/ 	.word	0xffffffff


	//   ....[32]....
        /*00bc*/ 	.word	0xffffffff


	//   ....[33]....
        /*00c0*/ 	.word	0xffffffff


	//   ....[34]....
        /*00c4*/ 	.word	0xffffffff


	//   ....[35]....
        /*00c8*/ 	.word	0xffffffff


	//   ....[36]....
        /*00cc*/ 	.word	0xffffffff


	//   ....[37]....
        /*00d0*/ 	.word	0xffffffff


	//   ....[38]....
        /*00d4*/ 	.word	0xffffffff


	//   ....[39]....
        /*00d8*/ 	.word	0xffffffff


	//   ....[40]....
        /*00dc*/ 	.word	0xffffffff


	//   ....[41]....
        /*00e0*/ 	.word	0xffffffff


	//   ....[42]....
        /*00e4*/ 	.word	0xffffffff


	//   ....[43]....
        /*00e8*/ 	.word	0xffffffff


	//   ....[44]....
        /*00ec*/ 	.word	0xffffffff


	//   ....[45]....
        /*00f0*/ 	.word	0xffffffff


	//   ....[46]....
        /*00f4*/ 	.word	0xffffffff


	//   ....[47]....
        /*00f8*/ 	.word	0xffffffff


	//   ....[48]....
        /*00fc*/ 	.word	0xffffffff


	//   ....[49]....
        /*0100*/ 	.word	0xffffffff


	//   ....[50]....
        /*0104*/ 	.word	0xffffffff


	//   ....[51]....
        /*0108*/ 	.word	0xffffffff


	//   ....[52]....
        /*010c*/ 	.word	0xffffffff


	//   ....[53]....
        /*0110*/ 	.word	0xffffffff


	//   ....[54]....
        /*0114*/ 	.word	0xffffffff


	//   ....[55]....
        /*0118*/ 	.word	0xffffffff


	//   ....[56]....
        /*011c*/ 	.word	0xffffffff


	//   ....[57]....
        /*0120*/ 	.word	0xffffffff


	//   ....[58]....
        /*0124*/ 	.word	0xffffffff


	//   ....[59]....
        /*0128*/ 	.word	0xffffffff


	//   ....[60]....
        /*012c*/ 	.word	0xffffffff


	//----- nvinfo : EIATTR_COOP_GROUP_INSTR_OFFSETS
	.align		4
.L_162:
        /*0130*/ 	.byte	0x04, 0x28
        /*0132*/ 	.short	(.L_164 - .L_163)


	//   ....[0]....
.L_163:
        /*0134*/ 	.word	0x00000090


	//   ....[1]....
        /*0138*/ 	.word	0x00001080


	//   ....[2]....
        /*013c*/ 	.word	0x000010b0


	//   ....[3]....
        /*0140*/ 	.word	0x00001290


	//   ....[4]....
        /*0144*/ 	.word	0x000012c0


	//   ....[5]....
        /*0148*/ 	.word	0x000013e0


	//   ....[6]....
        /*014c*/ 	.word	0x00001410


	//   ....[7]....
        /*0150*/ 	.word	0x00001520


	//   ....[8]....
        /*0154*/ 	.word	0x00001560


	//   ....[9]....
        /*0158*/ 	.word	0x00001c80


	//   ....[10]....
        /*015c*/ 	.word	0x00001cb0


	//   ....[11]....
        /*0160*/ 	.word	0x00001ce0


	//   ....[12]....
        /*0164*/ 	.word	0x00001d10


	//   ....[13]....
        /*0168*/ 	.word	0x00001d40


	//   ....[14]....
        /*016c*/ 	.word	0x00001d70


	//   ....[15]....
        /*0170*/ 	.word	0x00001da0


	//   ....[16]....
        /*0174*/ 	.word	0x00001dd0


	//   ....[17]....
        /*0178*/ 	.word	0x00003210


	//   ....[18]....
        /*017c*/ 	.word	0x00003240


	//   ....[19]....
        /*0180*/ 	.word	0x00003260


	//   ....[20]....
        /*0184*/ 	.word	0x00003270


	//   ....[21]....
        /*0188*/ 	.word	0x00003a30


	//   ....[22]....
        /*018c*/ 	.word	0x00003a50


	//   ....[23]....
        /*0190*/ 	.word	0x00003a70


	//   ....[24]....
        /*0194*/ 	.word	0x00003a90


	//   ....[25]....
        /*0198*/ 	.word	0x00004c90


	//   ....[26]....
        /*019c*/ 	.word	0x00004ca0


	//   ....[27]....
        /*01a0*/ 	.word	0x00004cb0


	//   ....[28]....
        /*01a4*/ 	.word	0x00004cc0


	//   ....[29]....
        /*01a8*/ 	.word	0x00004f90


	//   ....[30]....
        /*01ac*/ 	.word	0x00004fb0


	//   ....[31]....
        /*01b0*/ 	.word	0x00004ff0


	//   ....[32]....
        /*01b4*/ 	.word	0x00005030


	//   ....[33]....
        /*01b8*/ 	.word	0x00006120


	//   ....[34]....
        /*01bc*/ 	.word	0x00006130


	//   ....[35]....
        /*01c0*/ 	.word	0x00006190


	//   ....[36]....
        /*01c4*/ 	.word	0x000061a0


	//   ....[37]....
        /*01c8*/ 	.word	0x00007800


	//   ....[38]....
        /*01cc*/ 	.word	0x00007830


	//   ....[39]....
        /*01d0*/ 	.word	0x00007880


	//   ....[40]....
        /*01d4*/ 	.word	0x00007890


	//   ....[41]....
        /*01d8*/ 	.word	0x00008ef0


	//   ....[42]....
        /*01dc*/ 	.word	0x00008f30


	//   ....[43]....
        /*01e0*/ 	.word	0x00008f70


	//   ....[44]....
        /*01e4*/ 	.word	0x00008fb0


	//   ....[45]....
        /*01e8*/ 	.word	0x000091b0


	//   ....[46]....
        /*01ec*/ 	.word	0x000091c0


	//   ....[47]....
        /*01f0*/ 	.word	0x00009340


	//   ....[48]....
        /*01f4*/ 	.word	0x00009370


	//   ....[49]....
        /*01f8*/ 	.word	0x000094c0


	//   ....[50]....
        /*01fc*/ 	.word	0x000094f0


	//   ....[51]....
        /*0200*/ 	.word	0x00009640


	//   ....[52]....
        /*0204*/ 	.word	0x00009660


	//   ....[53]....
        /*0208*/ 	.word	0x00009f80


	//   ....[54]....
        /*020c*/ 	.word	0x00009fb0


	//   ....[55]....
        /*0210*/ 	.word	0x0000a0e0


	//   ....[56]....
        /*0214*/ 	.word	0x0000a110


	//   ....[57]....
        /*0218*/ 	.word	0x0000a240


	//   ....[58]....
        /*021c*/ 	.word	0x0000a270


	//   ....[59]....
        /*0220*/ 	.word	0x0000a3a0


	//   ....[60]....
        /*0224*/ 	.word	0x0000a3c0


	//----- nvinfo : EIATTR_EXIT_INSTR_OFFSETS
	.align		4
.L_164:
        /*0228*/ 	.byte	0x04, 0x1c
        /*022a*/ 	.short	(.L_166 - .L_165)


	//   ....[0]....
.L_165:
        /*022c*/ 	.word	0x00000440


	//   ....[1]....
        /*0230*/ 	.word	0x00009670


	//   ....[2]....
        /*0234*/ 	.word	0x00009740


	//   ....[3]....
        /*0238*/ 	.word	0x000097a0


	//   ....[4]....
        /*023c*/ 	.word	0x0000a3d0


	//   ....[5]....
        /*0240*/ 	.word	0x0000a480


	//   ....[6]....
        /*0244*/ 	.word	0x0000a4e0


	//----- nvinfo : EIATTR_CTAIDZ_USED
	.align		4
.L_166:
        /*0248*/ 	.byte	0x01, 0x04
	.zero		2


	//----- nvinfo : EIATTR_MAX_THREADS
	.align		4
        /*024c*/ 	.byte	0x04, 0x05
        /*024e*/ 	.short	(.L_168 - .L_167)
.L_167:
        /*0250*/ 	.word	0x00000100
        /*0254*/ 	.word	0x00000001
        /*0258*/ 	.word	0x00000001


	//----- nvinfo : EIATTR_CRS_STACK_SIZE
	.align		4
.L_168:
        /*025c*/ 	.byte	0x04, 0x1e
        /*025e*/ 	.short	(.L_170 - .L_169)
.L_169:
        /*0260*/ 	.word	0x00000000
.L_170:


//--------------------- .nv.info._ZN7cutlass13device_kernelIN5flash19enable_sm80_to_sm89INS1_16FlashAttnFwdSm80INS1_25CollectiveMainloopFwdSm80ILi8ELi1ELb0EN4cute5tupleIJNS5_1CILi128EEENS7_ILi64EEENS7_ILi192EEEEEELi192ENS_10bfloat16_tEfNS_4arch4Sm80ELb0ELb0ELb1ELb1ELb1ELb1ELb1ELb0EEENS1_21CollectiveEpilogueFwdINS6_IJS8_SA_S9_EEENS6_IJNS7_ILi1EEESI_SI_EEESC_SE_Li256ELb1ELb1ELb0ELb0EEENS1_19SingleTileSchedulerILb1ELb0ELb1ELi128EEEEEEEEEvNT_6ParamsE --------------------------
	.section	.nv.info._ZN7cutlass13device_kernelIN5flash19enable_sm80_to_sm89INS1_16FlashAttnFwdSm80INS1_25CollectiveMainloopFwdSm80ILi8ELi1ELb0EN4cute5tupleIJNS5_1CILi128EEENS7_ILi64EEENS7_ILi192EEEEEELi192ENS_10bfloat16_tEfNS_4arch4Sm80ELb0ELb0ELb1ELb1ELb1ELb1ELb1ELb0EEENS1_21CollectiveEpilogueFwdINS6_IJS8_SA_S9_EEENS6_IJNS7_ILi1EEESI_SI_EEESC_SE_Li256ELb1ELb1ELb0ELb0EEENS1_19SingleTileSchedulerILb1ELb0ELb1ELi128EEEEEEEEEvNT_6ParamsE,"",@"SHT_CUDA_INFO"
	.sectionflags	@""
	.align	4


	//----- nvinfo : EIATTR_CUDA_API_VERSION
	.align		4
        /*0000*/ 	.byte	0x04, 0x37
        /*0002*/ 	.short	(.L_172 - .L_171)
.L_171:
        /*0004*/ 	.word	0x00000082


	//----- nvinfo : EIATTR_SW2861232_WAR
	.align		4
.L_172:
        /*0008*/ 	.byte	0x01, 0x35
	.zero		2


	//----- nvinfo : EIATTR_PARAM_CBANK
	.align		4
        /*000c*/ 	.byte	0x04, 0x0a
        /*000e*/ 	.short	(.L_174 - .L_173)
	.align		4
.L_173:
        /*0010*/ 	.word	index@(.nv.constant0._ZN7cutlass13device_kernelIN5flash19enable_sm80_to_sm89INS1_16FlashAttnFwdSm80INS1_25CollectiveMainloopFwdSm80ILi8ELi1ELb0EN4cute5tupleIJNS5_1CILi128EEENS7_ILi64EEENS7_ILi192EEEEEELi192ENS_10bfloat16_tEfNS_4arch4Sm80ELb0ELb0ELb1ELb1ELb1ELb1ELb1ELb0EEENS1_21CollectiveEpilogueFwdINS6_IJS8_SA_S9_EEENS6_IJNS7_ILi1EEESI_SI_EEESC_SE_Li256ELb1ELb1ELb0ELb0EEENS1_19SingleTileSchedulerILb1ELb0ELb1ELi128EEEEEEEEEvNT_6ParamsE)
        /*0014*/ 	.short	0x0160
        /*0016*/ 	.short	0x0418


	//----- nvinfo : EIATTR_CBANK_PARAM_SIZE
	.align		4
.L_174:
        /*0018*/ 	.byte	0x03, 0x19
        /*001a*/ 	.short	0x0418


	//----- nvinfo : EIATTR_KPARAM_INFO
	.align		4
        /*001c*/ 	.byte	0x04, 0x17
        /*001e*/ 	.short	(.L_176 - .L_175)
.L_175:
        /*0020*/ 	.word	0x00000000
        /*0024*/ 	.short	0x0000
        /*0026*/ 	.short	0x0000
        /*0028*/ 	.byte	0x00, 0xf0, 0x61, 0x10


	//----- nvinfo : EIATTR_MAXREG_COUNT
	.align		4
.L_176:
        /*002c*/ 	.byte	0x03, 0x1b
        /*002e*/ 	.short	0x00ff


	//----- nvinfo : EIATTR_NUM_BARRIERS
	.align		4
        /*0030*/ 	.byte	0x02, 0x4c
        /*0032*/ 	.byte	0x02
	.zero		1


	//----- nvinfo : EIATTR_MERCURY_ISA_VERSION
	.align		4
        /*0034*/ 	.byte	0x03, 0x5f
        /*0036*/ 	.short	0x0000


	//----- nvinfo : EIATTR_COOP_GROUP_MASK_REGIDS
	.align		4
        /*0038*/ 	.byte	0x04, 0x29
        /*003a*/ 	.short	(.L_178 - .L_177)


	//   ....[0]....
.L_177:
        /*003c*/ 	.word	0xffffffff


	//   ....[1]....
        /*0040*/ 	.word	0xffffffff


	//   ....[2]....
        /*0044*/ 	.word	0xffffffff


	//   ....[3]....
        /*0048*/ 	.word	0xffffffff


	//   ....[4]....
        /*004c*/ 	.word	0xffffffff


	//   ....[5]....
        /*0050*/ 	.word	0xffffffff


	//   ....[6]....
        /*0054*/ 	.word	0xffffffff


	//   ....[7]....
        /*0058*/ 	.word	0xffffffff


	//   ....[8]....
        /*005c*/ 	.word	0xffffffff


	//   ....[9]....
        /*0060*/ 	.word	0xffffffff


	//   ....[10]....
        /*0064*/ 	.word	0xffffffff


	//   ....[11]....
        /*0068*/ 	.word	0xffffffff


	//   ....[12]....
        /*006c*/ 	.word	0xffffffff


	//   ....[13]....
        /*0070*/ 	.word	0xffffffff


	//   ....[14]....
        /*0074*/ 	.word	0xffffffff


	//   ....[15]....
        /*0078*/ 	.word	0xffffffff


	//   ....[16]....
        /*007c*/ 	.word	0xffffffff


	//   ....[17]....
        /*0080*/ 	.word	0xffffffff


	//   ....[18]....
        /*0084*/ 	.word	0xffffffff


	//   ....[19]....
        /*0088*/ 	.word	0xffffffff


	//   ....[20]....
        /*008c*/ 	.word	0xffffffff


	//   ....[21]....
        /*0090*/ 	.word	0xffffffff


	//   ....[22]....
        /*0094*/ 	.word	0xffffffff


	//   ....[23]....
        /*0098*/ 	.word	0xffffffff


	//   ....[24]....
        /*009c*/ 	.word	0xffffffff


	//   ....[25]....
        /*00a0*/ 	.word	0xffffffff


	//   ....[26]....
        /*00a4*/ 	.word	0xffffffff


	//   ....[27]....
        /*00a8*/ 	.word	0xffffffff


	//   ....[28]....
        /*00ac*/ 	.word	0xffffffff


	//   ....[29]....
        /*00b0*/ 	.word	0xffffffff


	//   ....[30]....
        /*00b4*/ 	.word	0xffffffff


	//   ....[31]....
        /*00b8*/ 	.word	0xffffffff


	//   ....[32]....
        /*00bc*/ 	.word	0xffffffff


	//   ....[33]....
        /*00c0*/ 	.word	0xffffffff


	//   ....[34]....
        /*00c4*/ 	.word	0xffffffff


	//   ....[35]....
        /*00c8*/ 	.word	0xffffffff


	//   ....[36]....
        /*00cc*/ 	.word	0xffffffff


	//   ....[37]....
        /*00d0*/ 	.word	0xffffffff


	//   ....[38]....
        /*00d4*/ 	.word	0xffffffff


	//   ....[39]....
        /*00d8*/ 	.word	0xffffffff


	//   ....[40]....
        /*00dc*/ 	.word	0xffffffff


	//   ....[41]....
        /*00e0*/ 	.word	0xffffffff


	//   ....[42]....
        /*00e4*/ 	.word	0xffffffff


	//   ....[43]....
        /*00e8*/ 	.word	0xffffffff


	//   ....[44]....
        /*00ec*/ 	.word	0xffffffff


	//   ....[45]....
        /*00f0*/ 	.word	0xffffffff


	//   ....[46]....
        /*00f4*/ 	.word	0xffffffff


	//   ....[47]....
        /*00f8*/ 	.word	0xffffffff


	//   ....[48]....
        /*00fc*/ 	.word	0xffffffff


	//   ....[49]....
        /*0100*/ 	.word	0xffffffff


	//   ....[50]....
        /*0104*/ 	.word	0xffffffff


	//   ....[51]....
        /*0108*/ 	.word	0xffffffff


	//   ....[52]....
        /*010c*/ 	.word	0xffffffff


	//   ....[53]....
        /*0110*/ 	.word	0xffffffff


	//   ....[54]....
        /*0114*/ 	.word	0xffffffff


	//   ....[55]....
        /*0118*/ 	.word	0xffffffff


	//   ....[56]....
        /*011c*/ 	.word	0xffffffff


	//   ....[57]....
        /*0120*/ 	.word	0xffffffff


	//   ....[58]....
        /*0124*/ 	.word	0xffffffff


	//   ....[59]....
        /*0128*/ 	.word	0xffffffff


	//   ....[60]....
        /*012c*/ 	.word	0xffffffff


	//   ....[61]....
        /*0130*/ 	.word	0xffffffff


	//   ....[62]....
        /*0134*/ 	.word	0xffffffff


	//   ....[63]....
        /*0138*/ 	.word	0xffffffff


	//   ....[64]....
        /*013c*/ 	.word	0xffffffff


	//   ....[65]....
        /*0140*/ 	.word	0xffffffff


	//   ....[66]....
        /*0144*/ 	.word	0xffffffff


	//   ....[67]....
        /*0148*/ 	.word	0xffffffff


	//   ....[68]....
        /*014c*/ 	.word	0xffffffff


	//----- nvinfo : EIATTR_COOP_GROUP_INSTR_OFFSETS
	.align		4
.L_178:
        /*0150*/ 	.byte	0x04, 0x28
        /*0152*/ 	.short	(.L_180 - .L_179)


	//   ....[0]....
.L_179:
        /*0154*/ 	.word	0x00000080


	//   ....[1]....
        /*0158*/ 	.word	0x00001ec0


	//   ....[2]....
        /*015c*/ 	.word	0x00001ed0


	//   ....[3]....
        /*0160*/ 	.word	0x00003ab0


	//   ....[4]....
        /*0164*/ 	.word	0x00003ac0


	//   ....[5]....
        /*0168*/ 	.word	0x000054c0


	//   ....[6]....
        /*016c*/ 	.word	0x000054e0


	//   ....[7]....
        /*0170*/ 	.word	0x000059d0


	//   ....[8]....
        /*0174*/ 	.word	0x00005a30


	//   ....[9]....
        /*0178*/ 	.word	0x00006580


	//   ....[10]....
        /*017c*/ 	.word	0x00006640


	//   ....[11]....
        /*0180*/ 	.word	0x000067b0


	//   ....[12]....
        /*0184*/ 	.word	0x000067e0


	//   ....[13]....
        /*0188*/ 	.word	0x00006900


	//   ....[14]....
        /*018c*/ 	.word	0x00006930


	//   ....[15]....
        /*0190*/ 	.word	0x00006a60


	//   ....[16]....
        /*0194*/ 	.word	0x00006aa0


	//   ....[17]....
        /*0198*/ 	.word	0x00006ee0


	//   ....[18]....
        /*019c*/ 	.word	0x00006f00


	//   ....[19]....
        /*01a0*/ 	.word	0x00006f10


	//   ....[20]....
        /*01a4*/ 	.word	0x00006f20


	//   ....[21]....
        /*01a8*/ 	.word	0x0000cf00


	//   ....[22]....
        /*01ac*/ 	.word	0x0000cf50


	//   ....[23]....
        /*01b0*/ 	.word	0x0000cf80


	//   ....[24]....
        /*01b4*/ 	.word	0x0000cfb0


	//   ....[25]....
        /*01b8*/ 	.word	0x0000e4b0


	//   ....[26]....
        /*01bc*/ 	.word	0x0000e4d0


	//   ....[27]....
        /*01c0*/ 	.word	0x0000e4e0


	//   ....[28]....
        /*01c4*/ 	.word	0x0000e4f0


	//   ....[29]....
        /*01c8*/ 	.word	0x0000ec80


	//   ....[30]....
        /*01cc*/ 	.word	0x0000ecd0


	//   ....[31]....
        /*01d0*/ 	.word	0x0000ecf0


	//   ....[32]....
        /*01d4*/ 	.word	0x0000ed10


	//   ....[33]....
        /*01d8*/ 	.word	0x0000ff80


	//   ....[34]....
        /*01dc*/ 	.word	0x0000ff90


	//   ....[35]....
        /*01e0*/ 	.word	0x0000ffa0


	//   ....[36]....
        /*01e4*/ 	.word	0x0000ffb0


	//   ....[37]....
        /*01e8*/ 	.word	0x000101f0


	//   ....[38]....
        /*01ec*/ 	.word	0x00010200


	//   ....[39]....
        /*01f0*/ 	.word	0x00010350


	//   ....[40]....
        /*01f4*/ 	.word	0x00010370


	//   ....[41]....
        /*01f8*/ 	.word	0x00011420


	//   ....[42]....
        /*01fc*/ 	.word	0x00011430


	//   ....[43]....
        /*0200*/ 	.word	0x00011480


	//   ....[44]....
        /*0204*/ 	.word	0x00011490


	//   ....[45]....
        /*0208*/ 	.word	0x00012af0


	//   ....[46]....
        /*020c*/ 	.word	0x00012b20


	//   ....[47]....
        /*0210*/ 	.word	0x00012b70


	//   ....[48]....
        /*0214*/ 	.word	0x00012b80


	//   ....[49]....
        /*0218*/ 	.word	0x000140c0


	//   ....[50]....
        /*021c*/ 	.word	0x00014100


	//   ....[51]....
        /*0220*/ 	.word	0x00014140


	//   ....[52]....
        /*0224*/ 	.word	0x00014170


	//   ....[53]....
        /*0228*/ 	.word	0x00014350


	//   ....[54]....
        /*022c*/ 	.word	0x00014360


	//   ....[55]....
        /*0230*/ 	.word	0x000144e0


	//   ....[56]....
        /*0234*/ 	.word	0x00014510


	//   ....[57]....
        /*0238*/ 	.word	0x00014660


	//   ....[58]....
        /*023c*/ 	.word	0x00014690


	//   ....[59]....
        /*0240*/ 	.word	0x000147e0


	//   ....[60]....
        /*0244*/ 	.word	0x00014800


	//   ....[61]....
        /*0248*/ 	.word	0x00014fd0


	//   ....[62]....
        /*024c*/ 	.word	0x00014ff0


	//   ....[63]....
        /*0250*/ 	.word	0x00015120


	//   ....[64]....
        /*0254*/ 	.word	0x00015150


	//   ....[65]....
        /*0258*/ 	.word	0x00015280


	//   ....[66]....
        /*025c*/ 	.word	0x000152b0


	//   ....[67]....
        /*0260*/ 	.word	0x000153e0


	//   ....[68]....
        /*0264*/ 	.word	0x00015400


	//----- nvinfo : EIATTR_EXIT_INSTR_OFFSETS
	.align		4
.L_180:
        /*0268*/ 	.byte	0x04, 0x1c
        /*026a*/ 	.short	(.L_182 - .L_181)


	//   ....[0]....
.L_181:
        /*026c*/ 	.word	0x00000310


	//   ....[1]....
        /*0270*/ 	.word	0x00014810


	//   ....[2]....
        /*0274*/ 	.word	0x000148e0


	//   ....[3]....
        /*0278*/ 	.word	0x00014940


	//   ....[4]....
        /*027c*/ 	.word	0x00015410


	//   ....[5]....
        /*0280*/ 	.word	0x000154c0


	//   ....[6]....
        /*0284*/ 	.word	0x00015520


	//----- nvinfo : EIATTR_CTAIDZ_USED
	.align		4
.L_182:
        /*0288*/ 	.byte	0x01, 0x04
	.zero		2


	//----- nvinfo : EIATTR_MAX_THREADS
	.align		4
        /*028c*/ 	.byte	0x04, 0x05
        /*028e*/ 	.short	(.L_184 - .L_183)
.L_183:
        /*0290*/ 	.word	0x00000100
        /*0294*/ 	.word	0x00000001
        /*0298*/ 	.word	0x00000001


	//----- nvinfo : EIATTR_CRS_STACK_SIZE
	.align		4
.L_184:
        /*029c*/ 	.byte	0x04, 0x1e
        /*029e*/ 	.short	(.L_186 - .L_185)
.L_185:
        /*02a0*/ 	.word	0x00000000
.L_186:


//--------------------- .nv.info._ZN7cutlass13device_kernelIN5flash19enable_sm80_to_sm89INS1_16FlashAttnFwdSm80INS1_25CollectiveMainloopFwdSm80ILi8ELi1ELb0EN4cute5tupleIJNS5_1CILi128EEENS7_ILi64EEENS7_ILi192EEEEEELi192ENS_10bfloat16_tEfNS_4arch4Sm80ELb0ELb1ELb1ELb0ELb1ELb0ELb1ELb0EEENS1_21CollectiveEpilogueFwdINS6_IJS8_SA_S9_EEENS6_IJNS7_ILi1EEESI_SI_EEESC_SE_Li256ELb0ELb1ELb0ELb0EEENS1_19SingleTileSchedulerILb0ELb0ELb1ELi128EEEEEEEEEvNT_6ParamsE --------------------------
	.section	.nv.info._ZN7cutlass13device_kernelIN5flash19enable_sm80_to_sm89INS1_16FlashAttnFwdSm80INS1_25CollectiveMainloopFwdSm80ILi8ELi1ELb0EN4cute5tupleIJNS5_1CILi128EEENS7_ILi64EEENS7_ILi192EEEEEELi192ENS_10bfloat16_tEfNS_4arch4Sm80ELb0ELb1ELb1ELb0ELb1ELb0ELb1ELb0EEENS1_21CollectiveEpilogueFwdINS6_IJS8_SA_S9_EEENS6_IJNS7_ILi1EEESI_SI_EEESC_SE_Li256ELb0ELb1ELb0ELb0EEENS1_19SingleTileSchedulerILb0ELb0ELb1ELi128EEEEEEEEEvNT_6ParamsE,"",@"SHT_CUDA_INFO"
	.sectionflags	@""
	.align	4


	//----- nvinfo : EIATTR_CUDA_API_VERSION
	.align		4
        /*0000*/ 	.byte	0x04, 0x37
        /*0002*/ 	.short	(.L_188 - .L_187)
.L_187:
        /*0004*/ 	.word	0x00000082


	//----- nvinfo : EIATTR_SW2861232_WAR
	.align		4
.L_188:
        /*0008*/ 	.byte	0x01, 0x35
	.zero		2


	//----- nvinfo : EIATTR_PARAM_CBANK
	.align		4
        /*000c*/ 	.byte	0x04, 0x0a
        /*000e*/ 	.short	(.L_190 - .L_189)
	.align		4
.L_189:
        /*0010*/ 	.word	index@(.nv.constant0._ZN7cutlass13device_kernelIN5flash19enable_sm80_to_sm89INS1_16FlashAttnFwdSm80INS1_25CollectiveMainloopFwdSm80ILi8ELi1ELb0EN4cute5tupleIJNS5_1CILi128EEENS7_ILi64EEENS7_ILi192EEEEEELi192ENS_10bfloat16_tEfNS_4arch4Sm80ELb0ELb1ELb1ELb0ELb1ELb0ELb1ELb0EEENS1_21CollectiveEpilogueFwdINS6_IJS8_SA_S9_EEENS6_IJNS7_ILi1EEESI_SI_EEESC_SE_Li256ELb0ELb1ELb0ELb0EEENS1_19SingleTileSchedulerILb0ELb0ELb1ELi128EEEEEEEEEvNT_6ParamsE)
        /*0014*/ 	.short	0x0160
        /*0016*/ 	.short	0x0418


	//----- nvinfo : EIATTR_CBANK_PARAM_SIZE
	.align		4
.L_190:
        /*0018*/ 	.byte	0x03, 0x19
        /*001a*/ 	.short	0x0418


	//----- nvinfo : EIATTR_KPARAM_INFO
	.align		4
        /*001c*/ 	.byte	0x04, 0x17
        /*001e*/ 	.short	(.L_192 - .L_191)
.L_191:
        /*0020*/ 	.word	0x00000000
        /*0024*/ 	.short	0x0000
        /*0026*/ 	.short	0x0000
        /*0028*/ 	.byte	0x00, 0xf0, 0x61, 0x10


	//----- nvinfo : EIATTR_MAXREG_COUNT
	.align		4
.L_192:
        /*002c*/ 	.byte	0x03, 0x1b
        /*002e*/ 	.short	0x00ff


	//----- nvinfo : EIATTR_NUM_BARRIERS
	.align		4
        /*0030*/ 	.byte	0x02, 0x4c
        /*0032*/ 	.byte	0x02
	.zero		1


	//----- nvinfo : EIATTR_MERCURY_ISA_VERSION
	.align		4
        /*0034*/ 	.byte	0x03, 0x5f
        /*0036*/ 	.short	0x0000


	//----- nvinfo : EIATTR_COOP_GROUP_MASK_REGIDS
	.align		4
        /*0038*/ 	.byte	0x04, 0x29
        /*003a*/ 	.short	(.L_194 - .L_193)


	//   ....[0]....
.L_193:
        /*003c*/ 	.word	0xffffffff


	//   ....[1]....
        /*0040*/ 	.word	0xffffffff


	//   ....[2]....
        /*0044*/ 	.word	0xffffffff


	//   ....[3]....
        /*0048*/ 	.word	0xffffffff


	//   ....[4]....
        /*004c*/ 	.word	0xffffffff


	//   ....[5]....
        /*0050*/ 	.word	0xffffffff


	//   ....[6]....
        /*0054*/ 	.word	0xffffffff


	//   ....[7]....
        /*0058*/ 	.word	0xffffffff


	//   ....[8]....
        /*005c*/ 	.word	0xffffffff


	//   ....[9]....
        /*0060*/ 	.word	0xffffffff


	//   ....[10]....
        /*0064*/ 	.word	0xffffffff


	//   ....[11]....
        /*0068*/ 	.word	0xffffffff


	//   ....[12]....
        /*006c*/ 	.word	0xffffffff


	//   ....[13]....
        /*0070*/ 	.word	0xffffffff


	//   ....[14]....
        /*0074*/ 	.word	0xffffffff


	//   ....[15]....
        /*0078*/ 	.word	0xffffffff


	//   ....[16]....
        /*007c*/ 	.word	0xffffffff


	//   ....[17]....
        /*0080*/ 	.word	0xffffffff


	//   ....[18]....
        /*0084*/ 	.word	0xffffffff


	//   ....[19]....
        /*0088*/ 	.word	0xffffffff


	//   ....[20]....
        /*008c*/ 	.word	0xffffffff


	//   ....[21]....
        /*0090*/ 	.word	0xffffffff


	//   ....[22]....
        /*0094*/ 	.word	0xffffffff


	//   ....[23]....
        /*0098*/ 	.word	0xffffffff


	//   ....[24]....
        /*009c*/ 	.word	0xffffffff


	//   ....[25]....
        /*00a0*/ 	.word	0xffffffff


	//   ....[26]....
        /*00a4*/ 	.word	0xffffffff


	//   ....[27]....
        /*00a8*/ 	.word	0xffffffff


	//   ....[28]....
        /*00ac*/ 	.word	0xffffffff


	//   ....[29]....
        /*00b0*/ 	.word	0xffffffff


	//   ....[30]....
        /*00b4*/ 	.word	0xffffffff


	//   ....[31]....
        /*00b8*/ 	.word	0xffffffff


	//   ....[32]....
        /*00bc*/ 	.word	0xffffffff


	//   ....[33]....
        /*00c0*/ 	.word	0xffffffff


	//   ....[34]....
        /*00c4*/ 	.word	0xffffffff


	//   ....[35]....
        /*00c8*/ 	.word	0xffffffff


	//   ....[36]....
        /*00cc*/ 	.word	0xffffffff


	//   ....[37]....
        /*00d0*/ 	.word	0xffffffff


	//   ....[38]....
        /*00d4*/ 	.word	0xffffffff


	//   ....[39]....
        /*00d8*/ 	.word	0xffffffff


	//   ....[40]....
        /*00dc*/ 	.word	0xffffffff


	//   ....[41]....
        /*00e0*/ 	.word	0xffffffff


	//   ....[42]....
        /*00e4*/ 	.word	0xffffffff


	//   ....[43]....
        /*00e8*/ 	.word	0xffffffff


	//   ....[44]....
        /*00ec*/ 	.word	0xffffffff


	//   ....[45]....
        /*00f0*/ 	.word	0xffffffff


	//   ....[46]....
        /*00f4*/ 	.word	0xffffffff


	//   ....[47]....
        /*00f8*/ 	.word	0xffffffff


	//   ....[48]....
        /*00fc*/ 	.word	0xffffffff


	//   ....[49]....
        /*0100*/ 	.word	0xffffffff


	//   ....[50]....
        /*0104*/ 	.word	0xffffffff


	//   ....[51]....
        /*0108*/ 	.word	0xffffffff


	//   ....[52]....
        /*010c*/ 	.word	0xffffffff


	//   ....[53]....
        /*0110*/ 	.word	0xffffffff


	//   ....[54]....
        /*0114*/ 	.word	0xffffffff


	//   ....[55]....
        /*0118*/ 	.word	0xffffffff


	//   ....[56]....
        /*011c*/ 	.word	0xffffffff


	//   ....[57]....
        /*0120*/ 	.word	0xffffffff


	//   ....[58]....
        /*0124*/ 	.word	0xffffffff


	//   ....[59]....
        /*0128*/ 	.word	0xffffffff


	//   ....[60]....
        /*012c*/ 	.word	0xffffffff


	//   ....[61]....
        /*0130*/ 	.word	0xffffffff


	//   ....[62]....
        /*0134*/ 	.word	0xffffffff


	//   ....[63]....
        /*0138*/ 	.word	0xffffffff


	//   ....[64]....
        /*013c*/ 	.word	0xffffffff


	//   ....[65]....
        /*0140*/ 	.word	0xffffffff


	//   ....[66]....
        /*0144*/ 	.word	0xffffffff


	//   ....[67]....
        /*0148*/ 	.word	0xffffffff


	//   ....[68]....
        /*014c*/ 	.word	0xffffffff


	//   ....[69]....
        /*0150*/ 	.word	0xffffffff


	//   ....[70]....
        /*0154*/ 	.word	0xffffffff


	//   ....[71]....
        /*0158*/ 	.word	0xffffffff


	//   ....[72]....
        /*015c*/ 	.word	0xffffffff


	//   ....[73]....
        /*0160*/ 	.word	0xffffffff


	//   ....[74]....
        /*0164*/ 	.word	0xffffffff


	//   ....[75]....
        /*0168*/ 	.word	0xffffffff


	//   ....[76]....
        /*016c*/ 	.word	0xffffffff


	//   ....[77]....
        /*0170*/ 	.word	0xffffffff


	//   ....[78]....
        /*0174*/ 	.word	0xffffffff


	//   ....[79]....
        /*0178*/ 	.word	0xffffffff


	//   ....[80]....
        /*017c*/ 	.word	0xffffffff


	//   ....[81]....
        /*0180*/ 	.word	0xffffffff


	//   ....[82]....
        /*0184*/ 	.word	0xffffffff


	//   ....[83]....
        /*0188*/ 	.word	0xffffffff


	//   ....[84]....
        /*018c*/ 	.word	0xffffffff


	//   ....[85]....
        /*0190*/ 	.word	0xffffffff


	//   ....[86]....
        /*0194*/ 	.word	0xffffffff


	//   ....[87]....
        /*0198*/ 	.word	0xffffffff


	//   ....[88]....
        /*019c*/ 	.word	0xffffffff


	//   ....[89]....
        /*01a0*/ 	.word	0xffffffff


	//----- nvinfo : EIATTR_COOP_GROUP_INSTR_OFFSETS
	.align		4
.L_194:
        /*01a4*/ 	.byte	0x04, 0x28
        /*01a6*/ 	.short	(.L_196 - .L_195)


	//   ....[0]....
.L_195:
        /*01a8*/ 	.word	0x00000e70


	//   ....[1]....
        /*01ac*/ 	.word	0x00000eb0


	//   ....[2]....
        /*01b0*/ 	.word	0x00000ef0


	//   ....[3]....
        /*01b4*/ 	.word	0x00000f20


	//   ....[4]....
        /*01b8*/ 	.word	0x00000f90


	//   ....[5]....
        /*01bc*/ 	.word	0x00001070


	//   ....[6]....
        /*01c0*/ 	.word	0x000010d0


	//   ....[7]....
        /*01c4*/ 	.word	0x000010e0


	//   ....[8]....
        /*01c8*/ 	.word	0x000016d0


	//   ....[9]....
        /*01cc*/ 	.word	0x00001710


	//   ....[10]....
        /*01d0*/ 	.word	0x00001740


	//   ....[11]....
        /*01d4*/ 	.word	0x00001780


	//   ....[12]....
        /*01d8*/ 	.word	0x000017a0


	//   ....[13]....
        /*01dc*/ 	.word	0x000017d0


	//   ....[14]....
        /*01e0*/ 	.word	0x000017f0


	//   ....[15]....
        /*01e4*/ 	.word	0x00001820


	//   ....[16]....
        /*01e8*/ 	.word	0x00002a80


	//   ....[17]....
        /*01ec*/ 	.word	0x00002aa0


	//   ....[18]....
        /*01f0*/ 	.word	0x00002ab0


	//   ....[19]....
        /*01f4*/ 	.word	0x00002ac0


	//   ....[20]....
        /*01f8*/ 	.word	0x00002f20


	//   ....[21]....
        /*01fc*/ 	.word	0x00003220


	//   ....[22]....
        /*0200*/ 	.word	0x00003d20


	//   ....[23]....
        /*0204*/ 	.word	0x00003f50


	//   ....[24]....
        /*0208*/ 	.word	0x00003f60


	//   ....[25]....
        /*020c*/ 	.word	0x00003fb0


	//   ....[26]....
        /*0210*/ 	.word	0x00005360


	//   ....[27]....
        /*0214*/ 	.word	0x00005380


	//   ....[28]....
        /*0218*/ 	.word	0x000053a0


	//   ....[29]....
        /*021c*/ 	.word	0x000053b0


	//   ....[30]....
        /*0220*/ 	.word	0x00006470


	//   ....[31]....
        /*0224*/ 	.word	0x00006480


	//   ....[32]....
        /*0228*/ 	.word	0x00006490


	//   ....[33]....
        /*022c*/ 	.word	0x000064a0


	//   ....[34]....
        /*0230*/ 	.word	0x000066a0


	//   ....[35]....
        /*0234*/ 	.word	0x000068e0


	//   ....[36]....
        /*0238*/ 	.word	0x00007330


	//   ....[37]....
        /*023c*/ 	.word	0x00007500


	//   ....[38]....
        /*0240*/ 	.word	0x00007550


	//   ....[39]....
        /*0244*/ 	.word	0x000075e0


	//   ....[40]....
        /*0248*/ 	.word	0x000091f0


	//   ....[41]....
        /*024c*/ 	.word	0x00009210


	//   ....[42]....
        /*0250*/ 	.word	0x00009230


	//   ....[43]....
        /*0254*/ 	.word	0x00009240


	//   ....[44]....
        /*0258*/ 	.word	0x0000a2f0


	//   ....[45]....
        /*025c*/ 	.word	0x0000a310


	//   ....[46]....
        /*0260*/ 	.word	0x0000a320


	//   ....[47]....
        /*0264*/ 	.word	0x0000a330


	//   ....[48]....
        /*0268*/ 	.word	0x0000a700


	//   ....[49]....
        /*026c*/ 	.word	0x0000a720


	//   ....[50]....
        /*0270*/ 	.word	0x0000a750


	//   ....[51]....
        /*0274*/ 	.word	0x0000a760


	//   ....[52]....
        /*0278*/ 	.word	0x0000bfc0


	//   ....[53]....
        /*027c*/ 	.word	0x0000bfd0


	//   ....[54]....
        /*0280*/ 	.word	0x0000bff0


	//   ....[55]....
        /*0284*/ 	.word	0x0000c000


	//   ....[56]....
        /*0288*/ 	.word	0x0000d100


	//   ....[57]....
        /*028c*/ 	.word	0x0000d110


	//   ....[58]....
        /*0290*/ 	.word	0x0000d120


	//   ....[59]....
        /*0294*/ 	.word	0x0000d130


	//   ....[60]....
        /*0298*/ 	.word	0x0000d310


	//   ....[61]....
        /*029c*/ 	.word	0x0000d530


	//   ....[62]....
        /*02a0*/ 	.word	0x0000df70


	//   ....[63]....
        /*02a4*/ 	.word	0x0000e140


	//   ....[64]....
        /*02a8*/ 	.word	0x0000e190


	//   ....[65]....
        /*02ac*/ 	.word	0x0000e220


	//   ....[66]....
        /*02b0*/ 	.word	0x0000f8e0


	//   ....[67]....
        /*02b4*/ 	.word	0x0000f910


	//   ....[68]....
        /*02b8*/ 	.word	0x0000f950


	//   ....[69]....
        /*02bc*/ 	.word	0x0000f960


	//   ....[70]....
        /*02c0*/ 	.word	0x00010ee0


	//   ....[71]....
        /*02c4*/ 	.word	0x00010ef0


	//   ....[72]....
        /*02c8*/ 	.word	0x00010f10


	//   ....[73]....
        /*02cc*/ 	.word	0x00010f30


	//   ....[74]....
        /*02d0*/ 	.word	0x00010f50


	//   ....[75]....
        /*02d4*/ 	.word	0x00010f70


	//   ....[76]....
        /*02d8*/ 	.word	0x000111a0


	//   ....[77]....
        /*02dc*/ 	.word	0x000111d0


	//   ....[78]....
        /*02e0*/ 	.word	0x00011320


	//   ....[79]....
        /*02e4*/ 	.word	0x00011350


	//   ....[80]....
        /*02e8*/ 	.word	0x000114a0


	//   ....[81]....
        /*02ec*/ 	.word	0x000114c0


	//   ....[82]....
        /*02f0*/ 	.word	0x00011b90


	//   ....[83]....
        /*02f4*/ 	.word	0x00011bb0


	//   ....[84]....
        /*02f8*/ 	.word	0x00011ce0


	//   ....[85]....
        /*02fc*/ 	.word	0x00011d10


	//   ....[86]....
        /*0300*/ 	.word	0x00011e40


	//   ....[87]....
        /*0304*/ 	.word	0x00011e70


	//   ....[88]....
        /*0308*/ 	.word	0x00011fa0


	//   ....[89]....
        /*030c*/ 	.word	0x00011fc0


	//----- nvinfo : EIATTR_EXIT_INSTR_OFFSETS
	.align		4
.L_196:
        /*0310*/ 	.byte	0x04, 0x1c
        /*0312*/ 	.short	(.L_198 - .L_197)


	//   ....[0]....
.L_197:
        /*0314*/ 	.word	0x00000030


	//   ....[1]....
        /*0318*/ 	.word	0x000114d0


	//   ....[2]....
        /*031c*/ 	.word	0x000115a0


	//   ....[3]....
        /*0320*/ 	.word	0x00011600


	//   ....[4]....
        /*0324*/ 	.word	0x00011fd0


	//   ....[5]....
        /*0328*/ 	.word	0x00012080


	//   ....[6]....
        /*032c*/ 	.word	0x000120e0


	//----- nvinfo : EIATTR_CTAIDZ_USED
	.align		4
.L_198:
        /*0330*/ 	.byte	0x01, 0x04
	.zero		2


	//----- nvinfo : EIATTR_MAX_THREADS
	.align		4
        /*0334*/ 	.byte	0x04, 0x05
        /*0336*/ 	.short	(.L_200 - .L_199)
.L_199:
        /*0338*/ 	.word	0x00000100
        /*033c*/ 	.word	0x00000001
        /*0340*/ 	.word	0x00000001


	//----- nvinfo : EIATTR_CRS_STACK_SIZE
	.align		4
.L_200:
        /*0344*/ 	.byte	0x04, 0x1e
        /*0346*/ 	.short	(.L_202 - .L_201)
.L_201:
        /*0348*/ 	.word	0x00000000
.L_202:


//--------------------- .nv.info._ZN7cutlass13device_kernelIN5flash19enable_sm80_to_sm89INS1_16FlashAttnFwdSm80INS1_25CollectiveMainloopFwdSm80ILi8ELi1ELb0EN4cute5tupleIJNS5_1CILi128EEENS7_ILi64EEENS7_ILi192EEEEEELi192ENS_10bfloat16_tEfNS_4arch4Sm80ELb0ELb1ELb1ELb1ELb1ELb0ELb1ELb0EEENS1_21CollectiveEpilogueFwdINS6_IJS8_SA_S9_EEENS6_IJNS7_ILi1EEESI_SI_EEESC_SE_Li256ELb1ELb1ELb0ELb0EEENS1_19SingleTileSchedulerILb1ELb0ELb1ELi128EEEEEEEEEvNT_6ParamsE --------------------------
	.section	.nv.info._ZN7cutlass13device_kernelIN5flash19enable_sm80_to_sm89INS1_16FlashAttnFwdSm80INS1_25CollectiveMainloopFwdSm80ILi8ELi1ELb0EN4cute5tupleIJNS5_1CILi128EEENS7_ILi64EEENS7_ILi192EEEEEELi192ENS_10bfloat16_tEfNS_4arch4Sm80ELb0ELb1ELb1ELb1ELb1ELb0ELb1ELb0EEENS1_21CollectiveEpilogueFwdINS6_IJS8_SA_S9_EEENS6_IJNS7_ILi1EEESI_SI_EEESC_SE_Li256ELb1ELb1ELb0ELb0EEENS1_19SingleTileSchedulerILb1ELb0ELb1ELi128EEEEEEEEEvNT_6ParamsE,"",@"SHT_CUDA_INFO"
	.sectionflags	@""
	.align	4


	//----- nvinfo : EIATTR_CUDA_API_VERSION
	.align		4
        /*0000*/ 	.byte	0x04, 0x37
        /*0002*/ 	.short	(.L_204 - .L_203)
.L_203:
        /*0004*/ 	.word	0x00000082


	//----- nvinfo : EIATTR_SW2861232_WAR
	.align		4
.L_204:
        /*0008*/ 	.byte	0x01, 0x35
	.zero		2


	//----- nvinfo : EIATTR_PARAM_CBANK
	.align		4
        /*000c*/ 	.byte	0x04, 0x0a
        /*000e*/ 	.short	(.L_206 - .L_205)
	.align		4
.L_205:
        /*0010*/ 	.word	index@(.nv.constant0._ZN7cutlass13device_kernelIN5flash19enable_sm80_to_sm89INS1_16FlashAttnFwdSm80INS1_25CollectiveMainloopFwdSm80ILi8ELi1ELb0EN4cute5tupleIJNS5_1CILi128EEENS7_ILi64EEENS7_ILi192EEEEEELi192ENS_10bfloat16_tEfNS_4arch4Sm80ELb0ELb1ELb1ELb1ELb1ELb0ELb1ELb0EEENS1_21CollectiveEpilogueFwdINS6_IJS8_SA_S9_EEENS6_IJNS7_ILi1EEESI_SI_EEESC_SE_Li256ELb1ELb1ELb0ELb0EEENS1_19SingleTileSchedulerILb1ELb0ELb1ELi128EEEEEEEEEvNT_6ParamsE)
        /*0014*/ 	.short	0x0160
        /*0016*/ 	.short	0x0418


	//----- nvinfo : EIATTR_CBANK_PARAM_SIZE
	.align		4
.L_206:
        /*0018*/ 	.byte	0x03, 0x19
        /*001a*/ 	.short	0x0418


	//----- nvinfo : EIATTR_KPARAM_INFO
	.align		4
        /*001c*/ 	.byte	0x04, 0x17
        /*001e*/ 	.short	(.L_208 - .L_207)
.L_207:
        /*0020*/ 	.word	0x00000000
        /*0024*/ 	.short	0x0000
        /*0026*/ 	.short	0x0000
        /*0028*/ 	.byte	0x00, 0xf0, 0x61, 0x10


	//----- nvinfo : EIATTR_MAXREG_COUNT
	.align		4
.L_208:
        /*002c*/ 	.byte	0x03, 0x1b
        /*002e*/ 	.short	0x00ff


	//----- nvinfo : EIATTR_NUM_BARRIERS
	.align		4
        /*0030*/ 	.byte	0x02, 0x4c
        /*0032*/ 	.byte	0x02
	.zero		1


	//----- nvinfo : EIATTR_MERCURY_ISA_VERSION
	.align		4
        /*0034*/ 	.byte	0x03, 0x5f
        /*0036*/ 	.short	0x0000


	//----- nvinfo : EIATTR_COOP_GROUP_MASK_REGIDS
	.align		4
        /*0038*/ 	.byte	0x04, 0x29
        /*003a*/ 	.short	(.L_210 - .L_209)


	//   ....[0]....
.L_209:
        /*003c*/ 	.word	0xffffffff


	//   ....[1]....
        /*0040*/ 	.word	0xffffffff


	//   ....[2]....
        /*0044*/ 	.word	0xffffffff


	//   ....[3]....
        /*0048*/ 	.word	0xffffffff


	//   ....[4]....
        /*004c*/ 	.word	0xffffffff


	//   ....[5]....
        /*0050*/ 	.word	0xffffffff


	//   ....[6]....
        /*0054*/ 	.word	0xffffffff


	//   ....[7]....
        /*0058*/ 	.word	0xffffffff


	//   ....[8]....
        /*005c*/ 	.word	0xffffffff


	//   ....[9]....
        /*0060*/ 	.word	0xffffffff


	//   ....[10]....
        /*0064*/ 	.word	0xffffffff


	//   ....[11]....
        /*0068*/ 	.word	0xffffffff


	//   ....[12]....
        /*006c*/ 	.word	0xffffffff


	//   ....[13]....
        /*0070*/ 	.word	0xffffffff


	//   ....[14]....
        /*0074*/ 	.word	0xffffffff


	//   ....[15]....
        /*0078*/ 	.word	0xffffffff


	//   ....[16]....
        /*007c*/ 	.word	0xffffffff


	//   ....[17]....
        /*0080*/ 	.word	0xffffffff


	//   ....[18]....
        /*0084*/ 	.word	0xffffffff


	//   ....[19]....
        /*0088*/ 	.word	0xffffffff


	//   ....[20]....
        /*008c*/ 	.word	0xffffffff


	//   ....[21]....
        /*0090*/ 	.word	0xffffffff


	//   ....[22]....
        /*0094*/ 	.word	0xffffffff


	//   ....[23]....
        /*0098*/ 	.word	0xffffffff


	//   ....[24]....
        /*009c*/ 	.word	0xffffffff


	//   ....[25]....
        /*00a0*/ 	.word	0xffffffff


	//   ....[26]....
        /*00a4*/ 	.word	0xffffffff


	//   ....[27]....
        /*00a8*/ 	.word	0xffffffff


	//   ....[28]....
        /*00ac*/ 	.word	0xffffffff


	//   ....[29]....
        /*00b0*/ 	.word	0xffffffff


	//   ....[30]....
        /*00b4*/ 	.word	0xffffffff


	//   ....[31]....
        /*00b8*/ 	.word	0xffffffff


	//   ....[32]....
        /*00bc*/ 	.word	0xffffffff


	//   ....[33]....
        /*00c0*/ 	.word	0xffffffff


	//   ....[34]....
        /*00c4*/ 	.word	0xffffffff


	//   ....[35]....
        /*00c8*/ 	.word	0xffffffff


	//   ....[36]....
        /*00cc*/ 	.word	0xffffffff


	//   ....[37]....
        /*00d0*/ 	.word	0xffffffff


	//   ....[38]....
        /*00d4*/ 	.word	0xffffffff


	//   ....[39]....
        /*00d8*/ 	.word	0xffffffff


	//   ....[40]....
        /*00dc*/ 	.word	0xffffffff


	//   ....[41]....
        /*00e0*/ 	.word	0xffffffff


	//   ....[42]....
        /*00e4*/ 	.word	0xffffffff


	//   ....[43]....
        /*00e8*/ 	.word	0xffffffff


	//   ....[44]....
        /*00ec*/ 	.word	0xffffffff


	//   ....[45]....
        /*00f0*/ 	.word	0xffffffff


	//   ....[46]....
        /*00f4*/ 	.word	0xffffffff


	//   ....[47]....
        /*00f8*/ 	.word	0xffffffff


	//   ....[48]....
        /*00fc*/ 	.word	0xffffffff


	//   ....[49]....
        /*0100*/ 	.word	0xffffffff


	//   ....[50]....
        /*0104*/ 	.word	0xffffffff


	//   ....[51]....
        /*0108*/ 	.word	0xffffffff


	//   ....[52]....
        /*010c*/ 	.word	0xffffffff


	//   ....[53]....
        /*0110*/ 	.word	0xffffffff


	//   ....[54]....
        /*0114*/ 	.word	0xffffffff


	//   ....[55]....
        /*0118*/ 	.word	0xffffffff


	//   ....[56]....
        /*011c*/ 	.word	0xffffffff


	//   ....[57]....
        /*0120*/ 	.word	0xffffffff


	//   ....[58]....
        /*0124*/ 	.word	0xffffffff


	//   ....[59]....
        /*0128*/ 	.word	0xffffffff


	//   ....[60]....
        /*012c*/ 	.word	0xffffffff


	//   ....[61]....
        /*0130*/ 	.word	0xffffffff


	//   ....[62]....
        /*0134*/ 	.word	0xffffffff


	//   ....[63]....
        /*0138*/ 	.word	0xffffffff


	//   ....[64]....
        /*013c*/ 	.word	0xffffffff


	//   ....[65]....
        /*0140*/ 	.word	0xffffffff


	//   ....[66]....
        /*0144*/ 	.word	0xffffffff


	//   ....[67]....
        /*0148*/ 	.word	0xffffffff


	//   ....[68]....
        /*014c*/ 	.word	0xffffffff


	//   ....[69]....
        /*0150*/ 	.word	0xffffffff


	//   ....[70]....
        /*0154*/ 	.word	0xffffffff


	//   ....[71]....
        /*0158*/ 	.word	0xffffffff


	//   ....[72]....
        /*015c*/ 	.word	0xffffffff


	//   ....[73]....
        /*0160*/ 	.word	0xffffffff


	//   ....[74]....
        /*0164*/ 	.word	0xffffffff


	//   ....[75]....
        /*0168*/ 	.word	0xffffffff


	//   ....[76]....
        /*016c*/ 	.word	0xffffffff


	//   ....[77]....
        /*0170*/ 	.word	0xffffffff


	//   ....[78]....
        /*0174*/ 	.word	0xffffffff


	//   ....[79]....
        /*0178*/ 	.word	0xffffffff


	//   ....[80]....
        /*017c*/ 	.word	0xffffffff


	//   ....[81]....
        /*0180*/ 	.word	0xffffffff


	//   ....[82]....
        /*0184*/ 	.word	0xffffffff


	//   ....[83]....
        /*0188*/ 	.word	0xffffffff


	//   ....[84]....
        /*018c*/ 	.word	0xffffffff


	//   ....[85]....
        /*0190*/ 	.word	0xffffffff


	//   ....[86]....
        /*0194*/ 	.word	0xffffffff


	//   ....[87]....
        /*0198*/ 	.word	0xffffffff


	//   ....[88]....
        /*019c*/ 	.word	0xffffffff


	//   ....[89]....
        /*01a0*/ 	.word	0xffffffff


	//   ....[90]....
        /*01a4*/ 	.word	0xffffffff


	//----- nvinfo : EIATTR_COOP_GROUP_INSTR_OFFSETS
	.align		4
.L_210:
        /*01a8*/ 	.byte	0x04, 0x28
        /*01aa*/ 	.short	(.L_212 - .L_211)


	//   ....[0]....
.L_211:
        /*01ac*/ 	.word	0x00000090


	//   ....[1]....
        /*01b0*/ 	.word	0x00001590


	//   ....[2]....
        /*01b4*/ 	.word	0x000015d0


	//   ....[3]....
        /*01b8*/ 	.word	0x000017a0


	//   ....[4]....
        /*01bc*/ 	.word	0x000017d0


	//   ....[5]....
        /*01c0*/ 	.word	0x000018f0


	//   ....[6]....
        /*01c4*/ 	.word	0x00001920


	//   ....[7]....
        /*01c8*/ 	.word	0x00001a30


	//   ....[8]....
        /*01cc*/ 	.word	0x00001a70


	//   ....[9]....
        /*01d0*/ 	.word	0x000020d0


	//   ....[10]....
        /*01d4*/ 	.word	0x00002110


	//   ....[11]....
        /*01d8*/ 	.word	0x00002150


	//   ....[12]....
        /*01dc*/ 	.word	0x00002170


	//   ....[13]....
        /*01e0*/ 	.word	0x000021c0


	//   ....[14]....
        /*01e4*/ 	.word	0x000021f0


	//   ....[15]....
        /*01e8*/ 	.word	0x00002230


	//   ....[16]....
        /*01ec*/ 	.word	0x00002260


	//   ....[17]....
        /*01f0*/ 	.word	0x00003350


	//   ....[18]....
        /*01f4*/ 	.word	0x00003380


	//   ....[19]....
        /*01f8*/ 	.word	0x000033a0


	//   ....[20]....
        /*01fc*/ 	.word	0x000033c0


	//   ....[21]....
        /*0200*/ 	.word	0x00003830


	//   ....[22]....
        /*0204*/ 	.word	0x00003b00


	//   ....[23]....
        /*0208*/ 	.word	0x00004760


	//   ....[24]....
        /*020c*/ 	.word	0x00004860


	//   ....[25]....
        /*0210*/ 	.word	0x00004870


	//   ....[26]....
        /*0214*/ 	.word	0x000048c0


	//   ....[27]....
        /*0218*/ 	.word	0x00005ca0


	//   ....[28]....
        /*021c*/ 	.word	0x00005cc0


	//   ....[29]....
        /*0220*/ 	.word	0x00005ce0


	//   ....[30]....
        /*0224*/ 	.word	0x00005cf0


	//   ....[31]....
        /*0228*/ 	.word	0x00006db0


	//   ....[32]....
        /*022c*/ 	.word	0x00006dc0


	//   ....[33]....
        /*0230*/ 	.word	0x00006dd0


	//   ....[34]....
        /*0234*/ 	.word	0x00006de0


	//   ....[35]....
        /*0238*/ 	.word	0x00006fe0


	//   ....[36]....
        /*023c*/ 	.word	0x00007200


	//   ....[37]....
        /*0240*/ 	.word	0x00007c40


	//   ....[38]....
        /*0244*/ 	.word	0x00007e10


	//   ....[39]....
        /*0248*/ 	.word	0x00007e60


	//   ....[40]....
        /*024c*/ 	.word	0x00007ef0


	//   ....[41]....
        /*0250*/ 	.word	0x00009b10


	//   ....[42]....
        /*0254*/ 	.word	0x00009b30


	//   ....[43]....
        /*0258*/ 	.word	0x00009b50


	//   ....[44]....
        /*025c*/ 	.word	0x00009b60


	//   ....[45]....
        /*0260*/ 	.word	0x0000ac10


	//   ....[46]....
        /*0264*/ 	.word	0x0000ac30


	//   ....[47]....
        /*0268*/ 	.word	0x0000ac40


	//   ....[48]....
        /*026c*/ 	.word	0x0000ac50


	//   ....[49]....
        /*0270*/ 	.word	0x0000b020


	//   ....[50]....
        /*0274*/ 	.word	0x0000b040


	//   ....[51]....
        /*0278*/ 	.word	0x0000b070


	//   ....[52]....
        /*027c*/ 	.word	0x0000b080


	//   ....[53]....
        /*0280*/ 	.word	0x0000c8e0


	//   ....[54]....
        /*0284*/ 	.word	0x0000c8f0


	//   ....[55]....
        /*0288*/ 	.word	0x0000c910


	//   ....[56]....
        /*028c*/ 	.word	0x0000c920


	//   ....[57]....
        /*0290*/ 	.word	0x0000da20


	//   ....[58]....
        /*0294*/ 	.word	0x0000da30


	//   ....[59]....
        /*0298*/ 	.word	0x0000da40


	//   ....[60]....
        /*029c*/ 	.word	0x0000da50


	//   ....[61]....
        /*02a0*/ 	.word	0x0000dc40


	//   ....[62]....
        /*02a4*/ 	.word	0x0000dfb0


	//   ....[63]....
        /*02a8*/ 	.word	0x0000e890


	//   ....[64]....
        /*02ac*/ 	.word	0x0000ea70


	//   ....[65]....
        /*02b0*/ 	.word	0x0000eab0


	//   ....[66]....
        /*02b4*/ 	.word	0x0000eb30


	//   ....[67]....
        /*02b8*/ 	.word	0x00010200


	//   ....[68]....
        /*02bc*/ 	.word	0x00010230


	//   ....[69]....
        /*02c0*/ 	.word	0x00010270


	//   ....[70]....
        /*02c4*/ 	.word	0x00010280


	//   ....[71]....
        /*02c8*/ 	.word	0x00011870


	//   ....[72]....
        /*02cc*/ 	.word	0x000118e0


	//   ....[73]....
        /*02d0*/ 	.word	0x00011920


	//   ....[74]....
        /*02d4*/ 	.word	0x00011960


	//   ....[75]....
        /*02d8*/ 	.word	0x00011bb0


	//   ....[76]....
        /*02dc*/ 	.word	0x00011bc0


	//   ....[77]....
        /*02e0*/ 	.word	0x00011d40


	//   ....[78]....
        /*02e4*/ 	.word	0x00011d70


	//   ....[79]....
        /*02e8*/ 	.word	0x00011ec0


	//   ....[80]....
        /*02ec*/ 	.word	0x00011ef0


	//   ....[81]....
        /*02f0*/ 	.word	0x00012040


	//   ....[82]....
        /*02f4*/ 	.word	0x00012060


	//   ....[83]....
        /*02f8*/ 	.word	0x000129a0


	//   ....[84]....
        /*02fc*/ 	.word	0x000129b0


	//   ....[85]....
        /*0300*/ 	.word	0x00012ae0


	//   ....[86]....
        /*0304*/ 	.word	0x00012b10


	//   ....[87]....
        /*0308*/ 	.word	0x00012c40


	//   ....[88]....
        /*030c*/ 	.word	0x00012c70


	//   ....[89]....
        /*0310*/ 	.word	0x00012da0


	//   ....[90]....
        /*0314*/ 	.word	0x00012dc0


	//----- nvinfo : EIATTR_EXIT_INSTR_OFFSETS
	.align		4
.L_212:
        /*0318*/ 	.byte	0x04, 0x1c
        /*031a*/ 	.short	(.L_214 - .L_213)


	//   ....[0]....
.L_213:
        /*031c*/ 	.word	0x00000440


	//   ....[1]....
        /*0320*/ 	.word	0x00012070


	//   ....[2]....
        /*0324*/ 	.word	0x00012140


	//   ....[3]....
        /*0328*/ 	.word	0x000121a0


	//   ....[4]....
        /*032c*/ 	.word	0x00012dd0


	//   ....[5]....
        /*0330*/ 	.word	0x00012e80


	//   ....[6]....
        /*0334*/ 	.word	0x00012ee0


	//----- nvinfo : EIATTR_CTAIDZ_USED
	.align		4
.L_214:
        /*0338*/ 	.byte	0x01, 0x04
	.zero		2


	//----- nvinfo : EIATTR_MAX_THREADS
	.align		4
        /*033c*/ 	.byte	0x04, 0x05
        /*033e*/ 	.short	(.L_216 - .L_215)
.L_215:
        /*0340*/ 	.word	0x00000100
        /*0344*/ 	.word	0x00000001
        /*0348*/ 	.word	0x00000001


	//----- nvinfo : EIATTR_CRS_STACK_SIZE
	.align		4
.L_216:
        /*034c*/ 	.byte	0x04, 0x1e
        /*034e*/ 	.short	(.L_218 - .L_217)
.L_217:
        /*0350*/ 	.word	0x00000000
.L_218:


//--------------------- .nv.info._ZN7cutlass13device_kernelIN5flash19enable_sm80_to_sm89INS1_16FlashAttnFwdSm80INS1_25CollectiveMainloopFwdSm80ILi8ELi1ELb0EN4cute5tupleIJNS5_1CILi128EEENS7_ILi64EEENS7_ILi192EEEEEELi192ENS_10bfloat16_tEfNS_4arch4Sm80ELb0ELb1ELb1ELb1ELb1ELb1ELb1ELb0EEENS1_21CollectiveEpilogueFwdINS6_IJS8_SA_S9_EEENS6_IJNS7_ILi1EEESI_SI_EEESC_SE_Li256ELb1ELb1ELb0ELb0EEENS1_19SingleTileSchedulerILb1ELb0ELb1ELi128EEEEEEEEEvNT_6ParamsE --------------------------
	.section	.nv.info._ZN7cutlass13device_kernelIN5flash19enable_sm80_to_sm89INS1_16FlashAttnFwdSm80INS1_25CollectiveMainloopFwdSm80ILi8ELi1ELb0EN4cute5tupleIJNS5_1CILi128EEENS7_ILi64EEENS7_ILi192EEEEEELi192ENS_10bfloat16_tEfNS_4arch4Sm80ELb0ELb1ELb1ELb1ELb1ELb1ELb1ELb0EEENS1_21CollectiveEpilogueFwdINS6_IJS8_SA_S9_EEENS6_IJNS7_ILi1EEESI_SI_EEESC_SE_Li256ELb1ELb1ELb0ELb0EEENS1_19SingleTileSchedulerILb1ELb0ELb1ELi128EEEEEEEEEvNT_6ParamsE,"",@"SHT_CUDA_INFO"
	.sectionflags	@""
	.align	4


	//----- nvinfo : EIATTR_CUDA_API_VERSION
	.align		4
        /*0000*/ 	.byte	0x04, 0x37
        /*0002*/ 	.short	(.L_220 - .L_219)
.L_219:
        /*0004*/ 	.word	0x00000082


	//----- nvinfo : EIATTR_SW2861232_WAR
	.align		4
.L_220:
        /*0008*/ 	.byte	0x01, 0x35
	.zero		2


	//----- nvinfo : EIATTR_PARAM_CBANK
	.align		4
        /*000c*/ 	.byte	0x04, 0x0a
        /*000e*/ 	.short	(.L_222 - .L_221)
	.align		4
.L_221:
        /*0010*/ 	.word	index@(.nv.constant0._ZN7cutlass13device_kernelIN5flash19enable_sm80_to_sm89INS1_16FlashAttnFwdSm80INS1_25CollectiveMainloopFwdSm80ILi8ELi1ELb0EN4cute5tupleIJNS5_1CILi128EEENS7_ILi64EEENS7_ILi192EEEEEELi192ENS_10bfloat16_tEfNS_4arch4Sm80ELb0ELb1ELb1ELb1ELb1ELb1ELb1ELb0EEENS1_21CollectiveEpilogueFwdINS6_IJS8_SA_S9_EEENS6_IJNS7_ILi1EEESI_SI_EEESC_SE_Li256ELb1ELb1ELb0ELb0EEENS1_19SingleTileSchedulerILb1ELb0ELb1ELi128EEEEEEEEEvNT_6ParamsE)
        /*0014*/ 	.short	0x0160
        /*0016*/ 	.short	0x0418


	//----- nvinfo : EIATTR_CBANK_PARAM_SIZE
	.align		4
.L_222:
        /*0018*/ 	.byte	0x03, 0x19
        /*001a*/ 	.short	0x0418


	//----- nvinfo : EIATTR_KPARAM_INFO
	.align		4
        /*001c*/ 	.byte	0x04, 0x17
        /*001e*/ 	.short	(.L_224 - .L_223)
.L_223:
        /*0020*/ 	.word	0x00000000
        /*0024*/ 	.short	0x0000
        /*0026*/ 	.short	0x0000
        /*0028*/ 	.byte	0x00, 0xf0, 0x61, 0x10


	//----- nvinfo : EIATTR_MAXREG_COUNT
	.align		4
.L_224:
        /*002c*/ 	.byte	0x03, 0x1b
        /*002e*/ 	.short	0x00ff


	//----- nvinfo : EIATTR_NUM_BARRIERS
	.align		4
        /*0030*/ 	.byte	0x02, 0x4c
        /*0032*/ 	.byte	0x02
	.zero		1


	//----- nvinfo : EIATTR_MERCURY_ISA_VERSION
	.align		4
        /*0034*/ 	.byte	0x03, 0x5f
        /*0036*/ 	.short	0x0000


	//----- nvinfo : EIATTR_COOP_GROUP_MASK_REGIDS
	.align		4
        /*0038*/ 	.byte	0x04, 0x29
        /*003a*/ 	.short	(.L_226 - .L_225)


	//   ....[0]....
.L_225:
        /*003c*/ 	.word	0xffffffff


	//   ....[1]....
        /*0040*/ 	.word	0xffffffff


	//   ....[2]....
        /*0044*/ 	.word	0xffffffff


	//   ....[3]....
        /*0048*/ 	.word	0xffffffff


	//   ....[4]....
        /*004c*/ 	.word	0xffffffff


	//   ....[5]....
        /*0050*/ 	.word	0xffffffff


	//   ....[6]....
        /*0054*/ 	.word	0xffffffff


	//   ....[7]....
        /*0058*/ 	.word	0xffffffff


	//   ....[8]....
        /*005c*/ 	.word	0xffffffff


	//   ....[9]....
        /*0060*/ 	.word	0xffffffff


	//   ....[10]....
        /*0064*/ 	.word	0xffffffff


	//   ....[11]....
        /*0068*/ 	.word	0xffffffff


	//   ....[12]....
        /*006c*/ 	.word	0xffffffff


	//   ....[13]....
        /*0070*/ 	.word	0xffffffff


	//   ....[14]....
        /*0074*/ 	.word	0xffffffff


	//   ....[15]....
        /*0078*/ 	.word	0xffffffff


	//   ....[16]....
        /*007c*/ 	.word	0xffffffff


	//   ....[17]....
        /*0080*/ 	.word	0xffffffff


	//   ....[18]....
        /*0084*/ 	.word	0xffffffff


	//   ....[19]....
        /*0088*/ 	.word	0xffffffff


	//   ....[20]....
        /*008c*/ 	.word	0xffffffff


	//   ....[21]....
        /*0090*/ 	.word	0xffffffff


	//   ....[22]....
        /*0094*/ 	.word	0xffffffff


	//   ....[23]....
        /*0098*/ 	.word	0xffffffff


	//   ....[24]....
        /*009c*/ 	.word	0xffffffff


	//   ....[25]....
        /*00a0*/ 	.word	0xffffffff


	//   ....[26]....
        /*00a4*/ 	.word	0xffffffff


	//   ....[27]....
        /*00a8*/ 	.word	0xffffffff


	//   ....[28]....
        /*00ac*/ 	.word	0xffffffff


	//   ....[29]....
        /*00b0*/ 	.word	0xffffffff


	//   ....[30]....
        /*00b4*/ 	.word	0xffffffff


	//   ....[31]....
        /*00b8*/ 	.word	0xffffffff


	//   ....[32]....
        /*00bc*/ 	.word	0xffffffff


	//   ....[33]....
        /*00c0*/ 	.word	0xffffffff


	//   ....[34]....
        /*00c4*/ 	.word	0xffffffff


	//   ....[35]....
        /*00c8*/ 	.word	0xffffffff


	//   ....[36]....
        /*00cc*/ 	.word	0xffffffff


	//   ....[37]....
        /*00d0*/ 	.word	0xffffffff


	//   ....[38]....
        /*00d4*/ 	.word	0xffffffff


	//   ....[39]....
        /*00d8*/ 	.word	0xffffffff


	//   ....[40]....
        /*00dc*/ 	.word	0xffffffff


	//   ....[41]....
        /*00e0*/ 	.word	0xffffffff


	//   ....[42]....
        /*00e4*/ 	.word	0xffffffff


	//   ....[43]....
        /*00e8*/ 	.word	0xffffffff


	//   ....[44]....
        /*00ec*/ 	.word	0xffffffff


	//   ....[45]....
        /*00f0*/ 	.word	0xffffffff


	//   ....[46]....
        /*00f4*/ 	.word	0xffffffff


	//   ....[47]....
        /*00f8*/ 	.word	0xffffffff


	//   ....[48]....
        /*00fc*/ 	.word	0xffffffff


	//   ....[49]....
        /*0100*/ 	.word	0xffffffff


	//   ....[50]....
        /*0104*/ 	.word	0xffffffff


	//   ....[51]....
        /*0108*/ 	.word	0xffffffff


	//   ....[52]....
        /*010c*/ 	.word	0xffffffff


	//   ....[53]....
        /*0110*/ 	.word	0xffffffff


	//   ....[54]....
        /*0114*/ 	.word	0xffffffff


	//   ....[55]....
        /*0118*/ 	.word	0xffffffff


	//   ....[56]....
        /*011c*/ 	.word	0xffffffff


	//   ....[57]....
        /*0120*/ 	.word	0xffffffff


	//   ....[58]....
        /*0124*/ 	.word	0xffffffff


	//   ....[59]....
        /*0128*/ 	.word	0xffffffff


	//   ....[60]....
        /*012c*/ 	.word	0xffffffff


	//   ....[61]....
        /*0130*/ 	.word	0xffffffff


	//   ....[62]....
        /*0134*/ 	.word	0xffffffff


	//   ....[63]....
        /*0138*/ 	.word	0xffffffff


	//   ....[64]....
        /*013c*/ 	.word	0xffffffff


	//   ....[65]....
        /*0140*/ 	.word	0xffffffff


	//   ....[66]....
        /*0144*/ 	.word	0xffffffff


	//   ....[67]....
        /*0148*/ 	.word	0xffffffff


	//   ....[68]....
        /*014c*/ 	.word	0xffffffff


	//   ....[69]....
        /*0150*/ 	.word	0xffffffff


	//   ....[70]....
        /*0154*/ 	.word	0xffffffff


	//   ....[71]....
        /*0158*/ 	.word	0xffffffff


	//   ....[72]....
        /*015c*/ 	.word	0xffffffff


	//   ....[73]....
        /*0160*/ 	.word	0xffffffff


	//   ....[74]....
        /*0164*/ 	.word	0xffffffff


	//   ....[75]....
        /*0168*/ 	.word	0xffffffff


	//   ....[76]....
        /*016c*/ 	.word	0xffffffff


	//   ....[77]....
        /*0170*/ 	.word	0xffffffff


	//   ....[78]....
        /*0174*/ 	.word	0xffffffff


	//   ....[79]....
        /*0178*/ 	.word	0xffffffff


	//   ....[80]....
        /*017c*/ 	.word	0xffffffff


	//   ....[81]....
        /*0180*/ 	.word	0xffffffff


	//   ....[82]....
        /*0184*/ 	.word	0xffffffff


	//   ....[83]....
        /*0188*/ 	.word	0xffffffff


	//   ....[84]....
        /*018c*/ 	.word	0xffffffff


	//   ....[85]....
        /*0190*/ 	.word	0xffffffff


	//   ....[86]....
        /*0194*/ 	.word	0xffffffff


	//   ....[87]....
        /*0198*/ 	.word	0xffffffff


	//   ....[88]....
        /*019c*/ 	.word	0xffffffff


	//   ....[89]....
        /*01a0*/ 	.word	0xffffffff


	//   ....[90]....
        /*01a4*/ 	.word	0xffffffff


	//   ....[91]....
        /*01a8*/ 	.word	0xffffffff


	//   ....[92]....
        /*01ac*/ 	.word	0xffffffff


	//   ....[93]....
        /*01b0*/ 	.word	0xffffffff


	//   ....[94]....
        /*01b4*/ 	.word	0xffffffff


	//   ....[95]....
        /*01b8*/ 	.word	0xffffffff


	//   ....[96]....
        /*01bc*/ 	.word	0xffffffff


	//   ....[97]....
        /*01c0*/ 	.word	0xffffffff


	//   ....[98]....
        /*01c4*/ 	.word	0xffffffff


	//   ....[99]....
        /*01c8*/ 	.word	0xffffffff


	//   ....[100]....
        /*01cc*/ 	.word	0xffffffff


	//   ....[101]....
        /*01d0*/ 	.word	0xffffffff


	//   ....[102]....
        /*01d4*/ 	.word	0xffffffff


	//   ....[103]....
        /*01d8*/ 	.word	0xffffffff


	//   ....[104]....
        /*01dc*/ 	.word	0xffffffff


	//   ....[105]....
        /*01e0*/ 	.word	0xffffffff


	//   ....[106]....
        /*01e4*/ 	.word	0xffffffff


	//   ....[107]....
        /*01e8*/ 	.word	0xffffffff


	//   ....[108]....
        /*01ec*/ 	.word	0xffffffff


	//   ....[109]....
        /*01f0*/ 	.word	0xffffffff


	//   ....[110]....
        /*01f4*/ 	.word	0xffffffff


	//   ....[111]....
        /*01f8*/ 	.word	0xffffffff


	//   ....[112]....
        /*01fc*/ 	.word	0xffffffff


	//   ....[113]....
        /*0200*/ 	.word	0xffffffff


	//   ....[114]....
        /*0204*/ 	.word	0xffffffff


	//   ....[115]....
        /*0208*/ 	.word	0xffffffff


	//   ....[116]....
        /*020c*/ 	.word	0xffffffff


	//   ....[117]....
        /*0210*/ 	.word	0xffffffff


	//   ....[118]....
        /*0214*/ 	.word	0xffffffff


	//   ....[119]....
        /*0218*/ 	.word	0xffffffff


	//   ....[120]....
        /*021c*/ 	.word	0xffffffff


	//   ....[121]....
        /*0220*/ 	.word	0xffffffff


	//   ....[122]....
        /*0224*/ 	.word	0xffffffff


	//   ....[123]....
        /*0228*/ 	.word	0xffffffff


	//   ....[124]....
        /*022c*/ 	.word	0xffffffff


	//   ....[125]....
        /*0230*/ 	.word	0xffffffff


	//   ....[126]....
        /*0234*/ 	.word	0xffffffff


	//   ....[127]....
        /*0238*/ 	.word	0xffffffff


	//   ....[128]....
        /*023c*/ 	.word	0xffffffff


	//   ....[129]....
        /*0240*/ 	.word	0xffffffff


	//   ....[130]....
        /*0244*/ 	.word	0xffffffff


	//   ....[131]....
        /*0248*/ 	.word	0xffffffff


	//   ....[132]....
        /*024c*/ 	.word	0xffffffff


	//   ....[133]....
        /*0250*/ 	.word	0xffffffff


	//   ....[134]....
        /*0254*/ 	.word	0xffffffff


	//   ....[135]....
        /*0258*/ 	.word	0xffffffff


	//   ....[136]....
        /*025c*/ 	.word	0xffffffff


	//   ....[137]....
        /*0260*/ 	.word	0xffffffff


	//   ....[138]....
        /*0264*/ 	.word	0xffffffff


	//   ....[139]....
        /*0268*/ 	.word	0xffffffff


	//   ....[140]....
        /*026c*/ 	.word	0xffffffff


	//   ....[141]....
        /*0270*/ 	.word	0xffffffff


	//   ....[142]....
        /*0274*/ 	.word	0xffffffff


	//   ....[143]....
        /*0278*/ 	.word	0xffffffff


	//   ....[144]....
        /*027c*/ 	.word	0xffffffff


	//   ....[145]....
        /*0280*/ 	.word	0xffffffff


	//   ....[146]....
        /*0284*/ 	.word	0xffffffff


	//   ....[147]....
        /*0288*/ 	.word	0xffffffff


	//   ....[148]....
        /*028c*/ 	.word	0xffffffff


	//   ....[149]....
        /*0290*/ 	.word	0xffffffff


	//   ....[150]....
        /*0294*/ 	.word	0xffffffff


	//   ....[151]....
        /*0298*/ 	.word	0xffffffff


	//   ....[152]....
        /*029c*/ 	.word	0xffffffff


	//   ....[153]....
        /*02a0*/ 	.word	0xffffffff


	//   ....[154]....
        /*02a4*/ 	.word	0xffffffff


	//   ....[155]....
        /*02a8*/ 	.word	0xffffffff


	//   ....[156]....
        /*02ac*/ 	.word	0xffffffff


	//   ....[157]....
        /*02b0*/ 	.word	0xffffffff


	//   ....[158]....
        /*02b4*/ 	.word	0xffffffff


	//   ....[159]....
        /*02b8*/ 	.word	0xffffffff


	//   ....[160]....
        /*02bc*/ 	.word	0xffffffff


	//   ....[161]....
        /*02c0*/ 	.word	0xffffffff


	//   ....[162]....
        /*02c4*/ 	.word	0xffffffff


	//   ....[163]....
        /*02c8*/ 	.word	0xffffffff


	//   ....[164]....
        /*02cc*/ 	.word	0xffffffff


	//   ....[165]....
        /*02d0*/ 	.word	0xffffffff


	//   ....[166]....
        /*02d4*/ 	.word	0xffffffff


	//   ....[167]....
        /*02d8*/ 	.word	0xffffffff


	//   ....[168]....
        /*02dc*/ 	.word	0xffffffff


	//   ....[169]....
        /*02e0*/ 	.word	0xffffffff


	//   ....[170]....
        /*02e4*/ 	.word	0xffffffff


	//   ....[171]....
        /*02e8*/ 	.word	0xffffffff


	//   ....[172]....
        /*02ec*/ 	.word	0xffffffff


	//   ....[173]....
        /*02f0*/ 	.word	0xffffffff


	//   ....[174]....
        /*02f4*/ 	.word	0xffffffff


	//   ....[175]....
        /*02f8*/ 	.word	0xffffffff


	//   ....[176]....
        /*02fc*/ 	.word	0xffffffff


	//   ....[177]....
        /*0300*/ 	.word	0xffffffff


	//   ....[178]....
        /*0304*/ 	.word	0xffffffff


	//   ....[179]....
        /*0308*/ 	.word	0xffffffff


	//   ....[180]....
        /*030c*/ 	.word	0xffffffff


	//   ....[181]....
        /*0310*/ 	.word	0xffffffff


	//   ....[182]....
        /*0314*/ 	.word	0xffffffff


	//   ....[183]....
        /*0318*/ 	.word	0xffffffff


	//   ....[184]....
        /*031c*/ 	.word	0xffffffff


	//   ....[185]....
        /*0320*/ 	.word	0xffffffff


	//   ....[186]....
        /*0324*/ 	.word	0xffffffff


	//   ....[187]....
        /*0328*/ 	.word	0xffffffff


	//   ....[188]....
        /*032c*/ 	.word	0xffffffff


	//   ....[189]....
        /*0330*/ 	.word	0xffffffff


	//   ....[190]....
        /*0334*/ 	.word	0xffffffff


	//   ....[191]....
        /*0338*/ 	.word	0xffffffff


	//   ....[192]....
        /*033c*/ 	.word	0xffffffff


	//   ....[193]....
        /*0340*/ 	.word	0xffffffff


	//   ....[194]....
        /*0344*/ 	.word	0xffffffff


	//   ....[195]....
        /*0348*/ 	.word	0xffffffff


	//   ....[196]....
        /*034c*/ 	.word	0xffffffff


	//   ....[197]....
        /*0350*/ 	.word	0xffffffff


	//   ....[198]....
        /*0354*/ 	.word	0xffffffff


	//----- nvinfo : EIATTR_COOP_GROUP_INSTR_OFFSETS
	.align		4
.L_226:
        /*0358*/ 	.byte	0x04, 0x28
        /*035a*/ 	.short	(.L_228 - .L_227)


	//   ....[0]....
.L_227:
        /*035c*/ 	.word	0x00000090


	//   ....[1]....
        /*0360*/ 	.word	0x00002290


	//   ....[2]....
        /*0364*/ 	.word	0x000022a0


	//   ....[3]....
        /*0368*/ 	.word	0x00003de0


	//   ....[4]....
        /*036c*/ 	.word	0x00003df0


	//   ....[5]....
        /*0370*/ 	.word	0x00005770


	//   ....[6]....
        /*0374*/ 	.word	0x00005790


	//   ....[7]....
        /*0378*/ 	.word	0x00005c90


	//   ....[8]....
        /*037c*/ 	.word	0x00005cf0


	//   ....[9]....
        /*0380*/ 	.word	0x00006e80


	//   ....[10]....
        /*0384*/ 	.word	0x00006ea0


	//   ....[11]....
        /*0388*/ 	.word	0x00007030


	//   ....[12]....
        /*038c*/ 	.word	0x00007040


	//   ....[13]....
        /*0390*/ 	.word	0x000071c0


	//   ....[14]....
        /*0394*/ 	.word	0x000071e0


	//   ....[15]....
        /*0398*/ 	.word	0x00007360


	//   ....[16]....
        /*039c*/ 	.word	0x00007370


	//   ....[17]....
        /*03a0*/ 	.word	0x00007bb0


	//   ....[18]....
        /*03a4*/ 	.word	0x00007be0


	//   ....[19]....
        /*03a8*/ 	.word	0x00007c00


	//   ....[20]....
        /*03ac*/ 	.word	0x00007c10


	//   ....[21]....
        /*03b0*/ 	.word	0x00008100


	//   ....[22]....
        /*03b4*/ 	.word	0x00008110


	//   ....[23]....
        /*03b8*/ 	.word	0x00008150


	//   ....[24]....
        /*03bc*/ 	.word	0x000081a0


	//   ....[25]....
        /*03c0*/ 	.word	0x00008f50


	//   ....[26]....
        /*03c4*/ 	.word	0x00008f70


	//   ....[27]....
        /*03c8*/ 	.word	0x00008fe0


	//   ....[28]....
        /*03cc*/ 	.word	0x00009050


	//   ....[29]....
        /*03d0*/ 	.word	0x00009490


	//   ....[30]....
        /*03d4*/ 	.word	0x00009b10


	//   ....[31]....
        /*03d8*/ 	.word	0x0000a380


	//   ....[32]....
        /*03dc*/ 	.word	0x0000a3b0


	//   ....[33]....
        /*03e0*/ 	.word	0x0000a3c0


	//   ....[34]....
        /*03e4*/ 	.word	0x0000a3f0


	//   ....[35]....
        /*03e8*/ 	.word	0x0000b970


	//   ....[36]....
        /*03ec*/ 	.word	0x0000b990


	//   ....[37]....
        /*03f0*/ 	.word	0x0000ba40


	//   ....[38]....
        /*03f4*/ 	.word	0x0000ba70


	//   ....[39]....
        /*03f8*/ 	.word	0x0000cb40


	//   ....[40]....
        /*03fc*/ 	.word	0x0000cb60


	//   ....[41]....
        /*0400*/ 	.word	0x0000cc10


	//   ....[42]....
        /*0404*/ 	.word	0x0000cc40


	//   ....[43]....
        /*0408*/ 	.word	0x0000ce80


	//   ....[44]....
        /*040c*/ 	.word	0x0000d360


	//   ....[45]....
        /*0410*/ 	.word	0x0000da30


	//   ....[46]....
        /*0414*/ 	.word	0x0000da60


	//   ....[47]....
        /*0418*/ 	.word	0x0000da70


	//   ....[48]....
        /*041c*/ 	.word	0x0000daa0


	//   ....[49]....
        /*0420*/ 	.word	0x0000f760


	//   ....[50]....
        /*0424*/ 	.word	0x0000f780


	//   ....[51]....
        /*0428*/ 	.word	0x0000f820


	//   ....[52]....
        /*042c*/ 	.word	0x0000f850


	//   ....[53]....
        /*0430*/ 	.word	0x00010920


	//   ....[54]....
        /*0434*/ 	.word	0x00010940


	//   ....[55]....
        /*0438*/ 	.word	0x000109e0


	//   ....[56]....
        /*043c*/ 	.word	0x00010a10


	//   ....[57]....
        /*0440*/ 	.word	0x00010da0


	//   ....[58]....
        /*0444*/ 	.word	0x00010dd0


	//   ....[59]....
        /*0448*/ 	.word	0x00010de0


	//   ....[60]....
        /*044c*/ 	.word	0x00010e10


	//   ....[61]....
        /*0450*/ 	.word	0x00012750


	//   ....[62]....
        /*0454*/ 	.word	0x00012760


	//   ....[63]....
        /*0458*/ 	.word	0x000127c0


	//   ....[64]....
        /*045c*/ 	.word	0x000127f0


	//   ....[65]....
        /*0460*/ 	.word	0x00013860


	//   ....[66]....
        /*0464*/ 	.word	0x00013880


	//   ....[67]....
        /*0468*/ 	.word	0x00013910


	//   ....[68]....
        /*046c*/ 	.word	0x00013940


	//   ....[69]....
        /*0470*/ 	.word	0x00013b10


	//   ....[70]....
        /*0474*/ 	.word	0x00013ff0


	//   ....[71]....
        /*0478*/ 	.word	0x000146c0


	//   ....[72]....
        /*047c*/ 	.word	0x000146f0


	//   ....[73]....
        /*0480*/ 	.word	0x00014700


	//   ....[74]....
        /*0484*/ 	.word	0x00014730


	//   ....[75]....
        /*0488*/ 	.word	0x00015ec0


	//   ....[76]....
        /*048c*/ 	.word	0x00015ef0


	//   ....[77]....
        /*0490*/ 	.word	0x00015f00


	//   ....[78]....
        /*0494*/ 	.word	0x00015f30


	//   ....[79]....
        /*0498*/ 	.word	0x000174d0


	//   ....[80]....
        /*049c*/ 	.word	0x00017500


	//   ....[81]....
        /*04a0*/ 	.word	0x00017520


	//   ....[82]....
        /*04a4*/ 	.word	0x00017540


	//   ....[83]....
        /*04a8*/ 	.word	0x00017730


	//   ....[84]....
        /*04ac*/ 	.word	0x00017740


	//   ....[85]....
        /*04b0*/ 	.word	0x000178c0


	//   ....[86]....
        /*04b4*/ 	.word	0x000178f0


	//   ....[87]....
        /*04b8*/ 	.word	0x00017a40


	//   ....[88]....
        /*04bc*/ 	.word	0x00017a70


	//   ....[89]....
        /*04c0*/ 	.word	0x00017bc0


	//   ....[90]....
        /*04c4*/ 	.word	0x00017be0


	//   ....[91]....
        /*04c8*/ 	.word	0x000183d0


	//   ....[92]....
        /*04cc*/ 	.word	0x000183f0


	//   ....[93]....
        /*04d0*/ 	.word	0x00018560


	//   ....[94]....
        /*04d4*/ 	.word	0x00018570


	//   ....[95]....
        /*04d8*/ 	.word	0x000186e0


	//   ....[96]....
        /*04dc*/ 	.word	0x00018700


	//   ....[97]....
        /*04e0*/ 	.word	0x00018870


	//   ....[98]....
        /*04e4*/ 	.word	0x00018880


	//   ....[99]....
        /*04e8*/ 	.word	0x00018a40


	//   ....[100]....
        /*04ec*/ 	.word	0x00018ac0


	//   ....[101]....
        /*04f0*/ 	.word	0x00018b40


	//   ....[102]....
        /*04f4*/ 	.word	0x00018bb0


	//   ....[103]....
        /*04f8*/ 	.word	0x00018c30


	//   ....[104]....
        /*04fc*/ 	.word	0x00018cb0


	//   ....[105]....
        /*0500*/ 	.word	0x00018d30


	//   ....[106]....
        /*0504*/ 	.word	0x00018da0


	//   ....[107]....
        /*0508*/ 	.word	0x00018e20


	//   ....[108]....
        /*050c*/ 	.word	0x00018ea0


	//   ....[109]....
        /*0510*/ 	.word	0x00018f20


	//   ....[110]....
        /*0514*/ 	.word	0x000190e0


	//   ....[111]....
        /*0518*/ 	.word	0x00019150


	//   ....[112]....
        /*051c*/ 	.word	0x000191d0


	//   ....[113]....
        /*0520*/ 	.word	0x00019250


	//   ....[114]....
        /*0524*/ 	.word	0x000192b0


	//   ....[115]....
        /*0528*/ 	.word	0x00019300


	//   ....[116]....
        /*052c*/ 	.word	0x00019350


	//   ....[117]....
        /*0530*/ 	.word	0x000193a0


	//   ....[118]....
        /*0534*/ 	.word	0x00019420


	//   ....[119]....
        /*0538*/ 	.word	0x000194a0


	//   ....[120]....
        /*053c*/ 	.word	0x000195f0


	//   ....[121]....
        /*0540*/ 	.word	0x00019660


	//   ....[122]....
        /*0544*/ 	.word	0x000196e0


	//   ....[123]....
        /*0548*/ 	.word	0x00019760


	//   ....[124]....
        /*054c*/ 	.word	0x000198b0


	//   ....[125]....
        /*0550*/ 	.word	0x00019920


	//   ....[126]....
        /*0554*/ 	.word	0x000199a0


	//   ....[127]....
        /*0558*/ 	.word	0x00019a20


	//   ....[128]....
        /*055c*/ 	.word	0x00019a70


	//   ....[129]....
        /*0560*/ 	.word	0x00019ac0


	//   ....[130]....
        /*0564*/ 	.word	0x00019b10


	//   ....[131]....
        /*0568*/ 	.word	0x00019b50


	//   ....[132]....
        /*056c*/ 	.word	0x00019bc0


	//   ....[133]....
        /*0570*/ 	.word	0x00019c40


	//   ....[134]....
        /*0574*/ 	.word	0x00019d80


	//   ....[135]....
        /*0578*/ 	.word	0x00019df0


	//   ....[136]....
        /*057c*/ 	.word	0x00019e70


	//   ....[137]....
        /*0580*/ 	.word	0x00019ef0


	//   ....[138]....
        /*0584*/ 	.word	0x0001a030


	//   ....[139]....
        /*0588*/ 	.word	0x0001a0a0


	//   ....[140]....
        /*058c*/ 	.word	0x0001a0f0


	//   ....[141]....
        /*0590*/ 	.word	0x0001a140


	//   ....[142]....
        /*0594*/ 	.word	0x0001a190


	//   ....[143]....
        /*0598*/ 	.word	0x0001a1d0


	//   ....[144]....
        /*059c*/ 	.word	0x0001a240


	//   ....[145]....
        /*05a0*/ 	.word	0x0001a2c0


	//   ....[146]....
        /*05a4*/ 	.word	0x0001a340


	//   ....[147]....
        /*05a8*/ 	.word	0x0001a460


	//   ....[148]....
        /*05ac*/ 	.word	0x0001a4d0


	//   ....[149]....
        /*05b0*/ 	.word	0x0001a550


	//   ....[150]....
        /*05b4*/ 	.word	0x0001a5d0


	//   ....[151]....
        /*05b8*/ 	.word	0x0001a620


	//   ....[152]....
        /*05bc*/ 	.word	0x0001a670


	//   ....[153]....
        /*05c0*/ 	.word	0x0001a6c0


	//   ....[154]....
        /*05c4*/ 	.word	0x0001a700


	//   ....[155]....
        /*05c8*/ 	.word	0x0001a750


	//   ....[156]....
        /*05cc*/ 	.word	0x0001a7b0


	//   ....[157]....
        /*05d0*/ 	.word	0x0001a800


	//   ....[158]....
        /*05d4*/ 	.word	0x0001a840


	//   ....[159]....
        /*05d8*/ 	.word	0x0001a8c0


	//   ....[160]....
        /*05dc*/ 	.word	0x0001a940


	//   ....[161]....
        /*05e0*/ 	.word	0x0001a9c0


	//   ....[162]....
        /*05e4*/ 	.word	0x0001aa30


	//   ....[163]....
        /*05e8*/ 	.word	0x0001aab0


	//   ....[164]....
        /*05ec*/ 	.word	0x0001ab30


	//   ....[165]....
        /*05f0*/ 	.word	0x0001abb0


	//   ....[166]....
        /*05f4*/ 	.word	0x0001ac20


	//   ....[167]....
        /*05f8*/ 	.word	0x0001b080


	//   ....[168]....
        /*05fc*/ 	.word	0x0001b0a0


	//   ....[169]....
        /*0600*/ 	.word	0x0001b0b0


	//   ....[170]....
        /*0604*/ 	.word	0x0001b0c0


	//   ....[171]....
        /*0608*/ 	.word	0x0001b890


	//   ....[172]....
        /*060c*/ 	.word	0x0001b8a0


	//   ....[173]....
        /*0610*/ 	.word	0x0001b8b0


	//   ....[174]....
        /*0614*/ 	.word	0x0001b8c0


	//   ....[175]....
        /*0618*/ 	.word	0x0001ec00


	//   ....[176]....
        /*061c*/ 	.word	0x0001ec20


	//   ....[177]....
        /*0620*/ 	.word	0x0001ec30


	//   ....[178]....
        /*0624*/ 	.word	0x0001ec40


	//   ....[179]....
        /*0628*/ 	.word	0x0001f200


	//   ....[180]....
        /*062c*/ 	.word	0x0001f210


	//   ....[181]....
        /*0630*/ 	.word	0x0001f220


	//   ....[182]....
        /*0634*/ 	.word	0x0001f230


	//   ....[183]....
        /*0638*/ 	.word	0x000226b0


	//   ....[184]....
        /*063c*/ 	.word	0x00022730


	//   ....[185]....
        /*0640*/ 	.word	0x000227a0


	//   ....[186]....
        /*0644*/ 	.word	0x00022810


	//   ....[187]....
        /*0648*/ 	.word	0x00022890


	//   ....[188]....
        /*064c*/ 	.word	0x00022900


	//   ....[189]....
        /*0650*/ 	.word	0x00022970


	//   ....[190]....
        /*0654*/ 	.word	0x000229e0


	//   ....[191]....
        /*0658*/ 	.word	0x00022a60


	//   ....[192]....
        /*065c*/ 	.word	0x00022ae0


	//   ....[193]....
        /*0660*/ 	.word	0x00022b50


	//   ....[194]....
        /*0664*/ 	.word	0x00022bc0


	//   ....[195]....
        /*0668*/ 	.word	0x00022c40


	//   ....[196]....
        /*066c*/ 	.word	0x00022cb0


	//   ....[197]....
        /*0670*/ 	.word	0x00022d30


	//   ....[198]....
        /*0674*/ 	.word	0x00022da0


	//----- nvinfo : EIATTR_EXIT_INSTR_OFFSETS
	.align		4
.L_228:
        /*0678*/ 	.byte	0x04, 0x1c
        /*067a*/ 	.short	(.L_230 - .L_229)


	//   ....[0]....
.L_229:
        /*067c*/ 	.word	0x00000320


	//   ....[1]....
        /*0680*/ 	.word	0x00017bf0


	//   ....[2]....
        /*0684*/ 	.word	0x00017cc0


	//   ....[3]....
        /*0688*/ 	.word	0x00017d20


	//   ....[4]....
        /*068c*/ 	.word	0x000188d0


	//   ....[5]....
        /*0690*/ 	.word	0x00018980


	//   ....[6]....
        /*0694*/ 	.word	0x000189e0


	//----- nvinfo : EIATTR_CTAIDZ_USED
	.align		4
.L_230:
        /*0698*/ 	.byte	0x01, 0x04
	.zero		2


	//----- nvinfo : EIATTR_MAX_THREADS
	.align		4
        /*069c*/ 	.byte	0x04, 0x05
        /*069e*/ 	.short	(.L_232 - .L_231)
.L_231:
        /*06a0*/ 	.word	0x00000100
        /*06a4*/ 	.word	0x00000001
        /*06a8*/ 	.word	0x00000001


	//----- nvinfo : EIATTR_CRS_STACK_SIZE
	.align		4
.L_232:
        /*06ac*/ 	.byte	0x04, 0x1e
        /*06ae*/ 	.short	(.L_234 - .L_233)
.L_233:
        /*06b0*/ 	.word	0x00000000
.L_234:


//--------------------- .nv.info._ZN7cutlass13device_kernelIN5flash19enable_sm80_to_sm89INS1_16FlashAttnFwdSm80INS1_25CollectiveMainloopFwdSm80ILi8ELi1ELb0EN4cute5tupleIJNS5_1CILi128EEENS7_ILi64EEENS7_ILi192EEEEEELi192ENS_10bfloat16_tEfNS_4arch4Sm80ELb1ELb0ELb1ELb0ELb1ELb0ELb1ELb0EEENS1_21CollectiveEpilogueFwdINS6_IJS8_SA_S9_EEENS6_IJNS7_ILi1EEESI_SI_EEESC_SE_Li256ELb0ELb1ELb0ELb0EEENS1_30DynamicPersistentTileSchedulerILi256ELi256ELb0ELb1ELb0EEEEEEEEEvNT_6ParamsE --------------------------
	.section	.nv.info._ZN7cutlass13device_kernelIN5flash19enable_sm80_to_sm89INS1_16FlashAttnFwdSm80INS1_25CollectiveMainloopFwdSm80ILi8ELi1ELb0EN4cute5tupleIJNS5_1CILi128EEENS7_ILi64EEENS7_ILi192EEEEEELi192ENS_10bfloat16_tEfNS_4arch4Sm80ELb1ELb0ELb1ELb0ELb1ELb0ELb1ELb0EEENS1_21CollectiveEpilogueFwdINS6_IJS8_SA_S9_EEENS6_IJNS7_ILi1EEESI_SI_EEESC_SE_Li256ELb0ELb1ELb0ELb0EEENS1_30DynamicPersistentTileSchedulerILi256ELi256ELb0ELb1ELb0EEEEEEEEEvNT_6ParamsE,"",@"SHT_CUDA_INFO"
	.sectionflags	@""
	.align	4


	//----- nvinfo : EIATTR_CUDA_API_VERSION
	.align		4
        /*0000*/ 	.byte	0x04, 0x37
        /*0002*/ 	.short	(.L_236 - .L_235)
.L_235:
        /*0004*/ 	.word	0x00000082


	//----- nvinfo : EIATTR_SW2861232_WAR
	.align		4
.L_236:
        /*0008*/ 	.byte	0x01, 0x35
	.zero		2


	//----- nvinfo : EIATTR_PARAM_CBANK
	.align		4
        /*000c*/ 	.byte	0x04, 0x0a
        /*000e*/ 	.short	(.L_238 - .L_237)
	.align		4
.L_237:
        /*0010*/ 	.word	index@(.nv.constant0._ZN7cutlass13device_kernelIN5flash19enable_sm80_to_sm89INS1_16FlashAttnFwdSm80INS1_25CollectiveMainloopFwdSm80ILi8ELi1ELb0EN4cute5tupleIJNS5_1CILi128EEENS7_ILi64EEENS7_ILi192EEEEEELi192ENS_10bfloat16_tEfNS_4arch4Sm80ELb1ELb0ELb1ELb0ELb1ELb0ELb1ELb0EEENS1_21CollectiveEpilogueFwdINS6_IJS8_SA_S9_EEENS6_IJNS7_ILi1EEESI_SI_EEESC_SE_Li256ELb0ELb1ELb0ELb0EEENS1_30DynamicPersistentTileSchedulerILi256ELi256ELb0ELb1ELb0EEEEEEEEEvNT_6ParamsE)
        /*0014*/ 	.short	0x0160
        /*0016*/ 	.short	0x0428


	//----- nvinfo : EIATTR_CBANK_PARAM_SIZE
	.align		4
.L_238:
        /*0018*/ 	.byte	0x03, 0x19
        /*001a*/ 	.short	0x0428


	//----- nvinfo : EIATTR_KPARAM_INFO
	.align		4
        /*001c*/ 	.byte	0x04, 0x17
        /*001e*/ 	.short	(.L_240 - .L_239)
.L_239:
        /*0020*/ 	.word	0x00000000
        /*0024*/ 	.short	0x0000
        /*0026*/ 	.short	0x0000
        /*0028*/ 	.byte	0x00, 0xf0, 0xa1, 0x10


	//----- nvinfo : EIATTR_MAXREG_COUNT
	.align		4
.L_240:
        /*002c*/ 	.byte	0x03, 0x1b
        /*002e*/ 	.short	0x00ff


	//----- nvinfo : EIATTR_NUM_BARRIERS
	.align		4
        /*0030*/ 	.byte	0x02, 0x4c
        /*0032*/ 	.byte	0x06
	.zero		1


	//----- nvinfo : EIATTR_ANNOTATIONS
	.align		4
        /*0034*/ 	.byte	0x04, 0x55
        /*0036*/ 	.short	(.L_242 - .L_241)


	//   ....[0]....
.L_241:
        /*0038*/ 	.word	0x00000001
        /*003c*/ 	.byte	0x70, 0x00, 0x00, 0x00, 0x01, 0x00, 0x00, 0x00, 0xc0, 0x04, 0x00, 0x00, 0x01, 0x00, 0x00, 0x00
        /* <DEDUP_REMOVED lines=12> */
        /*010c*/ 	.byte	0xf0, 0xda, 0x00, 0x00


	//----- nvinfo : EIATTR_MERCURY_ISA_VERSION
	.align		4
.L_242:
        /*0110*/ 	.byte	0x03, 0x5f
        /*0112*/ 	.short	0x0000


	//----- nvinfo : EIATTR_INT_WARP_WIDE_INSTR_OFFSETS
	.align		4
        /*0114*/ 	.byte	0x04, 0x31
        /*0116*/ 	.short	(.L_244 - .L_243)


	//   ....[0]....
.L_243:
        /*0118*/ 	.word	0x0000bd40


	//   ....[1]....
        /*011c*/ 	.word	0x0000bdc0


	//----- nvinfo : EIATTR_COOP_GROUP_MASK_REGIDS
	.align		4
.L_244:
        /*0120*/ 	.byte	0x04, 0x29
        /*0122*/ 	.short	(.L_246 - .L_245)


	//   ....[0]....
.L_245:
        /*0124*/ 	.word	0xffffffff


	//   ....[1]....
        /*0128*/ 	.word	0xffffffff


	//   ....[2]....
        /*012c*/ 	.word	0xffffffff


	//   ....[3]....
        /*0130*/ 	.word	0xffffffff


	//   ....[4]....
        /*0134*/ 	.word	0xffffffff


	//   ....[5]....
        /*0138*/ 	.word	0xffffffff


	//   ....[6]....
        /*013c*/ 	.word	0xffffffff


	//   ....[7]....
        /*0140*/ 	.word	0xffffffff


	//   ....[8]....
        /*0144*/ 	.word	0xffffffff


	//   ....[9]....
        /*0148*/ 	.word	0xffffffff


	//   ....[10]....
        /*014c*/ 	.word	0xffffffff


	//   ....[11]....
        /*0150*/ 	.word	0xffffffff


	//   ....[12]....
        /*0154*/ 	.word	0xffffffff


	//   ....[13]....
        /*0158*/ 	.word	0xffffffff


	//   ....[14]....
        /*015c*/ 	.word	0xffffffff


	//   ....[15]....
        /*0160*/ 	.word	0xffffffff


	//   ....[16]....
        /*0164*/ 	.word	0xffffffff


	//   ....[17]....
        /*0168*/ 	.word	0xffffffff


	//   ....[18]....
        /*016c*/ 	.word	0xffffffff


	//   ....[19]....
        /*0170*/ 	.word	0xffffffff


	//   ....[20]....
        /*0174*/ 	.word	0xffffffff


	//   ....[21]....
        /*0178*/ 	.word	0xffffffff


	//   ....[22]....
        /*017c*/ 	.word	0xffffffff


	//   ....[23]....
        /*0180*/ 	.word	0xffffffff


	//   ....[24]....
        /*0184*/ 	.word	0xffffffff


	//   ....[25]....
        /*0188*/ 	.word	0xffffffff


	//   ....[26]....
        /*018c*/ 	.word	0xffffffff


	//   ....[27]....
        /*0190*/ 	.word	0xffffffff


	//   ....[28]....
        /*0194*/ 	.word	0xffffffff


	//   ....[29]....
        /*0198*/ 	.word	0xffffffff


	//   ....[30]....
        /*019c*/ 	.word	0xffffffff


	//   ....[31]....
        /*01a0*/ 	.word	0xffffffff


	//   ....[32]....
        /*01a4*/ 	.word	0xffffffff


	//   ....[33]....
        /*01a8*/ 	.word	0xffffffff


	//   ....[34]....
        /*01ac*/ 	.word	0xffffffff


	//   ....[35]....
        /*01b0*/ 	.word	0xffffffff


	//   ....[36]....
        /*01b4*/ 	.word	0xffffffff


	//   ....[37]....
        /*01b8*/ 	.word	0xffffffff


	//   ....[38]....
        /*01bc*/ 	.word	0xffffffff


	//   ....[39]....
        /*01c0*/ 	.word	0xffffffff


	//   ....[40]....
        /*01c4*/ 	.word	0xffffffff


	//   ....[41]....
        /*01c8*/ 	.word	0xffffffff


	//   ....[42]....
        /*01cc*/ 	.word	0xffffffff


	//   ....[43]....
        /*01d0*/ 	.word	0xffffffff


	//   ....[44]....
        /*01d4*/ 	.word	0xffffffff


	//   ....[45]....
        /*01d8*/ 	.word	0xffffffff


	//   ....[46]....
        /*01dc*/ 	.word	0xffffffff


	//   ....[47]....
        /*01e0*/ 	.word	0xffffffff


	//   ....[48]....
        /*01e4*/ 	.word	0xffffffff


	//   ....[49]....
        /*01e8*/ 	.word	0xffffffff


	//   ....[50]....
        /*01ec*/ 	.word	0xffffffff


	//   ....[51]....
        /*01f0*/ 	.word	0xffffffff


	//   ....[52]....
        /*01f4*/ 	.word	0xffffffff


	//   ....[53]....
        /*01f8*/ 	.word	0xffffffff


	//   ....[54]....
        /*01fc*/ 	.word	0xffffffff


	//   ....[55]....
        /*0200*/ 	.word	0xffffffff


	//   ....[56]....
        /*0204*/ 	.word	0xffffffff


	//   ....[57]....
        /*0208*/ 	.word	0xffffffff


	//   ....[58]....
        /*020c*/ 	.word	0xffffffff


	//   ....[59]....
        /*0210*/ 	.word	0xffffffff


	//   ....[60]....
        /*0214*/ 	.word	0xffffffff


	//   ....[61]....
        /*0218*/ 	.word	0xffffffff


	//   ....[62]....
        /*021c*/ 	.word	0xffffffff


	//   ....[63]....
        /*0220*/ 	.word	0xffffffff


	//   ....[64]....
        /*0224*/ 	.word	0xffffffff


	//   ....[65]....
        /*0228*/ 	.word	0xffffffff


	//   ....[66]....
        /*022c*/ 	.word	0xffffffff


	//   ....[67]....
        /*0230*/ 	.word	0xffffffff


	//   ....[68]....
        /*0234*/ 	.word	0xffffffff


	//   ....[69]....
        /*0238*/ 	.word	0xffffffff


	//   ....[70]....
        /*023c*/ 	.word	0xffffffff


	//   ....[71]....
        /*0240*/ 	.word	0xffffffff


	//   ....[72]....
        /*0244*/ 	.word	0xffffffff


	//   ....[73]....
        /*0248*/ 	.word	0xffffffff


	//   ....[74]....
        /*024c*/ 	.word	0xffffffff


	//   ....[75]....
        /*0250*/ 	.word	0xffffffff


	//   ....[76]....
        /*0254*/ 	.word	0xffffffff


	//   ....[77]....
        /*0258*/ 	.word	0xffffffff


	//   ....[78]....
        /*025c*/ 	.word	0xffffffff


	//   ....[79]....
        /*0260*/ 	.word	0xffffffff


	//   ....[80]....
        /*0264*/ 	.word	0xffffffff


	//   ....[81]....
        /*0268*/ 	.word	0xffffffff


	//   ....[82]....
        /*026c*/ 	.word	0xffffffff


	//   ....[83]....
        /*0270*/ 	.word	0xffffffff


	//   ....[84]....
        /*0274*/ 	.word	0xffffffff


	//   ....[85]....
        /*0278*/ 	.word	0xffffffff


	//   ....[86]....
        /*027c*/ 	.word	0xffffffff


	//   ....[87]....
        /*0280*/ 	.word	0xffffffff


	//   ....[88]....
        /*0284*/ 	.word	0xffffffff


	//   ....[89]....
        /*0288*/ 	.word	0xffffffff


	//   ....[90]....
        /*028c*/ 	.word	0xffffffff


	//   ....[91]....
        /*0290*/ 	.word	0xffffffff


	//   ....[92]....
        /*0294*/ 	.word	0xffffffff


	//   ....[93]....
        /*0298*/ 	.word	0xffffffff


	//   ....[94]....
        /*029c*/ 	.word	0xffffffff


	//   ....[95]....
        /*02a0*/ 	.word	0xffffffff


	//   ....[96]....
        /*02a4*/ 	.word	0xffffffff


	//   ....[97]....
        /*02a8*/ 	.word	0xffffffff


	//   ....[98]....
        /*02ac*/ 	.word	0xffffffff


	//   ....[99]....
        /*02b0*/ 	.word	0xffffffff


	//   ....[100]....
        /*02b4*/ 	.word	0xffffffff


	//   ....[101]....
        /*02b8*/ 	.word	0xffffffff


	//   ....[102]....
        /*02bc*/ 	.word	0xffffffff


	//   ....[103]....
        /*02c0*/ 	.word	0xffffffff


	//   ....[104]....
        /*02c4*/ 	.word	0xffffffff


	//   ....[105]....
        /*02c8*/ 	.word	0xffffffff


	//   ....[106]....
        /*02cc*/ 	.word	0xffffffff


	//   ....[107]....
        /*02d0*/ 	.word	0xffffffff


	//   ....[108]....
        /*02d4*/ 	.word	0xffffffff


	//   ....[109]....
        /*02d8*/ 	.word	0xffffffff


	//   ....[110]....
        /*02dc*/ 	.word	0xffffffff


	//   ....[111]....
        /*02e0*/ 	.word	0xffffffff


	//   ....[112]....
        /*02e4*/ 	.word	0xffffffff


	//   ....[113]....
        /*02e8*/ 	.word	0xffffffff


	//   ....[114]....
        /*02ec*/ 	.word	0xffffffff


	//   ....[115]....
        /*02f0*/ 	.word	0xffffffff


	//   ....[116]....
        /*02f4*/ 	.word	0xffffffff


	//   ....[117]....
        /*02f8*/ 	.word	0xffffffff


	//   ....[118]....
        /*02fc*/ 	.word	0xffffffff


	//   ....[119]....
        /*0300*/ 	.word	0xffffffff


	//   ....[120]....
        /*0304*/ 	.word	0xffffffff


	//   ....[121]....
        /*0308*/ 	.word	0xffffffff


	//   ....[122]....
        /*030c*/ 	.word	0xffffffff


	//   ....[123]....
        /*0310*/ 	.word	0xffffffff


	//   ....[124]....
        /*0314*/ 	.word	0xffffffff


	//   ....[125]....
        /*0318*/ 	.word	0xffffffff


	//   ....[126]....
        /*031c*/ 	.word	0xffffffff


	//   ....[127]....
        /*0320*/ 	.word	0xffffffff


	//   ....[128]....
        /*0324*/ 	.word	0xffffffff


	//   ....[129]....
        /*0328*/ 	.word	0xffffffff


	//   ....[130]....
        /*032c*/ 	.word	0xffffffff


	//   ....[131]....
        /*0330*/ 	.word	0xffffffff


	//   ....[132]....
        /*0334*/ 	.word	0xffffffff


	//----- nvinfo : EIATTR_COOP_GROUP_INSTR_OFFSETS
	.align		4
.L_246:
        /*0338*/ 	.byte	0x04, 0x28
        /*033a*/ 	.short	(.L_248 - .L_247)


	//   ....[0]....
.L_247:
        /*033c*/ 	.word	0x00000050


	//   ....[1]....
        /*0340*/ 	.word	0x000012e0


	//   ....[2]....
        /*0344*/ 	.word	0x00001300


	//   ....[3]....
        /*0348*/ 	.word	0x00001480


	//   ....[4]....
        /*034c*/ 	.word	0x00001490


	//   ....[5]....
        /*0350*/ 	.word	0x000015f0


	//   ....[6]....
        /*0354*/ 	.word	0x00001610


	//   ....[7]....
        /*0358*/ 	.word	0x00001770


	//   ....[8]....
        /*035c*/ 	.word	0x00001780


	//   ....[9]....
        /*0360*/ 	.word	0x00001c70


	//   ....[10]....
        /*0364*/ 	.word	0x00001c80


	//   ....[11]....
        /*0368*/ 	.word	0x00001c90


	//   ....[12]....
        /*036c*/ 	.word	0x00001ca0


	//   ....[13]....
        /*0370*/ 	.word	0x00001f70


	//   ....[14]....
        /*0374*/ 	.word	0x00001f80


	//   ....[15]....
        /*0378*/ 	.word	0x00001f90


	//   ....[16]....
        /*037c*/ 	.word	0x00001fc0


	//   ....[17]....
        /*0380*/ 	.word	0x000031a0


	//   ....[18]....
        /*0384*/ 	.word	0x000031c0


	//   ....[19]....
        /*0388*/ 	.word	0x000032c0


	//   ....[20]....
        /*038c*/ 	.word	0x000032e0


	//   ....[21]....
        /*0390*/ 	.word	0x00003510


	//   ....[22]....
        /*0394*/ 	.word	0x00003750


	//   ....[23]....
        /*0398*/ 	.word	0x00003b50


	//   ....[24]....
        /*039c*/ 	.word	0x00003b70


	//   ....[25]....
        /*03a0*/ 	.word	0x00003b90


	//   ....[26]....
        /*03a4*/ 	.word	0x00003bb0


	//   ....[27]....
        /*03a8*/ 	.word	0x00004ff0


	//   ....[28]....
        /*03ac*/ 	.word	0x00005010


	//   ....[29]....
        /*03b0*/ 	.word	0x00005110


	//   ....[30]....
        /*03b4*/ 	.word	0x00005120


	//   ....[31]....
        /*03b8*/ 	.word	0x00006280


	//   ....[32]....
        /*03bc*/ 	.word	0x000062a0


	//   ....[33]....
        /*03c0*/ 	.word	0x000063a0


	//   ....[34]....
        /*03c4*/ 	.word	0x000063b0


	//   ....[35]....
        /*03c8*/ 	.word	0x000065f0


	//   ....[36]....
        /*03cc*/ 	.word	0x00006830


	//   ....[37]....
        /*03d0*/ 	.word	0x00006c30


	//   ....[38]....
        /*03d4*/ 	.word	0x00006c50


	//   ....[39]....
        /*03d8*/ 	.word	0x00006c70


	//   ....[40]....
        /*03dc*/ 	.word	0x00006c90


	//   ....[41]....
        /*03e0*/ 	.word	0x00008710


	//   ....[42]....
        /*03e4*/ 	.word	0x00008720


	//   ....[43]....
        /*03e8*/ 	.word	0x00008780


	//   ....[44]....
        /*03ec*/ 	.word	0x000087d0


	//   ....[45]....
        /*03f0*/ 	.word	0x00009920


	//   ....[46]....
        /*03f4*/ 	.word	0x00009940


	//   ....[47]....
        /*03f8*/ 	.word	0x00009a00


	//   ....[48]....
        /*03fc*/ 	.word	0x00009a30


	//   ....[49]....
        /*0400*/ 	.word	0x00009d70


	//   ....[50]....
        /*0404*/ 	.word	0x00009d80


	//   ....[51]....
        /*0408*/ 	.word	0x00009db0


	//   ....[52]....
        /*040c*/ 	.word	0x00009dc0


	//   ....[53]....
        /*0410*/ 	.word	0x0000b510


	//   ....[54]....
        /*0414*/ 	.word	0x0000b540


	//   ....[55]....
        /*0418*/ 	.word	0x0000b550


	//   ....[56]....
        /*041c*/ 	.word	0x0000b580


	//   ....[57]....
        /*0420*/ 	.word	0x0000c5a0


	//   ....[58]....
        /*0424*/ 	.word	0x0000c8c0


	//   ....[59]....
        /*0428*/ 	.word	0x0000c900


	//   ....[60]....
        /*042c*/ 	.word	0x0000c930


	//   ....[61]....
        /*0430*/ 	.word	0x0000c960


	//   ....[62]....
        /*0434*/ 	.word	0x0000cb40


	//   ....[63]....
        /*0438*/ 	.word	0x0000cb50


	//   ....[64]....
        /*043c*/ 	.word	0x0000cc80


	//   ....[65]....
        /*0440*/ 	.word	0x0000ccb0


	//   ....[66]....
        /*0444*/ 	.word	0x0000cdb0


	//   ....[67]....
        /*0448*/ 	.word	0x0000cde0


	//   ....[68]....
        /*044c*/ 	.word	0x0000cee0


	//   ....[69]....
        /*0450*/ 	.word	0x0000cf00


	//   ....[70]....
        /*0454*/ 	.word	0x0000d420


	//   ....[71]....
        /*0458*/ 	.word	0x0000d440


	//   ....[72]....
        /*045c*/ 	.word	0x0000d5c0


	//   ....[73]....
        /*0460*/ 	.word	0x0000d5d0


	//   ....[74]....
        /*0464*/ 	.word	0x0000d730


	//   ....[75]....
        /*0468*/ 	.word	0x0000d750


	//   ....[76]....
        /*046c*/ 	.word	0x0000d8b0


	//   ....[77]....
        /*0470*/ 	.word	0x0000d8c0


	//   ....[78]....
        /*0474*/ 	.word	0x0000da90


	//   ....[79]....
        /*0478*/ 	.word	0x0000db80


	//   ....[80]....
        /*047c*/ 	.word	0x0000dbf0


	//   ....[81]....
        /*0480*/ 	.word	0x0000dc60


	//   ....[82]....
        /*0484*/ 	.word	0x0000dcc0


	//   ....[83]....
        /*0488*/ 	.word	0x0000dd30


	//   ....[84]....
        /*048c*/ 	.word	0x0000dda0


	//   ....[85]....
        /*0490*/ 	.word	0x0000de10


	//   ....[86]....
        /*0494*/ 	.word	0x0000de70


	//   ....[87]....
        /*0498*/ 	.word	0x0000dee0


	//   ....[88]....
        /*049c*/ 	.word	0x0000df50


	//   ....[89]....
        /*04a0*/ 	.word	0x0000e0c0


	//   ....[90]....
        /*04a4*/ 	.word	0x0000e120


	//   ....[91]....
        /*04a8*/ 	.word	0x0000e190


	//   ....[92]....
        /*04ac*/ 	.word	0x0000e200


	//   ....[93]....
        /*04b0*/ 	.word	0x0000e640


	//   ....[94]....
        /*04b4*/ 	.word	0x0000e690


	//   ....[95]....
        /*04b8*/ 	.word	0x0000e6e0


	//   ....[96]....
        /*04bc*/ 	.word	0x0000e730


	//   ....[97]....
        /*04c0*/ 	.word	0x0000e7a0


	//   ....[98]....
        /*04c4*/ 	.word	0x0000e810


	//   ....[99]....
        /*04c8*/ 	.word	0x0000e980


	//   ....[100]....
        /*04cc*/ 	.word	0x0000e9e0


	//   ....[101]....
        /*04d0*/ 	.word	0x0000ea50


	//   ....[102]....
        /*04d4*/ 	.word	0x0000eac0


	//   ....[103]....
        /*04d8*/ 	.word	0x0000ec30


	//   ....[104]....
        /*04dc*/ 	.word	0x0000ec90


	//   ....[105]....
        /*04e0*/ 	.word	0x0000ed00


	//   ....[106]....
        /*04e4*/ 	.word	0x0000ed70


	//   ....[107]....
        /*04e8*/ 	.word	0x0000f1b0


	//   ....[108]....
        /*04ec*/ 	.word	0x0000f1f0


	//   ....[109]....
        /*04f0*/ 	.word	0x0000f240


	//   ....[110]....
        /*04f4*/ 	.word	0x0000f280


	//   ....[111]....
        /*04f8*/ 	.word	0x0000f2e0


	//   ....[112]....
        /*04fc*/ 	.word	0x0000f350


	//   ....[113]....
        /*0500*/ 	.word	0x0000f3c0


	//   ....[114]....
        /*0504*/ 	.word	0x0000f500


	//   ....[115]....
        /*0508*/ 	.word	0x0000f560


	//   ....[116]....
        /*050c*/ 	.word	0x0000f5b0


	//   ....[117]....
        /*0510*/ 	.word	0x0000f5f0


	//   ....[118]....
        /*0514*/ 	.word	0x0000f640


	//   ....[119]....
        /*0518*/ 	.word	0x0000f680


	//   ....[120]....
        /*051c*/ 	.word	0x0000f6d0


	//   ....[121]....
        /*0520*/ 	.word	0x0000f730


	//   ....[122]....
        /*0524*/ 	.word	0x0000f780


	//   ....[123]....
        /*0528*/ 	.word	0x0000f7c0


	//   ....[124]....
        /*052c*/ 	.word	0x0000f830


	//   ....[125]....
        /*0530*/ 	.word	0x0000f8a0


	//   ....[126]....
        /*0534*/ 	.word	0x0000f910


	//   ....[127]....
        /*0538*/ 	.word	0x0000f970


	//   ....[128]....
        /*053c*/ 	.word	0x0000f9e0


	//   ....[129]....
        /*0540*/ 	.word	0x0000fa50


	//   ....[130]....
        /*0544*/ 	.word	0x0000fac0


	//   ....[131]....
        /*0548*/ 	.word	0x0000fb20


	//   ....[132]....
        /*054c*/ 	.word	0x0000fb90


	//----- nvinfo : EIATTR_EXIT_INSTR_OFFSETS
	.align		4
.L_248:
        /*0550*/ 	.byte	0x04, 0x1c
        /*0552*/ 	.short	(.L_250 - .L_249)


	//   ....[0]....
.L_249:
        /*0554*/ 	.word	0x000000a0


	//   ....[1]....
        /*0558*/ 	.word	0x0000db30


	//----- nvinfo : EIATTR_MAX_THREADS
	.align		4
.L_250:
        /*055c*/ 	.byte	0x04, 0x05
        /*055e*/ 	.short	(.L_252 - .L_251)
.L_251:
        /*0560*/ 	.word	0x00000100
        /*0564*/ 	.word	0x00000001
        /*0568*/ 	.word	0x00000001


	//----- nvinfo : EIATTR_CRS_STACK_SIZE
	.align		4
.L_252:
        /*056c*/ 	.byte	0x04, 0x1e
        /*056e*/ 	.short	(.L_254 - .L_253)
.L_253:
        /*0570*/ 	.word	0x00000000
.L_254:


//--------------------- .nv.info._ZN7cutlass13device_kernelIN5flash19enable_sm80_to_sm89INS1_16FlashAttnFwdSm80INS1_25CollectiveMainloopFwdSm80ILi8ELi1ELb0EN4cute5tupleIJNS5_1CILi128EEENS7_ILi64EEENS7_ILi192EEEEEELi192ENS_10bfloat16_tEfNS_4arch4Sm80ELb1ELb0ELb1ELb1ELb1ELb0ELb1ELb0EEENS1_21CollectiveEpilogueFwdINS6_IJS8_SA_S9_EEENS6_IJNS7_ILi1EEESI_SI_EEESC_SE_Li256ELb1ELb1ELb0ELb0EEENS1_19SingleTileSchedulerILb1ELb0ELb1ELi128EEEEEEEEEvNT_6ParamsE --------------------------
	.section	.nv.info._ZN7cutlass13device_kernelIN5flash19enable_sm80_to_sm89INS1_16FlashAttnFwdSm80INS1_25CollectiveMainloopFwdSm80ILi8ELi1ELb0EN4cute5tupleIJNS5_1CILi128EEENS7_ILi64EEENS7_ILi192EEEEEELi192ENS_10bfloat16_tEfNS_4arch4Sm80ELb1ELb0ELb1ELb1ELb1ELb0ELb1ELb0EEENS1_21CollectiveEpilogueFwdINS6_IJS8_SA_S9_EEENS6_IJNS7_ILi1EEESI_SI_EEESC_SE_Li256ELb1ELb1ELb0ELb0EEENS1_19SingleTileSchedulerILb1ELb0ELb1ELi128EEEEEEEEEvNT_6ParamsE,"",@"SHT_CUDA_INFO"
	.sectionflags	@""
	.align	4


	//----- nvinfo : EIATTR_CUDA_API_VERSION
	.align		4
        /*0000*/ 	.byte	0x04, 0x37
        /*0002*/ 	.short	(.L_256 - .L_255)
.L_255:
        /*0004*/ 	.word	0x00000082


	//----- nvinfo : EIATTR_SW2861232_WAR
	.align		4
.L_256:
        /*0008*/ 	.byte	0x01, 0x35
	.zero		2


	//----- nvinfo : EIATTR_PARAM_CBANK
	.align		4
        /*000c*/ 	.byte	0x04, 0x0a
        /*000e*/ 	.short	(.L_258 - .L_257)
	.align		4
.L_257:
        /*0010*/ 	.word	index@(.nv.constant0._ZN7cutlass13device_kernelIN5flash19enable_sm80_to_sm89INS1_16FlashAttnFwdSm80INS1_25CollectiveMainloopFwdSm80ILi8ELi1ELb0EN4cute5tupleIJNS5_1CILi128EEENS7_ILi64EEENS7_ILi192EEEEEELi192ENS_10bfloat16_tEfNS_4arch4Sm80ELb1ELb0ELb1ELb1ELb1ELb0ELb1ELb0EEENS1_21CollectiveEpilogueFwdINS6_IJS8_SA_S9_EEENS6_IJNS7_ILi1EEESI_SI_EEESC_SE_Li256ELb1ELb1ELb0ELb0EEENS1_19SingleTileSchedulerILb1ELb0ELb1ELi128EEEEEEEEEvNT_6ParamsE)
        /*0014*/ 	.short	0x0160
        /*0016*/ 	.short	0x0418


	//----- nvinfo : EIATTR_CBANK_PARAM_SIZE
	.align		4
.L_258:
        /*0018*/ 	.byte	0x03, 0x19
        /*001a*/ 	.short	0x0418


	//----- nvinfo : EIATTR_KPARAM_INFO
	.align		4
        /*001c*/ 	.byte	0x04, 0x17
        /*001e*/ 	.short	(.L_260 - .L_259)
.L_259:
        /*0020*/ 	.word	0x00000000
        /*0024*/ 	.short	0x0000
        /*0026*/ 	.short	0x0000
        /*0028*/ 	.byte	0x00, 0xf0, 0x61, 0x10


	//----- nvinfo : EIATTR_MAXREG_COUNT
	.align		4
.L_260:
        /*002c*/ 	.byte	0x03, 0x1b
        /*002e*/ 	.short	0x00ff


	//----- nvinfo : EIATTR_NUM_BARRIERS
	.align		4
        /*0030*/ 	.byte	0x02, 0x4c
        /*0032*/ 	.byte	0x02
	.zero		1


	//----- nvinfo : EIATTR_MERCURY_ISA_VERSION
	.align		4
        /*0034*/ 	.byte	0x03, 0x5f
        /*0036*/ 	.short	0x0000


	//----- nvinfo : EIATTR_COOP_GROUP_MASK_REGIDS
	.align		4
        /*0038*/ 	.byte	0x04, 0x29
        /*003a*/ 	.short	(.L_262 - .L_261)


	//   ....[0]....
.L_261:
        /*003c*/ 	.word	0xffffffff


	//   ....[1]....
        /*0040*/ 	.word	0xffffffff


	//   ....[2]....
        /*0044*/ 	.word	0xffffffff


	//   ....[3]....
        /*0048*/ 	.word	0xffffffff


	//   ....[4]....
        /*004c*/ 	.word	0xffffffff


	//   ....[5]....
        /*0050*/ 	.word	0xffffffff


	//   ....[6]....
        /*0054*/ 	.word	0xffffffff


	//   ....[7]....
        /*0058*/ 	.word	0xffffffff


	//   ....[8]....
        /*005c*/ 	.word	0xffffffff


	//   ....[9]....
        /*0060*/ 	.word	0xffffffff


	//   ....[10]....
        /*0064*/ 	.word	0xffffffff


	//   ....[11]....
        /*0068*/ 	.word	0xffffffff


	//   ....[12]....
        /*006c*/ 	.word	0xffffffff


	//   ....[13]....
        /*0070*/ 	.word	0xffffffff


	//   ....[14]....
        /*0074*/ 	.word	0xffffffff


	//   ....[15]....
        /*0078*/ 	.word	0xffffffff


	//   ....[16]....
        /*007c*/ 	.word	0xffffffff


	//   ....[17]....
        /*0080*/ 	.word	0xffffffff


	//   ....[18]....
        /*0084*/ 	.word	0xffffffff


	//   ....[19]....
        /*0088*/ 	.word	0xffffffff


	//   ....[20]....
        /*008c*/ 	.word	0xffffffff


	//   ....[21]....
        /*0090*/ 	.word	0xffffffff


	//   ....[22]....
        /*0094*/ 	.word	0xffffffff


	//   ....[23]....
        /*0098*/ 	.word	0xffffffff


	//   ....[24]....
        /*009c*/ 	.word	0xffffffff


	//   ....[25]....
        /*00a0*/ 	.word	0xffffffff


	//   ....[26]....
        /*00a4*/ 	.word	0xffffffff


	//   ....[27]....
        /*00a8*/ 	.word	0xffffffff


	//   ....[28]....
        /*00ac*/ 	.word	0xffffffff


	//   ....[29]....
        /*00b0*/ 	.word	0xffffffff


	//   ....[30]....
        /*00b4*/ 	.word	0xffffffff


	//   ....[31]....
        /*00b8*/ 	.word	0xffffffff


	//   ....[32]....
        /*00bc*/ 	.word	0xffffffff


	//   ....[33]....
        /*00c0*/ 	.word	0xffffffff


	//   ....[34]....
        /*00c4*/ 	.word	0xffffffff


	//   ....[35]....
        /*00c8*/ 	.word	0xffffffff


	//   ....[36]....
        /*00cc*/ 	.word	0xffffffff


	//   ....[37]....
        /*00d0*/ 	.word	0xffffffff


	//   ....[38]....
        /*00d4*/ 	.word	0xffffffff


	//   ....[39]....
        /*00d8*/ 	.word	0xffffffff


	//   ....[40]....
        /*00dc*/ 	.word	0xffffffff


	//   ....[41]....
        /*00e0*/ 	.word	0xffffffff


	//   ....[42]....
        /*00e4*/ 	.word	0xffffffff


	//   ....[43]....
        /*00e8*/ 	.word	0xffffffff


	//   ....[44]....
        /*00ec*/ 	.word	0xffffffff


	//   ....[45]....
        /*00f0*/ 	.word	0xffffffff


	//   ....[46]....
        /*00f4*/ 	.word	0xffffffff


	//   ....[47]....
        /*00f8*/ 	.word	0xffffffff


	//   ....[48]....
        /*00fc*/ 	.word	0xffffffff


	//   ....[49]....
        /*0100*/ 	.word	0xffffffff


	//   ....[50]....
        /*0104*/ 	.word	0xffffffff


	//   ....[51]....
        /*0108*/ 	.word	0xffffffff


	//   ....[52]....
        /*010c*/ 	.word	0xffffffff


	//   ....[53]....
        /*0110*/ 	.word	0xffffffff


	//   ....[54]....
        /*0114*/ 	.word	0xffffffff


	//   ....[55]....
        /*0118*/ 	.word	0xffffffff


	//   ....[56]....
        /*011c*/ 	.word	0xffffffff


	//   ....[57]....
        /*0120*/ 	.word	0xffffffff


	//   ....[58]....
        /*0124*/ 	.word	0xffffffff


	//   ....[59]....
        /*0128*/ 	.word	0xffffffff


	//   ....[60]....
        /*012c*/ 	.word	0xffffffff


	//   ....[61]....
        /*0130*/ 	.word	0xffffffff


	//   ....[62]....
        /*0134*/ 	.word	0xffffffff


	//   ....[63]....
        /*0138*/ 	.word	0xffffffff


	//   ....[64]....
        /*013c*/ 	.word	0xffffffff


	//   ....[65]....
        /*0140*/ 	.word	0xffffffff


	//   ....[66]....
        /*0144*/ 	.word	0xffffffff


	//   ....[67]....
        /*0148*/ 	.word	0xffffffff


	//   ....[68]....
        /*014c*/ 	.word	0xffffffff


	//   ....[69]....
        /*0150*/ 	.word	0xffffffff


	//   ....[70]....
        /*0154*/ 	.word	0xffffffff


	//   ....[71]....
        /*0158*/ 	.word	0xffffffff


	//   ....[72]....
        /*015c*/ 	.word	0xffffffff


	//   ....[73]....
        /*0160*/ 	.word	0xffffffff


	//   ....[74]....
        /*0164*/ 	.word	0xffffffff


	//   ....[75]....
        /*0168*/ 	.word	0xffffffff


	//   ....[76]....
        /*016c*/ 	.word	0xffffffff


	//----- nvinfo : EIATTR_COOP_GROUP_INSTR_OFFSETS
	.align		4
.L_262:
        /*0170*/ 	.byte	0x04, 0x28
        /*0172*/ 	.short	(.L_264 - .L_263)


	//   ....[0]....
.L_263:
        /*0174*/ 	.word	0x00000090


	//   ....[1]....
        /*0178*/ 	.word	0x00001190


	//   ....[2]....
        /*017c*/ 	.word	0x000011c0


	//   ....[3]....
        /*0180*/ 	.word	0x000013f0


	//   ....[4]....
        /*0184*/ 	.word	0x00001420


	//   ....[5]....
        /*0188*/ 	.word	0x00001540


	//   ....[6]....
        /*018c*/ 	.word	0x00001570


	//   ....[7]....
        /*0190*/ 	.word	0x00001680


	//   ....[8]....
        /*0194*/ 	.word	0x000016c0


	//   ....[9]....
        /*0198*/ 	.word	0x00001ec0


	//   ....[10]....
        /*019c*/ 	.word	0x00001ee0


	//   ....[11]....
        /*01a0*/ 	.word	0x00001f10


	//   ....[12]....
        /*01a4*/ 	.word	0x00001f30


	//   ....[13]....
        /*01a8*/ 	.word	0x00001f50


	//   ....[14]....
        /*01ac*/ 	.word	0x00001f60


	//   ....[15]....
        /*01b0*/ 	.word	0x00001f70


	//   ....[16]....
        /*01b4*/ 	.word	0x00001f90


	//   ....[17]....
        /*01b8*/ 	.word	0x00002fe0


	//   ....[18]....
        /*01bc*/ 	.word	0x00003010


	//   ....[19]....
        /*01c0*/ 	.word	0x00003020


	//   ....[20]....
        /*01c4*/ 	.word	0x00003030


	//   ....[21]....
        /*01c8*/ 	.word	0x00003450


	//   ....[22]....
        /*01cc*/ 	.word	0x000034b0


	//   ....[23]....
        /*01d0*/ 	.word	0x00003f30


	//   ....[24]....
        /*01d4*/ 	.word	0x00003f50


	//   ....[25]....
        /*01d8*/ 	.word	0x00003f70


	//   ....[26]....
        /*01dc*/ 	.word	0x00003fa0


	//   ....[27]....
        /*01e0*/ 	.word	0x00005210


	//   ....[28]....
        /*01e4*/ 	.word	0x00005220


	//   ....[29]....
        /*01e8*/ 	.word	0x00005230


	//   ....[30]....
        /*01ec*/ 	.word	0x00005240


	//   ....[31]....
        /*01f0*/ 	.word	0x00006300


	//   ....[32]....
        /*01f4*/ 	.word	0x00006310


	//   ....[33]....
        /*01f8*/ 	.word	0x00006320


	//   ....[34]....
        /*01fc*/ 	.word	0x00006330


	//   ....[35]....
        /*0200*/ 	.word	0x00006510


	//   ....[36]....
        /*0204*/ 	.word	0x00006520


	//   ....[37]....
        /*0208*/ 	.word	0x00006b60


	//   ....[38]....
        /*020c*/ 	.word	0x00006b70


	//   ....[39]....
        /*0210*/ 	.word	0x00006b90


	//   ....[40]....
        /*0214*/ 	.word	0x00006bb0


	//   ....[41]....
        /*0218*/ 	.word	0x00008560


	//   ....[42]....
        /*021c*/ 	.word	0x00008570


	//   ....[43]....
        /*0220*/ 	.word	0x00008580


	//   ....[44]....
        /*0224*/ 	.word	0x00008590


	//   ....[45]....
        /*0228*/ 	.word	0x000087e0


	//   ....[46]....
        /*022c*/ 	.word	0x000087f0


	//   ....[47]....
        /*0230*/ 	.word	0x00008810


	//   ....[48]....
        /*0234*/ 	.word	0x00008820


	//   ....[49]....
        /*0238*/ 	.word	0x000099c0


	//   ....[50]....
        /*023c*/ 	.word	0x000099e0


	//   ....[51]....
        /*0240*/ 	.word	0x00009a10


	//   ....[52]....
        /*0244*/ 	.word	0x00009a20


	//   ....[53]....
        /*0248*/ 	.word	0x0000b0d0


	//   ....[54]....
        /*024c*/ 	.word	0x0000b100


	//   ....[55]....
        /*0250*/ 	.word	0x0000b140


	//   ....[56]....
        /*0254*/ 	.word	0x0000b150


	//   ....[57]....
        /*0258*/ 	.word	0x0000c740


	//   ....[58]....
        /*025c*/ 	.word	0x0000c7b0


	//   ....[59]....
        /*0260*/ 	.word	0x0000c7f0


	//   ....[60]....
        /*0264*/ 	.word	0x0000c830


	//   ....[61]....
        /*0268*/ 	.word	0x0000ca80


	//   ....[62]....
        /*026c*/ 	.word	0x0000ca90


	//   ....[63]....
        /*0270*/ 	.word	0x0000cc10


	//   ....[64]....
        /*0274*/ 	.word	0x0000cc40


	//   ....[65]....
        /*0278*/ 	.word	0x0000cd90


	//   ....[66]....
        /*027c*/ 	.word	0x0000cdc0


	//   ....[67]....
        /*0280*/ 	.word	0x0000cf10


	//   ....[68]....
        /*0284*/ 	.word	0x0000cf30


	//   ....[69]....
        /*0288*/ 	.word	0x0000d870


	//   ....[70]....
        /*028c*/ 	.word	0x0000d880


	//   ....[71]....
        /*0290*/ 	.word	0x0000d9b0


	//   ....[72]....
        /*0294*/ 	.word	0x0000d9e0


	//   ....[73]....
        /*0298*/ 	.word	0x0000db10


	//   ....[74]....
        /*029c*/ 	.word	0x0000db40


	//   ....[75]....
        /*02a0*/ 	.word	0x0000dc70


	//   ....[76]....
        /*02a4*/ 	.word	0x0000dc90


	//----- nvinfo : EIATTR_EXIT_INSTR_OFFSETS
	.align		4
.L_264:
        /*02a8*/ 	.byte	0x04, 0x1c
        /*02aa*/ 	.short	(.L_266 - .L_265)


	//   ....[0]....
.L_265:
        /*02ac*/ 	.word	0x00000440


	//   ....[1]....
        /*02b0*/ 	.word	0x0000cf40


	//   ....[2]....
        /*02b4*/ 	.word	0x0000d010


	//   ....[3]....
        /*02b8*/ 	.word	0x0000d070


	//   ....[4]....
        /*02bc*/ 	.word	0x0000dca0


	//   ....[5]....
        /*02c0*/ 	.word	0x0000dd50


	//   ....[6]....
        /*02c4*/ 	.word	0x0000ddb0


	//----- nvinfo : EIATTR_CTAIDZ_USED
	.align		4
.L_266:
        /*02c8*/ 	.byte	0x01, 0x04
	.zero		2


	//----- nvinfo : EIATTR_MAX_THREADS
	.align		4
        /*02cc*/ 	.byte	0x04, 0x05
        /*02ce*/ 	.short	(.L_268 - .L_267)
.L_267:
        /*02d0*/ 	.word	0x00000100
        /*02d4*/ 	.word	0x00000001
        /*02d8*/ 	.word	0x00000001


	//----- nvinfo : EIATTR_CRS_STACK_SIZE
	.align		4
.L_268:
        /*02dc*/ 	.byte	0x04, 0x1e
        /*02de*/ 	.short	(.L_270 - .L_269)
.L_269:
        /*02e0*/ 	.word	0x00000000
.L_270:


//--------------------- .nv.info._ZN7cutlass13device_kernelIN5flash19enable_sm80_to_sm89INS1_16FlashAttnFwdSm80INS1_25CollectiveMainloopFwdSm80ILi8ELi1ELb0EN4cute5tupleIJNS5_1CILi128EEENS7_ILi64EEENS7_ILi192EEEEEELi192ENS_10bfloat16_tEfNS_4arch4Sm80ELb1ELb0ELb1ELb1ELb1ELb1ELb1ELb0EEENS1_21CollectiveEpilogueFwdINS6_IJS8_SA_S9_EEENS6_IJNS7_ILi1EEESI_SI_EEESC_SE_Li256ELb1ELb1ELb0ELb0EEENS1_19SingleTileSchedulerILb1ELb0ELb1ELi128EEEEEEEEEvNT_6ParamsE --------------------------
	.section	.nv.info._ZN7cutlass13device_kernelIN5flash19enable_sm80_to_sm89INS1_16FlashAttnFwdSm80INS1_25CollectiveMainloopFwdSm80ILi8ELi1ELb0EN4cute5tupleIJNS5_1CILi128EEENS7_ILi64EEENS7_ILi192EEEEEELi192ENS_10bfloat16_tEfNS_4arch4Sm80ELb1ELb0ELb1ELb1ELb1ELb1ELb1ELb0EEENS1_21CollectiveEpilogueFwdINS6_IJS8_SA_S9_EEENS6_IJNS7_ILi1EEESI_SI_EEESC_SE_Li256ELb1ELb1ELb0ELb0EEENS1_19SingleTileSchedulerILb1ELb0ELb1ELi128EEEEEEEEEvNT_6ParamsE,"",@"SHT_CUDA_INFO"
	.sectionflags	@""
	.align	4


	//----- nvinfo : EIATTR_CUDA_API_VERSION
	.align		4
        /*0000*/ 	.byte	0x04, 0x37
        /*0002*/ 	.short	(.L_272 - .L_271)
.L_271:
        /*0004*/ 	.word	0x00000082


	//----- nvinfo : EIATTR_SW2861232_WAR
	.align		4
.L_272:
        /*0008*/ 	.byte	0x01, 0x35
	.zero		2


	//----- nvinfo : EIATTR_PARAM_CBANK
	.align		4
        /*000c*/ 	.byte	0x04, 0x0a
        /*000e*/ 	.short	(.L_274 - .L_273)
	.align		4
.L_273:
        /*0010*/ 	.word	index@(.nv.constant0._ZN7cutlass13device_kernelIN5flash19enable_sm80_to_sm89INS1_16FlashAttnFwdSm80INS1_25CollectiveMainloopFwdSm80ILi8ELi1ELb0EN4cute5tupleIJNS5_1CILi128EEENS7_ILi64EEENS7_ILi192EEEEEELi192ENS_10bfloat16_tEfNS_4arch4Sm80ELb1ELb0ELb1ELb1ELb1ELb1ELb1ELb0EEENS1_21CollectiveEpilogueFwdINS6_IJS8_SA_S9_EEENS6_IJNS7_ILi1EEESI_SI_EEESC_SE_Li256ELb1ELb1ELb0ELb0EEENS1_19SingleTileSchedulerILb1ELb0ELb1ELi128EEEEEEEEEvNT_6ParamsE)
        /*0014*/ 	.short	0x0160
        /*0016*/ 	.short	0x0418


	//----- nvinfo : EIATTR_CBANK_PARAM_SIZE
	.align		4
.L_274:
        /*0018*/ 	.byte	0x03, 0x19
        /*001a*/ 	.short	0x0418


	//----- nvinfo : EIATTR_KPARAM_INFO
	.align		4
        /*001c*/ 	.byte	0x04, 0x17
        /*001e*/ 	.short	(.L_276 - .L_275)
.L_275:
        /*0020*/ 	.word	0x00000000
        /*0024*/ 	.short	0x0000
        /*0026*/ 	.short	0x0000
        /*0028*/ 	.byte	0x00, 0xf0, 0x61, 0x10


	//----- nvinfo : EIATTR_MAXREG_COUNT
	.align		4
.L_276:
        /*002c*/ 	.byte	0x03, 0x1b
        /*002e*/ 	.short	0x00ff


	//----- nvinfo : EIATTR_NUM_BARRIERS
	.align		4
        /*0030*/ 	.byte	0x02, 0x4c
        /*0032*/ 	.byte	0x02
	.zero		1


	//----- nvinfo : EIATTR_MERCURY_ISA_VERSION
	.align		4
        /*0034*/ 	.byte	0x03, 0x5f
        /*0036*/ 	.short	0x0000


	//----- nvinfo : EIATTR_COOP_GROUP_MASK_REGIDS
	.align		4
        /*0038*/ 	.byte	0x04, 0x29
        /*003a*/ 	.short	(.L_278 - .L_277)


	//   ....[0]....
.L_277:
        /*003c*/ 	.word	0xffffffff


	//   ....[1]....
        /*0040*/ 	.word	0xffffffff


	//   ....[2]....
        /*0044*/ 	.word	0xffffffff


	//   ....[3]....
        /*0048*/ 	.word	0xffffffff


	//   ....[4]....
        /*004c*/ 	.word	0xffffffff


	//   ....[5]....
        /*0050*/ 	.word	0xffffffff


	//   ....[6]....
        /*0054*/ 	.word	0xffffffff


	//   ....[7]....
        /*0058*/ 	.word	0xffffffff


	//   ....[8]....
        /*005c*/ 	.word	0xffffffff


	//   ....[9]....
        /*0060*/ 	.word	0xffffffff


	//   ....[10]....
        /*0064*/ 	.word	0xffffffff


	//   ....[11]....
        /*0068*/ 	.word	0xffffffff


	//   ....[12]....
        /*006c*/ 	.word	0xffffffff


	//   ....[13]....
        /*0070*/ 	.word	0xffffffff


	//   ....[14]....
        /*0074*/ 	.word	0xffffffff


	//   ....[15]....
        /*0078*/ 	.word	0xffffffff


	//   ....[16]....
        /*007c*/ 	.word	0xffffffff


	//   ....[17]....
        /*0080*/ 	.word	0xffffffff


	//   ....[18]....
        /*0084*/ 	.word	0xffffffff


	//   ....[19]....
        /*0088*/ 	.word	0xffffffff


	//   ....[20]....
        /*008c*/ 	.word	0xffffffff


	//   ....[21]....
        /*0090*/ 	.word	0xffffffff


	//   ....[22]....
        /*0094*/ 	.word	0xffffffff


	//   ....[23]....
        /*0098*/ 	.word	0xffffffff


	//   ....[24]....
        /*009c*/ 	.word	0xffffffff


	//   ....[25]....
        /*00a0*/ 	.word	0xffffffff


	//   ....[26]....
        /*00a4*/ 	.word	0xffffffff


	//   ....[27]....
        /*00a8*/ 	.word	0xffffffff


	//   ....[28]....
        /*00ac*/ 	.word	0xffffffff


	//   ....[29]....
        /*00b0*/ 	.word	0xffffffff


	//   ....[30]....
        /*00b4*/ 	.word	0xffffffff


	//   ....[31]....
        /*00b8*/ 	.word	0xffffffff


	//   ....[32]....
        /*00bc*/ 	.word	0xffffffff


	//   ....[33]....
        /*00c0*/ 	.word	0xffffffff


	//   ....[34]....
        /*00c4*/ 	.word	0xffffffff


	//   ....[35]....
        /*00c8*/ 	.word	0xffffffff


	//   ....[36]....
        /*00cc*/ 	.word	0xffffffff


	//   ....[37]....
        /*00d0*/ 	.word	0xffffffff


	//   ....[38]....
        /*00d4*/ 	.word	0xffffffff


	//   ....[39]....
        /*00d8*/ 	.word	0xffffffff


	//   ....[40]....
        /*00dc*/ 	.word	0xffffffff


	//   ....[41]....
        /*00e0*/ 	.word	0xffffffff


	//   ....[42]....
        /*00e4*/ 	.word	0xffffffff


	//   ....[43]....
        /*00e8*/ 	.word	0xffffffff


	//   ....[44]....
        /*00ec*/ 	.word	0xffffffff


	//   ....[45]....
        /*00f0*/ 	.word	0xffffffff


	//   ....[46]....
        /*00f4*/ 	.word	0xffffffff


	//   ....[47]....
        /*00f8*/ 	.word	0xffffffff


	//   ....[48]....
        /*00fc*/ 	.word	0xffffffff


	//   ....[49]....
        /*0100*/ 	.word	0xffffffff


	//   ....[50]....
        /*0104*/ 	.word	0xffffffff


	//   ....[51]....
        /*0108*/ 	.word	0xffffffff


	//   ....[52]....
        /*010c*/ 	.word	0xffffffff


	//   ....[53]....
        /*0110*/ 	.word	0xffffffff


	//   ....[54]....
        /*0114*/ 	.word	0xffffffff


	//   ....[55]....
        /*0118*/ 	.word	0xffffffff


	//   ....[56]....
        /*011c*/ 	.word	0xffffffff


	//   ....[57]....
        /*0120*/ 	.word	0xffffffff


	//   ....[58]....
        /*0124*/ 	.word	0xffffffff


	//   ....[59]....
        /*0128*/ 	.word	0xffffffff


	//   ....[60]....
        /*012c*/ 	.word	0xffffffff


	//   ....[61]....
        /*0130*/ 	.word	0xffffffff


	//   ....[62]....
        /*0134*/ 	.word	0xffffffff


	//   ....[63]....
        /*0138*/ 	.word	0xffffffff


	//   ....[64]....
        /*013c*/ 	.word	0xffffffff


	//   ....[65]....
        /*0140*/ 	.word	0xffffffff


	//   ....[66]....
        /*0144*/ 	.word	0xffffffff


	//   ....[67]....
        /*0148*/ 	.word	0xffffffff


	//   ....[68]....
        /*014c*/ 	.word	0xffffffff


	//   ....[69]....
        /*0150*/ 	.word	0xffffffff


	//   ....[70]....
        /*0154*/ 	.word	0xffffffff


	//   ....[71]....
        /*0158*/ 	.word	0xffffffff


	//   ....[72]....
        /*015c*/ 	.word	0xffffffff


	//   ....[73]....
        /*0160*/ 	.word	0xffffffff


	//   ....[74]....
        /*0164*/ 	.word	0xffffffff


	//   ....[75]....
        /*0168*/ 	.word	0xffffffff


	//   ....[76]....
        /*016c*/ 	.word	0xffffffff


	//   ....[77]....
        /*0170*/ 	.word	0xffffffff


	//   ....[78]....
        /*0174*/ 	.word	0xffffffff


	//   ....[79]....
        /*0178*/ 	.word	0xffffffff


	//   ....[80]....
        /*017c*/ 	.word	0xffffffff


	//   ....[81]....
        /*0180*/ 	.word	0xffffffff


	//   ....[82]....
        /*0184*/ 	.word	0xffffffff


	//   ....[83]....
        /*0188*/ 	.word	0xffffffff


	//   ....[84]....
        /*018c*/ 	.word	0xffffffff


	//   ....[85]....
        /*0190*/ 	.word	0xffffffff


	//   ....[86]....
        /*0194*/ 	.word	0xffffffff


	//   ....[87]....
        /*0198*/ 	.word	0xffffffff


	//   ....[88]....
        /*019c*/ 	.word	0xffffffff


	//   ....[89]....
        /*01a0*/ 	.word	0xffffffff


	//   ....[90]....
        /*01a4*/ 	.word	0xffffffff


	//   ....[91]....
        /*01a8*/ 	.word	0xffffffff


	//   ....[92]....
        /*01ac*/ 	.word	0xffffffff


	//   ....[93]....
        /*01b0*/ 	.word	0xffffffff


	//   ....[94]....
        /*01b4*/ 	.word	0xffffffff


	//   ....[95]....
        /*01b8*/ 	.word	0xffffffff


	//   ....[96]....
        /*01bc*/ 	.word	0xffffffff


	//   ....[97]....
        /*01c0*/ 	.word	0xffffffff


	//   ....[98]....
        /*01c4*/ 	.word	0xffffffff


	//   ....[99]....
        /*01c8*/ 	.word	0xffffffff


	//   ....[100]....
        /*01cc*/ 	.word	0xffffffff


	//----- nvinfo : EIATTR_COOP_GROUP_INSTR_OFFSETS
	.align		4
.L_278:
        /*01d0*/ 	.byte	0x04, 0x28
        /*01d2*/ 	.short	(.L_280 - .L_279)


	//   ....[0]....
.L_279:
        /*01d4*/ 	.word	0x00000090


	//   ....[1]....
        /*01d8*/ 	.word	0x00002460


	//   ....[2]....
        /*01dc*/ 	.word	0x00002470


	//   ....[3]....
        /*01e0*/ 	.word	0x00004050


	//   ....[4]....
        /*01e4*/ 	.word	0x00004060


	//   ....[5]....
        /*01e8*/ 	.word	0x00005a60


	//   ....[6]....
        /*01ec*/ 	.word	0x00005a80


	//   ....[7]....
        /*01f0*/ 	.word	0x00005f60


	//   ....[8]....
        /*01f4*/ 	.word	0x00005fc0


	//   ....[9]....
        /*01f8*/ 	.word	0x00006c60


	//   ....[10]....
        /*01fc*/ 	.word	0x00006ca0


	//   ....[11]....
        /*0200*/ 	.word	0x00006ed0


	//   ....[12]....
        /*0204*/ 	.word	0x00006f00


	//   ....[13]....
        /*0208*/ 	.word	0x00007020


	//   ....[14]....
        /*020c*/ 	.word	0x00007050


	//   ....[15]....
        /*0210*/ 	.word	0x00007170


	//   ....[16]....
        /*0214*/ 	.word	0x000071c0


	//   ....[17]....
        /*0218*/ 	.word	0x000076b0


	//   ....[18]....
        /*021c*/ 	.word	0x000076d0


	//   ....[19]....
        /*0220*/ 	.word	0x000076e0


	//   ....[20]....
        /*0224*/ 	.word	0x000076f0


	//   ....[21]....
        /*0228*/ 	.word	0x00007b90


	//   ....[22]....
        /*022c*/ 	.word	0x00007be0


	//   ....[23]....
        /*0230*/ 	.word	0x00007c50


	//   ....[24]....
        /*0234*/ 	.word	0x00007c60


	//   ....[25]....
        /*0238*/ 	.word	0x000080a0


	//   ....[26]....
        /*023c*/ 	.word	0x00008360


	//   ....[27]....
        /*0240*/ 	.word	0x000083a0


	//   ....[28]....
        /*0244*/ 	.word	0x000083e0


	//   ....[29]....
        /*0248*/ 	.word	0x0000b560


	//   ....[30]....
        /*024c*/ 	.word	0x0000b580


	//   ....[31]....
        /*0250*/ 	.word	0x0000b590


	//   ....[32]....
        /*0254*/ 	.word	0x0000b5a0


	//   ....[33]....
        /*0258*/ 	.word	0x0000b830


	//   ....[34]....
        /*025c*/ 	.word	0x0000baf0


	//   ....[35]....
        /*0260*/ 	.word	0x0000bb30


	//   ....[36]....
        /*0264*/ 	.word	0x0000bb70


	//   ....[37]....
        /*0268*/ 	.word	0x0000f130


	//   ....[38]....
        /*026c*/ 	.word	0x0000f160


	//   ....[39]....
        /*0270*/ 	.word	0x0000f1c0


	//   ....[40]....
        /*0274*/ 	.word	0x0000f1f0


	//   ....[41]....
        /*0278*/ 	.word	0x00010310


	//   ....[42]....
        /*027c*/ 	.word	0x00010340


	//   ....[43]....
        /*0280*/ 	.word	0x00010370


	//   ....[44]....
        /*0284*/ 	.word	0x00010390


	//   ....[45]....
        /*0288*/ 	.word	0x00010780


	//   ....[46]....
        /*028c*/ 	.word	0x000107c0


	//   ....[47]....
        /*0290*/ 	.word	0x000112a0


	//   ....[48]....
        /*0294*/ 	.word	0x000112c0


	//   ....[49]....
        /*0298*/ 	.word	0x000112e0


	//   ....[50]....
        /*029c*/ 	.word	0x00011310


	//   ....[51]....
        /*02a0*/ 	.word	0x00012670


	//   ....[52]....
        /*02a4*/ 	.word	0x00012680


	//   ....[53]....
        /*02a8*/ 	.word	0x00012690


	//   ....[54]....
        /*02ac*/ 	.word	0x000126a0


	//   ....[55]....
        /*02b0*/ 	.word	0x00013760


	//   ....[56]....
        /*02b4*/ 	.word	0x00013770


	//   ....[57]....
        /*02b8*/ 	.word	0x00013780


	//   ....[58]....
        /*02bc*/ 	.word	0x00013790


	//   ....[59]....
        /*02c0*/ 	.word	0x00013960


	//   ....[60]....
        /*02c4*/ 	.word	0x00013970


	//   ....[61]....
        /*02c8*/ 	.word	0x00013fb0


	//   ....[62]....
        /*02cc*/ 	.word	0x00013fc0


	//   ....[63]....
        /*02d0*/ 	.word	0x00013fe0


	//   ....[64]....
        /*02d4*/ 	.word	0x00014000


	//   ....[65]....
        /*02d8*/ 	.word	0x00015a90


	//   ....[66]....
        /*02dc*/ 	.word	0x00015aa0


	//   ....[67]....
        /*02e0*/ 	.word	0x00015ab0


	//   ....[68]....
        /*02e4*/ 	.word	0x00015ac0


	//   ....[69]....
        /*02e8*/ 	.word	0x00015d00


	//   ....[70]....
        /*02ec*/ 	.word	0x00015d10


	//   ....[71]....
        /*02f0*/ 	.word	0x00015db0


	//   ....[72]....
        /*02f4*/ 	.word	0x00015dc0


	//   ....[73]....
        /*02f8*/ 	.word	0x00016eb0


	//   ....[74]....
        /*02fc*/ 	.word	0x00016ed0


	//   ....[75]....
        /*0300*/ 	.word	0x00016f00


	//   ....[76]....
        /*0304*/ 	.word	0x00016f10


	//   ....[77]....
        /*0308*/ 	.word	0x000185e0


	//   ....[78]....
        /*030c*/ 	.word	0x00018610


	//   ....[79]....
        /*0310*/ 	.word	0x00018660


	//   ....[80]....
        /*0314*/ 	.word	0x00018670


	//   ....[81]....
        /*0318*/ 	.word	0x00019c60


	//   ....[82]....
        /*031c*/ 	.word	0x00019ce0


	//   ....[83]....
        /*0320*/ 	.word	0x00019d20


	//   ....[84]....
        /*0324*/ 	.word	0x00019d60


	//   ....[85]....
        /*0328*/ 	.word	0x00019f90


	//   ....[86]....
        /*032c*/ 	.word	0x00019fa0


	//   ....[87]....
        /*0330*/ 	.word	0x0001a120


	//   ....[88]....
        /*0334*/ 	.word	0x0001a150


	//   ....[89]....
        /*0338*/ 	.word	0x0001a2a0


	//   ....[90]....
        /*033c*/ 	.word	0x0001a2d0


	//   ....[91]....
        /*0340*/ 	.word	0x0001a420


	//   ....[92]....
        /*0344*/ 	.word	0x0001a440


	//   ....[93]....
        /*0348*/ 	.word	0x0001ad80


	//   ....[94]....
        /*034c*/ 	.word	0x0001ad90


	//   ....[95]....
        /*0350*/ 	.word	0x0001aec0


	//   ....[96]....
        /*0354*/ 	.word	0x0001aef0


	//   ....[97]....
        /*0358*/ 	.word	0x0001b020


	//   ....[98]....
        /*035c*/ 	.word	0x0001b050


	//   ....[99]....
        /*0360*/ 	.word	0x0001b180


	//   ....[100]....
        /*0364*/ 	.word	0x0001b1a0


	//----- nvinfo : EIATTR_EXIT_INSTR_OFFSETS
	.align		4
.L_280:
        /*0368*/ 	.byte	0x04, 0x1c
        /*036a*/ 	.short	(.L_282 - .L_281)


	//   ....[0]....
.L_281:
        /*036c*/ 	.word	0x00000440


	//   ....[1]....
        /*0370*/ 	.word	0x0001a450


	//   ....[2]....
        /*0374*/ 	.word	0x0001a520


	//   ....[3]....
        /*0378*/ 	.word	0x0001a580


	//   ....[4]....
        /*037c*/ 	.word	0x0001b1b0


	//   ....[5]....
        /*0380*/ 	.word	0x0001b260


	//   ....[6]....
        /*0384*/ 	.word	0x0001b2c0


	//----- nvinfo : EIATTR_CTAIDZ_USED
	.align		4
.L_282:
        /*0388*/ 	.byte	0x01, 0x04
	.zero		2


	//----- nvinfo : EIATTR_MAX_THREADS
	.align		4
        /*038c*/ 	.byte	0x04, 0x05
        /*038e*/ 	.short	(.L_284 - .L_283)
.L_283:
        /*0390*/ 	.word	0x00000100
        /*0394*/ 	.word	0x00000001
        /*0398*/ 	.word	0x00000001


	//----- nvinfo : EIATTR_CRS_STACK_SIZE
	.align		4
.L_284:
        /*039c*/ 	.byte	0x04, 0x1e
        /*039e*/ 	.short	(.L_286 - .L_285)
.L_285:
        /*03a0*/ 	.word	0x00000000
.L_286:


//--------------------- .nv.info._ZN7cutlass13device_kernelIN5flash19enable_sm80_to_sm89INS1_16FlashAttnFwdSm80INS1_25CollectiveMainloopFwdSm80ILi8ELi2ELb0EN4cute5tupleIJNS5_1CILi128EEENS7_ILi64EEENS7_ILi192EEEEEELi192ENS_10bfloat16_tEfNS_4arch4Sm80ELb0ELb0ELb1ELb0ELb1ELb0ELb1ELb0EEENS1_21CollectiveEpilogueFwdINS6_IJS8_SA_S9_EEENS6_IJNS7_ILi1EEESI_SI_EEESC_SE_Li256ELb0ELb1ELb0ELb0EEENS1_19SingleTileSchedulerILb0ELb0ELb1ELi128EEEEEEEEEvNT_6ParamsE --------------------------
	.section	.nv.info._ZN7cutlass13device_kernelIN5flash19enable_sm80_to_sm89INS1_16FlashAttnFwdSm80INS1_25CollectiveMainloopFwdSm80ILi8ELi2ELb0EN4cute5tupleIJNS5_1CILi128EEENS7_ILi64EEENS7_ILi192EEEEEELi192ENS_10bfloat16_tEfNS_4arch4Sm80ELb0ELb0ELb1ELb0ELb1ELb0ELb1ELb0EEENS1_21CollectiveEpilogueFwdINS6_IJS8_SA_S9_EEENS6_IJNS7_ILi1EEESI_SI_EEESC_SE_Li256ELb0ELb1ELb0ELb0EEENS1_19SingleTileSchedulerILb0ELb0ELb1ELi128EEEEEEEEEvNT_6ParamsE,"",@"SHT_CUDA_INFO"
	.sectionflags	@""
	.align	4


	//----- nvinfo : EIATTR_CUDA_API_VERSION
	.align		4
        /*0000*/ 	.byte	0x04, 0x37
        /*0002*/ 	.short	(.L_288 - .L_287)
.L_287:
        /*0004*/ 	.word	0x00000082


	//----- nvinfo : EIATTR_SW2861232_WAR
	.align		4
.L_288:
        /*0008*/ 	.byte	0x01, 0x35
	.zero		2


	//----- nvinfo : EIATTR_PARAM_CBANK
	.align		4
        /*000c*/ 	.byte	0x04, 0x0a
        /*000e*/ 	.short	(.L_290 - .L_289)
	.align		4
.L_289:
        /*0010*/ 	.word	index@(.nv.constant0._ZN7cutlass13device_kernelIN5flash19enable_sm80_to_sm89INS1_16FlashAttnFwdSm80INS1_25CollectiveMainloopFwdSm80ILi8ELi2ELb0EN4cute5tupleIJNS5_1CILi128EEENS7_ILi64EEENS7_ILi192EEEEEELi192ENS_10bfloat16_tEfNS_4arch4Sm80ELb0ELb0ELb1ELb0ELb1ELb0ELb1ELb0EEENS1_21CollectiveEpilogueFwdINS6_IJS8_SA_S9_EEENS6_IJNS7_ILi1EEESI_SI_EEESC_SE_Li256ELb0ELb1ELb0ELb0EEENS1_19SingleTileSchedulerILb0ELb0ELb1ELi128EEEEEEEEEvNT_6ParamsE)
        /*0014*/ 	.short	0x0160
        /*0016*/ 	.short	0x0418


	//----- nvinfo : EIATTR_CBANK_PARAM_SIZE
	.align		4
.L_290:
        /*0018*/ 	.byte	0x03, 0x19
        /*001a*/ 	.short	0x0418


	//----- nvinfo : EIATTR_KPARAM_INFO
	.align		4
        /*001c*/ 	.byte	0x04, 0x17
        /*001e*/ 	.short	(.L_292 - .L_291)
.L_291:
        /*0020*/ 	.word	0x00000000
        /*0024*/ 	.short	0x0000
        /*0026*/ 	.short	0x0000
        /*0028*/ 	.byte	0x00, 0xf0, 0x61, 0x10


	//----- nvinfo : EIATTR_MAXREG_COUNT
	.align		4
.L_292:
        /*002c*/ 	.byte	0x03, 0x1b
        /*002e*/ 	.short	0x00ff


	//----- nvinfo : EIATTR_NUM_BARRIERS
	.align		4
        /*0030*/ 	.byte	0x02, 0x4c
        /*0032*/ 	.byte	0x02
	.zero		1


	//----- nvinfo : EIATTR_MERCURY_ISA_VERSION
	.align		4
        /*0034*/ 	.byte	0x03, 0x5f
        /*0036*/ 	.short	0x0000


	//----- nvinfo : EIATTR_COOP_GROUP_MASK_REGIDS
	.align		4
        /*0038*/ 	.byte	0x04, 0x29
        /*003a*/ 	.short	(.L_294 - .L_293)


	//   ....[0]....
.L_293:
        /*003c*/ 	.word	0xffffffff


	//   ....[1]....
        /*0040*/ 	.word	0xffffffff


	//   ....[2]....
        /*0044*/ 	.word	0xffffffff


	//   ....[3]....
        /*0048*/ 	.word	0xffffffff


	//   ....[4]....
        /*004c*/ 	.word	0xffffffff


	//   ....[5]....
        /*0050*/ 	.word	0xffffffff


	//   ....[6]....
        /*0054*/ 	.word	0xffffffff


	//   ....[7]....
        /*0058*/ 	.word	0xffffffff


	//   ....[8]....
        /*005c*/ 	.word	0xffffffff


	//   ....[9]....
        /*0060*/ 	.word	0xffffffff


	//   ....[10]....
        /*0064*/ 	.word	0xffffffff


	//   ....[11]....
        /*0068*/ 	.word	0xffffffff


	//   ....[12]....
        /*006c*/ 	.word	0xffffffff


	//   ....[13]....
        /*0070*/ 	.word	0xffffffff


	//   ....[14]....
        /*0074*/ 	.word	0xffffffff


	//   ....[15]....
        /*0078*/ 	.word	0xffffffff


	//   ....[16]....
        /*007c*/ 	.word	0xffffffff


	//   ....[17]....
        /*0080*/ 	.word	0xffffffff


	//   ....[18]....
        /*0084*/ 	.word	0xffffffff


	//   ....[19]....
        /*0088*/ 	.word	0xffffffff


	//   ....[20]....
        /*008c*/ 	.word	0xffffffff


	//   ....[21]....
        /*0090*/ 	.word	0xffffffff


	//   ....[22]....
        /*0094*/ 	.word	0xffffffff


	//   ....[23]....
        /*0098*/ 	.word	0xffffffff


	//   ....[24]....
        /*009c*/ 	.word	0xffffffff


	//   ....[25]....
        /*00a0*/ 	.word	0xffffffff


	//   ....[26]....
        /*00a4*/ 	.word	0xffffffff


	//   ....[27]....
        /*00a8*/ 	.word	0xffffffff


	//   ....[28]....
        /*00ac*/ 	.word	0xffffffff


	//   ....[29]....
        /*00b0*/ 	.word	0xffffffff


	//   ....[30]....
        /*00b4*/ 	.word	0xffffffff


	//   ....[31]....
        /*00b8*/ 	.word	0xffffffff


	//   ....[32]....
        /*00bc*/ 	.word	0xffffffff


	//   ....[33]....
        /*00c0*/ 	.word	0xffffffff


	//   ....[34]....
        /*00c4*/ 	.word	0xffffffff


	//   ....[35]....
        /*00c8*/ 	.word	0xffffffff


	//   ....[36]....
        /*00cc*/ 	.word	0xffffffff


	//   ....[37]....
        /*00d0*/ 	.word	0xffffffff


	//   ....[38]....
        /*00d4*/ 	.word	0xffffffff


	//   ....[39]....
        /*00d8*/ 	.word	0xffffffff


	//   ....[40]....
        /*00dc*/ 	.word	0xffffffff


	//   ....[41]....
        /*00e0*/ 	.word	0xffffffff


	//   ....[42]....
        /*00e4*/ 	.word	0xffffffff


	//   ....[43]....
        /*00e8*/ 	.word	0xffffffff


	//   ....[44]....
        /*00ec*/ 	.word	0xffffffff


	//   ....[45]....
        /*00f0*/ 	.word	0xffffffff


	//   ....[46]....
        /*00f4*/ 	.word	0xffffffff


	//   ....[47]....
        /*00f8*/ 	.word	0xffffffff


	//   ....[48]....
        /*00fc*/ 	.word	0xffffffff


	//   ....[49]....
        /*0100*/ 	.word	0xffffffff


	//   ....[50]....
        /*0104*/ 	.word	0xffffffff


	//   ....[51]....
        /*0108*/ 	.word	0xffffffff


	//   ....[52]....
        /*010c*/ 	.word	0xffffffff


	//   ....[53]....
        /*0110*/ 	.word	0xffffffff


	//   ....[54]....
        /*0114*/ 	.word	0xffffffff


	//   ....[55]....
        /*0118*/ 	.word	0xffffffff


	//   ....[56]....
        /*011c*/ 	.word	0xffffffff


	//   ....[57]....
        /*0120*/ 	.word	0xffffffff


	//   ....[58]....
        /*0124*/ 	.word	0xffffffff


	//   ....[59]....
        /*0128*/ 	.word	0xffffffff


	//----- nvinfo : EIATTR_COOP_GROUP_INSTR_OFFSETS
	.align		4
.L_294:
        /*012c*/ 	.byte	0x04, 0x28
        /*012e*/ 	.short	(.L_296 - .L_295)


	//   ....[0]....
.L_295:
        /*0130*/ 	.word	0x00000600


	//   ....[1]....
        /*0134*/ 	.word	0x00000640


	//   ....[2]....
        /*0138*/ 	.word	0x00000680


	//   ....[3]....
        /*013c*/ 	.word	0x000006b0


	//   ....[4]....
        /*0140*/ 	.word	0x000006f0


	//   ....[5]....
        /*0144*/ 	.word	0x00000720


	//   ....[6]....
        /*0148*/ 	.word	0x00000800


	//   ....[7]....
        /*014c*/ 	.word	0x00000810


	//   ....[8]....
        /*0150*/ 	.word	0x00000d80


	//   ....[9]....
        /*0154*/ 	.word	0x00000db0


	//   ....[10]....
        /*0158*/ 	.word	0x00000dc0


	//   ....[11]....
        /*015c*/ 	.word	0x00000df0


	//   ....[12]....
        /*0160*/ 	.word	0x00000e10


	//   ....[13]....
        /*0164*/ 	.word	0x00000e30


	//   ....[14]....
        /*0168*/ 	.word	0x00000e40


	//   ....[15]....
        /*016c*/ 	.word	0x00000e60


	//   ....[16]....
        /*0170*/ 	.word	0x00001480


	//   ....[17]....
        /*0174*/ 	.word	0x000014a0


	//   ....[18]....
        /*0178*/ 	.word	0x00001500


	//   ....[19]....
        /*017c*/ 	.word	0x00001520


	//   ....[20]....
        /*0180*/ 	.word	0x00001a60


	//   ....[21]....
        /*0184*/ 	.word	0x00001a90


	//   ....[22]....
        /*0188*/ 	.word	0x00001af0


	//   ....[23]....
        /*018c*/ 	.word	0x00001b10


	//   ....[24]....
        /*0190*/ 	.word	0x00003390


	//   ....[25]....
        /*0194*/ 	.word	0x000033d0


	//   ....[26]....
        /*0198*/ 	.word	0x00003470


	//   ....[27]....
        /*019c*/ 	.word	0x000035b0


	//   ....[28]....
        /*01a0*/ 	.word	0x00004660


	//   ....[29]....
        /*01a4*/ 	.word	0x00004670


	//   ....[30]....
        /*01a8*/ 	.word	0x00004680


	//   ....[31]....
        /*01ac*/ 	.word	0x00004690


	//   ....[32]....
        /*01b0*/ 	.word	0x00004af0


	//   ....[33]....
        /*01b4*/ 	.word	0x00004b20


	//   ....[34]....
        /*01b8*/ 	.word	0x00004b50


	//   ....[35]....
        /*01bc*/ 	.word	0x00004b70


	//   ....[36]....
        /*01c0*/ 	.word	0x00005cb0


	//   ....[37]....
        /*01c4*/ 	.word	0x00005ce0


	//   ....[38]....
        /*01c8*/ 	.word	0x00005d00


	//   ....[39]....
        /*01cc*/ 	.word	0x00005d20


	//   ....[40]....
        /*01d0*/ 	.word	0x000075e0


	//   ....[41]....
        /*01d4*/ 	.word	0x00007610


	//   ....[42]....
        /*01d8*/ 	.word	0x00007640


	//   ....[43]....
        /*01dc*/ 	.word	0x00007670


	//   ....[44]....
        /*01e0*/ 	.word	0x00007880


	//   ....[45]....
        /*01e4*/ 	.word	0x000078c0


	//   ....[46]....
        /*01e8*/ 	.word	0x00007990


	//   ....[47]....
        /*01ec*/ 	.word	0x000079c0


	//   ....[48]....
        /*01f0*/ 	.word	0x00008d60


	//   ....[49]....
        /*01f4*/ 	.word	0x00008d70


	//   ....[50]....
        /*01f8*/ 	.word	0x00008d90


	//   ....[51]....
        /*01fc*/ 	.word	0x00008da0


	//   ....[52]....
        /*0200*/ 	.word	0x00008ea0


	//   ....[53]....
        /*0204*/ 	.word	0x00008eb0


	//   ....[54]....
        /*0208*/ 	.word	0x00008fe0


	//   ....[55]....
        /*020c*/ 	.word	0x00009010


	//   ....[56]....
        /*0210*/ 	.word	0x00009110


	//   ....[57]....
        /*0214*/ 	.word	0x00009140


	//   ....[58]....
        /*0218*/ 	.word	0x00009240


	//   ....[59]....
        /*021c*/ 	.word	0x00009260


	//----- nvinfo : EIATTR_EXIT_INSTR_OFFSETS
	.align		4
.L_296:
        /*0220*/ 	.byte	0x04, 0x1c
        /*0222*/ 	.short	(.L_298 - .L_297)


	//   ....[0]....
.L_297:
        /*0224*/ 	.word	0x00000030


	//   ....[1]....
        /*0228*/ 	.word	0x00009270


	//   ....[2]....
        /*022c*/ 	.word	0x00009310


	//   ....[3]....
        /*0230*/ 	.word	0x00009350


	//----- nvinfo : EIATTR_CTAIDZ_USED
	.align		4
.L_298:
        /*0234*/ 	.byte	0x01, 0x04
	.zero		2


	//----- nvinfo : EIATTR_MAX_THREADS
	.align		4
        /*0238*/ 	.byte	0x04, 0x05
        /*023a*/ 	.short	(.L_300 - .L_299)
.L_299:
        /*023c*/ 	.word	0x00000100
        /*0240*/ 	.word	0x00000001
        /*0244*/ 	.word	0x00000001


	//----- nvinfo : EIATTR_CRS_STACK_SIZE
	.align		4
.L_300:
        /*0248*/ 	.byte	0x04, 0x1e
        /*024a*/ 	.short	(.L_302 - .L_301)
.L_301:
        /*024c*/ 	.word	0x00000000
.L_302:


//--------------------- .nv.info._ZN7cutlass13device_kernelIN5flash19enable_sm80_to_sm89INS1_16FlashAttnFwdSm80INS1_25CollectiveMainloopFwdSm80ILi8ELi2ELb0EN4cute5tupleIJNS5_1CILi128EEENS7_ILi64EEENS7_ILi192EEEEEELi192ENS_10bfloat16_tEfNS_4arch4Sm80ELb0ELb0ELb1ELb1ELb1ELb0ELb1ELb0EEENS1_21CollectiveEpilogueFwdINS6_IJS8_SA_S9_EEENS6_IJNS7_ILi1EEESI_SI_EEESC_SE_Li256ELb1ELb1ELb0ELb0EEENS1_19SingleTileSchedulerILb1ELb0ELb1ELi128EEEEEEEEEvNT_6ParamsE --------------------------
	.section	.nv.info._ZN7cutlass13device_kernelIN5flash19enable_sm80_to_sm89INS1_16FlashAttnFwdSm80INS1_25CollectiveMainloopFwdSm80ILi8ELi2ELb0EN4cute5tupleIJNS5_1CILi128EEENS7_ILi64EEENS7_ILi192EEEEEELi192ENS_10bfloat16_tEfNS_4arch4Sm80ELb0ELb0ELb1ELb1ELb1ELb0ELb1ELb0EEENS1_21CollectiveEpilogueFwdINS6_IJS8_SA_S9_EEENS6_IJNS7_ILi1EEESI_SI_EEESC_SE_Li256ELb1ELb1ELb0ELb0EEENS1_19SingleTileSchedulerILb1ELb0ELb1ELi128EEEEEEEEEvNT_6ParamsE,"",@"SHT_CUDA_INFO"
	.sectionflags	@""
	.align	4


	//----- nvinfo : EIATTR_CUDA_API_VERSION
	.align		4
        /*0000*/ 	.byte	0x04, 0x37
        /*0002*/ 	.short	(.L_304 - .L_303)
.L_303:
        /*0004*/ 	.word	0x00000082


	//----- nvinfo : EIATTR_SW2861232_WAR
	.align		4
.L_304:
        /*0008*/ 	.byte	0x01, 0x35
	.zero		2


	//----- nvinfo : EIATTR_PARAM_CBANK
	.align		4
        /*000c*/ 	.byte	0x04, 0x0a
        /*000e*/ 	.short	(.L_306 - .L_305)
	.align		4
.L_305:
        /*0010*/ 	.word	index@(.nv.constant0._ZN7cutlass13device_kernelIN5flash19enable_sm80_to_sm89INS1_16FlashAttnFwdSm80INS1_25CollectiveMainloopFwdSm80ILi8ELi2ELb0EN4cute5tupleIJNS5_1CILi128EEENS7_ILi64EEENS7_ILi192EEEEEELi192ENS_10bfloat16_tEfNS_4arch4Sm80ELb0ELb0ELb1ELb1ELb1ELb0ELb1ELb0EEENS1_21CollectiveEpilogueFwdINS6_IJS8_SA_S9_EEENS6_IJNS7_ILi1EEESI_SI_EEESC_SE_Li256ELb1ELb1ELb0ELb0EEENS1_19SingleTileSchedulerILb1ELb0ELb1ELi128EEEEEEEEEvNT_6ParamsE)
        /*0014*/ 	.short	0x0160
        /*0016*/ 	.short	0x0418


	//----- nvinfo : EIATTR_CBANK_PARAM_SIZE
	.align		4
.L_306:
        /*0018*/ 	.byte	0x03, 0x19
        /*001a*/ 	.short	0x0418


	//----- nvinfo : EIATTR_KPARAM_INFO
	.align		4
        /*001c*/ 	.byte	0x04, 0x17
        /*001e*/ 	.short	(.L_308 - .L_307)
.L_307:
        /*0020*/ 	.word	0x00000000
        /*0024*/ 	.short	0x0000
        /*0026*/ 	.short	0x0000
        /*0028*/ 	.byte	0x00, 0xf0, 0x61, 0x10


	//----- nvinfo : EIATTR_MAXREG_COUNT
	.align		4
.L_308:
        /*002c*/ 	.byte	0x03, 0x1b
        /*002e*/ 	.short	0x00ff


	//----- nvinfo : EIATTR_NUM_BARRIERS
	.align		4
        /*0030*/ 	.byte	0x02, 0x4c
        /*0032*/ 	.byte	0x02
	.zero		1


	//----- nvinfo : EIATTR_MERCURY_ISA_VERSION
	.align		4
        /*0034*/ 	.byte	0x03, 0x5f
        /*0036*/ 	.short	0x0000


	//----- nvinfo : EIATTR_COOP_GROUP_MASK_REGIDS
	.align		4
        /*0038*/ 	.byte	0x04, 0x29
        /*003a*/ 	.short	(.L_310 - .L_309)


	//   ....[0]....
.L_309:
        /*003c*/ 	.word	0xffffffff


	//   ....[1]....
        /*0040*/ 	.word	0xffffffff


	//   ....[2]....
        /*0044*/ 	.word	0xffffffff


	//   ....[3]....
        /*0048*/ 	.word	0xffffffff


	//   ....[4]....
        /*004c*/ 	.word	0xffffffff


	//   ....[5]....
        /*0050*/ 	.word	0xffffffff


	//   ....[6]....
        /*0054*/ 	.word	0xffffffff


	//   ....[7]....
        /*0058*/ 	.word	0xffffffff


	//   ....[8]....
        /*005c*/ 	.word	0xffffffff


	//   ....[9]....
        /*0060*/ 	.word	0xffffffff


	//   ....[10]....
        /*0064*/ 	.word	0xffffffff


	//   ....[11]....
        /*0068*/ 	.word	0xffffffff


	//   ....[12]....
        /*006c*/ 	.word	0xffffffff


	//   ....[13]....
        /*0070*/ 	.word	0xffffffff


	//   ....[14]....
        /*0074*/ 	.word	0xffffffff


	//   ....[15]....
        /*0078*/ 	.word	0xffffffff


	//   ....[16]....
        /*007c*/ 	.word	0xffffffff


	//   ....[17]....
        /*0080*/ 	.word	0xffffffff


	//   ....[18]....
        /*0084*/ 	.word	0xffffffff


	//   ....[19]....
        /*0088*/ 	.word	0xffffffff


	//   ....[20]....
        /*008c*/ 	.word	0xffffffff


	//   ....[21]....
        /*0090*/ 	.word	0xffffffff


	//   ....[22]....
        /*0094*/ 	.word	0xffffffff


	//   ....[23]....
        /*0098*/ 	.word	0xffffffff


	//   ....[24]....
        /*009c*/ 	.word	0xffffffff


	//   ....[25]....
        /*00a0*/ 	.word	0xffffffff


	//   ....[26]....
        /*00a4*/ 	.word	0xffffffff


	//   ....[27]....
        /*00a8*/ 	.word	0xffffffff


	//   ....[28]....
        /*00ac*/ 	.word	0xffffffff


	//   ....[29]....
        /*00b0*/ 	.word	0xffffffff


	//   ....[30]....
        /*00b4*/ 	.word	0xffffffff


	//   ....[31]....
        /*00b8*/ 	.word	0xffffffff


	//   ....[32]....
        /*00bc*/ 	.word	0xffffffff


	//   ....[33]....
        /*00c0*/ 	.word	0xffffffff


	//   ....[34]....
        /*00c4*/ 	.word	0xffffffff


	//   ....[35]....
        /*00c8*/ 	.word	0xffffffff


	//   ....[36]....
        /*00cc*/ 	.word	0xffffffff


	//   ....[37]....
        /*00d0*/ 	.word	0xffffffff


	//   ....[38]....
        /*00d4*/ 	.word	0xffffffff


	//   ....[39]....
        /*00d8*/ 	.word	0xffffffff


	//   ....[40]....
        /*00dc*/ 	.word	0xffffffff


	//   ....[41]....
        /*00e0*/ 	.word	0xffffffff


	//   ....[42]....
        /*00e4*/ 	.word	0xffffffff


	//   ....[43]....
        /*00e8*/ 	.word	0xffffffff


	//   ....[44]....
        /*00ec*/ 	.word	0xffffffff


	//   ....[45]....
        /*00f0*/ 	.word	0xffffffff


	//   ....[46]....
        /*00f4*/ 	.word	0xffffffff


	//   ....[47]....
        /*00f8*/ 	.word	0xffffffff


	//   ....[48]....
        /*00fc*/ 	.word	0xffffffff


	//   ....[49]....
        /*0100*/ 	.word	0xffffffff


	//   ....[50]....
        /*0104*/ 	.word	0xffffffff


	//   ....[51]....
        /*0108*/ 	.word	0xffffffff


	//   ....[52]....
        /*010c*/ 	.word	0xffffffff


	//   ....[53]....
        /*0110*/ 	.word	0xffffffff


	//   ....[54]....
        /*0114*/ 	.word	0xffffffff


	//   ....[55]....
        /*0118*/ 	.word	0xffffffff


	//   ....[56]....
        /*011c*/ 	.word	0xffffffff


	//   ....[57]....
        /*0120*/ 	.word	0xffffffff


	//   ....[58]....
        /*0124*/ 	.word	0xffffffff


	//   ....[59]....
        /*0128*/ 	.word	0xffffffff


	//   ....[60]....
        /*012c*/ 	.word	0xffffffff


	//   ....[61]....
        /*0130*/ 	.word	0xffffffff


	//   ....[62]....
        /*0134*/ 	.word	0xffffffff


	//   ....[63]....
        /*0138*/ 	.word	0xffffffff


	//   ....[64]....
        /*013c*/ 	.word	0xffffffff


	//   ....[65]....
        /*0140*/ 	.word	0xffffffff


	//   ....[66]....
        /*0144*/ 	.word	0xffffffff


	//   ....[67]....
        /*0148*/ 	.word	0xffffffff


	//   ....[68]....
        /*014c*/ 	.word	0xffffffff


	//----- nvinfo : EIATTR_COOP_GROUP_INSTR_OFFSETS
	.align		4
.L_310:
        /*0150*/ 	.byte	0x04, 0x28
        /*0152*/ 	.short	(.L_312 - .L_311)


	//   ....[0]....
.L_311:
        /*0154*/ 	.word	0x00000080


	//   ....[1]....
        /*0158*/ 	.word	0x00000c70


	//   ....[2]....
        /*015c*/ 	.word	0x00000cb0


	//   ....[3]....
        /*0160*/ 	.word	0x00000ec0


	//   ....[4]....
        /*0164*/ 	.word	0x00000ef0


	//   ....[5]....
        /*0168*/ 	.word	0x00001010


	//   ....[6]....
        /*016c*/ 	.word	0x00001040


	//   ....[7]....
        /*0170*/ 	.word	0x00001150


	//   ....[8]....
        /*0174*/ 	.word	0x00001190


	//   ....[9]....
        /*0178*/ 	.word	0x000016f0


	//   ....[10]....
        /*017c*/ 	.word	0x00001720


	//   ....[11]....
        /*0180*/ 	.word	0x00001750


	//   ....[12]....
        /*0184*/ 	.word	0x00001780


	//   ....[13]....
        /*0188*/ 	.word	0x000017a0


	//   ....[14]....
        /*018c*/ 	.word	0x000017c0


	//   ....[15]....
        /*0190*/ 	.word	0x000017d0


	//   ....[16]....
        /*0194*/ 	.word	0x000018e0


	//   ....[17]....
        /*0198*/ 	.word	0x00001d70


	//   ....[18]....
        /*019c*/ 	.word	0x00001da0


	//   ....[19]....
        /*01a0*/ 	.word	0x00001db0


	//   ....[20]....
        /*01a4*/ 	.word	0x00001e10


	//   ....[21]....
        /*01a8*/ 	.word	0x00002390


	//   ....[22]....
        /*01ac*/ 	.word	0x000023c0


	//   ....[23]....
        /*01b0*/ 	.word	0x000023e0


	//   ....[24]....
        /*01b4*/ 	.word	0x00002440


	//   ....[25]....
        /*01b8*/ 	.word	0x00003970


	//   ....[26]....
        /*01bc*/ 	.word	0x000039c0


	//   ....[27]....
        /*01c0*/ 	.word	0x000039e0


	//   ....[28]....
        /*01c4*/ 	.word	0x00003a00


	//   ....[29]....
        /*01c8*/ 	.word	0x00004c60


	//   ....[30]....
        /*01cc*/ 	.word	0x00004c80


	//   ....[31]....
        /*01d0*/ 	.word	0x00004d00


	//   ....[32]....
        /*01d4*/ 	.word	0x00004d20


	//   ....[33]....
        /*01d8*/ 	.word	0x00005160


	//   ....[34]....
        /*01dc*/ 	.word	0x00005190


	//   ....[35]....
        /*01e0*/ 	.word	0x000051c0


	//   ....[36]....
        /*01e4*/ 	.word	0x000051e0


	//   ....[37]....
        /*01e8*/ 	.word	0x00006330


	//   ....[38]....
        /*01ec*/ 	.word	0x00006360


	//   ....[39]....
        /*01f0*/ 	.word	0x00006380


	//   ....[40]....
        /*01f4*/ 	.word	0x000063a0


	//   ....[41]....
        /*01f8*/ 	.word	0x00007c70


	//   ....[42]....
        /*01fc*/ 	.word	0x00007ca0


	//   ....[43]....
        /*0200*/ 	.word	0x00007cc0


	//   ....[44]....
        /*0204*/ 	.word	0x00007cd0


	//   ....[45]....
        /*0208*/ 	.word	0x00007ef0


	//   ....[46]....
        /*020c*/ 	.word	0x00007f20


	//   ....[47]....
        /*0210*/ 	.word	0x00007f60


	//   ....[48]....
        /*0214*/ 	.word	0x00007f70


	//   ....[49]....
        /*0218*/ 	.word	0x00009490


	//   ....[50]....
        /*021c*/ 	.word	0x000094d0


	//   ....[51]....
        /*0220*/ 	.word	0x000094f0


	//   ....[52]....
        /*0224*/ 	.word	0x00009530


	//   ....[53]....
        /*0228*/ 	.word	0x00009740


	//   ....[54]....
        /*022c*/ 	.word	0x00009750


	//   ....[55]....
        /*0230*/ 	.word	0x000098d0


	//   ....[56]....
        /*0234*/ 	.word	0x00009900


	//   ....[57]....
        /*0238*/ 	.word	0x00009a50


	//   ....[58]....
        /*023c*/ 	.word	0x00009a80


	//   ....[59]....
        /*0240*/ 	.word	0x00009bd0


	//   ....[60]....
        /*0244*/ 	.word	0x00009bf0


	//   ....[61]....
        /*0248*/ 	.word	0x0000a3d0


	//   ....[62]....
        /*024c*/ 	.word	0x0000a3f0


	//   ....[63]....
        /*0250*/ 	.word	0x0000a520


	//   ....[64]....
        /*0254*/ 	.word	0x0000a550


	//   ....[65]....
        /*0258*/ 	.word	0x0000a680


	//   ....[66]....
        /*025c*/ 	.word	0x0000a6b0


	//   ....[67]....
        /*0260*/ 	.word	0x0000a7e0


	//   ....[68]....
        /*0264*/ 	.word	0x0000a800


	//----- nvinfo : EIATTR_EXIT_INSTR_OFFSETS
	.align		4
.L_312:
        /*0268*/ 	.byte	0x04, 0x1c
        /*026a*/ 	.short	(.L_314 - .L_313)


	//   ....[0]....
.L_313:
        /*026c*/ 	.word	0x00000310


	//   ....[1]....
        /*0270*/ 	.word	0x00009c00


	//   ....[2]....
        /*0274*/ 	.word	0x00009cd0


	//   ....[3]....
        /*0278*/ 	.word	0x00009d30


	//   ....[4]....
        /*027c*/ 	.word	0x0000a810


	//   ....[5]....
        /*0280*/ 	.word	0x0000a8c0


	//   ....[6]....
        /*0284*/ 	.word	0x0000a920


	//----- nvinfo : EIATTR_CTAIDZ_USED
	.align		4
.L_314:
        /*0288*/ 	.byte	0x01, 0x04
	.zero		2


	//----- nvinfo : EIATTR_MAX_THREADS
	.align		4
        /*028c*/ 	.byte	0x04, 0x05
        /*028e*/ 	.short	(.L_316 - .L_315)
.L_315:
        /*0290*/ 	.word	0x00000100
        /*0294*/ 	.word	0x00000001
        /*0298*/ 	.word	0x00000001


	//----- nvinfo : EIATTR_CRS_STACK_SIZE
	.align		4
.L_316:
        /*029c*/ 	.byte	0x04, 0x1e
        /*029e*/ 	.short	(.L_318 - .L_317)
.L_317:
        /*02a0*/ 	.word	0x00000000
.L_318:


//--------------------- .nv.info._ZN7cutlass13device_kernelIN5flash19enable_sm80_to_sm89INS1_16FlashAttnFwdSm80INS1_25CollectiveMainloopFwdSm80ILi8ELi2ELb0EN4cute5tupleIJNS5_1CILi128EEENS7_ILi64EEENS7_ILi192EEEEEELi192ENS_10bfloat16_tEfNS_4arch4Sm80ELb0ELb0ELb1ELb1ELb1ELb1ELb1ELb0EEENS1_21CollectiveEpilogueFwdINS6_IJS8_SA_S9_EEENS6_IJNS7_ILi1EEESI_SI_EEESC_SE_Li256ELb1ELb1ELb0ELb0EEENS1_19SingleTileSchedulerILb1ELb0ELb1ELi128EEEEEEEEEvNT_6ParamsE --------------------------
	.section	.nv.info._ZN7cutlass13device_kernelIN5flash19enable_sm80_to_sm89INS1_16FlashAttnFwdSm80INS1_25CollectiveMainloopFwdSm80ILi8ELi2ELb0EN4cute5tupleIJNS5_1CILi128EEENS7_ILi64EEENS7_ILi192EEEEEELi192ENS_10bfloat16_tEfNS_4arch4Sm80ELb0ELb0ELb1ELb1ELb1ELb1ELb1ELb0EEENS1_21CollectiveEpilogueFwdINS6_IJS8_SA_S9_EEENS6_IJNS7_ILi1EEESI_SI_EEESC_SE_Li256ELb1ELb1ELb0ELb0EEENS1_19SingleTileSchedulerILb1ELb0ELb1ELi128EEEEEEEEEvNT_6ParamsE,"",@"SHT_CUDA_INFO"
	.sectionflags	@""
	.align	4


	//----- nvinfo : EIATTR_CUDA_API_VERSION
	.align		4
        /*0000*/ 	.byte	0x04, 0x37
        /*0002*/ 	.short	(.L_320 - .L_319)
.L_319:
        /*0004*/ 	.word	0x00000082


	//----- nvinfo : EIATTR_SW2861232_WAR
	.align		4
.L_320:
        /*0008*/ 	.byte	0x01, 0x35
	.zero		2


	//----- nvinfo : EIATTR_PARAM_CBANK
	.align		4
        /*000c*/ 	.byte	0x04, 0x0a
        /*000e*/ 	.short	(.L_322 - .L_321)
	.align		4
.L_321:
        /*0010*/ 	.word	index@(.nv.constant0._ZN7cutlass13device_kernelIN5flash19enable_sm80_to_sm89INS1_16FlashAttnFwdSm80INS1_25CollectiveMainloopFwdSm80ILi8ELi2ELb0EN4cute5tupleIJNS5_1CILi128EEENS7_ILi64EEENS7_ILi192EEEEEELi192ENS_10bfloat16_tEfNS_4arch4Sm80ELb0ELb0ELb1ELb1ELb1ELb1ELb1ELb0EEENS1_21CollectiveEpilogueFwdINS6_IJS8_SA_S9_EEENS6_IJNS7_ILi1EEESI_SI_EEESC_SE_Li256ELb1ELb1ELb0ELb0EEENS1_19SingleTileSchedulerILb1ELb0ELb1ELi128EEEEEEEEEvNT_6ParamsE)
        /*0014*/ 	.short	0x0160
        /*0016*/ 	.short	0x0418


	//----- nvinfo : EIATTR_CBANK_PARAM_SIZE
	.align		4
.L_322:
        /*0018*/ 	.byte	0x03, 0x19
        /*001a*/ 	.short	0x0418


	//----- nvinfo : EIATTR_KPARAM_INFO
	.align		4
        /*001c*/ 	.byte	0x04, 0x17
        /*001e*/ 	.short	(.L_324 - .L_323)
.L_323:
        /*0020*/ 	.word	0x00000000
        /*0024*/ 	.short	0x0000
        /*0026*/ 	.short	0x0000
        /*0028*/ 	.byte	0x00, 0xf0, 0x61, 0x10


	//----- nvinfo : EIATTR_MAXREG_COUNT
	.align		4
.L_324:
        /*002c*/ 	.byte	0x03, 0x1b
        /*002e*/ 	.short	0x00ff


	//----- nvinfo : EIATTR_NUM_BARRIERS
	.align		4
        /*0030*/ 	.byte	0x02, 0x4c
        /*0032*/ 	.byte	0x02
	.zero		1


	//----- nvinfo : EIATTR_MERCURY_ISA_VERSION
	.align		4
        /*0034*/ 	.byte	0x03, 0x5f
        /*0036*/ 	.short	0x0000


	//----- nvinfo : EIATTR_COOP_GROUP_MASK_REGIDS
	.align		4
        /*0038*/ 	.byte	0x04, 0x29
        /*003a*/ 	.short	(.L_326 - .L_325)


	//   ....[0]....
.L_325:
        /*003c*/ 	.word	0xffffffff


	//   ....[1]....
        /*0040*/ 	.word	0xffffffff


	//   ....[2]....
        /*0044*/ 	.word	0xffffffff


	//   ....[3]....
        /*0048*/ 	.word	0xffffffff


	//   ....[4]....
        /*004c*/ 	.word	0xffffffff


	//   ....[5]....
        /*0050*/ 	.word	0xffffffff


	//   ....[6]....
        /*0054*/ 	.word	0xffffffff


	//   ....[7]....
        /*0058*/ 	.word	0xffffffff


	//   ....[8]....
        /*005c*/ 	.word	0xffffffff


	//   ....[9]....
        /*0060*/ 	.word	0xffffffff


	//   ....[10]....
        /*0064*/ 	.word	0xffffffff


	//   ....[11]....
        /*0068*/ 	.word	0xffffffff


	//   ....[12]....
        /*006c*/ 	.word	0xffffffff


	//   ....[13]....
        /*0070*/ 	.word	0xffffffff


	//   ....[14]....
        /*0074*/ 	.word	0xffffffff


	//   ....[15]....
        /*0078*/ 	.word	0xffffffff


	//   ....[16]....
        /*007c*/ 	.word	0xffffffff


	//   ....[17]....
        /*0080*/ 	.word	0xffffffff


	//   ....[18]....
        /*0084*/ 	.word	0xffffffff


	//   ....[19]....
        /*0088*/ 	.word	0xffffffff


	//   ....[20]....
        /*008c*/ 	.word	0xffffffff


	//   ....[21]....
        /*0090*/ 	.word	0xffffffff


	//   ....[22]....
        /*0094*/ 	.word	0xffffffff


	//   ....[23]....
        /*0098*/ 	.word	0xffffffff


	//   ....[24]....
        /*009c*/ 	.word	0xffffffff


	//   ....[25]....
        /*00a0*/ 	.word	0xffffffff


	//   ....[26]....
        /*00a4*/ 	.word	0xffffffff


	//   ....[27]....
        /*00a8*/ 	.word	0xffffffff


	//   ....[28]....
        /*00ac*/ 	.word	0xffffffff


	//   ....[29]....
        /*00b0*/ 	.word	0xffffffff


	//   ....[30]....
        /*00b4*/ 	.word	0xffffffff


	//   ....[31]....
        /*00b8*/ 	.word	0xffffffff


	//   ....[32]....
        /*00bc*/ 	.word	0xffffffff


	//   ....[33]....
        /*00c0*/ 	.word	0xffffffff


	//   ....[34]....
        /*00c4*/ 	.word	0xffffffff


	//   ....[35]....
        /*00c8*/ 	.word	0xffffffff


	//   ....[36]....
        /*00cc*/ 	.word	0xffffffff


	//   ....[37]....
        /*00d0*/ 	.word	0xffffffff


	//   ....[38]....
        /*00d4*/ 	.word	0xffffffff


	//   ....[39]....
        /*00d8*/ 	.word	0xffffffff


	//   ....[40]....
        /*00dc*/ 	.word	0xffffffff


	//   ....[41]....
        /*00e0*/ 	.word	0xffffffff


	//   ....[42]....
        /*00e4*/ 	.word	0xffffffff


	//   ....[43]....
        /*00e8*/ 	.word	0xffffffff


	//   ....[44]....
        /*00ec*/ 	.word	0xffffffff


	//   ....[45]....
        /*00f0*/ 	.word	0xffffffff


	//   ....[46]....
        /*00f4*/ 	.word	0xffffffff


	//   ....[47]....
        /*00f8*/ 	.word	0xffffffff


	//   ....[48]....
        /*00fc*/ 	.word	0xffffffff


	//   ....[49]....
        /*0100*/ 	.word	0xffffffff


	//   ....[50]....
        /*0104*/ 	.word	0xffffffff


	//   ....[51]....
        /*0108*/ 	.word	0xffffffff


	//   ....[52]....
        /*010c*/ 	.word	0xffffffff


	//   ....[53]....
        /*0110*/ 	.word	0xffffffff


	//   ....[54]....
        /*0114*/ 	.word	0xffffffff


	//   ....[55]....
        /*0118*/ 	.word	0xffffffff


	//   ....[56]....
        /*011c*/ 	.word	0xffffffff


	//   ....[57]....
        /*0120*/ 	.word	0xffffffff


	//   ....[58]....
        /*0124*/ 	.word	0xffffffff


	//   ....[59]....
        /*0128*/ 	.word	0xffffffff


	//   ....[60]....
        /*012c*/ 	.word	0xffffffff


	//   ....[61]....
        /*0130*/ 	.word	0xffffffff


	//   ....[62]....
        /*0134*/ 	.word	0xffffffff


	//   ....[63]....
        /*0138*/ 	.word	0xffffffff


	//   ....[64]....
        /*013c*/ 	.word	0xffffffff


	//   ....[65]....
        /*0140*/ 	.word	0xffffffff


	//   ....[66]....
        /*0144*/ 	.word	0xffffffff


	//   ....[67]....
        /*0148*/ 	.word	0xffffffff


	//   ....[68]....
        /*014c*/ 	.word	0xffffffff


	//   ....[69]....
        /*0150*/ 	.word	0xffffffff


	//   ....[70]....
        /*0154*/ 	.word	0xffffffff


	//   ....[71]....
        /*0158*/ 	.word	0xffffffff


	//   ....[72]....
        /*015c*/ 	.word	0xffffffff


	//   ....[73]....
        /*0160*/ 	.word	0xffffffff


	//   ....[74]....
        /*0164*/ 	.word	0xffffffff


	//   ....[75]....
        /*0168*/ 	.word	0xffffffff


	//   ....[76]....
        /*016c*/ 	.word	0xffffffff


	//----- nvinfo : EIATTR_COOP_GROUP_INSTR_OFFSETS
	.align		4
.L_326:
        /*0170*/ 	.byte	0x04, 0x28
        /*0172*/ 	.short	(.L_328 - .L_327)


	//   ....[0]....
.L_327:
        /*0174*/ 	.word	0x00000080


	//   ....[1]....
        /*0178*/ 	.word	0x000022b0


	//   ....[2]....
        /*017c*/ 	.word	0x000022c0


	//   ....[3]....
        /*0180*/ 	.word	0x00003ea0


	//   ....[4]....
        /*0184*/ 	.word	0x00003eb0


	//   ....[5]....
        /*0188*/ 	.word	0x00005a40


	//   ....[6]....
        /*018c*/ 	.word	0x00005a60


	//   ....[7]....
        /*0190*/ 	.word	0x00005f20


	//   ....[8]....
        /*0194*/ 	.word	0x00005f30


	//   ....[9]....
        /*0198*/ 	.word	0x00006b10


	//   ....[10]....
        /*019c*/ 	.word	0x00006b40


	//   ....[11]....
        /*01a0*/ 	.word	0x00006d00


	//   ....[12]....
        /*01a4*/ 	.word	0x00006d30


	//   ....[13]....
        /*01a8*/ 	.word	0x00006e50


	//   ....[14]....
        /*01ac*/ 	.word	0x00006e80


	//   ....[15]....
        /*01b0*/ 	.word	0x00006f90


	//   ....[16]....
        /*01b4*/ 	.word	0x00006fd0


	//   ....[17]....
        /*01b8*/ 	.word	0x00007510


	//   ....[18]....
        /*01bc*/ 	.word	0x00007540


	//   ....[19]....
        /*01c0*/ 	.word	0x00007560


	//   ....[20]....
        /*01c4*/ 	.word	0x00007580


	//   ....[21]....
        /*01c8*/ 	.word	0x000075b0


	//   ....[22]....
        /*01cc*/ 	.word	0x000075c0


	//   ....[23]....
        /*01d0*/ 	.word	0x000075d0


	//   ....[24]....
        /*01d4*/ 	.word	0x000075f0


	//   ....[25]....
        /*01d8*/ 	.word	0x00007b60


	//   ....[26]....
        /*01dc*/ 	.word	0x00007b80


	//   ....[27]....
        /*01e0*/ 	.word	0x00007b90


	//   ....[28]....
        /*01e4*/ 	.word	0x00007ba0


	//   ....[29]....
        /*01e8*/ 	.word	0x0000de20


	//   ....[30]....
        /*01ec*/ 	.word	0x0000de50


	//   ....[31]....
        /*01f0*/ 	.word	0x0000de80


	//   ....[32]....
        /*01f4*/ 	.word	0x0000deb0


	//   ....[33]....
        /*01f8*/ 	.word	0x0000f6c0


	//   ....[34]....
        /*01fc*/ 	.word	0x0000f750


	//   ....[35]....
        /*0200*/ 	.word	0x0000f800


	//   ....[36]....
        /*0204*/ 	.word	0x0000f910


	//   ....[37]....
        /*0208*/ 	.word	0x00010a20


	//   ....[38]....
        /*020c*/ 	.word	0x00010a40


	//   ....[39]....
        /*0210*/ 	.word	0x00010a60


	//   ....[40]....
        /*0214*/ 	.word	0x00010a70


	//   ....[41]....
        /*0218*/ 	.word	0x00010f20


	//   ....[42]....
        /*021c*/ 	.word	0x00010f50


	//   ....[43]....
        /*0220*/ 	.word	0x00010f80


	//   ....[44]....
        /*0224*/ 	.word	0x00010fb0


	//   ....[45]....
        /*0228*/ 	.word	0x000120f0


	//   ....[46]....
        /*022c*/ 	.word	0x00012120


	//   ....[47]....
        /*0230*/ 	.word	0x00012140


	//   ....[48]....
        /*0234*/ 	.word	0x00012160


	//   ....[49]....
        /*0238*/ 	.word	0x00013a50


	//   ....[50]....
        /*023c*/ 	.word	0x00013a70


	//   ....[51]....
        /*0240*/ 	.word	0x00013a90


	//   ....[52]....
        /*0244*/ 	.word	0x00013ab0


	//   ....[53]....
        /*0248*/ 	.word	0x00013cb0


	//   ....[54]....
        /*024c*/ 	.word	0x00013ce0


	//   ....[55]....
        /*0250*/ 	.word	0x00013d30


	//   ....[56]....
        /*0254*/ 	.word	0x00013d40


	//   ....[57]....
        /*0258*/ 	.word	0x00015270


	//   ....[58]....
        /*025c*/ 	.word	0x000152b0


	//   ....[59]....
        /*0260*/ 	.word	0x000152f0


	//   ....[60]....
        /*0264*/ 	.word	0x00015320


	//   ....[61]....
        /*0268*/ 	.word	0x00015500


	//   ....[62]....
        /*026c*/ 	.word	0x00015510


	//   ....[63]....
        /*0270*/ 	.word	0x00015690


	//   ....[64]....
        /*0274*/ 	.word	0x000156c0


	//   ....[65]....
        /*0278*/ 	.word	0x00015810


	//   ....[66]....
        /*027c*/ 	.word	0x00015840


	//   ....[67]....
        /*0280*/ 	.word	0x00015990


	//   ....[68]....
        /*0284*/ 	.word	0x000159b0


	//   ....[69]....
        /*0288*/ 	.word	0x00016180


	//   ....[70]....
        /*028c*/ 	.word	0x000161a0


	//   ....[71]....
        /*0290*/ 	.word	0x000162d0


	//   ....[72]....
        /*0294*/ 	.word	0x00016300


	//   ....[73]....
        /*0298*/ 	.word	0x00016430


	//   ....[74]....
        /*029c*/ 	.word	0x00016460


	//   ....[75]....
        /*02a0*/ 	.word	0x00016590


	//   ....[76]....
        /*02a4*/ 	.word	0x000165b0


	//----- nvinfo : EIATTR_EXIT_INSTR_OFFSETS
	.align		4
.L_328:
        /*02a8*/ 	.byte	0x04, 0x1c
        /*02aa*/ 	.short	(.L_330 - .L_329)


	//   ....[0]....
.L_329:
        /*02ac*/ 	.word	0x00000310


	//   ....[1]....
        /*02b0*/ 	.word	0x000159c0


	//   ....[2]....
        /*02b4*/ 	.word	0x00015a90


	//   ....[3]....
        /*02b8*/ 	.word	0x00015af0


	//   ....[4]....
        /*02bc*/ 	.word	0x000165c0


	//   ....[5]....
        /*02c0*/ 	.word	0x00016670


	//   ....[6]....
        /*02c4*/ 	.word	0x000166d0


	//----- nvinfo : EIATTR_CTAIDZ_USED
	.align		4
.L_330:
        /*02c8*/ 	.byte	0x01, 0x04
	.zero		2


	//----- nvinfo : EIATTR_MAX_THREADS
	.align		4
        /*02cc*/ 	.byte	0x04, 0x05
        /*02ce*/ 	.short	(.L_332 - .L_331)
.L_331:
        /*02d0*/ 	.word	0x00000100
        /*02d4*/ 	.word	0x00000001
        /*02d8*/ 	.word	0x00000001


	//----- nvinfo : EIATTR_CRS_STACK_SIZE
	.align		4
.L_332:
        /*02dc*/ 	.byte	0x04, 0x1e
        /*02de*/ 	.short	(.L_334 - .L_333)
.L_333:
        /*02e0*/ 	.word	0x00000000
.L_334:


//--------------------- .nv.info._ZN7cutlass13device_kernelIN5flash19enable_sm80_to_sm89INS1_16FlashAttnFwdSm80INS1_25CollectiveMainloopFwdSm80ILi8ELi2ELb0EN4cute5tupleIJNS5_1CILi128EEENS7_ILi64EEENS7_ILi192EEEEEELi192ENS_10bfloat16_tEfNS_4arch4Sm80ELb0ELb1ELb1ELb0ELb1ELb0ELb1ELb0EEENS1_21CollectiveEpilogueFwdINS6_IJS8_SA_S9_EEENS6_IJNS7_ILi1EEESI_SI_EEESC_SE_Li256ELb0ELb1ELb0ELb0EEENS1_19SingleTileSchedulerILb0ELb0ELb1ELi128EEEEEEEEEvNT_6ParamsE --------------------------
	.section	.nv.info._ZN7cutlass13device_kernelIN5flash19enable_sm80_to_sm89INS1_16FlashAttnFwdSm80INS1_25CollectiveMainloopFwdSm80ILi8ELi2ELb0EN4cute5tupleIJNS5_1CILi128EEENS7_ILi64EEENS7_ILi192EEEEEELi192ENS_10bfloat16_tEfNS_4arch4Sm80ELb0ELb1ELb1ELb0ELb1ELb0ELb1ELb0EEENS1_21CollectiveEpilogueFwdINS6_IJS8_SA_S9_EEENS6_IJNS7_ILi1EEESI_SI_EEESC_SE_Li256ELb0ELb1ELb0ELb0EEENS1_19SingleTileSchedulerILb0ELb0ELb1ELi128EEEEEEEEEvNT_6ParamsE,"",@"SHT_CUDA_INFO"
	.sectionflags	@""
	.align	4


	//----- nvinfo : EIATTR_CUDA_API_VERSION
	.align		4
        /*0000*/ 	.byte	0x04, 0x37
        /*0002*/ 	.short	(.L_336 - .L_335)
.L_335:
        /*0004*/ 	.word	0x00000082


	//----- nvinfo : EIATTR_SW2861232_WAR
	.align		4
.L_336:
        /*0008*/ 	.byte	0x01, 0x35
	.zero		2


	//----- nvinfo : EIATTR_PARAM_CBANK
	.align		4
        /*000c*/ 	.byte	0x04, 0x0a
        /*000e*/ 	.short	(.L_338 - .L_337)
	.align		4
.L_337:
        /*0010*/ 	.word	index@(.nv.constant0._ZN7cutlass13device_kernelIN5flash19enable_sm80_to_sm89INS1_16FlashAttnFwdSm80INS1_25CollectiveMainloopFwdSm80ILi8ELi2ELb0EN4cute5tupleIJNS5_1CILi128EEENS7_ILi64EEENS7_ILi192EEEEEELi192ENS_10bfloat16_tEfNS_4arch4Sm80ELb0ELb1ELb1ELb0ELb1ELb0ELb1ELb0EEENS1_21CollectiveEpilogueFwdINS6_IJS8_SA_S9_EEENS6_IJNS7_ILi1EEESI_SI_EEESC_SE_Li256ELb0ELb1ELb0ELb0EEENS1_19SingleTileSchedulerILb0ELb0ELb1ELi128EEEEEEEEEvNT_6ParamsE)
        /*0014*/ 	.short	0x0160
        /*0016*/ 	.short	0x0418


	//----- nvinfo : EIATTR_CBANK_PARAM_SIZE
	.align		4
.L_338:
        /*0018*/ 	.byte	0x03, 0x19
        /*001a*/ 	.short	0x0418


	//----- nvinfo : EIATTR_KPARAM_INFO
	.align		4
        /*001c*/ 	.byte	0x04, 0x17
        /*001e*/ 	.short	(.L_340 - .L_339)
.L_339:
        /*0020*/ 	.word	0x00000000
        /*0024*/ 	.short	0x0000
        /*0026*/ 	.short	0x0000
        /*0028*/ 	.byte	0x00, 0xf0, 0x61, 0x10


	//----- nvinfo : EIATTR_MAXREG_COUNT
	.align		4
.L_340:
        /*002c*/ 	.byte	0x03, 0x1b
        /*002e*/ 	.short	0x00ff


	//----- nvinfo : EIATTR_NUM_BARRIERS
	.align		4
        /*0030*/ 	.byte	0x02, 0x4c
        /*0032*/ 	.byte	0x02
	.zero		1


	//----- nvinfo : EIATTR_MERCURY_ISA_VERSION
	.align		4
        /*0034*/ 	.byte	0x03, 0x5f
        /*0036*/ 	.short	0x0000


	//----- nvinfo : EIATTR_COOP_GROUP_MASK_REGIDS
	.align		4
        /*0038*/ 	.byte	0x04, 0x29
        /*003a*/ 	.short	(.L_342 - .L_341)


	//   ....[0]....
.L_341:
        /*003c*/ 	.word	0xffffffff


	//   ....[1]....
        /*0040*/ 	.word	0xffffffff


	//   ....[2]....
        /*0044*/ 	.word	0xffffffff


	//   ....[3]....
        /*0048*/ 	.word	0xffffffff


	//   ....[4]....
        /*004c*/ 	.word	0xffffffff


	//   ....[5]....
        /*0050*/ 	.word	0xffffffff


	//   ....[6]....
        /*0054*/ 	.word	0xffffffff


	//   ....[7]....
        /*0058*/ 	.word	0xffffffff


	//   ....[8]....
        /*005c*/ 	.word	0xffffffff


	//   ....[9]....
        /*0060*/ 	.word	0xffffffff


	//   ....[10]....
        /*0064*/ 	.word	0xffffffff


	//   ....[11]....
        /*0068*/ 	.word	0xffffffff


	//   ....[12]....
        /*006c*/ 	.word	0xffffffff


	//   ....[13]....
        /*0070*/ 	.word	0xffffffff


	//   ....[14]....
        /*0074*/ 	.word	0xffffffff


	//   ....[15]....
        /*0078*/ 	.word	0xffffffff


	//   ....[16]....
        /*007c*/ 	.word	0xffffffff


	//   ....[17]....
        /*0080*/ 	.word	0xffffffff


	//   ....[18]....
        /*0084*/ 	.word	0xffffffff


	//   ....[19]....
        /*0088*/ 	.word	0xffffffff


	//   ....[20]....
        /*008c*/ 	.word	0xffffffff


	//   ....[21]....
        /*0090*/ 	.word	0xffffffff


	//   ....[22]....
        /*0094*/ 	.word	0xffffffff


	//   ....[23]....
        /*0098*/ 	.word	0xffffffff


	//   ....[24]....
        /*009c*/ 	.word	0xffffffff


	//   ....[25]....
        /*00a0*/ 	.word	0xffffffff


	//   ....[26]....
        /*00a4*/ 	.word	0xffffffff


	//   ....[27]....
        /*00a8*/ 	.word	0xffffffff


	//   ....[28]....
        /*00ac*/ 	.word	0xffffffff


	//   ....[29]....
        /*00b0*/ 	.word	0xffffffff


	//   ....[30]....
        /*00b4*/ 	.word	0xffffffff


	//   ....[31]....
        /*00b8*/ 	.word	0xffffffff


	//   ....[32]....
        /*00bc*/ 	.word	0xffffffff


	//   ....[33]....
        /*00c0*/ 	.word	0xffffffff


	//   ....[34]....
        /*00c4*/ 	.word	0xffffffff


	//   ....[35]....
        /*00c8*/ 	.word	0xffffffff


	//   ....[36]....
        /*00cc*/ 	.word	0xffffffff


	//   ....[37]....
        /*00d0*/ 	.word	0xffffffff


	//   ....[38]....
        /*00d4*/ 	.word	0xffffffff


	//   ....[39]....
        /*00d8*/ 	.word	0xffffffff


	//   ....[40]....
        /*00dc*/ 	.word	0xffffffff


	//   ....[41]....
        /*00e0*/ 	.word	0xffffffff


	//   ....[42]....
        /*00e4*/ 	.word	0xffffffff


	//   ....[43]....
        /*00e8*/ 	.word	0xffffffff


	//   ....[44]....
        /*00ec*/ 	.word	0xffffffff


	//   ....[45]....
        /*00f0*/ 	.word	0xffffffff


	//   ....[46]....
        /*00f4*/ 	.word	0xffffffff


	//   ....[47]....
        /*00f8*/ 	.word	0xffffffff


	//   ....[48]....
        /*00fc*/ 	.word	0xffffffff


	//   ....[49]....
        /*0100*/ 	.word	0xffffffff


	//   ....[50]....
        /*0104*/ 	.word	0xffffffff


	//   ....[51]....
        /*0108*/ 	.word	0xffffffff


	//   ....[52]....
        /*010c*/ 	.word	0xffffffff


	//   ....[53]....
        /*0110*/ 	.word	0xffffffff


	//   ....[54]....
        /*0114*/ 	.word	0xffffffff


	//   ....[55]....
        /*0118*/ 	.word	0xffffffff


	//   ....[56]....
        /*011c*/ 	.word	0xffffffff


	//   ....[57]....
        /*0120*/ 	.word	0xffffffff


	//   ....[58]....
        /*0124*/ 	.word	0xffffffff


	//   ....[59]....
        /*0128*/ 	.word	0xffffffff


	//   ....[60]....
        /*012c*/ 	.word	0xffffffff


	//   ....[61]....
        /*0130*/ 	.word	0xffffffff


	//   ....[62]....
        /*0134*/ 	.word	0xffffffff


	//   ....[63]....
        /*0138*/ 	.word	0xffffffff


	//   ....[64]....
        /*013c*/ 	.word	0xffffffff


	//   ....[65]....
        /*0140*/ 	.word	0xffffffff


	//   ....[66]....
        /*0144*/ 	.word	0xffffffff


	//   ....[67]....
        /*0148*/ 	.word	0xffffffff


	//   ....[68]....
        /*014c*/ 	.word	0xffffffff


	//   ....[69]....
        /*0150*/ 	.word	0xffffffff


	//   ....[70]....
        /*0154*/ 	.word	0xffffffff


	//   ....[71]....
        /*0158*/ 	.word	0xffffffff


	//   ....[72]....
        /*015c*/ 	.word	0xffffffff


	//   ....[73]....
        /*0160*/ 	.word	0xffffffff


	//   ....[74]....
        /*0164*/ 	.word	0xffffffff


	//   ....[75]....
        /*0168*/ 	.word	0xffffffff


	//   ....[76]....
        /*016c*/ 	.word	0xffffffff


	//   ....[77]....
        /*0170*/ 	.word	0xffffffff


	//   ....[78]....
        /*0174*/ 	.word	0xffffffff


	//   ....[79]....
        /*0178*/ 	.word	0xffffffff


	//   ....[80]....
        /*017c*/ 	.word	0xffffffff


	//   ....[81]....
        /*0180*/ 	.word	0xffffffff


	//   ....[82]....
        /*0184*/ 	.word	0xffffffff


	//   ....[83]....
        /*0188*/ 	.word	0xffffffff


	//   ....[84]....
        /*018c*/ 	.word	0xffffffff


	//   ....[85]....
        /*0190*/ 	.word	0xffffffff


	//   ....[86]....
        /*0194*/ 	.word	0xffffffff


	//   ....[87]....
        /*0198*/ 	.word	0xffffffff


	//   ....[88]....
        /*019c*/ 	.word	0xffffffff


	//   ....[89]....
        /*01a0*/ 	.word	0xffffffff


	//   ....[90]....
        /*01a4*/ 	.word	0xffffffff


	//   ....[91]....
        /*01a8*/ 	.word	0xffffffff


	//   ....[92]....
        /*01ac*/ 	.word	0xffffffff


	//   ....[93]....
        /*01b0*/ 	.word	0xffffffff


	//   ....[94]....
        /*01b4*/ 	.word	0xffffffff


	//   ....[95]....
        /*01b8*/ 	.word	0xffffffff


	//   ....[96]....
        /*01bc*/ 	.word	0xffffffff


	//   ....[97]....
        /*01c0*/ 	.word	0xffffffff


	//----- nvinfo : EIATTR_COOP_GROUP_INSTR_OFFSETS
	.align		4
.L_342:
        /*01c4*/ 	.byte	0x04, 0x28
        /*01c6*/ 	.short	(.L_344 - .L_343)


	//   ....[0]....
.L_343:
        /*01c8*/ 	.word	0x00000c70


	//   ....[1]....
        /*01cc*/ 	.word	0x00000cd0


	//   ....[2]....
        /*01d0*/ 	.word	0x00000d00


	//   ....[3]....
        /*01d4*/ 	.word	0x00000d40


	//   ....[4]....
        /*01d8*/ 	.word	0x00000d70


	//   ....[5]....
        /*01dc*/ 	.word	0x00000de0


	//   ....[6]....
        /*01e0*/ 	.word	0x00000e10


	//   ....[7]....
        /*01e4*/ 	.word	0x00000f90


	//   ....[8]....
        /*01e8*/ 	.word	0x00001430


	//   ....[9]....
        /*01ec*/ 	.word	0x00001480


	//   ....[10]....
        /*01f0*/ 	.word	0x000014b0


	//   ....[11]....
        /*01f4*/ 	.word	0x000014c0


	//   ....[12]....
        /*01f8*/ 	.word	0x00001570


	//   ....[13]....
        /*01fc*/ 	.word	0x00001590


	//   ....[14]....
        /*0200*/ 	.word	0x000015b0


	//   ....[15]....
        /*0204*/ 	.word	0x000015d0


	//   ....[16]....
        /*0208*/ 	.word	0x00001bb0


	//   ....[17]....
        /*020c*/ 	.word	0x00001bd0


	//   ....[18]....
        /*0210*/ 	.word	0x00001c30


	//   ....[19]....
        /*0214*/ 	.word	0x00001c50


	//   ....[20]....
        /*0218*/ 	.word	0x00002190


	//   ....[21]....
        /*021c*/ 	.word	0x000021c0


	//   ....[22]....
        /*0220*/ 	.word	0x000021e0


	//   ....[23]....
        /*0224*/ 	.word	0x00002240


	//   ....[24]....
        /*0228*/ 	.word	0x00002f40


	//   ....[25]....
        /*022c*/ 	.word	0x000032d0


	//   ....[26]....
        /*0230*/ 	.word	0x00003f70


	//   ....[27]....
        /*0234*/ 	.word	0x00003fa0


	//   ....[28]....
        /*0238*/ 	.word	0x00003fc0


	//   ....[29]....
        /*023c*/ 	.word	0x000040d0


	//   ....[30]....
        /*0240*/ 	.word	0x00005220


	//   ....[31]....
        /*0244*/ 	.word	0x00005240


	//   ....[32]....
        /*0248*/ 	.word	0x00005260


	//   ....[33]....
        /*024c*/ 	.word	0x00005270


	//   ....[34]....
        /*0250*/ 	.word	0x000058e0


	//   ....[35]....
        /*0254*/ 	.word	0x00005900


	//   ....[36]....
        /*0258*/ 	.word	0x00005920


	//   ....[37]....
        /*025c*/ 	.word	0x00005980


	//   ....[38]....
        /*0260*/ 	.word	0x00006730


	//   ....[39]....
        /*0264*/ 	.word	0x00006af0


	//   ....[40]....
        /*0268*/ 	.word	0x00007210


	//   ....[41]....
        /*026c*/ 	.word	0x000072e0


	//   ....[42]....
        /*0270*/ 	.word	0x00007570


	//   ....[43]....
        /*0274*/ 	.word	0x000076d0


	//   ....[44]....
        /*0278*/ 	.word	0x00008eb0


	//   ....[45]....
        /*027c*/ 	.word	0x00008ed0


	//   ....[46]....
        /*0280*/ 	.word	0x00008ee0


	//   ....[47]....
        /*0284*/ 	.word	0x00008ef0


	//   ....[48]....
        /*0288*/ 	.word	0x00009680


	//   ....[49]....
        /*028c*/ 	.word	0x000096a0


	//   ....[50]....
        /*0290*/ 	.word	0x000096c0


	//   ....[51]....
        /*0294*/ 	.word	0x00009720


	//   ....[52]....
        /*0298*/ 	.word	0x0000a810


	//   ....[53]....
        /*029c*/ 	.word	0x0000a850


	//   ....[54]....
        /*02a0*/ 	.word	0x0000a870


	//   ....[55]....
        /*02a4*/ 	.word	0x0000a8b0


	//   ....[56]....
        /*02a8*/ 	.word	0x0000c190


	//   ....[57]....
        /*02ac*/ 	.word	0x0000c1b0


	//   ....[58]....
        /*02b0*/ 	.word	0x0000c1c0


	//   ....[59]....
        /*02b4*/ 	.word	0x0000c1d0


	//   ....[60]....
        /*02b8*/ 	.word	0x0000c700


	//   ....[61]....
        /*02bc*/ 	.word	0x0000c710


	//   ....[62]....
        /*02c0*/ 	.word	0x0000c720


	//   ....[63]....
        /*02c4*/ 	.word	0x0000c7a0


	//   ....[64]....
        /*02c8*/ 	.word	0x0000d4d0


	//   ....[65]....
        /*02cc*/ 	.word	0x0000d8b0


	//   ....[66]....
        /*02d0*/ 	.word	0x0000dfd0


	//   ....[67]....
        /*02d4*/ 	.word	0x0000e090


	//   ....[68]....
        /*02d8*/ 	.word	0x0000e330


	//   ....[69]....
        /*02dc*/ 	.word	0x0000e460


	//   ....[70]....
        /*02e0*/ 	.word	0x0000fc30


	//   ....[71]....
        /*02e4*/ 	.word	0x0000fc40


	//   ....[72]....
        /*02e8*/ 	.word	0x0000fc50


	//   ....[73]....
        /*02ec*/ 	.word	0x0000fcc0


	//   ....[74]....
        /*02f0*/ 	.word	0x0000fe60


	//   ....[75]....
        /*02f4*/ 	.word	0x0000fe90


	//   ....[76]....
        /*02f8*/ 	.word	0x0000fed0


	//   ....[77]....
        /*02fc*/ 	.word	0x0000fee0


	//   ....[78]....
        /*0300*/ 	.word	0x00011480


	//   ....[79]....
        /*0304*/ 	.word	0x00011490


	//   ....[80]....
        /*0308*/ 	.word	0x000114b0


	//   ....[81]....
        /*030c*/ 	.word	0x000114c0


	//   ....[82]....
        /*0310*/ 	.word	0x000114d0


	//   ....[83]....
        /*0314*/ 	.word	0x000115b0


	//   ....[84]....
        /*0318*/ 	.word	0x00011730


	//   ....[85]....
        /*031c*/ 	.word	0x00011760


	//   ....[86]....
        /*0320*/ 	.word	0x000118b0


	//   ....[87]....
        /*0324*/ 	.word	0x000118e0


	//   ....[88]....
        /*0328*/ 	.word	0x00011a30


	//   ....[89]....
        /*032c*/ 	.word	0x00011a50


	//   ....[90]....
        /*0330*/ 	.word	0x00012120


	//   ....[91]....
        /*0334*/ 	.word	0x00012140


	//   ....[92]....
        /*0338*/ 	.word	0x00012270


	//   ....[93]....
        /*033c*/ 	.word	0x000122a0


	//   ....[94]....
        /*0340*/ 	.word	0x000123d0


	//   ....[95]....
        /*0344*/ 	.word	0x00012400


	//   ....[96]....
        /*0348*/ 	.word	0x00012530


	//   ....[97]....
        /*034c*/ 	.word	0x00012550


	//----- nvinfo : EIATTR_EXIT_INSTR_OFFSETS
	.align		4
.L_344:
        /*0350*/ 	.byte	0x04, 0x1c
        /*0352*/ 	.short	(.L_346 - .L_345)


	//   ....[0]....
.L_345:
        /*0354*/ 	.word	0x00000030


	//   ....[1]....
        /*0358*/ 	.word	0x00011a60


	//   ....[2]....
        /*035c*/ 	.word	0x00011b30


	//   ....[3]....
        /*0360*/ 	.word	0x00011b90


	//   ....[4]....
        /*0364*/ 	.word	0x00012560


	//   ....[5]....
        /*0368*/ 	.word	0x00012610


	//   ....[6]....
        /*036c*/ 	.word	0x00012670


	//----- nvinfo : EIATTR_CTAIDZ_USED
	.align		4
.L_346:
        /*0370*/ 	.byte	0x01, 0x04
	.zero		2


	//----- nvinfo : EIATTR_MAX_THREADS
	.align		4
        /*0374*/ 	.byte	0x04, 0x05
        /*0376*/ 	.short	(.L_348 - .L_347)
.L_347:
        /*0378*/ 	.word	0x00000100
        /*037c*/ 	.word	0x00000001
        /*0380*/ 	.word	0x00000001


	//----- nvinfo : EIATTR_CRS_STACK_SIZE
	.align		4
.L_348:
        /*0384*/ 	.byte	0x04, 0x1e
        /*0386*/ 	.short	(.L_350 - .L_349)
.L_349:
        /*0388*/ 	.word	0x00000000
.L_350:


//--------------------- .nv.info._ZN7cutlass13device_kernelIN5flash19enable_sm80_to_sm89INS1_16FlashAttnFwdSm80INS1_25CollectiveMainloopFwdSm80ILi8ELi2ELb0EN4cute5tupleIJNS5_1CILi128EEENS7_ILi64EEENS7_ILi192EEEEEELi192ENS_10bfloat16_tEfNS_4arch4Sm80ELb0ELb1ELb1ELb1ELb1ELb0ELb1ELb0EEENS1_21CollectiveEpilogueFwdINS6_IJS8_SA_S9_EEENS6_IJNS7_ILi1EEESI_SI_EEESC_SE_Li256ELb1ELb1ELb0ELb0EEENS1_19SingleTileSchedulerILb1ELb0ELb1ELi128EEEEEEEEEvNT_6ParamsE --------------------------
	.section	.nv.info._ZN7cutlass13device_kernelIN5flash19enable_sm80_to_sm89INS1_16FlashAttnFwdSm80INS1_25CollectiveMainloopFwdSm80ILi8ELi2ELb0EN4cute5tupleIJNS5_1CILi128EEENS7_ILi64EEENS7_ILi192EEEEEELi192ENS_10bfloat16_tEfNS_4arch4Sm80ELb0ELb1ELb1ELb1ELb1ELb0ELb1ELb0EEENS1_21CollectiveEpilogueFwdINS6_IJS8_SA_S9_EEENS6_IJNS7_ILi1EEESI_SI_EEESC_SE_Li256ELb1ELb1ELb0ELb0EEENS1_19SingleTileSchedulerILb1ELb0ELb1ELi128EEEEEEEEEvNT_6ParamsE,"",@"SHT_CUDA_INFO"
	.sectionflags	@""
	.align	4


	//----- nvinfo : EIATTR_CUDA_API_VERSION
	.align		4
        /*0000*/ 	.byte	0x04, 0x37
        /*0002*/ 	.short	(.L_352 - .L_351)
.L_351:
        /*0004*/ 	.word	0x00000082


	//----- nvinfo : EIATTR_SW2861232_WAR
	.align		4
.L_352:
        /*0008*/ 	.byte	0x01, 0x35
	.zero		2


	//----- nvinfo : EIATTR_PARAM_CBANK
	.align		4
        /*000c*/ 	.byte	0x04, 0x0a
        /*000e*/ 	.short	(.L_354 - .L_353)
	.align		4
.L_353:
        /*0010*/ 	.word	index@(.nv.constant0._ZN7cutlass13device_kernelIN5flash19enable_sm80_to_sm89INS1_16FlashAttnFwdSm80INS1_25CollectiveMainloopFwdSm80ILi8ELi2ELb0EN4cute5tupleIJNS5_1CILi128EEENS7_ILi64EEENS7_ILi192EEEEEELi192ENS_10bfloat16_tEfNS_4arch4Sm80ELb0ELb1ELb1ELb1ELb1ELb0ELb1ELb0EEENS1_21CollectiveEpilogueFwdINS6_IJS8_SA_S9_EEENS6_IJNS7_ILi1EEESI_SI_EEESC_SE_Li256ELb1ELb1ELb0ELb0EEENS1_19SingleTileSchedulerILb1ELb0ELb1ELi128EEEEEEEEEvNT_6ParamsE)
        /*0014*/ 	.short	0x0160
        /*0016*/ 	.short	0x0418


	//----- nvinfo : EIATTR_CBANK_PARAM_SIZE
	.align		4
.L_354:
        /*0018*/ 	.byte	0x03, 0x19
        /*001a*/ 	.short	0x0418


	//----- nvinfo : EIATTR_KPARAM_INFO
	.align		4
        /*001c*/ 	.byte	0x04, 0x17
        /*001e*/ 	.short	(.L_356 - .L_355)
.L_355:
        /*0020*/ 	.word	0x00000000
        /*0024*/ 	.short	0x0000
        /*0026*/ 	.short	0x0000
        /*0028*/ 	.byte	0x00, 0xf0, 0x61, 0x10


	//----- nvinfo : EIATTR_MAXREG_COUNT
	.align		4
.L_356:
        /*002c*/ 	.byte	0x03, 0x1b
        /*002e*/ 	.short	0x00ff


	//----- nvinfo : EIATTR_NUM_BARRIERS
	.align		4
        /*0030*/ 	.byte	0x02, 0x4c
        /*0032*/ 	.byte	0x02
	.zero		1


	//----- nvinfo : EIATTR_MERCURY_ISA_VERSION
	.align		4
        /*0034*/ 	.byte	0x03, 0x5f
        /*0036*/ 	.short	0x0000


	//----- nvinfo : EIATTR_COOP_GROUP_MASK_REGIDS
	.align		4
        /*0038*/ 	.byte	0x04, 0x29
        /*003a*/ 	.short	(.L_358 - .L_357)


	//   ....[0]....
.L_357:
        /*003c*/ 	.word	0xffffffff


	//   ....[1]....
        /*0040*/ 	.word	0xffffffff


	//   ....[2]....
        /*0044*/ 	.word	0xffffffff


	//   ....[3]....
        /*0048*/ 	.word	0xffffffff


	//   ....[4]....
        /*004c*/ 	.word	0xffffffff


	//   ....[5]....
        /*0050*/ 	.word	0xffffffff


	//   ....[6]....
        /*0054*/ 	.word	0xffffffff


	//   ....[7]....
        /*0058*/ 	.word	0xffffffff


	//   ....[8]....
        /*005c*/ 	.word	0xffffffff


	//   ....[9]....
        /*0060*/ 	.word	0xffffffff


	//   ....[10]....
        /*0064*/ 	.word	0xffffffff


	//   ....[11]....
        /*0068*/ 	.word	0xffffffff


	//   ....[12]....
        /*006c*/ 	.word	0xffffffff


	//   ....[13]....
        /*0070*/ 	.word	0xffffffff


	//   ....[14]....
        /*0074*/ 	.word	0xffffffff


	//   ....[15]....
        /*0078*/ 	.word	0xffffffff


	//   ....[16]....
        /*007c*/ 	.word	0xffffffff


	//   ....[17]....
        /*0080*/ 	.word	0xffffffff


	//   ....[18]....
        /*0084*/ 	.word	0xffffffff


	//   ....[19]....
        /*0088*/ 	.word	0xffffffff


	//   ....[20]....
        /*008c*/ 	.word	0xffffffff


	//   ....[21]....
        /*0090*/ 	.word	0xffffffff


	//   ....[22]....
        /*0094*/ 	.word	0xffffffff


	//   ....[23]....
        /*0098*/ 	.word	0xffffffff


	//   ....[24]....
        /*009c*/ 	.word	0xffffffff


	//   ....[25]....
        /*00a0*/ 	.word	0xffffffff


	//   ....[26]....
        /*00a4*/ 	.word	0xffffffff


	//   ....[27]....
        /*00a8*/ 	.word	0xffffffff


	//   ....[28]....
        /*00ac*/ 	.word	0xffffffff


	//   ....[29]....
        /*00b0*/ 	.word	0xffffffff


	//   ....[30]....
        /*00b4*/ 	.word	0xffffffff


	//   ....[31]....
        /*00b8*/ 	.word	0xffffffff


	//   ....[32]....
        /*00bc*/ 	.word	0xffffffff


	//   ....[33]....
        /*00c0*/ 	.word	0xffffffff


	//   ....[34]....
        /*00c4*/ 	.word	0xffffffff


	//   ....[35]....
        /*00c8*/ 	.word	0xffffffff


	//   ....[36]....
        /*00cc*/ 	.word	0xffffffff


	//   ....[37]....
        /*00d0*/ 	.word	0xffffffff


	//   ....[38]....
        /*00d4*/ 	.word	0xffffffff


	//   ....[39]....
        /*00d8*/ 	.word	0xffffffff


	//   ....[40]....
        /*00dc*/ 	.word	0xffffffff


	//   ....[41]....
        /*00e0*/ 	.word	0xffffffff


	//   ....[42]....
        /*00e4*/ 	.word	0xffffffff


	//   ....[43]....
        /*00e8*/ 	.word	0xffffffff


	//   ....[44]....
        /*00ec*/ 	.word	0xffffffff


	//   ....[45]....
        /*00f0*/ 	.word	0xffffffff


	//   ....[46]....
        /*00f4*/ 	.word	0xffffffff


	//   ....[47]....
        /*00f8*/ 	.word	0xffffffff


	//   ....[48]....
        /*00fc*/ 	.word	0xffffffff


	//   ....[49]....
        /*0100*/ 	.word	0xffffffff


	//   ....[50]....
        /*0104*/ 	.word	0xffffffff


	//   ....[51]....
        /*0108*/ 	.word	0xffffffff


	//   ....[52]....
        /*010c*/ 	.word	0xffffffff


	//   ....[53]....
        /*0110*/ 	.word	0xffffffff


	//   ....[54]....
        /*0114*/ 	.word	0xffffffff


	//   ....[55]....
        /*0118*/ 	.word	0xffffffff


	//   ....[56]....
        /*011c*/ 	.word	0xffffffff


	//   ....[57]....
        /*0120*/ 	.word	0xffffffff


	//   ....[58]....
        /*0124*/ 	.word	0xffffffff


	//   ....[59]....
        /*0128*/ 	.word	0xffffffff


	//   ....[60]....
        /*012c*/ 	.word	0xffffffff


	//   ....[61]....
        /*0130*/ 	.word	0xffffffff


	//   ....[62]....
        /*0134*/ 	.word	0xffffffff


	//   ....[63]....
        /*0138*/ 	.word	0xffffffff


	//   ....[64]....
        /*013c*/ 	.word	0xffffffff


	//   ....[65]....
        /*0140*/ 	.word	0xffffffff


	//   ....[66]....
        /*0144*/ 	.word	0xffffffff


	//   ....[67]....
        /*0148*/ 	.word	0xffffffff


	//   ....[68]....
        /*014c*/ 	.word	0xffffffff


	//   ....[69]....
        /*0150*/ 	.word	0xffffffff


	//   ....[70]....
        /*0154*/ 	.word	0xffffffff


	//   ....[71]....
        /*0158*/ 	.word	0xffffffff


	//   ....[72]....
        /*015c*/ 	.word	0xffffffff


	//   ....[73]....
        /*0160*/ 	.word	0xffffffff


	//   ....[74]....
        /*0164*/ 	.word	0xffffffff


	//   ....[75]....
        /*0168*/ 	.word	0xffffffff


	//   ....[76]....
        /*016c*/ 	.word	0xffffffff


	//   ....[77]....
        /*0170*/ 	.word	0xffffffff


	//   ....[78]....
        /*0174*/ 	.word	0xffffffff


	//   ....[79]....
        /*0178*/ 	.word	0xffffffff


	//   ....[80]....
        /*017c*/ 	.word	0xffffffff


	//   ....[81]....
        /*0180*/ 	.word	0xffffffff


	//   ....[82]....
        /*0184*/ 	.word	0xffffffff


	//   ....[83]....
        /*0188*/ 	.word	0xffffffff


	//   ....[84]....
        /*018c*/ 	.word	0xffffffff


	//   ....[85]....
        /*0190*/ 	.word	0xffffffff


	//   ....[86]....
        /*0194*/ 	.word	0xffffffff


	//   ....[87]....
        /*0198*/ 	.word	0xffffffff


	//   ....[88]....
        /*019c*/ 	.word	0xffffffff


	//   ....[89]....
        /*01a0*/ 	.word	0xffffffff


	//   ....[90]....
        /*01a4*/ 	.word	0xffffffff


	//   ....[91]....
        /*01a8*/ 	.word	0xffffffff


	//   ....[92]....
        /*01ac*/ 	.word	0xffffffff


	//   ....[93]....
        /*01b0*/ 	.word	0xffffffff


	//   ....[94]....
        /*01b4*/ 	.word	0xffffffff


	//   ....[95]....
        /*01b8*/ 	.word	0xffffffff


	//   ....[96]....
        /*01bc*/ 	.word	0xffffffff


	//   ....[97]....
        /*01c0*/ 	.word	0xffffffff


	//   ....[98]....
        /*01c4*/ 	.word	0xffffffff


	//----- nvinfo : EIATTR_COOP_GROUP_INSTR_OFFSETS
	.align		4
.L_358:
        /*01c8*/ 	.byte	0x04, 0x28
        /*01ca*/ 	.short	(.L_360 - .L_359)


	//   ....[0]....
.L_359:
        /*01cc*/ 	.word	0x00000090


	//   ....[1]....
        /*01d0*/ 	.word	0x00001560


	//   ....[2]....
        /*01d4*/ 	.word	0x000015a0


	//   ....[3]....
        /*01d8*/ 	.word	0x000017d0


	//   ....[4]....
        /*01dc*/ 	.word	0x00001800


	//   ....[5]....
        /*01e0*/ 	.word	0x00001920


	//   ....[6]....
        /*01e4*/ 	.word	0x00001950


	//   ....[7]....
        /*01e8*/ 	.word	0x00001a60


	//   ....[8]....
        /*01ec*/ 	.word	0x00001aa0


	//   ....[9]....
        /*01f0*/ 	.word	0x00001ff0


	//   ....[10]....
        /*01f4*/ 	.word	0x00002010


	//   ....[11]....
        /*01f8*/ 	.word	0x00002040


	//   ....[12]....
        /*01fc*/ 	.word	0x00002070


	//   ....[13]....
        /*0200*/ 	.word	0x00002080


	//   ....[14]....
        /*0204*/ 	.word	0x00002090


	//   ....[15]....
        /*0208*/ 	.word	0x000021d0


	//   ....[16]....
        /*020c*/ 	.word	0x000021e0


	//   ....[17]....
        /*0210*/ 	.word	0x00002620


	//   ....[18]....
        /*0214*/ 	.word	0x00002650


	//   ....[19]....
        /*0218*/ 	.word	0x00002670


	//   ....[20]....
        /*021c*/ 	.word	0x000026d0


	//   ....[21]....
        /*0220*/ 	.word	0x00002b00


	//   ....[22]....
        /*0224*/ 	.word	0x00002b30


	//   ....[23]....
        /*0228*/ 	.word	0x00002b40


	//   ....[24]....
        /*022c*/ 	.word	0x00002b50


	//   ....[25]....
        /*0230*/ 	.word	0x000038d0


	//   ....[26]....
        /*0234*/ 	.word	0x00003c20


	//   ....[27]....
        /*0238*/ 	.word	0x000048d0


	//   ....[28]....
        /*023c*/ 	.word	0x000048f0


	//   ....[29]....
        /*0240*/ 	.word	0x00004910


	//   ....[30]....
        /*0244*/ 	.word	0x00004930


	//   ....[31]....
        /*0248*/ 	.word	0x00005b50


	//   ....[32]....
        /*024c*/ 	.word	0x00005b80


	//   ....[33]....
        /*0250*/ 	.word	0x00005ba0


	//   ....[34]....
        /*0254*/ 	.word	0x00005bb0


	//   ....[35]....
        /*0258*/ 	.word	0x00006240


	//   ....[36]....
        /*025c*/ 	.word	0x00006260


	//   ....[37]....
        /*0260*/ 	.word	0x00006270


	//   ....[38]....
        /*0264*/ 	.word	0x00006280


	//   ....[39]....
        /*0268*/ 	.word	0x00007020


	//   ....[40]....
        /*026c*/ 	.word	0x00007430


	//   ....[41]....
        /*0270*/ 	.word	0x00007d80


	//   ....[42]....
        /*0274*/ 	.word	0x00007e60


	//   ....[43]....
        /*0278*/ 	.word	0x00007e70


	//   ....[44]....
        /*027c*/ 	.word	0x00007e90


	//   ....[45]....
        /*0280*/ 	.word	0x000097e0


	//   ....[46]....
        /*0284*/ 	.word	0x00009800


	//   ....[47]....
        /*0288*/ 	.word	0x00009810


	//   ....[48]....
        /*028c*/ 	.word	0x00009820


	//   ....[49]....
        /*0290*/ 	.word	0x00009f90


	//   ....[50]....
        /*0294*/ 	.word	0x00009fb0


	//   ....[51]....
        /*0298*/ 	.word	0x00009fc0


	//   ....[52]....
        /*029c*/ 	.word	0x00009fd0


	//   ....[53]....
        /*02a0*/ 	.word	0x0000b130


	//   ....[54]....
        /*02a4*/ 	.word	0x0000b160


	//   ....[55]....
        /*02a8*/ 	.word	0x0000b180


	//   ....[56]....
        /*02ac*/ 	.word	0x0000b1c0


	//   ....[57]....
        /*02b0*/ 	.word	0x0000ca90


	//   ....[58]....
        /*02b4*/ 	.word	0x0000cab0


	//   ....[59]....
        /*02b8*/ 	.word	0x0000cac0


	//   ....[60]....
        /*02bc*/ 	.word	0x0000cad0


	//   ....[61]....
        /*02c0*/ 	.word	0x0000d000


	//   ....[62]....
        /*02c4*/ 	.word	0x0000d010


	//   ....[63]....
        /*02c8*/ 	.word	0x0000d020


	//   ....[64]....
        /*02cc*/ 	.word	0x0000d030


	//   ....[65]....
        /*02d0*/ 	.word	0x0000de20


	//   ....[66]....
        /*02d4*/ 	.word	0x0000e190


	//   ....[67]....
        /*02d8*/ 	.word	0x0000eab0


	//   ....[68]....
        /*02dc*/ 	.word	0x0000eba0


	//   ....[69]....
        /*02e0*/ 	.word	0x0000ebb0


	//   ....[70]....
        /*02e4*/ 	.word	0x0000ec30


	//   ....[71]....
        /*02e8*/ 	.word	0x000104f0


	//   ....[72]....
        /*02ec*/ 	.word	0x00010510


	//   ....[73]....
        /*02f0*/ 	.word	0x00010530


	//   ....[74]....
        /*02f4*/ 	.word	0x00010540


	//   ....[75]....
        /*02f8*/ 	.word	0x00010710


	//   ....[76]....
        /*02fc*/ 	.word	0x00010730


	//   ....[77]....
        /*0300*/ 	.word	0x00010770


	//   ....[78]....
        /*0304*/ 	.word	0x00010780


	//   ....[79]....
        /*0308*/ 	.word	0x00011d90


	//   ....[80]....
        /*030c*/ 	.word	0x00011dd0


	//   ....[81]....
        /*0310*/ 	.word	0x00011e60


	//   ....[82]....
        /*0314*/ 	.word	0x00011ea0


	//   ....[83]....
        /*0318*/ 	.word	0x000120b0


	//   ....[84]....
        /*031c*/ 	.word	0x000120c0


	//   ....[85]....
        /*0320*/ 	.word	0x00012240


	//   ....[86]....
        /*0324*/ 	.word	0x00012270


	//   ....[87]....
        /*0328*/ 	.word	0x000123c0


	//   ....[88]....
        /*032c*/ 	.word	0x000123f0


	//   ....[89]....
        /*0330*/ 	.word	0x00012540


	//   ....[90]....
        /*0334*/ 	.word	0x00012560


	//   ....[91]....
        /*0338*/ 	.word	0x00012ea0


	//   ....[92]....
        /*033c*/ 	.word	0x00012eb0


	//   ....[93]....
        /*0340*/ 	.word	0x00012fe0


	//   ....[94]....
        /*0344*/ 	.word	0x00013010


	//   ....[95]....
        /*0348*/ 	.word	0x00013140


	//   ....[96]....
        /*034c*/ 	.word	0x00013170


	//   ....[97]....
        /*0350*/ 	.word	0x000132a0


	//   ....[98]....
        /*0354*/ 	.word	0x000132c0


	//----- nvinfo : EIATTR_EXIT_INSTR_OFFSETS
	.align		4
.L_360:
        /*0358*/ 	.byte	0x04, 0x1c
        /*035a*/ 	.short	(.L_362 - .L_361)


	//   ....[0]....
.L_361:
        /*035c*/ 	.word	0x00000440


	//   ....[1]....
        /*0360*/ 	.word	0x00012570


	//   ....[2]....
        /*0364*/ 	.word	0x00012640


	//   ....[3]....
        /*0368*/ 	.word	0x000126a0


	//   ....[4]....
        /*036c*/ 	.word	0x000132d0


	//   ....[5]....
        /*0370*/ 	.word	0x00013380


	//   ....[6]....
        /*0374*/ 	.word	0x000133e0


	//----- nvinfo : EIATTR_CTAIDZ_USED
	.align		4
.L_362:
        /*0378*/ 	.byte	0x01, 0x04
	.zero		2


	//----- nvinfo : EIATTR_MAX_THREADS
	.align		4
        /*037c*/ 	.byte	0x04, 0x05
        /*037e*/ 	.short	(.L_364 - .L_363)
.L_363:
        /*0380*/ 	.word	0x00000100
        /*0384*/ 	.word	0x00000001
        /*0388*/ 	.word	0x00000001


	//----- nvinfo : EIATTR_CRS_STACK_SIZE
	.align		4
.L_364:
        /*038c*/ 	.byte	0x04, 0x1e
        /*038e*/ 	.short	(.L_366 - .L_365)
.L_365:
        /*0390*/ 	.word	0x00000000
.L_366:


//--------------------- .nv.info._ZN7cutlass13device_kernelIN5flash19enable_sm80_to_sm89INS1_16FlashAttnFwdSm80INS1_25CollectiveMainloopFwdSm80ILi8ELi2ELb0EN4cute5tupleIJNS5_1CILi128EEENS7_ILi64EEENS7_ILi192EEEEEELi192ENS_10bfloat16_tEfNS_4arch4Sm80ELb0ELb1ELb1ELb1ELb1ELb1ELb1ELb0EEENS1_21CollectiveEpilogueFwdINS6_IJS8_SA_S9_EEENS6_IJNS7_ILi1EEESI_SI_EEESC_SE_Li256ELb1ELb1ELb0ELb0EEENS1_19SingleTileSchedulerILb1ELb0ELb1ELi128EEEEEEEEEvNT_6ParamsE --------------------------
	.section	.nv.info._ZN7cutlass13device_kernelIN5flash19enable_sm80_to_sm89INS1_16FlashAttnFwdSm80INS1_25CollectiveMainloopFwdSm80ILi8ELi2ELb0EN4cute5tupleIJNS5_1CILi128EEENS7_ILi64EEENS7_ILi192EEEEEELi192ENS_10bfloat16_tEfNS_4arch4Sm80ELb0ELb1ELb1ELb1ELb1ELb1ELb1ELb0EEENS1_21CollectiveEpilogueFwdINS6_IJS8_SA_S9_EEENS6_IJNS7_ILi1EEESI_SI_EEESC_SE_Li256ELb1ELb1ELb0ELb0EEENS1_19SingleTileSchedulerILb1ELb0ELb1ELi128EEEEEEEEEvNT_6ParamsE,"",@"SHT_CUDA_INFO"
	.sectionflags	@""
	.align	4


	//----- nvinfo : EIATTR_CUDA_API_VERSION
	.align		4
        /*0000*/ 	.byte	0x04, 0x37
        /*0002*/ 	.short	(.L_368 - .L_367)
.L_367:
        /*0004*/ 	.word	0x00000082


	//----- nvinfo : EIATTR_SW2861232_WAR
	.align		4
.L_368:
        /*0008*/ 	.byte	0x01, 0x35
	.zero		2


	//----- nvinfo : EIATTR_PARAM_CBANK
	.align		4
        /*000c*/ 	.byte	0x04, 0x0a
        /*000e*/ 	.short	(.L_370 - .L_369)
	.align		4
.L_369:
        /*0010*/ 	.word	index@(.nv.constant0._ZN7cutlass13device_kernelIN5flash19enable_sm80_to_sm89INS1_16FlashAttnFwdSm80INS1_25CollectiveMainloopFwdSm80ILi8ELi2ELb0EN4cute5tupleIJNS5_1CILi128EEENS7_ILi64EEENS7_ILi192EEEEEELi192ENS_10bfloat16_tEfNS_4arch4Sm80ELb0ELb1ELb1ELb1ELb1ELb1ELb1ELb0EEENS1_21CollectiveEpilogueFwdINS6_IJS8_SA_S9_EEENS6_IJNS7_ILi1EEESI_SI_EEESC_SE_Li256ELb1ELb1ELb0ELb0EEENS1_19SingleTileSchedulerILb1ELb0ELb1ELi128EEEEEEEEEvNT_6ParamsE)
        /*0014*/ 	.short	0x0160
        /*0016*/ 	.short	0x0418


	//----- nvinfo : EIATTR_CBANK_PARAM_SIZE
	.align		4
.L_370:
        /*0018*/ 	.byte	0x03, 0x19
        /*001a*/ 	.short	0x0418


	//----- nvinfo : EIATTR_KPARAM_INFO
	.align		4
        /*001c*/ 	.byte	0x04, 0x17
        /*001e*/ 	.short	(.L_372 - .L_371)
.L_371:
        /*0020*/ 	.word	0x00000000
        /*0024*/ 	.short	0x0000
        /*0026*/ 	.short	0x0000
        /*0028*/ 	.byte	0x00, 0xf0, 0x61, 0x10


	//----- nvinfo : EIATTR_MAXREG_COUNT
	.align		4
.L_372:
        /*002c*/ 	.byte	0x03, 0x1b
        /*002e*/ 	.short	0x00ff


	//----- nvinfo : EIATTR_NUM_BARRIERS
	.align		4
        /*0030*/ 	.byte	0x02, 0x4c
        /*0032*/ 	.byte	0x02
	.zero		1


	//----- nvinfo : EIATTR_MERCURY_ISA_VERSION
	.align		4
        /*0034*/ 	.byte	0x03, 0x5f
        /*0036*/ 	.short	0x0000


	//----- nvinfo : EIATTR_COOP_GROUP_MASK_REGIDS
	.align		4
        /*0038*/ 	.byte	0x04, 0x29
        /*003a*/ 	.short	(.L_374 - .L_373)


	//   ....[0]....
.L_373:
        /*003c*/ 	.word	0xffffffff


	//   ....[1]....
        /*0040*/ 	.word	0xffffffff


	//   ....[2]....
        /*0044*/ 	.word	0xffffffff


	//   ....[3]....
        /*0048*/ 	.word	0xffffffff


	//   ....[4]....
        /*004c*/ 	.word	0xffffffff


	//   ....[5]....
        /*0050*/ 	.word	0xffffffff


	//   ....[6]....
        /*0054*/ 	.word	0xffffffff


	//   ....[7]....
        /*0058*/ 	.word	0xffffffff


	//   ....[8]....
        /*005c*/ 	.word	0xffffffff


	//   ....[9]....
        /*0060*/ 	.word	0xffffffff


	//   ....[10]....
        /*0064*/ 	.word	0xffffffff


	//   ....[11]....
        /*0068*/ 	.word	0xffffffff


	//   ....[12]....
        /*006c*/ 	.word	0xffffffff


	//   ....[13]....
        /*0070*/ 	.word	0xffffffff


	//   ....[14]....
        /*0074*/ 	.word	0xffffffff


	//   ....[15]....
        /*0078*/ 	.word	0xffffffff


	//   ....[16]....
        /*007c*/ 	.word	0xffffffff


	//   ....[17]....
        /*0080*/ 	.word	0xffffffff


	//   ....[18]....
        /*0084*/ 	.word	0xffffffff


	//   ....[19]....
        /*0088*/ 	.word	0xffffffff


	//   ....[20]....
        /*008c*/ 	.word	0xffffffff


	//   ....[21]....
        /*0090*/ 	.word	0xffffffff


	//   ....[22]....
        /*0094*/ 	.word	0xffffffff


	//   ....[23]....
        /*0098*/ 	.word	0xffffffff


	//   ....[24]....
        /*009c*/ 	.word	0xffffffff


	//   ....[25]....
        /*00a0*/ 	.word	0xffffffff


	//   ....[26]....
        /*00a4*/ 	.word	0xffffffff


	//   ....[27]....
        /*00a8*/ 	.word	0xffffffff


	//   ....[28]....
        /*00ac*/ 	.word	0xffffffff


	//   ....[29]....
        /*00b0*/ 	.word	0xffffffff


	//   ....[30]....
        /*00b4*/ 	.word	0xffffffff


	//   ....[31]....
        /*00b8*/ 	.word	0xffffffff


	//   ....[32]....
        /*00bc*/ 	.word	0xffffffff


	//   ....[33]....
        /*00c0*/ 	.word	0xffffffff


	//   ....[34]....
        /*00c4*/ 	.word	0xffffffff


	//   ....[35]....
        /*00c8*/ 	.word	0xffffffff


	//   ....[36]....
        /*00cc*/ 	.word	0xffffffff


	//   ....[37]....
        /*00d0*/ 	.word	0xffffffff


	//   ....[38]....
        /*00d4*/ 	.word	0xffffffff


	//   ....[39]....
        /*00d8*/ 	.word	0xffffffff


	//   ....[40]....
        /*00dc*/ 	.word	0xffffffff


	//   ....[41]....
        /*00e0*/ 	.word	0xffffffff


	//   ....[42]....
        /*00e4*/ 	.word	0xffffffff


	//   ....[43]....
        /*00e8*/ 	.word	0xffffffff


	//   ....[44]....
        /*00ec*/ 	.word	0xffffffff


	//   ....[45]....
        /*00f0*/ 	.word	0xffffffff


	//   ....[46]....
        /*00f4*/ 	.word	0xffffffff


	//   ....[47]....
        /*00f8*/ 	.word	0xffffffff


	//   ....[48]....
        /*00fc*/ 	.word	0xffffffff


	//   ....[49]....
        /*0100*/ 	.word	0xffffffff


	//   ....[50]....
        /*0104*/ 	.word	0xffffffff


	//   ....[51]....
        /*0108*/ 	.word	0xffffffff


	//   ....[52]....
        /*010c*/ 	.word	0xffffffff


	//   ....[53]....
        /*0110*/ 	.word	0xffffffff


	//   ....[54]....
        /*0114*/ 	.word	0xffffffff


	//   ....[55]....
        /*0118*/ 	.word	0xffffffff


	//   ....[56]....
        /*011c*/ 	.word	0xffffffff


	//   ....[57]....
        /*0120*/ 	.word	0xffffffff


	//   ....[58]....
        /*0124*/ 	.word	0xffffffff


	//   ....[59]....
        /*0128*/ 	.word	0xffffffff


	//   ....[60]....
        /*012c*/ 	.word	0xffffffff


	//   ....[61]....
        /*0130*/ 	.word	0xffffffff


	//   ....[62]....
        /*0134*/ 	.word	0xffffffff


	//   ....[63]....
        /*0138*/ 	.word	0xffffffff


	//   ....[64]....
        /*013c*/ 	.word	0xffffffff


	//   ....[65]....
        /*0140*/ 	.word	0xffffffff


	//   ....[66]....
        /*0144*/ 	.word	0xffffffff


	//   ....[67]....
        /*0148*/ 	.word	0xffffffff


	//   ....[68]....
        /*014c*/ 	.word	0xffffffff


	//   ....[69]....
        /*0150*/ 	.word	0xffffffff


	//   ....[70]....
        /*0154*/ 	.word	0xffffffff


	//   ....[71]....
        /*0158*/ 	.word	0xffffffff


	//   ....[72]....
        /*015c*/ 	.word	0xffffffff


	//   ....[73]....
        /*0160*/ 	.word	0xffffffff


	//   ....[74]....
        /*0164*/ 	.word	0xffffffff


	//   ....[75]....
        /*0168*/ 	.word	0xffffffff


	//   ....[76]....
        /*016c*/ 	.word	0xffffffff


	//   ....[77]....
        /*0170*/ 	.word	0xffffffff


	//   ....[78]....
        /*0174*/ 	.word	0xffffffff


	//   ....[79]....
        /*0178*/ 	.word	0xffffffff


	//   ....[80]....
        /*017c*/ 	.word	0xffffffff


	//   ....[81]....
        /*0180*/ 	.word	0xffffffff


	//   ....[82]....
        /*0184*/ 	.word	0xffffffff


	//   ....[83]....
        /*0188*/ 	.word	0xffffffff


	//   ....[84]....
        /*018c*/ 	.word	0xffffffff


	//   ....[85]....
        /*0190*/ 	.word	0xffffffff


	//   ....[86]....
        /*0194*/ 	.word	0xffffffff


	//   ....[87]....
        /*0198*/ 	.word	0xffffffff


	//   ....[88]....
        /*019c*/ 	.word	0xffffffff


	//   ....[89]....
        /*01a0*/ 	.word	0xffffffff


	//   ....[90]....
        /*01a4*/ 	.word	0xffffffff


	//   ....[91]....
        /*01a8*/ 	.word	0xffffffff


	//   ....[92]....
        /*01ac*/ 	.word	0xffffffff


	//   ....[93]....
        /*01b0*/ 	.word	0xffffffff


	//   ....[94]....
        /*01b4*/ 	.word	0xffffffff


	//   ....[95]....
        /*01b8*/ 	.word	0xffffffff


	//   ....[96]....
        /*01bc*/ 	.word	0xffffffff


	//   ....[97]....
        /*01c0*/ 	.word	0xffffffff


	//   ....[98]....
        /*01c4*/ 	.word	0xffffffff


	//   ....[99]....
        /*01c8*/ 	.word	0xffffffff


	//   ....[100]....
        /*01cc*/ 	.word	0xffffffff


	//   ....[101]....
        /*01d0*/ 	.word	0xffffffff


	//   ....[102]....
        /*01d4*/ 	.word	0xffffffff


	//   ....[103]....
        /*01d8*/ 	.word	0xffffffff


	//   ....[104]....
        /*01dc*/ 	.word	0xffffffff


	//   ....[105]....
        /*01e0*/ 	.word	0xffffffff


	//   ....[106]....
        /*01e4*/ 	.word	0xffffffff


	//   ....[107]....
        /*01e8*/ 	.word	0xffffffff


	//   ....[108]....
        /*01ec*/ 	.word	0xffffffff


	//   ....[109]....
        /*01f0*/ 	.word	0xffffffff


	//   ....[110]....
        /*01f4*/ 	.word	0xffffffff


	//   ....[111]....
        /*01f8*/ 	.word	0xffffffff


	//   ....[112]....
        /*01fc*/ 	.word	0xffffffff


	//   ....[113]....
        /*0200*/ 	.word	0xffffffff


	//   ....[114]....
        /*0204*/ 	.word	0xffffffff


	//   ....[115]....
        /*0208*/ 	.word	0xffffffff


	//   ....[116]....
        /*020c*/ 	.word	0xffffffff


	//   ....[117]....
        /*0210*/ 	.word	0xffffffff


	//   ....[118]....
        /*0214*/ 	.word	0xffffffff


	//   ....[119]....
        /*0218*/ 	.word	0xffffffff


	//   ....[120]....
        /*021c*/ 	.word	0xffffffff


	//   ....[121]....
        /*0220*/ 	.word	0xffffffff


	//   ....[122]....
        /*0224*/ 	.word	0xffffffff


	//   ....[123]....
        /*0228*/ 	.word	0xffffffff


	//   ....[124]....
        /*022c*/ 	.word	0xffffffff


	//   ....[125]....
        /*0230*/ 	.word	0xffffffff


	//   ....[126]....
        /*0234*/ 	.word	0xffffffff


	//   ....[127]....
        /*0238*/ 	.word	0xffffffff


	//   ....[128]....
        /*023c*/ 	.word	0xffffffff


	//   ....[129]....
        /*0240*/ 	.word	0xffffffff


	//   ....[130]....
        /*0244*/ 	.word	0xffffffff


	//   ....[131]....
        /*0248*/ 	.word	0xffffffff


	//   ....[132]....
        /*024c*/ 	.word	0xffffffff


	//   ....[133]....
        /*0250*/ 	.word	0xffffffff


	//   ....[134]....
        /*0254*/ 	.word	0xffffffff


	//   ....[135]....
        /*0258*/ 	.word	0xffffffff


	//   ....[136]....
        /*025c*/ 	.word	0xffffffff


	//   ....[137]....
        /*0260*/ 	.word	0xffffffff


	//   ....[138]....
        /*0264*/ 	.word	0xffffffff


	//   ....[139]....
        /*0268*/ 	.word	0xffffffff


	//   ....[140]....
        /*026c*/ 	.word	0xffffffff


	//   ....[141]....
        /*0270*/ 	.word	0xffffffff


	//   ....[142]....
        /*0274*/ 	.word	0xffffffff


	//   ....[143]....
        /*0278*/ 	.word	0xffffffff


	//   ....[144]....
        /*027c*/ 	.word	0xffffffff


	//   ....[145]....
        /*0280*/ 	.word	0xffffffff


	//   ....[146]....
        /*0284*/ 	.word	0xffffffff


	//   ....[147]....
        /*0288*/ 	.word	0xffffffff


	//   ....[148]....
        /*028c*/ 	.word	0xffffffff


	//   ....[149]....
        /*0290*/ 	.word	0xffffffff


	//   ....[150]....
        /*0294*/ 	.word	0xffffffff


	//   ....[151]....
        /*0298*/ 	.word	0xffffffff


	//   ....[152]....
        /*029c*/ 	.word	0xffffffff


	//   ....[153]....
        /*02a0*/ 	.word	0xffffffff


	//   ....[154]....
        /*02a4*/ 	.word	0xffffffff


	//   ....[155]....
        /*02a8*/ 	.word	0xffffffff


	//   ....[156]....
        /*02ac*/ 	.word	0xffffffff


	//   ....[157]....
        /*02b0*/ 	.word	0xffffffff


	//   ....[158]....
        /*02b4*/ 	.word	0xffffffff


	//   ....[159]....
        /*02b8*/ 	.word	0xffffffff


	//   ....[160]....
        /*02bc*/ 	.word	0xffffffff


	//   ....[161]....
        /*02c0*/ 	.word	0xffffffff


	//   ....[162]....
        /*02c4*/ 	.word	0xffffffff


	//   ....[163]....
        /*02c8*/ 	.word	0xffffffff


	//   ....[164]....
        /*02cc*/ 	.word	0xffffffff


	//   ....[165]....
        /*02d0*/ 	.word	0xffffffff


	//   ....[166]....
        /*02d4*/ 	.word	0xffffffff


	//   ....[167]....
        /*02d8*/ 	.word	0xffffffff


	//   ....[168]....
        /*02dc*/ 	.word	0xffffffff


	//   ....[169]....
        /*02e0*/ 	.word	0xffffffff


	//   ....[170]....
        /*02e4*/ 	.word	0xffffffff


	//   ....[171]....
        /*02e8*/ 	.word	0xffffffff


	//   ....[172]....
        /*02ec*/ 	.word	0xffffffff


	//   ....[173]....
        /*02f0*/ 	.word	0xffffffff


	//   ....[174]....
        /*02f4*/ 	.word	0xffffffff


	//   ....[175]....
        /*02f8*/ 	.word	0xffffffff


	//   ....[176]....
        /*02fc*/ 	.word	0xffffffff


	//   ....[177]....
        /*0300*/ 	.word	0xffffffff


	//   ....[178]....
        /*0304*/ 	.word	0xffffffff


	//   ....[179]....
        /*0308*/ 	.word	0xffffffff


	//   ....[180]....
        /*030c*/ 	.word	0xffffffff


	//   ....[181]....
        /*0310*/ 	.word	0xffffffff


	//   ....[182]....
        /*0314*/ 	.word	0xffffffff


	//   ....[183]....
        /*0318*/ 	.word	0xffffffff


	//   ....[184]....
        /*031c*/ 	.word	0xffffffff


	//   ....[185]....
        /*0320*/ 	.word	0xffffffff


	//   ....[186]....
        /*0324*/ 	.word	0xffffffff


	//   ....[187]....
        /*0328*/ 	.word	0xffffffff


	//   ....[188]....
        /*032c*/ 	.word	0xffffffff


	//   ....[189]....
        /*0330*/ 	.word	0xffffffff


	//   ....[190]....
        /*0334*/ 	.word	0xffffffff


	//   ....[191]....
        /*0338*/ 	.word	0xffffffff


	//   ....[192]....
        /*033c*/ 	.word	0xffffffff


	//   ....[193]....
        /*0340*/ 	.word	0xffffffff


	//   ....[194]....
        /*0344*/ 	.word	0xffffffff


	//   ....[195]....
        /*0348*/ 	.word	0xffffffff


	//----- nvinfo : EIATTR_COOP_GROUP_INSTR_OFFSETS
	.align		4
.L_374:
        /*034c*/ 	.byte	0x04, 0x28
        /*034e*/ 	.short	(.L_376 - .L_375)


	//   ....[0]....
.L_375:
        /*0350*/ 	.word	0x00000090


	//   ....[1]....
        /*0354*/ 	.word	0x000025a0


	//   ....[2]....
        /*0358*/ 	.word	0x000025b0


	//   ....[3]....
        /*035c*/ 	.word	0x000040f0


	//   ....[4]....
        /*0360*/ 	.word	0x00004100


	//   ....[5]....
        /*0364*/ 	.word	0x00005bf0


	//   ....[6]....
        /*0368*/ 	.word	0x00005c00


	//   ....[7]....
        /*036c*/ 	.word	0x000060f0


	//   ....[8]....
        /*0370*/ 	.word	0x00006100


	//   ....[9]....
        /*0374*/ 	.word	0x000074d0


	//   ....[10]....
        /*0378*/ 	.word	0x000074f0


	//   ....[11]....
        /*037c*/ 	.word	0x00007680


	//   ....[12]....
        /*0380*/ 	.word	0x00007690


	//   ....[13]....
        /*0384*/ 	.word	0x00007810


	//   ....[14]....
        /*0388*/ 	.word	0x00007830


	//   ....[15]....
        /*038c*/ 	.word	0x000079b0


	//   ....[16]....
        /*0390*/ 	.word	0x000079c0


	//   ....[17]....
        /*0394*/ 	.word	0x00008130


	//   ....[18]....
        /*0398*/ 	.word	0x00008160


	//   ....[19]....
        /*039c*/ 	.word	0x00008350


	//   ....[20]....
        /*03a0*/ 	.word	0x00008360


	//   ....[21]....
        /*03a4*/ 	.word	0x00008370


	//   ....[22]....
        /*03a8*/ 	.word	0x00008380


	//   ....[23]....
        /*03ac*/ 	.word	0x00008390


	//   ....[24]....
        /*03b0*/ 	.word	0x000083a0


	//   ....[25]....
        /*03b4*/ 	.word	0x00008810


	//   ....[26]....
        /*03b8*/ 	.word	0x00008830


	//   ....[27]....
        /*03bc*/ 	.word	0x000088a0


	//   ....[28]....
        /*03c0*/ 	.word	0x00008950


	//   ....[29]....
        /*03c4*/ 	.word	0x00008e20


	//   ....[30]....
        /*03c8*/ 	.word	0x00008e40


	//   ....[31]....
        /*03cc*/ 	.word	0x00008f90


	//   ....[32]....
        /*03d0*/ 	.word	0x00008fd0


	//   ....[33]....
        /*03d4*/ 	.word	0x00009e50


	//   ....[34]....
        /*03d8*/ 	.word	0x0000a120


	//   ....[35]....
        /*03dc*/ 	.word	0x0000aaa0


	//   ....[36]....
        /*03e0*/ 	.word	0x0000ad50


	//   ....[37]....
        /*03e4*/ 	.word	0x0000ad60


	//   ....[38]....
        /*03e8*/ 	.word	0x0000adb0


	//   ....[39]....
        /*03ec*/ 	.word	0x0000bfd0


	//   ....[40]....
        /*03f0*/ 	.word	0x0000bff0


	//   ....[41]....
        /*03f4*/ 	.word	0x0000c130


	//   ....[42]....
        /*03f8*/ 	.word	0x0000c190


	//   ....[43]....
        /*03fc*/ 	.word	0x0000c8b0


	//   ....[44]....
        /*0400*/ 	.word	0x0000c8d0


	//   ....[45]....
        /*0404*/ 	.word	0x0000c8f0


	//   ....[46]....
        /*0408*/ 	.word	0x0000c970


	//   ....[47]....
        /*040c*/ 	.word	0x0000d730


	//   ....[48]....
        /*0410*/ 	.word	0x0000db80


	//   ....[49]....
        /*0414*/ 	.word	0x0000e460


	//   ....[50]....
        /*0418*/ 	.word	0x0000e490


	//   ....[51]....
        /*041c*/ 	.word	0x0000e6b0


	//   ....[52]....
        /*0420*/ 	.word	0x0000e6e0


	//   ....[53]....
        /*0424*/ 	.word	0x0000ff60


	//   ....[54]....
        /*0428*/ 	.word	0x0000ff80


	//   ....[55]....
        /*042c*/ 	.word	0x00010050


	//   ....[56]....
        /*0430*/ 	.word	0x000100c0


	//   ....[57]....
        /*0434*/ 	.word	0x000108a0


	//   ....[58]....
        /*0438*/ 	.word	0x000108c0


	//   ....[59]....
        /*043c*/ 	.word	0x000108e0


	//   ....[60]....
        /*0440*/ 	.word	0x00010940


	//   ....[61]....
        /*0444*/ 	.word	0x00011ab0


	//   ....[62]....
        /*0448*/ 	.word	0x00011ad0


	//   ....[63]....
        /*044c*/ 	.word	0x00011b20


	//   ....[64]....
        /*0450*/ 	.word	0x00011b80


	//   ....[65]....
        /*0454*/ 	.word	0x00013460


	//   ....[66]....
        /*0458*/ 	.word	0x00013480


	//   ....[67]....
        /*045c*/ 	.word	0x00013560


	//   ....[68]....
        /*0460*/ 	.word	0x00013580


	//   ....[69]....
        /*0464*/ 	.word	0x00013af0


	//   ....[70]....
        /*0468*/ 	.word	0x00013b10


	//   ....[71]....
        /*046c*/ 	.word	0x00013bd0


	//   ....[72]....
        /*0470*/ 	.word	0x00013c00


	//   ....[73]....
        /*0474*/ 	.word	0x000148d0


	//   ....[74]....
        /*0478*/ 	.word	0x00014d30


	//   ....[75]....
        /*047c*/ 	.word	0x00015620


	//   ....[76]....
        /*0480*/ 	.word	0x00015770


	//   ....[77]....
        /*0484*/ 	.word	0x00015780


	//   ....[78]....
        /*0488*/ 	.word	0x000157c0


	//   ....[79]....
        /*048c*/ 	.word	0x00017100


	//   ....[80]....
        /*0490*/ 	.word	0x00017120


	//   ....[81]....
        /*0494*/ 	.word	0x00017200


	//   ....[82]....
        /*0498*/ 	.word	0x00017220


	//   ....[83]....
        /*049c*/ 	.word	0x000173c0


	//   ....[84]....
        /*04a0*/ 	.word	0x000173f0


	//   ....[85]....
        /*04a4*/ 	.word	0x00017400


	//   ....[86]....
        /*04a8*/ 	.word	0x00017430


	//   ....[87]....
        /*04ac*/ 	.word	0x000189d0


	//   ....[88]....
        /*04b0*/ 	.word	0x00018a00


	//   ....[89]....
        /*04b4*/ 	.word	0x00018a20


	//   ....[90]....
        /*04b8*/ 	.word	0x00018a40


	//   ....[91]....
        /*04bc*/ 	.word	0x00018c30


	//   ....[92]....
        /*04c0*/ 	.word	0x00018c40


	//   ....[93]....
        /*04c4*/ 	.word	0x00018dc0


	//   ....[94]....
        /*04c8*/ 	.word	0x00018df0


	//   ....[95]....
        /*04cc*/ 	.word	0x00018f40


	//   ....[96]....
        /*04d0*/ 	.word	0x00018f70


	//   ....[97]....
        /*04d4*/ 	.word	0x000190c0


	//   ....[98]....
        /*04d8*/ 	.word	0x000190e0


	//   ....[99]....
        /*04dc*/ 	.word	0x000198d0


	//   ....[100]....
        /*04e0*/ 	.word	0x000198f0


	//   ....[101]....
        /*04e4*/ 	.word	0x00019a60


	//   ....[102]....
        /*04e8*/ 	.word	0x00019a70


	//   ....[103]....
        /*04ec*/ 	.word	0x00019be0


	//   ....[104]....
        /*04f0*/ 	.word	0x00019c00


	//   ....[105]....
        /*04f4*/ 	.word	0x00019d70


	//   ....[106]....
        /*04f8*/ 	.word	0x00019d80


	//   ....[107]....
        /*04fc*/ 	.word	0x00019f40


	//   ....[108]....
        /*0500*/ 	.word	0x00019fc0


	//   ....[109]....
        /*0504*/ 	.word	0x0001a040


	//   ....[110]....
        /*0508*/ 	.word	0x0001a0b0


	//   ....[111]....
        /*050c*/ 	.word	0x0001a130


	//   ....[112]....
        /*0510*/ 	.word	0x0001a1b0


	//   ....[113]....
        /*0514*/ 	.word	0x0001a230


	//   ....[114]....
        /*0518*/ 	.word	0x0001a2a0


	//   ....[115]....
        /*051c*/ 	.word	0x0001a320


	//   ....[116]....
        /*0520*/ 	.word	0x0001a3a0


	//   ....[117]....
        /*0524*/ 	.word	0x0001a5b0


	//   ....[118]....
        /*0528*/ 	.word	0x0001a620


	//   ....[119]....
        /*052c*/ 	.word	0x0001a6a0


	//   ....[120]....
        /*0530*/ 	.word	0x0001a720


	//   ....[121]....
        /*0534*/ 	.word	0x0001a930


	//   ....[122]....
        /*0538*/ 	.word	0x0001a9a0


	//   ....[123]....
        /*053c*/ 	.word	0x0001aa20


	//   ....[124]....
        /*0540*/ 	.word	0x0001aaa0


	//   ....[125]....
        /*0544*/ 	.word	0x0001acb0


	//   ....[126]....
        /*0548*/ 	.word	0x0001ad20


	//   ....[127]....
        /*054c*/ 	.word	0x0001ada0


	//   ....[128]....
        /*0550*/ 	.word	0x0001ae20


	//   ....[129]....
        /*0554*/ 	.word	0x0001afb0


	//   ....[130]....
        /*0558*/ 	.word	0x0001b020


	//   ....[131]....
        /*055c*/ 	.word	0x0001b0a0


	//   ....[132]....
        /*0560*/ 	.word	0x0001b120


	//   ....[133]....
        /*0564*/ 	.word	0x0001b2c0


	//   ....[134]....
        /*0568*/ 	.word	0x0001b330


	//   ....[135]....
        /*056c*/ 	.word	0x0001b3b0


	//   ....[136]....
        /*0570*/ 	.word	0x0001b430


	//   ....[137]....
        /*0574*/ 	.word	0x0001b580


	//   ....[138]....
        /*0578*/ 	.word	0x0001b5f0


	//   ....[139]....
        /*057c*/ 	.word	0x0001b650


	//   ....[140]....
        /*0580*/ 	.word	0x0001b6d0


	//   ....[141]....
        /*0584*/ 	.word	0x0001b750


	//   ....[142]....
        /*0588*/ 	.word	0x0001b8b0


	//   ....[143]....
        /*058c*/ 	.word	0x0001b920


	//   ....[144]....
        /*0590*/ 	.word	0x0001b9a0


	//   ....[145]....
        /*0594*/ 	.word	0x0001ba20


	//   ....[146]....
        /*0598*/ 	.word	0x0001bb70


	//   ....[147]....
        /*059c*/ 	.word	0x0001bbe0


	//   ....[148]....
        /*05a0*/ 	.word	0x0001bc60


	//   ....[149]....
        /*05a4*/ 	.word	0x0001bce0


	//   ....[150]....
        /*05a8*/ 	.word	0x0001be30


	//   ....[151]....
        /*05ac*/ 	.word	0x0001bea0


	//   ....[152]....
        /*05b0*/ 	.word	0x0001bf00


	//   ....[153]....
        /*05b4*/ 	.word	0x0001bf60


	//   ....[154]....
        /*05b8*/ 	.word	0x0001bfb0


	//   ....[155]....
        /*05bc*/ 	.word	0x0001c000


	//   ....[156]....
        /*05c0*/ 	.word	0x0001c080


	//   ....[157]....
        /*05c4*/ 	.word	0x0001c100


	//   ....[158]....
        /*05c8*/ 	.word	0x0001c180


	//   ....[159]....
        /*05cc*/ 	.word	0x0001c1f0


	//   ....[160]....
        /*05d0*/ 	.word	0x0001c270


	//   ....[161]....
        /*05d4*/ 	.word	0x0001c2f0


	//   ....[162]....
        /*05d8*/ 	.word	0x0001c370


	//   ....[163]....
        /*05dc*/ 	.word	0x0001c3e0


	//   ....[164]....
        /*05e0*/ 	.word	0x0001c860


	//   ....[165]....
        /*05e4*/ 	.word	0x0001c880


	//   ....[166]....
        /*05e8*/ 	.word	0x0001c8a0


	//   ....[167]....
        /*05ec*/ 	.word	0x0001c8b0


	//   ....[168]....
        /*05f0*/ 	.word	0x0001d080


	//   ....[169]....
        /*05f4*/ 	.word	0x0001d090


	//   ....[170]....
        /*05f8*/ 	.word	0x0001d0a0


	//   ....[171]....
        /*05fc*/ 	.word	0x0001d0b0


	//   ....[172]....
        /*0600*/ 	.word	0x000204e0


	//   ....[173]....
        /*0604*/ 	.word	0x00020500


	//   ....[174]....
        /*0608*/ 	.word	0x00020520


	//   ....[175]....
        /*060c*/ 	.word	0x00020530


	//   ....[176]....
        /*0610*/ 	.word	0x00020b10


	//   ....[177]....
        /*0614*/ 	.word	0x00020b20


	//   ....[178]....
        /*0618*/ 	.word	0x00020b30


	//   ....[179]....
        /*061c*/ 	.word	0x00020b40


	//   ....[180]....
        /*0620*/ 	.word	0x00024050


	//   ....[181]....
        /*0624*/ 	.word	0x000240d0


	//   ....[182]....
        /*0628*/ 	.word	0x00024150


	//   ....[183]....
        /*062c*/ 	.word	0x000241c0


	//   ....[184]....
        /*0630*/ 	.word	0x00024240


	//   ....[185]....
        /*0634*/ 	.word	0x000242b0


	//   ....[186]....
        /*0638*/ 	.word	0x00024320


	//   ....[187]....
        /*063c*/ 	.word	0x00024390


	//   ....[188]....
        /*0640*/ 	.word	0x00024410


	//   ....[189]....
        /*0644*/ 	.word	0x00024490


	//   ....[190]....
        /*0648*/ 	.word	0x00024510


	//   ....[191]....
        /*064c*/ 	.word	0x00024580


	//   ....[192]....
        /*0650*/ 	.word	0x00024600


	//   ....[193]....
        /*0654*/ 	.word	0x00024670


	//   ....[194]....
        /*0658*/ 	.word	0x000246f0


	//   ....[195]....
        /*065c*/ 	.word	0x00024760


	//----- nvinfo : EIATTR_EXIT_INSTR_OFFSETS
	.align		4
.L_376:
        /*0660*/ 	.byte	0x04, 0x1c
        /*0662*/ 	.short	(.L_378 - .L_377)


	//   ....[0]....
.L_377:
        /*0664*/ 	.word	0x00000320


	//   ....[1]....
        /*0668*/ 	.word	0x000190f0


	//   ....[2]....
        /*066c*/ 	.word	0x000191c0


	//   ....[3]....
        /*0670*/ 	.word	0x00019220


	//   ....[4]....
        /*0674*/ 	.word	0x00019dd0


	//   ....[5]....
        /*0678*/ 	.word	0x00019e80


	//   ....[6]....
        /*067c*/ 	.word	0x00019ee0


	//----- nvinfo : EIATTR_CTAIDZ_USED
	.align		4
.L_378:
        /*0680*/ 	.byte	0x01, 0x04
	.zero		2


	//----- nvinfo : EIATTR_MAX_THREADS
	.align		4
        /*0684*/ 	.byte	0x04, 0x05
        /*0686*/ 	.short	(.L_380 - .L_379)
.L_379:
        /*0688*/ 	.word	0x00000100
        /*068c*/ 	.word	0x00000001
        /*0690*/ 	.word	0x00000001


	//----- nvinfo : EIATTR_CRS_STACK_SIZE
	.align		4
.L_380:
        /*0694*/ 	.byte	0x04, 0x1e
        /*0696*/ 	.short	(.L_382 - .L_381)
.L_381:
        /*0698*/ 	.word	0x00000000
.L_382:


//--------------------- .nv.info._ZN7cutlass13device_kernelIN5flash19enable_sm80_to_sm89INS1_16FlashAttnFwdSm80INS1_25CollectiveMainloopFwdSm80ILi8ELi2ELb0EN4cute5tupleIJNS5_1CILi128EEENS7_ILi64EEENS7_ILi192EEEEEELi192ENS_10bfloat16_tEfNS_4arch4Sm80ELb1ELb0ELb1ELb0ELb1ELb0ELb1ELb0EEENS1_21CollectiveEpilogueFwdINS6_IJS8_SA_S9_EEENS6_IJNS7_ILi1EEESI_SI_EEESC_SE_Li256ELb0ELb1ELb0ELb0EEENS1_30DynamicPersistentTileSchedulerILi256ELi256ELb0ELb1ELb0EEEEEEEEEvNT_6ParamsE --------------------------
	.section	.nv.info._ZN7cutlass13device_kernelIN5flash19enable_sm80_to_sm89INS1_16FlashAttnFwdSm80INS1_25CollectiveMainloopFwdSm80ILi8ELi2ELb0EN4cute5tupleIJNS5_1CILi128EEENS7_ILi64EEENS7_ILi192EEEEEELi192ENS_10bfloat16_tEfNS_4arch4Sm80ELb1ELb0ELb1ELb0ELb1ELb0ELb1ELb0EEENS1_21CollectiveEpilogueFwdINS6_IJS8_SA_S9_EEENS6_IJNS7_ILi1EEESI_SI_EEESC_SE_Li256ELb0ELb1ELb0ELb0EEENS1_30DynamicPersistentTileSchedulerILi256ELi256ELb0ELb1ELb0EEEEEEEEEvNT_6ParamsE,"",@"SHT_CUDA_INFO"
	.sectionflags	@""
	.align	4


	//----- nvinfo : EIATTR_CUDA_API_VERSION
	.align		4
        /*0000*/ 	.byte	0x04, 0x37
        /*0002*/ 	.short	(.L_384 - .L_383)
.L_383:
        /*0004*/ 	.word	0x00000082


	//----- nvinfo : EIATTR_SW2861232_WAR
	.align		4
.L_384:
        /*0008*/ 	.byte	0x01, 0x35
	.zero		2


	//----- nvinfo : EIATTR_PARAM_CBANK
	.align		4
        /*000c*/ 	.byte	0x04, 0x0a
        /*000e*/ 	.short	(.L_386 - .L_385)
	.align		4
.L_385:
        /*0010*/ 	.word	index@(.nv.constant0._ZN7cutlass13device_kernelIN5flash19enable_sm80_to_sm89INS1_16FlashAttnFwdSm80INS1_25CollectiveMainloopFwdSm80ILi8ELi2ELb0EN4cute5tupleIJNS5_1CILi128EEENS7_ILi64EEENS7_ILi192EEEEEELi192ENS_10bfloat16_tEfNS_4arch4Sm80ELb1ELb0ELb1ELb0ELb1ELb0ELb1ELb0EEENS1_21CollectiveEpilogueFwdINS6_IJS8_SA_S9_EEENS6_IJNS7_ILi1EEESI_SI_EEESC_SE_Li256ELb0ELb1ELb0ELb0EEENS1_30DynamicPersistentTileSchedulerILi256ELi256ELb0ELb1ELb0EEEEEEEEEvNT_6ParamsE)
        /*0014*/ 	.short	0x0160
        /*0016*/ 	.short	0x0428


	//----- nvinfo : EIATTR_CBANK_PARAM_SIZE
	.align		4
.L_386:
        /*0018*/ 	.byte	0x03, 0x19
        /*001a*/ 	.short	0x0428


	//----- nvinfo : EIATTR_KPARAM_INFO
	.align		4
        /*001c*/ 	.byte	0x04, 0x17
        /*001e*/ 	.short	(.L_388 - .L_387)
.L_387:
        /*0020*/ 	.word	0x00000000
        /*0024*/ 	.short	0x0000
        /*0026*/ 	.short	0x0000
        /*0028*/ 	.byte	0x00, 0xf0, 0xa1, 0x10


	//----- nvinfo : EIATTR_MAXREG_COUNT
	.align		4
.L_388:
        /*002c*/ 	.byte	0x03, 0x1b
        /*002e*/ 	.short	0x00ff


	//----- nvinfo : EIATTR_NUM_BARRIERS
	.align		4
        /*0030*/ 	.byte	0x02, 0x4c
        /*0032*/ 	.byte	0x06
	.zero		1


	//----- nvinfo : EIATTR_ANNOTATIONS
	.align		4
        /*0034*/ 	.byte	0x04, 0x55
        /*0036*/ 	.short	(.L_390 - .L_389)


	//   ....[0]....
.L_389:
        /* <DEDUP_REMOVED lines=21> */
        /*017c*/ 	.byte	0x20, 0xe8, 0x00, 0x00, 0x01, 0x00, 0x00, 0x00, 0x50, 0xe8, 0x00, 0x00


	//----- nvinfo : EIATTR_MERCURY_ISA_VERSION
	.align		4
.L_390:
        /*0188*/ 	.byte	0x03, 0x5f
        /*018a*/ 	.short	0x0000


	//----- nvinfo : EIATTR_INT_WARP_WIDE_INSTR_OFFSETS
	.align		4
        /*018c*/ 	.byte	0x04, 0x31
        /*018e*/ 	.short	(.L_392 - .L_391)


	//   ....[0]....
.L_391:
        /*0190*/ 	.word	0x0000ca50


	//   ....[1]....
        /*0194*/ 	.word	0x0000cad0


	//----- nvinfo : EIATTR_COOP_GROUP_MASK_REGIDS
	.align		4
.L_392:
        /*0198*/ 	.byte	0x04, 0x29
        /*019a*/ 	.short	(.L_394 - .L_393)


	//   ....[0]....
.L_393:
        /*019c*/ 	.word	0xffffffff


	//   ....[1]....
        /*01a0*/ 	.word	0xffffffff


	//   ....[2]....
        /*01a4*/ 	.word	0xffffffff


	//   ....[3]....
        /*01a8*/ 	.word	0xffffffff


	//   ....[4]....
        /*01ac*/ 	.word	0xffffffff


	//   ....[5]....
        /*01b0*/ 	.word	0xffffffff


	//   ....[6]....
        /*01b4*/ 	.word	0xffffffff


	//   ....[7]....
        /*01b8*/ 	.word	0xffffffff


	//   ....[8]....
        /*01bc*/ 	.word	0xffffffff


	//   ....[9]....
        /*01c0*/ 	.word	0xffffffff


	//   ....[10]....
        /*01c4*/ 	.word	0xffffffff


	//   ....[11]....
        /*01c8*/ 	.word	0xffffffff


	//   ....[12]....
        /*01cc*/ 	.word	0xffffffff


	//   ....[13]....
        /*01d0*/ 	.word	0xffffffff


	//   ....[14]....
        /*01d4*/ 	.word	0xffffffff


	//   ....[15]....
        /*01d8*/ 	.word	0xffffffff


	//   ....[16]....
        /*01dc*/ 	.word	0xffffffff


	//   ....[17]....
        /*01e0*/ 	.word	0xffffffff


	//   ....[18]....
        /*01e4*/ 	.word	0xffffffff


	//   ....[19]....
        /*01e8*/ 	.word	0xffffffff


	//   ....[20]....
        /*01ec*/ 	.word	0xffffffff


	//   ....[21]....
        /*01f0*/ 	.word	0xffffffff


	//   ....[22]....
        /*01f4*/ 	.word	0xffffffff


	//   ....[23]....
        /*01f8*/ 	.word	0xffffffff


	//   ....[24]....
        /*01fc*/ 	.word	0xffffffff


	//   ....[25]....
        /*0200*/ 	.word	0xffffffff


	//   ....[26]....
        /*0204*/ 	.word	0xffffffff


	//   ....[27]....
        /*0208*/ 	.word	0xffffffff


	//   ....[28]....
        /*020c*/ 	.word	0xffffffff


	//   ....[29]....
        /*0210*/ 	.word	0xffffffff


	//   ....[30]....
        /*0214*/ 	.word	0xffffffff


	//   ....[31]....
        /*0218*/ 	.word	0xffffffff


	//   ....[32]....
        /*021c*/ 	.word	0xffffffff


	//   ....[33]....
        /*0220*/ 	.word	0xffffffff


	//   ....[34]....
        /*0224*/ 	.word	0xffffffff


	//   ....[35]....
        /*0228*/ 	.word	0xffffffff


	//   ....[36]....
        /*022c*/ 	.word	0xffffffff


	//   ....[37]....
        /*0230*/ 	.word	0xffffffff


	//   ....[38]....
        /*0234*/ 	.word	0xffffffff


	//   ....[39]....
        /*0238*/ 	.word	0xffffffff


	//   ....[40]....
        /*023c*/ 	.word	0xffffffff


	//   ....[41]....
        /*0240*/ 	.word	0xffffffff


	//   ....[42]....
        /*0244*/ 	.word	0xffffffff


	//   ....[43]....
        /*0248*/ 	.word	0xffffffff


	//   ....[44]....
        /*024c*/ 	.word	0xffffffff


	//   ....[45]....
        /*0250*/ 	.word	0xffffffff


	//   ....[46]....
        /*0254*/ 	.word	0xffffffff


	//   ....[47]....
        /*0258*/ 	.word	0xffffffff


	//   ....[48]....
        /*025c*/ 	.word	0xffffffff


	//   ....[49]....
        /*0260*/ 	.word	0xffffffff


	//   ....[50]....
        /*0264*/ 	.word	0xffffffff


	//   ....[51]....
        /*0268*/ 	.word	0xffffffff


	//   ....[52]....
        /*026c*/ 	.word	0xffffffff


	//   ....[53]....
        /*0270*/ 	.word	0xffffffff


	//   ....[54]....
        /*0274*/ 	.word	0xffffffff


	//   ....[55]....
        /*0278*/ 	.word	0xffffffff


	//   ....[56]....
        /*027c*/ 	.word	0xffffffff


	//   ....[57]....
        /*0280*/ 	.word	0xffffffff


	//   ....[58]....
        /*0284*/ 	.word	0xffffffff


	//   ....[59]....
        /*0288*/ 	.word	0xffffffff


	//   ....[60]....
        /*028c*/ 	.word	0xffffffff


	//   ....[61]....
        /*0290*/ 	.word	0xffffffff


	//   ....[62]....
        /*0294*/ 	.word	0xffffffff


	//   ....[63]....
        /*0298*/ 	.word	0xffffffff


	//   ....[64]....
        /*029c*/ 	.word	0xffffffff


	//   ....[65]....
        /*02a0*/ 	.word	0xffffffff


	//   ....[66]....
        /*02a4*/ 	.word	0xffffffff


	//   ....[67]....
        /*02a8*/ 	.word	0xffffffff


	//   ....[68]....
        /*02ac*/ 	.word	0xffffffff


	//   ....[69]....
        /*02b0*/ 	.word	0xffffffff


	//   ....[70]....
        /*02b4*/ 	.word	0xffffffff


	//   ....[71]....
        /*02b8*/ 	.word	0xffffffff


	//   ....[72]....
        /*02bc*/ 	.word	0xffffffff


	//   ....[73]....
        /*02c0*/ 	.word	0xffffffff


	//   ....[74]....
        /*02c4*/ 	.word	0xffffffff


	//   ....[75]....
        /*02c8*/ 	.word	0xffffffff


	//   ....[76]....
        /*02cc*/ 	.word	0xffffffff


	//   ....[77]....
        /*02d0*/ 	.word	0xffffffff


	//   ....[78]....
        /*02d4*/ 	.word	0xffffffff


	//   ....[79]....
        /*02d8*/ 	.word	0xffffffff


	//   ....[80]....
        /*02dc*/ 	.word	0xffffffff


	//   ....[81]....
        /*02e0*/ 	.word	0xffffffff


	//   ....[82]....
        /*02e4*/ 	.word	0xffffffff


	//   ....[83]....
        /*02e8*/ 	.word	0xffffffff


	//   ....[84]....
        /*02ec*/ 	.word	0xffffffff


	//   ....[85]....
        /*02f0*/ 	.word	0xffffffff


	//   ....[86]....
        /*02f4*/ 	.word	0xffffffff


	//   ....[87]....
        /*02f8*/ 	.word	0xffffffff


	//   ....[88]....
        /*02fc*/ 	.word	0xffffffff


	//   ....[89]....
        /*0300*/ 	.word	0xffffffff


	//   ....[90]....
        /*0304*/ 	.word	0xffffffff


	//   ....[91]....
        /*0308*/ 	.word	0xffffffff


	//   ....[92]....
        /*030c*/ 	.word	0xffffffff


	//   ....[93]....
        /*0310*/ 	.word	0xffffffff


	//   ....[94]....
        /*0314*/ 	.word	0xffffffff


	//   ....[95]....
        /*0318*/ 	.word	0xffffffff


	//   ....[96]....
        /*031c*/ 	.word	0xffffffff


	//   ....[97]....
        /*0320*/ 	.word	0xffffffff


	//   ....[98]....
        /*0324*/ 	.word	0xffffffff


	//   ....[99]....
        /*0328*/ 	.word	0xffffffff


	//   ....[100]....
        /*032c*/ 	.word	0xffffffff


	//   ....[101]....
        /*0330*/ 	.word	0xffffffff


	//   ....[102]....
        /*0334*/ 	.word	0xffffffff


	//   ....[103]....
        /*0338*/ 	.word	0xffffffff


	//   ....[104]....
        /*033c*/ 	.word	0xffffffff


	//   ....[105]....
        /*0340*/ 	.word	0xffffffff


	//   ....[106]....
        /*0344*/ 	.word	0xffffffff


	//   ....[107]....
        /*0348*/ 	.word	0xffffffff


	//   ....[108]....
        /*034c*/ 	.word	0xffffffff


	//   ....[109]....
        /*0350*/ 	.word	0xffffffff


	//   ....[110]....
        /*0354*/ 	.word	0xffffffff


	//   ....[111]....
        /*0358*/ 	.word	0xffffffff


	//   ....[112]....
        /*035c*/ 	.word	0xffffffff


	//   ....[113]....
        /*0360*/ 	.word	0xffffffff


	//   ....[114]....
        /*0364*/ 	.word	0xffffffff


	//   ....[115]....
        /*0368*/ 	.word	0xffffffff


	//   ....[116]....
        /*036c*/ 	.word	0xffffffff


	//   ....[117]....
        /*0370*/ 	.word	0xffffffff


	//   ....[118]....
        /*0374*/ 	.word	0xffffffff


	//   ....[119]....
        /*0378*/ 	.word	0xffffffff


	//   ....[120]....
        /*037c*/ 	.word	0xffffffff


	//   ....[121]....
        /*0380*/ 	.word	0xffffffff


	//   ....[122]....
        /*0384*/ 	.word	0xffffffff


	//   ....[123]....
        /*0388*/ 	.word	0xffffffff


	//   ....[124]....
        /*038c*/ 	.word	0xffffffff


	//   ....[125]....
        /*0390*/ 	.word	0xffffffff


	//   ....[126]....
        /*0394*/ 	.word	0xffffffff


	//   ....[127]....
        /*0398*/ 	.word	0xffffffff


	//   ....[128]....
        /*039c*/ 	.word	0xffffffff


	//   ....[129]....
        /*03a0*/ 	.word	0xffffffff


	//   ....[130]....
        /*03a4*/ 	.word	0xffffffff


	//   ....[131]....
        /*03a8*/ 	.word	0xffffffff


	//   ....[132]....
        /*03ac*/ 	.word	0xffffffff


	//   ....[133]....
        /*03b0*/ 	.word	0xffffffff


	//   ....[134]....
        /*03b4*/ 	.word	0xffffffff


	//   ....[135]....
        /*03b8*/ 	.word	0xffffffff


	//   ....[136]....
        /*03bc*/ 	.word	0xffffffff


	//----- nvinfo : EIATTR_COOP_GROUP_INSTR_OFFSETS
	.align		4
.L_394:
        /*03c0*/ 	.byte	0x04, 0x28
        /*03c2*/ 	.short	(.L_396 - .L_395)


	//   ....[0]....
.L_395:
        /*03c4*/ 	.word	0x00000050


	//   ....[1]....
        /*03c8*/ 	.word	0x00001340


	//   ....[2]....
        /*03cc*/ 	.word	0x00001360


	//   ....[3]....
        /*03d0*/ 	.word	0x000014f0


	//   ....[4]....
        /*03d4*/ 	.word	0x00001500


	//   ....[5]....
        /*03d8*/ 	.word	0x00001660


	//   ....[6]....
        /*03dc*/ 	.word	0x00001680


	//   ....[7]....
        /*03e0*/ 	.word	0x000017e0


	//   ....[8]....
        /*03e4*/ 	.word	0x000017f0


	//   ....[9]....
        /*03e8*/ 	.word	0x00001d00


	//   ....[10]....
        /*03ec*/ 	.word	0x00001d20


	//   ....[11]....
        /*03f0*/ 	.word	0x00001d50


	//   ....[12]....
        /*03f4*/ 	.word	0x00001d70


	//   ....[13]....
        /*03f8*/ 	.word	0x00001e60


	//   ....[14]....
        /*03fc*/ 	.word	0x00001e80


	//   ....[15]....
        /*0400*/ 	.word	0x00001eb0


	//   ....[16]....
        /*0404*/ 	.word	0x00001f80


	//   ....[17]....
        /*0408*/ 	.word	0x00002340


	//   ....[18]....
        /*040c*/ 	.word	0x00002360


	//   ....[19]....
        /*0410*/ 	.word	0x000023f0


	//   ....[20]....
        /*0414*/ 	.word	0x00002450


	//   ....[21]....
        /*0418*/ 	.word	0x000028b0


	//   ....[22]....
        /*041c*/ 	.word	0x000028d0


	//   ....[23]....
        /*0420*/ 	.word	0x000029d0


	//   ....[24]....
        /*0424*/ 	.word	0x000029f0


	//   ....[25]....
        /*0428*/ 	.word	0x000037f0


	//   ....[26]....
        /*042c*/ 	.word	0x00003800


	//   ....[27]....
        /*0430*/ 	.word	0x00004060


	//   ....[28]....
        /*0434*/ 	.word	0x000040d0


	//   ....[29]....
        /*0438*/ 	.word	0x000040f0


	//   ....[30]....
        /*043c*/ 	.word	0x00004110


	//   ....[31]....
        /*0440*/ 	.word	0x000053c0


	//   ....[32]....
        /*0444*/ 	.word	0x000053e0


	//   ....[33]....
        /*0448*/ 	.word	0x000054e0


	//   ....[34]....
        /*044c*/ 	.word	0x00005500


	//   ....[35]....
        /*0450*/ 	.word	0x00005a60


	//   ....[36]....
        /*0454*/ 	.word	0x00005a80


	//   ....[37]....
        /*0458*/ 	.word	0x00005b70


	//   ....[38]....
        /*045c*/ 	.word	0x00005b90


	//   ....[39]....
        /*0460*/ 	.word	0x000065c0


	//   ....[40]....
        /*0464*/ 	.word	0x000065e0


	//   ....[41]....
        /*0468*/ 	.word	0x000071c0


	//   ....[42]....
        /*046c*/ 	.word	0x000071e0


	//   ....[43]....
        /*0470*/ 	.word	0x00007200


	//   ....[44]....
        /*0474*/ 	.word	0x00007220


	//   ....[45]....
        /*0478*/ 	.word	0x00008bf0


	//   ....[46]....
        /*047c*/ 	.word	0x00008c10


	//   ....[47]....
        /*0480*/ 	.word	0x00008d00


	//   ....[48]....
        /*0484*/ 	.word	0x00008d20


	//   ....[49]....
        /*0488*/ 	.word	0x00009250


	//   ....[50]....
        /*048c*/ 	.word	0x00009270


	//   ....[51]....
        /*0490*/ 	.word	0x00009310


	//   ....[52]....
        /*0494*/ 	.word	0x00009360


	//   ....[53]....
        /*0498*/ 	.word	0x0000a4d0


	//   ....[54]....
        /*049c*/ 	.word	0x0000a4f0


	//   ....[55]....
        /*04a0*/ 	.word	0x0000a570


	//   ....[56]....
        /*04a4*/ 	.word	0x0000a580


	//   ....[57]....
        /*04a8*/ 	.word	0x0000beb0


	//   ....[58]....
        /*04ac*/ 	.word	0x0000bed0


	//   ....[59]....
        /*04b0*/ 	.word	0x0000bf70


	//   ....[60]....
        /*04b4*/ 	.word	0x0000bfd0


	//   ....[61]....
        /*04b8*/ 	.word	0x0000c220


	//   ....[62]....
        /*04bc*/ 	.word	0x0000c250


	//   ....[63]....
        /*04c0*/ 	.word	0x0000c260


	//   ....[64]....
        /*04c4*/ 	.word	0x0000c290


	//   ....[65]....
        /*04c8*/ 	.word	0x0000d2b0


	//   ....[66]....
        /*04cc*/ 	.word	0x0000d5f0


	//   ....[67]....
        /*04d0*/ 	.word	0x0000d600


	//   ....[68]....
        /*04d4*/ 	.word	0x0000d620


	//   ....[69]....
        /*04d8*/ 	.word	0x0000d640


	//   ....[70]....
        /*04dc*/ 	.word	0x0000d840


	//   ....[71]....
        /*04e0*/ 	.word	0x0000d860


	//   ....[72]....
        /*04e4*/ 	.word	0x0000d9b0


	//   ....[73]....
        /*04e8*/ 	.word	0x0000d9e0


	//   ....[74]....
        /*04ec*/ 	.word	0x0000dae0


	//   ....[75]....
        /*04f0*/ 	.word	0x0000db10


	//   ....[76]....
        /*04f4*/ 	.word	0x0000dc10


	//   ....[77]....
        /*04f8*/ 	.word	0x0000dc30


	//   ....[78]....
        /*04fc*/ 	.word	0x0000e170


	//   ....[79]....
        /*0500*/ 	.word	0x0000e190


	//   ....[80]....
        /*0504*/ 	.word	0x0000e320


	//   ....[81]....
        /*0508*/ 	.word	0x0000e330


	//   ....[82]....
        /*050c*/ 	.word	0x0000e490


	//   ....[83]....
        /*0510*/ 	.word	0x0000e4b0


	//   ....[84]....
        /*0514*/ 	.word	0x0000e610


	//   ....[85]....
        /*0518*/ 	.word	0x0000e620


	//   ....[86]....
        /*051c*/ 	.word	0x0000e7f0


	//   ....[87]....
        /*0520*/ 	.word	0x0000e8e0


	//   ....[88]....
        /*0524*/ 	.word	0x0000e950


	//   ....[89]....
        /*0528*/ 	.word	0x0000e9c0


	//   ....[90]....
        /*052c*/ 	.word	0x0000ea20


	//   ....[91]....
        /*0530*/ 	.word	0x0000ea90


	//   ....[92]....
        /*0534*/ 	.word	0x0000eb00


	//   ....[93]....
        /*0538*/ 	.word	0x0000eb70


	//   ....[94]....
        /*053c*/ 	.word	0x0000ebd0


	//   ....[95]....
        /*0540*/ 	.word	0x0000ec40


	//   ....[96]....
        /*0544*/ 	.word	0x0000ecb0


	//   ....[97]....
        /*0548*/ 	.word	0x0000ee20


	//   ....[98]....
        /*054c*/ 	.word	0x0000ee80


	//   ....[99]....
        /*0550*/ 	.word	0x0000eef0


	//   ....[100]....
        /*0554*/ 	.word	0x0000ef60


	//   ....[101]....
        /*0558*/ 	.word	0x0000f0d0


	//   ....[102]....
        /*055c*/ 	.word	0x0000f130


	//   ....[103]....
        /*0560*/ 	.word	0x0000f1a0


	//   ....[104]....
        /*0564*/ 	.word	0x0000f210


	//   ....[105]....
        /*0568*/ 	.word	0x0000f380


	//   ....[106]....
        /*056c*/ 	.word	0x0000f3e0


	//   ....[107]....
        /*0570*/ 	.word	0x0000f450


	//   ....[108]....
        /*0574*/ 	.word	0x0000f4c0


	//   ....[109]....
        /*0578*/ 	.word	0x0000f640


	//   ....[110]....
        /*057c*/ 	.word	0x0000f6a0


	//   ....[111]....
        /*0580*/ 	.word	0x0000f710


	//   ....[112]....
        /*0584*/ 	.word	0x0000f780


	//   ....[113]....
        /*0588*/ 	.word	0x0000f900


	//   ....[114]....
        /*058c*/ 	.word	0x0000f960


	//   ....[115]....
        /*0590*/ 	.word	0x0000f9d0


	//   ....[116]....
        /*0594*/ 	.word	0x0000fa40


	//   ....[117]....
        /*0598*/ 	.word	0x0000fbc0


	//   ....[118]....
        /*059c*/ 	.word	0x0000fc20


	//   ....[119]....
        /*05a0*/ 	.word	0x0000fc80


	//   ....[120]....
        /*05a4*/ 	.word	0x0000fcf0


	//   ....[121]....
        /*05a8*/ 	.word	0x0000fd60


	//   ....[122]....
        /*05ac*/ 	.word	0x0000fee0


	//   ....[123]....
        /*05b0*/ 	.word	0x0000ff40


	//   ....[124]....
        /*05b4*/ 	.word	0x0000ffa0


	//   ....[125]....
        /*05b8*/ 	.word	0x00010000


	//   ....[126]....
        /*05bc*/ 	.word	0x00010050


	//   ....[127]....
        /*05c0*/ 	.word	0x000100a0


	//   ....[128]....
        /*05c4*/ 	.word	0x00010110


	//   ....[129]....
        /*05c8*/ 	.word	0x00010180


	//   ....[130]....
        /*05cc*/ 	.word	0x000101f0


	//   ....[131]....
        /*05d0*/ 	.word	0x00010250


	//   ....[132]....
        /*05d4*/ 	.word	0x000102c0


	//   ....[133]....
        /*05d8*/ 	.word	0x00010330


	//   ....[134]....
        /*05dc*/ 	.word	0x000103a0


	//   ....[135]....
        /*05e0*/ 	.word	0x00010400


	//   ....[136]....
        /*05e4*/ 	.word	0x00010470


	//----- nvinfo : EIATTR_EXIT_INSTR_OFFSETS
	.align		4
.L_396:
        /*05e8*/ 	.byte	0x04, 0x1c
        /*05ea*/ 	.short	(.L_398 - .L_397)


	//   ....[0]....
.L_397:
        /*05ec*/ 	.word	0x000000a0


	//   ....[1]....
        /*05f0*/ 	.word	0x0000e890


	//----- nvinfo : EIATTR_MAX_THREADS
	.align		4
.L_398:
        /*05f4*/ 	.byte	0x04, 0x05
        /*05f6*/ 	.short	(.L_400 - .L_399)
.L_399:
        /*05f8*/ 	.word	0x00000100
        /*05fc*/ 	.word	0x00000001
        /*0600*/ 	.word	0x00000001


	//----- nvinfo : EIATTR_CRS_STACK_SIZE
	.align		4
.L_400:
        /*0604*/ 	.byte	0x04, 0x1e
        /*0606*/ 	.short	(.L_402 - .L_401)
.L_401:
        /*0608*/ 	.word	0x00000000
.L_402:


//--------------------- .nv.info._ZN7cutlass13device_kernelIN5flash19enable_sm80_to_sm89INS1_16FlashAttnFwdSm80INS1_25CollectiveMainloopFwdSm80ILi8ELi2ELb0EN4cute5tupleIJNS5_1CILi128EEENS7_ILi64EEENS7_ILi192EEEEEELi192ENS_10bfloat16_tEfNS_4arch4Sm80ELb1ELb0ELb1ELb1ELb1ELb0ELb1ELb0EEENS1_21CollectiveEpilogueFwdINS6_IJS8_SA_S9_EEENS6_IJNS7_ILi1EEESI_SI_EEESC_SE_Li256ELb1ELb1ELb0ELb0EEENS1_19SingleTileSchedulerILb1ELb0ELb1ELi128EEEEEEEEEvNT_6ParamsE --------------------------
	.section	.nv.info._ZN7cutlass13device_kernelIN5flash19enable_sm80_to_sm89INS1_16FlashAttnFwdSm80INS1_25CollectiveMainloopFwdSm80ILi8ELi2ELb0EN4cute5tupleIJNS5_1CILi128EEENS7_ILi64EEENS7_ILi192EEEEEELi192ENS_10bfloat16_tEfNS_4arch4Sm80ELb1ELb0ELb1ELb1ELb1ELb0ELb1ELb0EEENS1_21CollectiveEpilogueFwdINS6_IJS8_SA_S9_EEENS6_IJNS7_ILi1EEESI_SI_EEESC_SE_Li256ELb1ELb1ELb0ELb0EEENS1_19SingleTileSchedulerILb1ELb0ELb1ELi128EEEEEEEEEvNT_6ParamsE,"",@"SHT_CUDA_INFO"
	.sectionflags	@""
	.align	4


	//----- nvinfo : EIATTR_CUDA_API_VERSION
	.align		4
        /*0000*/ 	.byte	0x04, 0x37
        /*0002*/ 	.short	(.L_404 - .L_403)
.L_403:
        /*0004*/ 	.word	0x00000082


	//----- nvinfo : EIATTR_SW2861232_WAR
	.align		4
.L_404:
        /*0008*/ 	.byte	0x01, 0x35
	.zero		2


	//----- nvinfo : EIATTR_PARAM_CBANK
	.align		4
        /*000c*/ 	.byte	0x04, 0x0a
        /*000e*/ 	.short	(.L_406 - .L_405)
	.align		4
.L_405:
        /*0010*/ 	.word	index@(.nv.constant0._ZN7cutlass13device_kernelIN5flash19enable_sm80_to_sm89INS1_16FlashAttnFwdSm80INS1_25CollectiveMainloopFwdSm80ILi8ELi2ELb0EN4cute5tupleIJNS5_1CILi128EEENS7_ILi64EEENS7_ILi192EEEEEELi192ENS_10bfloat16_tEfNS_4arch4Sm80ELb1ELb0ELb1ELb1ELb1ELb0ELb1ELb0EEENS1_21CollectiveEpilogueFwdINS6_IJS8_SA_S9_EEENS6_IJNS7_ILi1EEESI_SI_EEESC_SE_Li256ELb1ELb1ELb0ELb0EEENS1_19SingleTileSchedulerILb1ELb0ELb1ELi128EEEEEEEEEvNT_6ParamsE)
        /*0014*/ 	.short	0x0160
        /*0016*/ 	.short	0x0418


	//----- nvinfo : EIATTR_CBANK_PARAM_SIZE
	.align		4
.L_406:
        /*0018*/ 	.byte	0x03, 0x19
        /*001a*/ 	.short	0x0418


	//----- nvinfo : EIATTR_KPARAM_INFO
	.align		4
        /*001c*/ 	.byte	0x04, 0x17
        /*001e*/ 	.short	(.L_408 - .L_407)
.L_407:
        /*0020*/ 	.word	0x00000000
        /*0024*/ 	.short	0x0000
        /*0026*/ 	.short	0x0000
        /*0028*/ 	.byte	0x00, 0xf0, 0x61, 0x10


	//----- nvinfo : EIATTR_MAXREG_COUNT
	.align		4
.L_408:
        /*002c*/ 	.byte	0x03, 0x1b
        /*002e*/ 	.short	0x00ff


	//----- nvinfo : EIATTR_NUM_BARRIERS
	.align		4
        /*0030*/ 	.byte	0x02, 0x4c
        /*0032*/ 	.byte	0x02
	.zero		1


	//----- nvinfo : EIATTR_MERCURY_ISA_VERSION
	.align		4
        /*0034*/ 	.byte	0x03, 0x5f
        /*0036*/ 	.short	0x0000


	//----- nvinfo : EIATTR_COOP_GROUP_MASK_REGIDS
	.align		4
        /*0038*/ 	.byte	0x04, 0x29
        /*003a*/ 	.short	(.L_410 - .L_409)


	//   ....[0]....
.L_409:
        /*003c*/ 	.word	0xffffffff


	//   ....[1]....
        /*0040*/ 	.word	0xffffffff


	//   ....[2]....
        /*0044*/ 	.word	0xffffffff


	//   ....[3]....
        /*0048*/ 	.word	0xffffffff


	//   ....[4]....
        /*004c*/ 	.word	0xffffffff


	//   ....[5]....
        /*0050*/ 	.word	0xffffffff


	//   ....[6]....
        /*0054*/ 	.word	0xffffffff


	//   ....[7]....
        /*0058*/ 	.word	0xffffffff


	//   ....[8]....
        /*005c*/ 	.word	0xffffffff


	//   ....[9]....
        /*0060*/ 	.word	0xffffffff


	//   ....[10]....
        /*0064*/ 	.word	0xffffffff


	//   ....[11]....
        /*0068*/ 	.word	0xffffffff


	//   ....[12]....
        /*006c*/ 	.word	0xffffffff


	//   ....[13]....
        /*0070*/ 	.word	0xffffffff


	//   ....[14]....
        /*0074*/ 	.word	0xffffffff


	//   ....[15]....
        /*0078*/ 	.word	0xffffffff


	//   ....[16]....
        /*007c*/ 	.word	0xffffffff


	//   ....[17]....
        /*0080*/ 	.word	0xffffffff


	//   ....[18]....
        /*0084*/ 	.word	0xffffffff


	//   ....[19]....
        /*0088*/ 	.word	0xffffffff


	//   ....[20]....
        /*008c*/ 	.word	0xffffffff


	//   ....[21]....
        /*0090*/ 	.word	0xffffffff


	//   ....[22]....
        /*0094*/ 	.word	0xffffffff


	//   ....[23]....
        /*0098*/ 	.word	0xffffffff


	//   ....[24]....
        /*009c*/ 	.word	0xffffffff


	//   ....[25]....
        /*00a0*/ 	.word	0xffffffff


	//   ....[26]....
        /*00a4*/ 	.word	0xffffffff


	//   ....[27]....
        /*00a8*/ 	.word	0xffffffff


	//   ....[28]....
        /*00ac*/ 	.word	0xffffffff


	//   ....[29]....
        /*00b0*/ 	.word	0xffffffff


	//   ....[30]....
        /*00b4*/ 	.word	0xffffffff


	//   ....[31]....
        /*00b8*/ 	.word	0xffffffff


	//   ....[32]....
        /*00bc*/ 	.word	0xffffffff


	//   ....[33]....
        /*00c0*/ 	.word	0xffffffff


	//   ....[34]....
        /*00c4*/ 	.word	0xffffffff


	//   ....[35]....
        /*00c8*/ 	.word	0xffffffff


	//   ....[36]....
        /*00cc*/ 	.word	0xffffffff


	//   ....[37]....
        /*00d0*/ 	.word	0xffffffff


	//   ....[38]....
        /*00d4*/ 	.word	0xffffffff


	//   ....[39]....
        /*00d8*/ 	.word	0xffffffff


	//   ....[40]....
        /*00dc*/ 	.word	0xffffffff


	//   ....[41]....
        /*00e0*/ 	.word	0xffffffff


	//   ....[42]....
        /*00e4*/ 	.word	0xffffffff


	//   ....[43]....
        /*00e8*/ 	.word	0xffffffff


	//   ....[44]....
        /*00ec*/ 	.word	0xffffffff


	//   ....[45]....
        /*00f0*/ 	.word	0xffffffff


	//   ....[46]....
        /*00f4*/ 	.word	0xffffffff


	//   ....[47]....
        /*00f8*/ 	.word	0xffffffff


	//   ....[48]....
        /*00fc*/ 	.word	0xffffffff


	//   ....[49]....
        /*0100*/ 	.word	0xffffffff


	//   ....[50]....
        /*0104*/ 	.word	0xffffffff


	//   ....[51]....
        /*0108*/ 	.word	0xffffffff


	//   ....[52]....
        /*010c*/ 	.word	0xffffffff


	//   ....[53]....
        /*0110*/ 	.word	0xffffffff


	//   ....[54]....
        /*0114*/ 	.word	0xffffffff


	//   ....[55]....
        /*0118*/ 	.word	0xffffffff


	//   ....[56]....
        /*011c*/ 	.word	0xffffffff


	//   ....[57]....
        /*0120*/ 	.word	0xffffffff


	//   ....[58]....
        /*0124*/ 	.word	0xffffffff


	//   ....[59]....
        /*0128*/ 	.word	0xffffffff


	//   ....[60]....
        /*012c*/ 	.word	0xffffffff


	//   ....[61]....
        /*0130*/ 	.word	0xffffffff


	//   ....[62]....
        /*0134*/ 	.word	0xffffffff


	//   ....[63]....
        /*0138*/ 	.word	0xffffffff


	//   ....[64]....
        /*013c*/ 	.word	0xffffffff


	//   ....[65]....
        /*0140*/ 	.word	0xffffffff


	//   ....[66]....
        /*0144*/ 	.word	0xffffffff


	//   ....[67]....
        /*0148*/ 	.word	0xffffffff


	//   ....[68]....
        /*014c*/ 	.word	0xffffffff


	//   ....[69]....
        /*0150*/ 	.word	0xffffffff


	//   ....[70]....
        /*0154*/ 	.word	0xffffffff


	//   ....[71]....
        /*0158*/ 	.word	0xffffffff


	//   ....[72]....
        /*015c*/ 	.word	0xffffffff


	//   ....[73]....
        /*0160*/ 	.word	0xffffffff


	//   ....[74]....
        /*0164*/ 	.word	0xffffffff


	//   ....[75]....
        /*0168*/ 	.word	0xffffffff


	//   ....[76]....
        /*016c*/ 	.word	0xffffffff


	//   ....[77]....
        /*0170*/ 	.word	0xffffffff


	//   ....[78]....
        /*0174*/ 	.word	0xffffffff


	//   ....[79]....
        /*0178*/ 	.word	0xffffffff


	//   ....[80]....
        /*017c*/ 	.word	0xffffffff


	//   ....[81]....
        /*0180*/ 	.word	0xffffffff


	//   ....[82]....
        /*0184*/ 	.word	0xffffffff


	//   ....[83]....
        /*0188*/ 	.word	0xffffffff


	//   ....[84]....
        /*018c*/ 	.word	0xffffffff


	//----- nvinfo : EIATTR_COOP_GROUP_INSTR_OFFSETS
	.align		4
.L_410:
        /*0190*/ 	.byte	0x04, 0x28
        /*0192*/ 	.short	(.L_412 - .L_411)


	//   ....[0]....
.L_411:
        /*0194*/ 	.word	0x00000090


	//   ....[1]....
        /*0198*/ 	.word	0x00001320


	//   ....[2]....
        /*019c*/ 	.word	0x00001370


	//   ....[3]....
        /*01a0*/ 	.word	0x000015a0


	//   ....[4]....
        /*01a4*/ 	.word	0x000015d0


	//   ....[5]....
        /*01a8*/ 	.word	0x000016f0


	//   ....[6]....
        /*01ac*/ 	.word	0x00001720


	//   ....[7]....
        /*01b0*/ 	.word	0x00001830


	//   ....[8]....
        /*01b4*/ 	.word	0x00001870


	//   ....[9]....
        /*01b8*/ 	.word	0x00001df0


	//   ....[10]....
        /*01bc*/ 	.word	0x00001e20


	//   ....[11]....
        /*01c0*/ 	.word	0x00001e40


	//   ....[12]....
        /*01c4*/ 	.word	0x00001e50


	//   ....[13]....
        /*01c8*/ 	.word	0x00001f10


	//   ....[14]....
        /*01cc*/ 	.word	0x00001f30


	//   ....[15]....
        /*01d0*/ 	.word	0x00001f40


	//   ....[16]....
        /*01d4*/ 	.word	0x00001f50


	//   ....[17]....
        /*01d8*/ 	.word	0x00002430


	//   ....[18]....
        /*01dc*/ 	.word	0x00002460


	//   ....[19]....
        /*01e0*/ 	.word	0x00002480


	//   ....[20]....
        /*01e4*/ 	.word	0x00002490


	//   ....[21]....
        /*01e8*/ 	.word	0x00002910


	//   ....[22]....
        /*01ec*/ 	.word	0x00002940


	//   ....[23]....
        /*01f0*/ 	.word	0x00002960


	//   ....[24]....
        /*01f4*/ 	.word	0x000029c0


	//   ....[25]....
        /*01f8*/ 	.word	0x000036d0


	//   ....[26]....
        /*01fc*/ 	.word	0x000038f0


	//   ....[27]....
        /*0200*/ 	.word	0x00004100


	//   ....[28]....
        /*0204*/ 	.word	0x000041f0


	//   ....[29]....
        /*0208*/ 	.word	0x00004200


	//   ....[30]....
        /*020c*/ 	.word	0x00004250


	//   ....[31]....
        /*0210*/ 	.word	0x00005470


	//   ....[32]....
        /*0214*/ 	.word	0x000054a0


	//   ....[33]....
        /*0218*/ 	.word	0x000054c0


	//   ....[34]....
        /*021c*/ 	.word	0x000054d0


	//   ....[35]....
        /*0220*/ 	.word	0x00005a60


	//   ....[36]....
        /*0224*/ 	.word	0x00005a80


	//   ....[37]....
        /*0228*/ 	.word	0x00005aa0


	//   ....[38]....
        /*022c*/ 	.word	0x00005ab0


	//   ....[39]....
        /*0230*/ 	.word	0x00006640


	//   ....[40]....
        /*0234*/ 	.word	0x000066b0


	//   ....[41]....
        /*0238*/ 	.word	0x00007020


	//   ....[42]....
        /*023c*/ 	.word	0x00007170


	//   ....[43]....
        /*0240*/ 	.word	0x00007180


	//   ....[44]....
        /*0244*/ 	.word	0x000071f0


	//   ....[45]....
        /*0248*/ 	.word	0x00008ad0


	//   ....[46]....
        /*024c*/ 	.word	0x00008af0


	//   ....[47]....
        /*0250*/ 	.word	0x00008b00


	//   ....[48]....
        /*0254*/ 	.word	0x00008b10


	//   ....[49]....
        /*0258*/ 	.word	0x00009090


	//   ....[50]....
        /*025c*/ 	.word	0x000090b0


	//   ....[51]....
        /*0260*/ 	.word	0x000090d0


	//   ....[52]....
        /*0264*/ 	.word	0x000090e0


	//   ....[53]....
        /*0268*/ 	.word	0x0000a200


	//   ....[54]....
        /*026c*/ 	.word	0x0000a230


	//   ....[55]....
        /*0270*/ 	.word	0x0000a250


	//   ....[56]....
        /*0274*/ 	.word	0x0000a290


	//   ....[57]....
        /*0278*/ 	.word	0x0000bb10


	//   ....[58]....
        /*027c*/ 	.word	0x0000bb30


	//   ....[59]....
        /*0280*/ 	.word	0x0000bb50


	//   ....[60]....
        /*0284*/ 	.word	0x0000bb60


	//   ....[61]....
        /*0288*/ 	.word	0x0000bd30


	//   ....[62]....
        /*028c*/ 	.word	0x0000bd50


	//   ....[63]....
        /*0290*/ 	.word	0x0000bd90


	//   ....[64]....
        /*0294*/ 	.word	0x0000bda0


	//   ....[65]....
        /*0298*/ 	.word	0x0000d3e0


	//   ....[66]....
        /*029c*/ 	.word	0x0000d430


	//   ....[67]....
        /*02a0*/ 	.word	0x0000d470


	//   ....[68]....
        /*02a4*/ 	.word	0x0000d4b0


	//   ....[69]....
        /*02a8*/ 	.word	0x0000d6d0


	//   ....[70]....
        /*02ac*/ 	.word	0x0000d6e0


	//   ....[71]....
        /*02b0*/ 	.word	0x0000d860


	//   ....[72]....
        /*02b4*/ 	.word	0x0000d890


	//   ....[73]....
        /*02b8*/ 	.word	0x0000d9e0


	//   ....[74]....
        /*02bc*/ 	.word	0x0000da10


	//   ....[75]....
        /*02c0*/ 	.word	0x0000db60


	//   ....[76]....
        /*02c4*/ 	.word	0x0000db80


	//   ....[77]....
        /*02c8*/ 	.word	0x0000e4d0


	//   ....[78]....
        /*02cc*/ 	.word	0x0000e4e0


	//   ....[79]....
        /*02d0*/ 	.word	0x0000e610


	//   ....[80]....
        /*02d4*/ 	.word	0x0000e640


	//   ....[81]....
        /*02d8*/ 	.word	0x0000e770


	//   ....[82]....
        /*02dc*/ 	.word	0x0000e7a0


	//   ....[83]....
        /*02e0*/ 	.word	0x0000e8d0


	//   ....[84]....
        /*02e4*/ 	.word	0x0000e8f0


	//----- nvinfo : EIATTR_EXIT_INSTR_OFFSETS
	.align		4
.L_412:
        /*02e8*/ 	.byte	0x04, 0x1c
        /*02ea*/ 	.short	(.L_414 - .L_413)


	//   ....[0]....
.L_413:
        /*02ec*/ 	.word	0x00000440


	//   ....[1]....
        /*02f0*/ 	.word	0x0000db90


	//   ....[2]....
        /*02f4*/ 	.word	0x0000dc60


	//   ....[3]....
        /*02f8*/ 	.word	0x0000dcc0


	//   ....[4]....
        /*02fc*/ 	.word	0x0000e900


	//   ....[5]....
        /*0300*/ 	.word	0x0000e9b0


	//   ....[6]....
        /*0304*/ 	.word	0x0000ea10


	//----- nvinfo : EIATTR_CTAIDZ_USED
	.align		4
.L_414:
        /*0308*/ 	.byte	0x01, 0x04
	.zero		2


	//----- nvinfo : EIATTR_MAX_THREADS
	.align		4
        /*030c*/ 	.byte	0x04, 0x05
        /*030e*/ 	.short	(.L_416 - .L_415)
.L_415:
        /*0310*/ 	.word	0x00000100
        /*0314*/ 	.word	0x00000001
        /*0318*/ 	.word	0x00000001


	//----- nvinfo : EIATTR_CRS_STACK_SIZE
	.align		4
.L_416:
        /*031c*/ 	.byte	0x04, 0x1e
        /*031e*/ 	.short	(.L_418 - .L_417)
.L_417:
        /*0320*/ 	.word	0x00000000
.L_418:


//--------------------- .nv.info._ZN7cutlass13device_kernelIN5flash19enable_sm80_to_sm89INS1_16FlashAttnFwdSm80INS1_25CollectiveMainloopFwdSm80ILi8ELi2ELb0EN4cute5tupleIJNS5_1CILi128EEENS7_ILi64EEENS7_ILi192EEEEEELi192ENS_10bfloat16_tEfNS_4arch4Sm80ELb1ELb0ELb1ELb1ELb1ELb1ELb1ELb0EEENS1_21CollectiveEpilogueFwdINS6_IJS8_SA_S9_EEENS6_IJNS7_ILi1EEESI_SI_EEESC_SE_Li256ELb1ELb1ELb0ELb0EEENS1_19SingleTileSchedulerILb1ELb0ELb1ELi128EEEEEEEEEvNT_6ParamsE --------------------------
	.section	.nv.info._ZN7cutlass13device_kernelIN5flash19enable_sm80_to_sm89INS1_16FlashAttnFwdSm80INS1_25CollectiveMainloopFwdSm80ILi8ELi2ELb0EN4cute5tupleIJNS5_1CILi128EEENS7_ILi64EEENS7_ILi192EEEEEELi192ENS_10bfloat16_tEfNS_4arch4Sm80ELb1ELb0ELb1ELb1ELb1ELb1ELb1ELb0EEENS1_21CollectiveEpilogueFwdINS6_IJS8_SA_S9_EEENS6_IJNS7_ILi1EEESI_SI_EEESC_SE_Li256ELb1ELb1ELb0ELb0EEENS1_19SingleTileSchedulerILb1ELb0ELb1ELi128EEEEEEEEEvNT_6ParamsE,"",@"SHT_CUDA_INFO"
	.sectionflags	@""
	.align	4


	//----- nvinfo : EIATTR_CUDA_API_VERSION
	.align		4
        /*0000*/ 	.byte	0x04, 0x37
        /*0002*/ 	.short	(.L_420 - .L_419)
.L_419:
        /*0004*/ 	.word	0x00000082


	//----- nvinfo : EIATTR_SW2861232_WAR
	.align		4
.L_420:
        /*0008*/ 	.byte	0x01, 0x35
	.zero		2


	//----- nvinfo : EIATTR_PARAM_CBANK
	.align		4
        /*000c*/ 	.byte	0x04, 0x0a
        /*000e*/ 	.short	(.L_422 - .L_421)
	.align		4
.L_421:
        /*0010*/ 	.word	index@(.nv.constant0._ZN7cutlass13device_kernelIN5flash19enable_sm80_to_sm89INS1_16FlashAttnFwdSm80INS1_25CollectiveMainloopFwdSm80ILi8ELi2ELb0EN4cute5tupleIJNS5_1CILi128EEENS7_ILi64EEENS7_ILi192EEEEEELi192ENS_10bfloat16_tEfNS_4arch4Sm80ELb1ELb0ELb1ELb1ELb1ELb1ELb1ELb0EEENS1_21CollectiveEpilogueFwdINS6_IJS8_SA_S9_EEENS6_IJNS7_ILi1EEESI_SI_EEESC_SE_Li256ELb1ELb1ELb0ELb0EEENS1_19SingleTileSchedulerILb1ELb0ELb1ELi128EEEEEEEEEvNT_6ParamsE)
        /*0014*/ 	.short	0x0160
        /*0016*/ 	.short	0x0418


	//----- nvinfo : EIATTR_CBANK_PARAM_SIZE
	.align		4
.L_422:
        /*0018*/ 	.byte	0x03, 0x19
        /*001a*/ 	.short	0x0418


	//----- nvinfo : EIATTR_KPARAM_INFO
	.align		4
        /*001c*/ 	.byte	0x04, 0x17
        /*001e*/ 	.short	(.L_424 - .L_423)
.L_423:
        /*0020*/ 	.word	0x00000000
        /*0024*/ 	.short	0x0000
        /*0026*/ 	.short	0x0000
        /*0028*/ 	.byte	0x00, 0xf0, 0x61, 0x10


	//----- nvinfo : EIATTR_MAXREG_COUNT
	.align		4
.L_424:
        /*002c*/ 	.byte	0x03, 0x1b
        /*002e*/ 	.short	0x00ff


	//----- nvinfo : EIATTR_NUM_BARRIERS
	.align		4
        /*0030*/ 	.byte	0x02, 0x4c
        /*0032*/ 	.byte	0x02
	.zero		1


	//----- nvinfo : EIATTR_MERCURY_ISA_VERSION
	.align		4
        /*0034*/ 	.byte	0x03, 0x5f
        /*0036*/ 	.short	0x0000


	//----- nvinfo : EIATTR_COOP_GROUP_MASK_REGIDS
	.align		4
        /*0038*/ 	.byte	0x04, 0x29
        /*003a*/ 	.short	(.L_426 - .L_425)


	//   ....[0]....
.L_425:
        /*003c*/ 	.word	0xffffffff


	//   ....[1]....
        /*0040*/ 	.word	0xffffffff


	//   ....[2]....
        /*0044*/ 	.word	0xffffffff


	//   ....[3]....
        /*0048*/ 	.word	0xffffffff


	//   ....[4]....
        /*004c*/ 	.word	0xffffffff


	//   ....[5]....
        /*0050*/ 	.word	0xffffffff


	//   ....[6]....
        /*0054*/ 	.word	0xffffffff


	//   ....[7]....
        /*0058*/ 	.word	0xffffffff


	//   ....[8]....
        /*005c*/ 	.word	0xffffffff


	//   ....[9]....
        /*0060*/ 	.word	0xffffffff


	//   ....[10]....
        /*0064*/ 	.word	0xffffffff


	//   ....[11]....
        /*0068*/ 	.word	0xffffffff


	//   ....[12]....
        /*006c*/ 	.word	0xffffffff


	//   ....[13]....
        /*0070*/ 	.word	0xffffffff


	//   ....[14]....
        /*0074*/ 	.word	0xffffffff


	//   ....[15]....
        /*0078*/ 	.word	0xffffffff


	//   ....[16]....
        /*007c*/ 	.word	0xffffffff


	//   ....[17]....
        /*0080*/ 	.word	0xffffffff


	//   ....[18]....
        /*0084*/ 	.word	0xffffffff


	//   ....[19]....
        /*0088*/ 	.word	0xffffffff


	//   ....[20]....
        /*008c*/ 	.word	0xffffffff


	//   ....[21]....
        /*0090*/ 	.word	0xffffffff


	//   ....[22]....
        /*0094*/ 	.word	0xffffffff


	//   ....[23]....
        /*0098*/ 	.word	0xffffffff


	//   ....[24]....
        /*009c*/ 	.word	0xffffffff


	//   ....[25]....
        /*00a0*/ 	.word	0xffffffff


	//   ....[26]....
        /*00a4*/ 	.word	0xffffffff


	//   ....[27]....
        /*00a8*/ 	.word	0xffffffff


	//   ....[28]....
        /*00ac*/ 	.word	0xffffffff


	//   ....[29]....
        /*00b0*/ 	.word	0xffffffff


	//   ....[30]....
        /*00b4*/ 	.word	0xffffffff


	//   ....[31]....
        /*00b8*/ 	.word	0xffffffff


	//   ....[32]....
        /*00bc*/ 	.word	0xffffffff


	//   ....[33]....
        /*00c0*/ 	.word	0xffffffff


	//   ....[34]....
        /*00c4*/ 	.word	0xffffffff


	//   ....[35]....
        /*00c8*/ 	.word	0xffffffff


	//   ....[36]....
        /*00cc*/ 	.word	0xffffffff


	//   ....[37]....
        /*00d0*/ 	.word	0xffffffff


	//   ....[38]....
        /*00d4*/ 	.word	0xffffffff


	//   ....[39]....
        /*00d8*/ 	.word	0xffffffff


	//   ....[40]....
        /*00dc*/ 	.word	0xffffffff


	//   ....[41]....
        /*00e0*/ 	.word	0xffffffff


	//   ....[42]....
        /*00e4*/ 	.word	0xffffffff


	//   ....[43]....
        /*00e8*/ 	.word	0xffffffff


	//   ....[44]....
        /*00ec*/ 	.word	0xffffffff


	//   ....[45]....
        /*00f0*/ 	.word	0xffffffff


	//   ....[46]....
        /*00f4*/ 	.word	0xffffffff


	//   ....[47]....
        /*00f8*/ 	.word	0xffffffff


	//   ....[48]....
        /*00fc*/ 	.word	0xffffffff


	//   ....[49]....
        /*0100*/ 	.word	0xffffffff


	//   ....[50]....
        /*0104*/ 	.word	0xffffffff


	//   ....[51]....
        /*0108*/ 	.word	0xffffffff


	//   ....[52]....
        /*010c*/ 	.word	0xffffffff


	//   ....[53]....
        /*0110*/ 	.word	0xffffffff


	//   ....[54]....
        /*0114*/ 	.word	0xffffffff


	//   ....[55]....
        /*0118*/ 	.word	0xffffffff


	//   ....[56]....
        /*011c*/ 	.word	0xffffffff


	//   ....[57]....
        /*0120*/ 	.word	0xffffffff


	//   ....[58]....
        /*0124*/ 	.word	0xffffffff


	//   ....[59]....
        /*0128*/ 	.word	0xffffffff


	//   ....[60]....
        /*012c*/ 	.word	0xffffffff


	//   ....[61]....
        /*0130*/ 	.word	0xffffffff


	//   ....[62]....
        /*0134*/ 	.word	0xffffffff


	//   ....[63]....
        /*0138*/ 	.word	0xffffffff


	//   ....[64]....
        /*013c*/ 	.word	0xffffffff


	//   ....[65]....
        /*0140*/ 	.word	0xffffffff


	//   ....[66]....
        /*0144*/ 	.word	0xffffffff


	//   ....[67]....
        /*0148*/ 	.word	0xffffffff


	//   ....[68]....
        /*014c*/ 	.word	0xffffffff


	//   ....[69]....
        /*0150*/ 	.word	0xffffffff


	//   ....[70]....
        /*0154*/ 	.word	0xffffffff


	//   ....[71]....
        /*0158*/ 	.word	0xffffffff


	//   ....[72]....
        /*015c*/ 	.word	0xffffffff


	//   ....[73]....
        /*0160*/ 	.word	0xffffffff


	//   ....[74]....
        /*0164*/ 	.word	0xffffffff


	//   ....[75]....
        /*0168*/ 	.word	0xffffffff


	//   ....[76]....
        /*016c*/ 	.word	0xffffffff


	//   ....[77]....
        /*0170*/ 	.word	0xffffffff


	//   ....[78]....
        /*0174*/ 	.word	0xffffffff


	//   ....[79]....
        /*0178*/ 	.word	0xffffffff


	//   ....[80]....
        /*017c*/ 	.word	0xffffffff


	//   ....[81]....
        /*0180*/ 	.word	0xffffffff


	//   ....[82]....
        /*0184*/ 	.word	0xffffffff


	//   ....[83]....
        /*0188*/ 	.word	0xffffffff


	//   ....[84]....
        /*018c*/ 	.word	0xffffffff


	//   ....[85]....
        /*0190*/ 	.word	0xffffffff


	//   ....[86]....
        /*0194*/ 	.word	0xffffffff


	//   ....[87]....
        /*0198*/ 	.word	0xffffffff


	//   ....[88]....
        /*019c*/ 	.word	0xffffffff


	//   ....[89]....
        /*01a0*/ 	.word	0xffffffff


	//   ....[90]....
        /*01a4*/ 	.word	0xffffffff


	//   ....[91]....
        /*01a8*/ 	.word	0xffffffff


	//   ....[92]....
        /*01ac*/ 	.word	0xffffffff


	//   ....[93]....
        /*01b0*/ 	.word	0xffffffff


	//   ....[94]....
        /*01b4*/ 	.word	0xffffffff


	//   ....[95]....
        /*01b8*/ 	.word	0xffffffff


	//   ....[96]....
        /*01bc*/ 	.word	0xffffffff


	//   ....[97]....
        /*01c0*/ 	.word	0xffffffff


	//   ....[98]....
        /*01c4*/ 	.word	0xffffffff


	//   ....[99]....
        /*01c8*/ 	.word	0xffffffff


	//   ....[100]....
        /*01cc*/ 	.word	0xffffffff


	//   ....[101]....
        /*01d0*/ 	.word	0xffffffff


	//   ....[102]....
        /*01d4*/ 	.word	0xffffffff


	//   ....[103]....
        /*01d8*/ 	.word	0xffffffff


	//   ....[104]....
        /*01dc*/ 	.word	0xffffffff


	//   ....[105]....
        /*01e0*/ 	.word	0xffffffff


	//   ....[106]....
        /*01e4*/ 	.word	0xffffffff


	//   ....[107]....
        /*01e8*/ 	.word	0xffffffff


	//   ....[108]....
        /*01ec*/ 	.word	0xffffffff


	//----- nvinfo : EIATTR_COOP_GROUP_INSTR_OFFSETS
	.align		4
.L_426:
        /*01f0*/ 	.byte	0x04, 0x28
        /*01f2*/ 	.short	(.L_428 - .L_427)


	//   ....[0]....
.L_427:
        /*01f4*/ 	.word	0x00000080


	//   ....[1]....
        /*01f8*/ 	.word	0x00002490


	//   ....[2]....
        /*01fc*/ 	.word	0x000024a0


	//   ....[3]....
        /*0200*/ 	.word	0x00004080


	//   ....[4]....
        /*0204*/ 	.word	0x00004090


	//   ....[5]....
        /*0208*/ 	.word	0x00005c20


	//   ....[6]....
        /*020c*/ 	.word	0x00005c40


	//   ....[7]....
        /*0210*/ 	.word	0x00006100


	//   ....[8]....
        /*0214*/ 	.word	0x00006110


	//   ....[9]....
        /*0218*/ 	.word	0x00006ee0


	//   ....[10]....
        /*021c*/ 	.word	0x00006f40


	//   ....[11]....
        /*0220*/ 	.word	0x00007190


	//   ....[12]....
        /*0224*/ 	.word	0x000071c0


	//   ....[13]....
        /*0228*/ 	.word	0x000072e0


	//   ....[14]....
        /*022c*/ 	.word	0x00007310


	//   ....[15]....
        /*0230*/ 	.word	0x00007420


	//   ....[16]....
        /*0234*/ 	.word	0x00007460


	//   ....[17]....
        /*0238*/ 	.word	0x00007950


	//   ....[18]....
        /*023c*/ 	.word	0x00007980


	//   ....[19]....
        /*0240*/ 	.word	0x000079b0


	//   ....[20]....
        /*0244*/ 	.word	0x000079e0


	//   ....[21]....
        /*0248*/ 	.word	0x00007ac0


	//   ....[22]....
        /*024c*/ 	.word	0x00007ae0


	//   ....[23]....
        /*0250*/ 	.word	0x00007af0


	//   ....[24]....
        /*0254*/ 	.word	0x00007b10


	//   ....[25]....
        /*0258*/ 	.word	0x00008020


	//   ....[26]....
        /*025c*/ 	.word	0x00008040


	//   ....[27]....
        /*0260*/ 	.word	0x00008050


	//   ....[28]....
        /*0264*/ 	.word	0x00008060


	//   ....[29]....
        /*0268*/ 	.word	0x00008550


	//   ....[30]....
        /*026c*/ 	.word	0x000085c0


	//   ....[31]....
        /*0270*/ 	.word	0x00008600


	//   ....[32]....
        /*0274*/ 	.word	0x00008630


	//   ....[33]....
        /*0278*/ 	.word	0x00008aa0


	//   ....[34]....
        /*027c*/ 	.word	0x00008d60


	//   ....[35]....
        /*0280*/ 	.word	0x00008da0


	//   ....[36]....
        /*0284*/ 	.word	0x00008de0


	//   ....[37]....
        /*0288*/ 	.word	0x0000bf10


	//   ....[38]....
        /*028c*/ 	.word	0x0000bf60


	//   ....[39]....
        /*0290*/ 	.word	0x0000bfc0


	//   ....[40]....
        /*0294*/ 	.word	0x0000bfe0


	//   ....[41]....
        /*0298*/ 	.word	0x0000c270


	//   ....[42]....
        /*029c*/ 	.word	0x0000c530


	//   ....[43]....
        /*02a0*/ 	.word	0x0000c570


	//   ....[44]....
        /*02a4*/ 	.word	0x0000c5b0


	//   ....[45]....
        /*02a8*/ 	.word	0x0000fca0


	//   ....[46]....
        /*02ac*/ 	.word	0x0000fce0


	//   ....[47]....
        /*02b0*/ 	.word	0x0000fd40


	//   ....[48]....
        /*02b4*/ 	.word	0x0000fd60


	//   ....[49]....
        /*02b8*/ 	.word	0x00010b20


	//   ....[50]....
        /*02bc*/ 	.word	0x00010d10


	//   ....[51]....
        /*02c0*/ 	.word	0x000114b0


	//   ....[52]....
        /*02c4*/ 	.word	0x00011590


	//   ....[53]....
        /*02c8*/ 	.word	0x000115a0


	//   ....[54]....
        /*02cc*/ 	.word	0x000115f0


	//   ....[55]....
        /*02d0*/ 	.word	0x00012810


	//   ....[56]....
        /*02d4*/ 	.word	0x00012840


	//   ....[57]....
        /*02d8*/ 	.word	0x00012860


	//   ....[58]....
        /*02dc*/ 	.word	0x00012870


	//   ....[59]....
        /*02e0*/ 	.word	0x00012de0


	//   ....[60]....
        /*02e4*/ 	.word	0x00012e10


	//   ....[61]....
        /*02e8*/ 	.word	0x00012e40


	//   ....[62]....
        /*02ec*/ 	.word	0x00012e70


	//   ....[63]....
        /*02f0*/ 	.word	0x00013b40


	//   ....[64]....
        /*02f4*/ 	.word	0x00013bb0


	//   ....[65]....
        /*02f8*/ 	.word	0x00014400


	//   ....[66]....
        /*02fc*/ 	.word	0x000144e0


	//   ....[67]....
        /*0300*/ 	.word	0x00014520


	//   ....[68]....
        /*0304*/ 	.word	0x00014600


	//   ....[69]....
        /*0308*/ 	.word	0x00015ee0


	//   ....[70]....
        /*030c*/ 	.word	0x00015f10


	//   ....[71]....
        /*0310*/ 	.word	0x00015f30


	//   ....[72]....
        /*0314*/ 	.word	0x00015f50


	//   ....[73]....
        /*0318*/ 	.word	0x000164c0


	//   ....[74]....
        /*031c*/ 	.word	0x000164e0


	//   ....[75]....
        /*0320*/ 	.word	0x00016500


	//   ....[76]....
        /*0324*/ 	.word	0x00016510


	//   ....[77]....
        /*0328*/ 	.word	0x00017630


	//   ....[78]....
        /*032c*/ 	.word	0x00017660


	//   ....[79]....
        /*0330*/ 	.word	0x00017680


	//   ....[80]....
        /*0334*/ 	.word	0x000176d0


	//   ....[81]....
        /*0338*/ 	.word	0x00018f50


	//   ....[82]....
        /*033c*/ 	.word	0x00018f70


	//   ....[83]....
        /*0340*/ 	.word	0x00018f80


	//   ....[84]....
        /*0344*/ 	.word	0x00018f90


	//   ....[85]....
        /*0348*/ 	.word	0x00019160


	//   ....[86]....
        /*034c*/ 	.word	0x00019190


	//   ....[87]....
        /*0350*/ 	.word	0x000191e0


	//   ....[88]....
        /*0354*/ 	.word	0x000191f0


	//   ....[89]....
        /*0358*/ 	.word	0x0001a6f0


	//   ....[90]....
        /*035c*/ 	.word	0x0001a730


	//   ....[91]....
        /*0360*/ 	.word	0x0001a760


	//   ....[92]....
        /*0364*/ 	.word	0x0001a790


	//   ....[93]....
        /*0368*/ 	.word	0x0001a9b0


	//   ....[94]....
        /*036c*/ 	.word	0x0001a9c0


	//   ....[95]....
        /*0370*/ 	.word	0x0001ab40


	//   ....[96]....
        /*0374*/ 	.word	0x0001ab70


	//   ....[97]....
        /*0378*/ 	.word	0x0001acc0


	//   ....[98]....
        /*037c*/ 	.word	0x0001acf0


	//   ....[99]....
        /*0380*/ 	.word	0x0001ae40


	//   ....[100]....
        /*0384*/ 	.word	0x0001ae60


	//   ....[101]....
        /*0388*/ 	.word	0x0001b630


	//   ....[102]....
        /*038c*/ 	.word	0x0001b650


	//   ....[103]....
        /*0390*/ 	.word	0x0001b780


	//   ....[104]....
        /*0394*/ 	.word	0x0001b7b0


	//   ....[105]....
        /*0398*/ 	.word	0x0001b8e0


	//   ....[106]....
        /*039c*/ 	.word	0x0001b910


	//   ....[107]....
        /*03a0*/ 	.word	0x0001ba40


	//   ....[108]....
        /*03a4*/ 	.word	0x0001ba60


	//----- nvinfo : EIATTR_EXIT_INSTR_OFFSETS
	.align		4
.L_428:
        /*03a8*/ 	.byte	0x04, 0x1c
        /*03aa*/ 	.short	(.L_430 - .L_429)


	//   ....[0]....
.L_429:
        /*03ac*/ 	.word	0x00000330


	//   ....[1]....
        /*03b0*/ 	.word	0x0001ae70


	//   ....[2]....
        /*03b4*/ 	.word	0x0001af40


	//   ....[3]....
        /*03b8*/ 	.word	0x0001afa0


	//   ....[4]....
        /*03bc*/ 	.word	0x0001ba70


	//   ....[5]....
        /*03c0*/ 	.word	0x0001bb20


	//   ....[6]....
        /*03c4*/ 	.word	0x0001bb80


	//----- nvinfo : EIATTR_CTAIDZ_USED
	.align		4
.L_430:
        /*03c8*/ 	.byte	0x01, 0x04
	.zero		2


	//----- nvinfo : EIATTR_MAX_THREADS
	.align		4
        /*03cc*/ 	.byte	0x04, 0x05
        /*03ce*/ 	.short	(.L_432 - .L_431)
.L_431:
        /*03d0*/ 	.word	0x00000100
        /*03d4*/ 	.word	0x00000001
        /*03d8*/ 	.word	0x00000001


	//----- nvinfo : EIATTR_CRS_STACK_SIZE
	.align		4
.L_432:
        /*03dc*/ 	.byte	0x04, 0x1e
        /*03de*/ 	.short	(.L_434 - .L_433)
.L_433:
        /*03e0*/ 	.word	0x00000000
.L_434:


//--------------------- .nv.callgraph             --------------------------
	.section	.nv.callgraph,"",@"SHT_CUDA_CALLGRAPH"
	.align	4
	.sectionentsize	8
	.align		4
        /*0000*/ 	.word	0x00000000
	.align		4
        /*0004*/ 	.word	0xffffffff
	.align		4
        /*0008*/ 	.word	0x00000000
	.align		4
        /*000c*/ 	.word	0xfffffffe
	.align		4
        /*0010*/ 	.word	0x00000000
	.align		4
        /*0014*/ 	.word	0xfffffffd
	.align		4
        /*0018*/ 	.word	0x00000000
	.align		4
        /*001c*/ 	.word	0xfffffffc


//--------------------- .nv.rel.action            --------------------------
	.section	.nv.rel.action,"",@"SHT_CUDA_RELOCINFO"
	.align	8
	.sectionentsize	8
        /*0000*/ 	.byte	0x73, 0x00, 0x00, 0x00, 0x00, 0x00, 0x00, 0x00, 0x00, 0x00, 0x00, 0x11, 0x25, 0x00, 0x05, 0x36


//--------------------- .nv.constant4             --------------------------
	.section	.nv.constant4,"a",@progbits
	.align	8
	.align		8
.nv.constant4:
        /*0000*/ 	.dword	_ZN80_INTERNAL_6ba24531_44_flash_fwd_hdim192_bf16_paged_softcap_sm80_cu_b81ac279_32634cuda3std3__45__cpo5beginE
	.align		8
        /*0008*/ 	.dword	_ZN80_INTERNAL_6ba24531_44_flash_fwd_hdim192_bf16_paged_softcap_sm80_cu_b81ac279_32634cuda3std3__45__cpo3endE
	.align		8
        /*0010*/ 	.dword	_ZN80_INTERNAL_6ba24531_44_flash_fwd_hdim192_bf16_paged_softcap_sm80_cu_b81ac279_32634cuda3std3__45__cpo6cbeginE
	.align		8
        /*0018*/ 	.dword	_ZN80_INTERNAL_6ba24531_44_flash_fwd_hdim192_bf16_paged_softcap_sm80_cu_b81ac279_32634cuda3std3__45__cpo4cendE
	.align		8
        /*0020*/ 	.dword	_ZN80_INTERNAL_6ba24531_44_flash_fwd_hdim192_bf16_paged_softcap_sm80_cu_b81ac279_32634cuda3std3__482_GLOBAL__N__6ba24531_44_flash_fwd_hdim192_bf16_paged_softcap_sm80_cu_b81ac279_32636ignoreE
	.align		8
        /*0028*/ 	.dword	_ZN80_INTERNAL_6ba24531_44_flash_fwd_hdim192_bf16_paged_softcap_sm80_cu_b81ac279_32634cuda3std3__419piecewise_constructE
	.align		8
        /*0030*/ 	.dword	_ZN80_INTERNAL_6ba24531_44_flash_fwd_hdim192_bf16_paged_softcap_sm80_cu_b81ac279_32634cuda3std3__48in_placeE
	.align		8
        /*0038*/ 	.dword	_ZN80_INTERNAL_6ba24531_44_flash_fwd_hdim192_bf16_paged_softcap_sm80_cu_b81ac279_32634cuda3std6ranges3__45__cpo4swapE
	.align		8
        /*0040*/ 	.dword	_ZN80_INTERNAL_6ba24531_44_flash_fwd_hdim192_bf16_paged_softcap_sm80_cu_b81ac279_32634cuda3std6ranges3__45__cpo9iter_moveE
	.align		8
        /*0048*/ 	.dword	_ZN80_INTERNAL_6ba24531_44_flash_fwd_hdim192_bf16_paged_softcap_sm80_cu_b81ac279_32634cute7productE
	.align		8
        /*0050*/ 	.dword	_ZN80_INTERNAL_6ba24531_44_flash_fwd_hdim192_bf16_paged_softcap_sm80_cu_b81ac279_32634cute1_E


//--------------------- .nv.constant0._ZN7cutlass13device_kernelIN5flash19enable_sm80_to_sm89INS1_16FlashAttnFwdSm80INS1_25CollectiveMainloopFwdSm80ILi8ELi1ELb0EN4cute5tupleIJNS5_1CILi128EEENS7_ILi64EEENS7_ILi192EEEEEELi192ENS_10bfloat16_tEfNS_4arch4Sm80ELb0ELb0ELb1ELb0ELb1ELb0ELb1ELb0EEENS1_21CollectiveEpilogueFwdINS6_IJS8_SA_S9_EEENS6_IJNS7_ILi1EEESI_SI_EEESC_SE_Li256ELb0ELb1ELb0ELb0EEENS1_19SingleTileSchedulerILb0ELb0ELb1ELi128EEEEEEEEEvNT_6ParamsE --------------------------
	.section	.nv.constant0._ZN7cutlass13device_kernelIN5flash19enable_sm80_to_sm89INS1_16FlashAttnFwdSm80INS1_25CollectiveMainloopFwdSm80ILi8ELi1ELb0EN4cute5tupleIJNS5_1CILi128EEENS7_ILi64EEENS7_ILi192EEEEEELi192ENS_10bfloat16_tEfNS_4arch4Sm80ELb0ELb0ELb1ELb0ELb1ELb0ELb1ELb0EEENS1_21CollectiveEpilogueFwdINS6_IJS8_SA_S9_EEENS6_IJNS7_ILi1EEESI_SI_EEESC_SE_Li256ELb0ELb1ELb0ELb0EEENS1_19SingleTileSchedulerILb0ELb0ELb1ELi128EEEEEEEEEvNT_6ParamsE,"a",@progbits
	.sectionflags	@""
	.align	4
.nv.constant0._ZN7cutlass13device_kernelIN5flash19enable_sm80_to_sm89INS1_16FlashAttnFwdSm80INS1_25CollectiveMainloopFwdSm80ILi8ELi1ELb0EN4cute5tupleIJNS5_1CILi128EEENS7_ILi64EEENS7_ILi192EEEEEELi192ENS_10bfloat16_tEfNS_4arch4Sm80ELb0ELb0ELb1ELb0ELb1ELb0ELb1ELb0EEENS1_21CollectiveEpilogueFwdINS6_IJS8_SA_S9_EEENS6_IJNS7_ILi1EEESI_SI_EEESC_SE_Li256ELb0ELb1ELb0ELb0EEENS1_19SingleTileSchedulerILb0ELb0ELb1ELi128EEEEEEEEEvNT_6ParamsE:
	.zero		1400


//--------------------- .nv.constant0._ZN7cutlass13device_kernelIN5flash19enable_sm80_to_sm89INS1_16FlashAttnFwdSm80INS1_25CollectiveMainloopFwdSm80ILi8ELi1ELb0EN4cute5tupleIJNS5_1CILi128EEENS7_ILi64EEENS7_ILi192EEEEEELi192ENS_10bfloat16_tEfNS_4arch4Sm80ELb0ELb0ELb1ELb1ELb1ELb0ELb1ELb0EEENS1_21CollectiveEpilogueFwdINS6_IJS8_SA_S9_EEENS6_IJNS7_ILi1EEESI_SI_EEESC_SE_Li256ELb1ELb1ELb0ELb0EEENS1_19SingleTileSchedulerILb1ELb0ELb1ELi128EEEEEEEEEvNT_6ParamsE --------------------------
	.section	.nv.constant0._ZN7cutlass13device_kernelIN5flash19enable_sm80_to_sm89INS1_16FlashAttnFwdSm80INS1_25CollectiveMainloopFwdSm80ILi8ELi1ELb0EN4cute5tupleIJNS5_1CILi128EEENS7_ILi64EEENS7_ILi192EEEEEELi192ENS_10bfloat16_tEfNS_4arch4Sm80ELb0ELb0ELb1ELb1ELb1ELb0ELb1ELb0EEENS1_21CollectiveEpilogueFwdINS6_IJS8_SA_S9_EEENS6_IJNS7_ILi1EEESI_SI_EEESC_SE_Li256ELb1ELb1ELb0ELb0EEENS1_19SingleTileSchedulerILb1ELb0ELb1ELi128EEEEEEEEEvNT_6ParamsE,"a",@progbits
	.sectionflags	@""
	.align	4
.nv.constant0._ZN7cutlass13device_kernelIN5flash19enable_sm80_to_sm89INS1_16FlashAttnFwdSm80INS1_25CollectiveMainloopFwdSm80ILi8ELi1ELb0EN4cute5tupleIJNS5_1CILi128EEENS7_ILi64EEENS7_ILi192EEEEEELi192ENS_10bfloat16_tEfNS_4arch4Sm80ELb0ELb0ELb1ELb1ELb1ELb0ELb1ELb0EEENS1_21CollectiveEpilogueFwdINS6_IJS8_SA_S9_EEENS6_IJNS7_ILi1EEESI_SI_EEESC_SE_Li256ELb1ELb1ELb0ELb0EEENS1_19SingleTileSchedulerILb1ELb0ELb1ELi128EEEEEEEEEvNT_6ParamsE:
	.zero		1400


//--------------------- .nv.constant0._ZN7cutlass13device_kernelIN5flash19enable_sm80_to_sm89INS1_16FlashAttnFwdSm80INS1_25CollectiveMainloopFwdSm80ILi8ELi1ELb0EN4cute5tupleIJNS5_1CILi128EEENS7_ILi64EEENS7_ILi192EEEEEELi192ENS_10bfloat16_tEfNS_4arch4Sm80ELb0ELb0ELb1ELb1ELb1ELb1ELb1ELb0EEENS1_21CollectiveEpilogueFwdINS6_IJS8_SA_S9_EEENS6_IJNS7_ILi1EEESI_SI_EEESC_SE_Li256ELb1ELb1ELb0ELb0EEENS1_19SingleTileSchedulerILb1ELb0ELb1ELi128EEEEEEEEEvNT_6ParamsE --------------------------
	.section	.nv.constant0._ZN7cutlass13device_kernelIN5flash19enable_sm80_to_sm89INS1_16FlashAttnFwdSm80INS1_25CollectiveMainloopFwdSm80ILi8ELi1ELb0EN4cute5tupleIJNS5_1CILi128EEENS7_ILi64EEENS7_ILi192EEEEEELi192ENS_10bfloat16_tEfNS_4arch4Sm80ELb0ELb0ELb1ELb1ELb1ELb1ELb1ELb0EEENS1_21CollectiveEpilogueFwdINS6_IJS8_SA_S9_EEENS6_IJNS7_ILi1EEESI_SI_EEESC_SE_Li256ELb1ELb1ELb0ELb0EEENS1_19SingleTileSchedulerILb1ELb0ELb1ELi128EEEEEEEEEvNT_6ParamsE,"a",@progbits
	.sectionflags	@""
	.align	4
.nv.constant0._ZN7cutlass13device_kernelIN5flash19enable_sm80_to_sm89INS1_16FlashAttnFwdSm80INS1_25CollectiveMainloopFwdSm80ILi8ELi1ELb0EN4cute5tupleIJNS5_1CILi128EEENS7_ILi64EEENS7_ILi192EEEEEELi192ENS_10bfloat16_tEfNS_4arch4Sm80ELb0ELb0ELb1ELb1ELb1ELb1ELb1ELb0EEENS1_21CollectiveEpilogueFwdINS6_IJS8_SA_S9_EEENS6_IJNS7_ILi1EEESI_SI_EEESC_SE_Li256ELb1ELb1ELb0ELb0EEENS1_19SingleTileSchedulerILb1ELb0ELb1ELi128EEEEEEEEEvNT_6ParamsE:
	.zero		1400


//--------------------- .nv.constant0._ZN7cutlass13device_kernelIN5flash19enable_sm80_to_sm89INS1_16FlashAttnFwdSm80INS1_25CollectiveMainloopFwdSm80ILi8ELi1ELb0EN4cute5tupleIJNS5_1CILi128EEENS7_ILi64EEENS7_ILi192EEEEEELi192ENS_10bfloat16_tEfNS_4arch4Sm80ELb0ELb1ELb1ELb0ELb1ELb0ELb1ELb0EEENS1_21CollectiveEpilogueFwdINS6_IJS8_SA_S9_EEENS6_IJNS7_ILi1EEESI_SI_EEESC_SE_Li256ELb0ELb1ELb0ELb0EEENS1_19SingleTileSchedulerILb0ELb0ELb1ELi128EEEEEEEEEvNT_6ParamsE --------------------------
	.section	.nv.constant0._ZN7cutlass13device_kernelIN5flash19enable_sm80_to_sm89INS1_16FlashAttnFwdSm80INS1_25CollectiveMainloopFwdSm80ILi8ELi1ELb0EN4cute5tupleIJNS5_1CILi128EEENS7_ILi64EEENS7_ILi192EEEEEELi192ENS_10bfloat16_tEfNS_4arch4Sm80ELb0ELb1ELb1ELb0ELb1ELb0ELb1ELb0EEENS1_21CollectiveEpilogueFwdINS6_IJS8_SA_S9_EEENS6_IJNS7_ILi1EEESI_SI_EEESC_SE_Li256ELb0ELb1ELb0ELb0EEENS1_19SingleTileSchedulerILb0ELb0ELb1ELi128EEEEEEEEEvNT_6ParamsE,"a",@progbits
	.sectionflags	@""
	.align	4
.nv.constant0._ZN7cutlass13device_kernelIN5flash19enable_sm80_to_sm89INS1_16FlashAttnFwdSm80INS1_25CollectiveMainloopFwdSm80ILi8ELi1ELb0EN4cute5tupleIJNS5_1CILi128EEENS7_ILi64EEENS7_ILi192EEEEEELi192ENS_10bfloat16_tEfNS_4arch4Sm80ELb0ELb1ELb1ELb0ELb1ELb0ELb1ELb0EEENS1_21CollectiveEpilogueFwdINS6_IJS8_SA_S9_EEENS6_IJNS7_ILi1EEESI_SI_EEESC_SE_Li256ELb0ELb1ELb0ELb0EEENS1_19SingleTileSchedulerILb0ELb0ELb1ELi128EEEEEEEEEvNT_6ParamsE:
	.zero		1400


//--------------------- .nv.constant0._ZN7cutlass13device_kernelIN5flash19enable_sm80_to_sm89INS1_16FlashAttnFwdSm80INS1_25CollectiveMainloopFwdSm80ILi8ELi1ELb0EN4cute5tupleIJNS5_1CILi128EEENS7_ILi64EEENS7_ILi192EEEEEELi192ENS_10bfloat16_tEfNS_4arch4Sm80ELb0ELb1ELb1ELb1ELb1ELb0ELb1ELb0EEENS1_21CollectiveEpilogueFwdINS6_IJS8_SA_S9_EEENS6_IJNS7_ILi1EEESI_SI_EEESC_SE_Li256ELb1ELb1ELb0ELb0EEENS1_19SingleTileSchedulerILb1ELb0ELb1ELi128EEEEEEEEEvNT_6ParamsE --------------------------
	.section	.nv.constant0._ZN7cutlass13device_kernelIN5flash19enable_sm80_to_sm89INS1_16FlashAttnFwdSm80INS1_25CollectiveMainloopFwdSm80ILi8ELi1ELb0EN4cute5tupleIJNS5_1CILi128EEENS7_ILi64EEENS7_ILi192EEEEEELi192ENS_10bfloat16_tEfNS_4arch4Sm80ELb0ELb1ELb1ELb1ELb1ELb0ELb1ELb0EEENS1_21CollectiveEpilogueFwdINS6_IJS8_SA_S9_EEENS6_IJNS7_ILi1EEESI_SI_EEESC_SE_Li256ELb1ELb1ELb0ELb0EEENS1_19SingleTileSchedulerILb1ELb0ELb1ELi128EEEEEEEEEvNT_6ParamsE,"a",@progbits
	.sectionflags	@""
	.align	4
.nv.constant0._ZN7cutlass13device_kernelIN5flash19enable_sm80_to_sm89INS1_16FlashAttnFwdSm80INS1_25CollectiveMainloopFwdSm80ILi8ELi1ELb0EN4cute5tupleIJNS5_1CILi128EEENS7_ILi64EEENS7_ILi192EEEEEELi192ENS_10bfloat16_tEfNS_4arch4Sm80ELb0ELb1ELb1ELb1ELb1ELb0ELb1ELb0EEENS1_21CollectiveEpilogueFwdINS6_IJS8_SA_S9_EEENS6_IJNS7_ILi1EEESI_SI_EEESC_SE_Li256ELb1ELb1ELb0ELb0EEENS1_19SingleTileSchedulerILb1ELb0ELb1ELi128EEEEEEEEEvNT_6ParamsE:
	.zero		1400


//--------------------- .nv.constant0._ZN7cutlass13device_kernelIN5flash19enable_sm80_to_sm89INS1_16FlashAttnFwdSm80INS1_25CollectiveMainloopFwdSm80ILi8ELi1ELb0EN4cute5tupleIJNS5_1CILi128EEENS7_ILi64EEENS7_ILi192EEEEEELi192ENS_10bfloat16_tEfNS_4arch4Sm80ELb0ELb1ELb1ELb1ELb1ELb1ELb1ELb0EEENS1_21CollectiveEpilogueFwdINS6_IJS8_SA_S9_EEENS6_IJNS7_ILi1EEESI_SI_EEESC_SE_Li256ELb1ELb1ELb0ELb0EEENS1_19SingleTileSchedulerILb1ELb0ELb1ELi128EEEEEEEEEvNT_6ParamsE --------------------------
	.section	.nv.constant0._ZN7cutlass13device_kernelIN5flash19enable_sm80_to_sm89INS1_16FlashAttnFwdSm80INS1_25CollectiveMainloopFwdSm80ILi8ELi1ELb0EN4cute5tupleIJNS5_1CILi128EEENS7_ILi64EEENS7_ILi192EEEEEELi192ENS_10bfloat16_tEfNS_4arch4Sm80ELb0ELb1ELb1ELb1ELb1ELb1ELb1ELb0EEENS1_21CollectiveEpilogueFwdINS6_IJS8_SA_S9_EEENS6_IJNS7_ILi1EEESI_SI_EEESC_SE_Li256ELb1ELb1ELb0ELb0EEENS1_19SingleTileSchedulerILb1ELb0ELb1ELi128EEEEEEEEEvNT_6ParamsE,"a",@progbits
	.sectionflags	@""
	.align	4
.nv.constant0._ZN7cutlass13device_kernelIN5flash19enable_sm80_to_sm89INS1_16FlashAttnFwdSm80INS1_25CollectiveMainloopFwdSm80ILi8ELi1ELb0EN4cute5tupleIJNS5_1CILi128EEENS7_ILi64EEENS7_ILi192EEEEEELi192ENS_10bfloat16_tEfNS_4arch4Sm80ELb0ELb1ELb1ELb1ELb1ELb1ELb1ELb0EEENS1_21CollectiveEpilogueFwdINS6_IJS8_SA_S9_EEENS6_IJNS7_ILi1EEESI_SI_EEESC_SE_Li256ELb1ELb1ELb0ELb0EEENS1_19SingleTileSchedulerILb1ELb0ELb1ELi128EEEEEEEEEvNT_6ParamsE:
	.zero		1400


//--------------------- .nv.constant0._ZN7cutlass13device_kernelIN5flash19enable_sm80_to_sm89INS1_16FlashAttnFwdSm80INS1_25CollectiveMainloopFwdSm80ILi8ELi1ELb0EN4cute5tupleIJNS5_1CILi128EEENS7_ILi64EEENS7_ILi192EEEEEELi192ENS_10bfloat16_tEfNS_4arch4Sm80ELb1ELb0ELb1ELb0ELb1ELb0ELb1ELb0EEENS1_21CollectiveEpilogueFwdINS6_IJS8_SA_S9_EEENS6_IJNS7_ILi1EEESI_SI_EEESC_SE_Li256ELb0ELb1ELb0ELb0EEENS1_30DynamicPersistentTileSchedulerILi256ELi256ELb0ELb1ELb0EEEEEEEEEvNT_6ParamsE --------------------------
	.section	.nv.constant0._ZN7cutlass13device_kernelIN5flash19enable_sm80_to_sm89INS1_16FlashAttnFwdSm80INS1_25CollectiveMainloopFwdSm80ILi8ELi1ELb0EN4cute5tupleIJNS5_1CILi128EEENS7_ILi64EEENS7_ILi192EEEEEELi192ENS_10bfloat16_tEfNS_4arch4Sm80ELb1ELb0ELb1ELb0ELb1ELb0ELb1ELb0EEENS1_21CollectiveEpilogueFwdINS6_IJS8_SA_S9_EEENS6_IJNS7_ILi1EEESI_SI_EEESC_SE_Li256ELb0ELb1ELb0ELb0EEENS1_30DynamicPersistentTileSchedulerILi256ELi256ELb0ELb1ELb0EEEEEEEEEvNT_6ParamsE,"a",@progbits
	.sectionflags	@""
	.align	4
.nv.constant0._ZN7cutlass13device_kernelIN5flash19enable_sm80_to_sm89INS1_16FlashAttnFwdSm80INS1_25CollectiveMainloopFwdSm80ILi8ELi1ELb0EN4cute5tupleIJNS5_1CILi128EEENS7_ILi64EEENS7_ILi192EEEEEELi192ENS_10bfloat16_tEfNS_4arch4Sm80ELb1ELb0ELb1ELb0ELb1ELb0ELb1ELb0EEENS1_21CollectiveEpilogueFwdINS6_IJS8_SA_S9_EEENS6_IJNS7_ILi1EEESI_SI_EEESC_SE_Li256ELb0ELb1ELb0ELb0EEENS1_30DynamicPersistentTileSchedulerILi256ELi256ELb0ELb1ELb0EEEEEEEEEvNT_6ParamsE:
	.zero		1416


//--------------------- .nv.constant0._ZN7cutlass13device_kernelIN5flash19enable_sm80_to_sm89INS1_16FlashAttnFwdSm80INS1_25CollectiveMainloopFwdSm80ILi8ELi1ELb0EN4cute5tupleIJNS5_1CILi128EEENS7_ILi64EEENS7_ILi192EEEEEELi192ENS_10bfloat16_tEfNS_4arch4Sm80ELb1ELb0ELb1ELb1ELb1ELb0ELb1ELb0EEENS1_21CollectiveEpilogueFwdINS6_IJS8_SA_S9_EEENS6_IJNS7_ILi1EEESI_SI_EEESC_SE_Li256ELb1ELb1ELb0ELb0EEENS1_19SingleTileSchedulerILb1ELb0ELb1ELi128EEEEEEEEEvNT_6ParamsE --------------------------
	.section	.nv.constant0._ZN7cutlass13device_kernelIN5flash19enable_sm80_to_sm89INS1_16FlashAttnFwdSm80INS1_25CollectiveMainloopFwdSm80ILi8ELi1ELb0EN4cute5tupleIJNS5_1CILi128EEENS7_ILi64EEENS7_ILi192EEEEEELi192ENS_10bfloat16_tEfNS_4arch4Sm80ELb1ELb0ELb1ELb1ELb1ELb0ELb1ELb0EEENS1_21CollectiveEpilogueFwdINS6_IJS8_SA_S9_EEENS6_IJNS7_ILi1EEESI_SI_EEESC_SE_Li256ELb1ELb1ELb0ELb0EEENS1_19SingleTileSchedulerILb1ELb0ELb1ELi128EEEEEEEEEvNT_6ParamsE,"a",@progbits
	.sectionflags	@""
	.align	4
.nv.constant0._ZN7cutlass13device_kernelIN5flash19enable_sm80_to_sm89INS1_16FlashAttnFwdSm80INS1_25CollectiveMainloopFwdSm80ILi8ELi1ELb0EN4cute5tupleIJNS5_1CILi128EEENS7_ILi64EEENS7_ILi192EEEEEELi192ENS_10bfloat16_tEfNS_4arch4Sm80ELb1ELb0ELb1ELb1ELb1ELb0ELb1ELb0EEENS1_21CollectiveEpilogueFwdINS6_IJS8_SA_S9_EEENS6_IJNS7_ILi1EEESI_SI_EEESC_SE_Li256ELb1ELb1ELb0ELb0EEENS1_19SingleTileSchedulerILb1ELb0ELb1ELi128EEEEEEEEEvNT_6ParamsE:
	.zero		1400


//--------------------- .nv.constant0._ZN7cutlass13device_kernelIN5flash19enable_sm80_to_sm89INS1_16FlashAttnFwdSm80INS1_25CollectiveMainloopFwdSm80ILi8ELi1ELb0EN4cute5tupleIJNS5_1CILi128EEENS7_ILi64EEENS7_ILi192EEEEEELi192ENS_10bfloat16_tEfNS_4arch4Sm80ELb1ELb0ELb1ELb1ELb1ELb1ELb1ELb0EEENS1_21CollectiveEpilogueFwdINS6_IJS8_SA_S9_EEENS6_IJNS7_ILi1EEESI_SI_EEESC_SE_Li256ELb1ELb1ELb0ELb0EEENS1_19SingleTileSchedulerILb1ELb0ELb1ELi128EEEEEEEEEvNT_6ParamsE --------------------------
	.section	.nv.constant0._ZN7cutlass13device_kernelIN5flash19enable_sm80_to_sm89INS1_16FlashAttnFwdSm80INS1_25CollectiveMainloopFwdSm80ILi8ELi1ELb0EN4cute5tupleIJNS5_1CILi128EEENS7_ILi64EEENS7_ILi192EEEEEELi192ENS_10bfloat16_tEfNS_4arch4Sm80ELb1ELb0ELb1ELb1ELb1ELb1ELb1ELb0EEENS1_21CollectiveEpilogueFwdINS6_IJS8_SA_S9_EEENS6_IJNS7_ILi1EEESI_SI_EEESC_SE_Li256ELb1ELb1ELb0ELb0EEENS1_19SingleTileSchedulerILb1ELb0ELb1ELi128EEEEEEEEEvNT_6ParamsE,"a",@progbits
	.sectionflags	@""
	.align	4
.nv.constant0._ZN7cutlass13device_kernelIN5flash19enable_sm80_to_sm89INS1_16FlashAttnFwdSm80INS1_25CollectiveMainloopFwdSm80ILi8ELi1ELb0EN4cute5tupleIJNS5_1CILi128EEENS7_ILi64EEENS7_ILi192EEEEEELi192ENS_10bfloat16_tEfNS_4arch4Sm80ELb1ELb0ELb1ELb1ELb1ELb1ELb1ELb0EEENS1_21CollectiveEpilogueFwdINS6_IJS8_SA_S9_EEENS6_IJNS7_ILi1EEESI_SI_EEESC_SE_Li256ELb1ELb1ELb0ELb0EEENS1_19SingleTileSchedulerILb1ELb0ELb1ELi128EEEEEEEEEvNT_6ParamsE:
	.zero		1400


//--------------------- .nv.constant0._ZN7cutlass13device_kernelIN5flash19enable_sm80_to_sm89INS1_16FlashAttnFwdSm80INS1_25CollectiveMainloopFwdSm80ILi8ELi2ELb0EN4cute5tupleIJNS5_1CILi128EEENS7_ILi64EEENS7_ILi192EEEEEELi192ENS_10bfloat16_tEfNS_4arch4Sm80ELb0ELb0ELb1ELb0ELb1ELb0ELb1ELb0EEENS1_21CollectiveEpilogueFwdINS6_IJS8_SA_S9_EEENS6_IJNS7_ILi1EEESI_SI_EEESC_SE_Li256ELb0ELb1ELb0ELb0EEENS1_19SingleTileSchedulerILb0ELb0ELb1ELi128EEEEEEEEEvNT_6ParamsE --------------------------
	.section	.nv.constant0._ZN7cutlass13device_kernelIN5flash19enable_sm80_to_sm89INS1_16FlashAttnFwdSm80INS1_25CollectiveMainloopFwdSm80ILi8ELi2ELb0EN4cute5tupleIJNS5_1CILi128EEENS7_ILi64EEENS7_ILi192EEEEEELi192ENS_10bfloat16_tEfNS_4arch4Sm80ELb0ELb0ELb1ELb0ELb1ELb0ELb1ELb0EEENS1_21CollectiveEpilogueFwdINS6_IJS8_SA_S9_EEENS6_IJNS7_ILi1EEESI_SI_EEESC_SE_Li256ELb0ELb1ELb0ELb0EEENS1_19SingleTileSchedulerILb0ELb0ELb1ELi128EEEEEEEEEvNT_6ParamsE,"a",@progbits
	.sectionflags	@""
	.align	4
.nv.constant0._ZN7cutlass13device_kernelIN5flash19enable_sm80_to_sm89INS1_16FlashAttnFwdSm80INS1_25CollectiveMainloopFwdSm80ILi8ELi2ELb0EN4cute5tupleIJNS5_1CILi128EEENS7_ILi64EEENS7_ILi192EEEEEELi192ENS_10bfloat16_tEfNS_4arch4Sm80ELb0ELb0ELb1ELb0ELb1ELb0ELb1ELb0EEENS1_21CollectiveEpilogueFwdINS6_IJS8_SA_S9_EEENS6_IJNS7_ILi1EEESI_SI_EEESC_SE_Li256ELb0ELb1ELb0ELb0EEENS1_19SingleTileSchedulerILb0ELb0ELb1ELi128EEEEEEEEEvNT_6ParamsE:
	.zero		1400


//--------------------- .nv.constant0._ZN7cutlass13device_kernelIN5flash19enable_sm80_to_sm89INS1_16FlashAttnFwdSm80INS1_25CollectiveMainloopFwdSm80ILi8ELi2ELb0EN4cute5tupleIJNS5_1CILi128EEENS7_ILi64EEENS7_ILi192EEEEEELi192ENS_10bfloat16_tEfNS_4arch4Sm80ELb0ELb0ELb1ELb1ELb1ELb0ELb1ELb0EEENS1_21CollectiveEpilogueFwdINS6_IJS8_SA_S9_EEENS6_IJNS7_ILi1EEESI_SI_EEESC_SE_Li256ELb1ELb1ELb0ELb0EEENS1_19SingleTileSchedulerILb1ELb0ELb1ELi128EEEEEEEEEvNT_6ParamsE --------------------------
	.section	.nv.constant0._ZN7cutlass13device_kernelIN5flash19enable_sm80_to_sm89INS1_16FlashAttnFwdSm80INS1_25CollectiveMainloopFwdSm80ILi8ELi2ELb0EN4cute5tupleIJNS5_1CILi128EEENS7_ILi64EEENS7_ILi192EEEEEELi192ENS_10bfloat16_tEfNS_4arch4Sm80ELb0ELb0ELb1ELb1ELb1ELb0ELb1ELb0EEENS1_21CollectiveEpilogueFwdINS6_IJS8_SA_S9_EEENS6_IJNS7_ILi1EEESI_SI_EEESC_SE_Li256ELb1ELb1ELb0ELb0EEENS1_19SingleTileSchedulerILb1ELb0ELb1ELi128EEEEEEEEEvNT_6ParamsE,"a",@progbits
	.sectionflags	@""
	.align	4
.nv.constant0._ZN7cutlass13device_kernelIN5flash19enable_sm80_to_sm89INS1_16FlashAttnFwdSm80INS1_25CollectiveMainloopFwdSm80ILi8ELi2ELb0EN4cute5tupleIJNS5_1CILi128EEENS7_ILi64EEENS7_ILi192EEEEEELi192ENS_10bfloat16_tEfNS_4arch4Sm80ELb0ELb0ELb1ELb1ELb1ELb0ELb1ELb0EEENS1_21CollectiveEpilogueFwdINS6_IJS8_SA_S9_EEENS6_IJNS7_ILi1EEESI_SI_EEESC_SE_Li256ELb1ELb1ELb0ELb0EEENS1_19SingleTileSchedulerILb1ELb0ELb1ELi128EEEEEEEEEvNT_6ParamsE:
	.zero		1400


//--------------------- .nv.constant0._ZN7cutlass13device_kernelIN5flash19enable_sm80_to_sm89INS1_16FlashAttnFwdSm80INS1_25CollectiveMainloopFwdSm80ILi8ELi2ELb0EN4cute5tupleIJNS5_1CILi128EEENS7_ILi64EEENS7_ILi192EEEEEELi192ENS_10bfloat16_tEfNS_4arch4Sm80ELb0ELb0ELb1ELb1ELb1ELb1ELb1ELb0EEENS1_21CollectiveEpilogueFwdINS6_IJS8_SA_S9_EEENS6_IJNS7_ILi1EEESI_SI_EEESC_SE_Li256ELb1ELb1ELb0ELb0EEENS1_19SingleTileSchedulerILb1ELb0ELb1ELi128EEEEEEEEEvNT_6ParamsE --------------------------
	.section	.nv.constant0._ZN7cutlass13device_kernelIN5flash19enable_sm80_to_sm89INS1_16FlashAttnFwdSm80INS1_25CollectiveMainloopFwdSm80ILi8ELi2ELb0EN4cute5tupleIJNS5_1CILi128EEENS7_ILi64EEENS7_ILi192EEEEEELi192ENS_10bfloat16_tEfNS_4arch4Sm80ELb0ELb0ELb1ELb1ELb1ELb1ELb1ELb0EEENS1_21CollectiveEpilogueFwdINS6_IJS8_SA_S9_EEENS6_IJNS7_ILi1EEESI_SI_EEESC_SE_Li256ELb1ELb1ELb0ELb0EEENS1_19SingleTileSchedulerILb1ELb0ELb1ELi128EEEEEEEEEvNT_6ParamsE,"a",@progbits
	.sectionflags	@""
	.align	4
.nv.constant0._ZN7cutlass13device_kernelIN5flash19enable_sm80_to_sm89INS1_16FlashAttnFwdSm80INS1_25CollectiveMainloopFwdSm80ILi8ELi2ELb0EN4cute5tupleIJNS5_1CILi128EEENS7_ILi64EEENS7_ILi192EEEEEELi192ENS_10bfloat16_tEfNS_4arch4Sm80ELb0ELb0ELb1ELb1ELb1ELb1ELb1ELb0EEENS1_21CollectiveEpilogueFwdINS6_IJS8_SA_S9_EEENS6_IJNS7_ILi1EEESI_SI_EEESC_SE_Li256ELb1ELb1ELb0ELb0EEENS1_19SingleTileSchedulerILb1ELb0ELb1ELi128EEEEEEEEEvNT_6ParamsE:
	.zero		1400


//--------------------- .nv.constant0._ZN7cutlass13device_kernelIN5flash19enable_sm80_to_sm89INS1_16FlashAttnFwdSm80INS1_25CollectiveMainloopFwdSm80ILi8ELi2ELb0EN4cute5tupleIJNS5_1CILi128EEENS7_ILi64EEENS7_ILi192EEEEEELi192ENS_10bfloat16_tEfNS_4arch4Sm80ELb0ELb1ELb1ELb0ELb1ELb0ELb1ELb0EEENS1_21CollectiveEpilogueFwdINS6_IJS8_SA_S9_EEENS6_IJNS7_ILi1EEESI_SI_EEESC_SE_Li256ELb0ELb1ELb0ELb0EEENS1_19SingleTileSchedulerILb0ELb0ELb1ELi128EEEEEEEEEvNT_6ParamsE --------------------------
	.section	.nv.constant0._ZN7cutlass13device_kernelIN5flash19enable_sm80_to_sm89INS1_16FlashAttnFwdSm80INS1_25CollectiveMainloopFwdSm80ILi8ELi2ELb0EN4cute5tupleIJNS5_1CILi128EEENS7_ILi64EEENS7_ILi192EEEEEELi192ENS_10bfloat16_tEfNS_4arch4Sm80ELb0ELb1ELb1ELb0ELb1ELb0ELb1ELb0EEENS1_21CollectiveEpilogueFwdINS6_IJS8_SA_S9_EEENS6_IJNS7_ILi1EEESI_SI_EEESC_SE_Li256ELb0ELb1ELb0ELb0EEENS1_19SingleTileSchedulerILb0ELb0ELb1ELi128EEEEEEEEEvNT_6ParamsE,"a",@progbits
	.sectionflags	@""
	.align	4
.nv.constant0._ZN7cutlass13device_kernelIN5flash19enable_sm80_to_sm89INS1_16FlashAttnFwdSm80INS1_25CollectiveMainloopFwdSm80ILi8ELi2ELb0EN4cute5tupleIJNS5_1CILi128EEENS7_ILi64EEENS7_ILi192EEEEEELi192ENS_10bfloat16_tEfNS_4arch4Sm80ELb0ELb1ELb1ELb0ELb1ELb0ELb1ELb0EEENS1_21CollectiveEpilogueFwdINS6_IJS8_SA_S9_EEENS6_IJNS7_ILi1EEESI_SI_EEESC_SE_Li256ELb0ELb1ELb0ELb0EEENS1_19SingleTileSchedulerILb0ELb0ELb1ELi128EEEEEEEEEvNT_6ParamsE:
	.zero		1400


//--------------------- .nv.constant0._ZN7cutlass13device_kernelIN5flash19enable_sm80_to_sm89INS1_16FlashAttnFwdSm80INS1_25CollectiveMainloopFwdSm80ILi8ELi2ELb0EN4cute5tupleIJNS5_1CILi128EEENS7_ILi64EEENS7_ILi192EEEEEELi192ENS_10bfloat16_tEfNS_4arch4Sm80ELb0ELb1ELb1ELb1ELb1ELb0ELb1ELb0EEENS1_21CollectiveEpilogueFwdINS6_IJS8_SA_S9_EEENS6_IJNS7_ILi1EEESI_SI_EEESC_SE_Li256ELb1ELb1ELb0ELb0EEENS1_19SingleTileSchedulerILb1ELb0ELb1ELi128EEEEEEEEEvNT_6ParamsE --------------------------
	.section	.nv.constant0._ZN7cutlass13device_kernelIN5flash19enable_sm80_to_sm89INS1_16FlashAttnFwdSm80INS1_25CollectiveMainloopFwdSm80ILi8ELi2ELb0EN4cute5tupleIJNS5_1CILi128EEENS7_ILi64EEENS7_ILi192EEEEEELi192ENS_10bfloat16_tEfNS_4arch4Sm80ELb0ELb1ELb1ELb1ELb1ELb0ELb1ELb0EEENS1_21CollectiveEpilogueFwdINS6_IJS8_SA_S9_EEENS6_IJNS7_ILi1EEESI_SI_EEESC_SE_Li256ELb1ELb1ELb0ELb0EEENS1_19SingleTileSchedulerILb1ELb0ELb1ELi128EEEEEEEEEvNT_6ParamsE,"a",@progbits
	.sectionflags	@""
	.align	4
.nv.constant0._ZN7cutlass13device_kernelIN5flash19enable_sm80_to_sm89INS1_16FlashAttnFwdSm80INS1_25CollectiveMainloopFwdSm80ILi8ELi2ELb0EN4cute5tupleIJNS5_1CILi128EEENS7_ILi64EEENS7_ILi192EEEEEELi192ENS_10bfloat16_tEfNS_4arch4Sm80ELb0ELb1ELb1ELb1ELb1ELb0ELb1ELb0EEENS1_21CollectiveEpilogueFwdINS6_IJS8_SA_S9_EEENS6_IJNS7_ILi1EEESI_SI_EEESC_SE_Li256ELb1ELb1ELb0ELb0EEENS1_19SingleTileSchedulerILb1ELb0ELb1ELi128EEEEEEEEEvNT_6ParamsE:
	.zero		1400


//--------------------- .nv.constant0._ZN7cutlass13device_kernelIN5flash19enable_sm80_to_sm89INS1_16FlashAttnFwdSm80INS1_25CollectiveMainloopFwdSm80ILi8ELi2ELb0EN4cute5tupleIJNS5_1CILi128EEENS7_ILi64EEENS7_ILi192EEEEEELi192ENS_10bfloat16_tEfNS_4arch4Sm80ELb0ELb1ELb1ELb1ELb1ELb1ELb1ELb0EEENS1_21CollectiveEpilogueFwdINS6_IJS8_SA_S9_EEENS6_IJNS7_ILi1EEESI_SI_EEESC_SE_Li256ELb1ELb1ELb0ELb0EEENS1_19SingleTileSchedulerILb1ELb0ELb1ELi128EEEEEEEEEvNT_6ParamsE --------------------------
	.section	.nv.constant0._ZN7cutlass13device_kernelIN5flash19enable_sm80_to_sm89INS1_16FlashAttnFwdSm80INS1_25CollectiveMainloopFwdSm80ILi8ELi2ELb0EN4cute5tupleIJNS5_1CILi128EEENS7_ILi64EEENS7_ILi192EEEEEELi192ENS_10bfloat16_tEfNS_4arch4Sm80ELb0ELb1ELb1ELb1ELb1ELb1ELb1ELb0EEENS1_21CollectiveEpilogueFwdINS6_IJS8_SA_S9_EEENS6_IJNS7_ILi1EEESI_SI_EEESC_SE_Li256ELb1ELb1ELb0ELb0EEENS1_19SingleTileSchedulerILb1ELb0ELb1ELi128EEEEEEEEEvNT_6ParamsE,"a",@progbits
	.sectionflags	@""
	.align	4
.nv.constant0._ZN7cutlass13device_kernelIN5flash19enable_sm80_to_sm89INS1_16FlashAttnFwdSm80INS1_25CollectiveMainloopFwdSm80ILi8ELi2ELb0EN4cute5tupleIJNS5_1CILi128EEENS7_ILi64EEENS7_ILi192EEEEEELi192ENS_10bfloat16_tEfNS_4arch4Sm80ELb0ELb1ELb1ELb1ELb1ELb1ELb1ELb0EEENS1_21CollectiveEpilogueFwdINS6_IJS8_SA_S9_EEENS6_IJNS7_ILi1EEESI_SI_EEESC_SE_Li256ELb1ELb1ELb0ELb0EEENS1_19SingleTileSchedulerILb1ELb0ELb1ELi128EEEEEEEEEvNT_6ParamsE:
	.zero		1400


//--------------------- .nv.constant0._ZN7cutlass13device_kernelIN5flash19enable_sm80_to_sm89INS1_16FlashAttnFwdSm80INS1_25CollectiveMainloopFwdSm80ILi8ELi2ELb0EN4cute5tupleIJNS5_1CILi128EEENS7_ILi64EEENS7_ILi192EEEEEELi192ENS_10bfloat16_tEfNS_4arch4Sm80ELb1ELb0ELb1ELb0ELb1ELb0ELb1ELb0EEENS1_21CollectiveEpilogueFwdINS6_IJS8_SA_S9_EEENS6_IJNS7_ILi1EEESI_SI_EEESC_SE_Li256ELb0ELb1ELb0ELb0EEENS1_30DynamicPersistentTileSchedulerILi256ELi256ELb0ELb1ELb0EEEEEEEEEvNT_6ParamsE --------------------------
	.section	.nv.constant0._ZN7cutlass13device_kernelIN5flash19enable_sm80_to_sm89INS1_16FlashAttnFwdSm80INS1_25CollectiveMainloopFwdSm80ILi8ELi2ELb0EN4cute5tupleIJNS5_1CILi128EEENS7_ILi64EEENS7_ILi192EEEEEELi192ENS_10bfloat16_tEfNS_4arch4Sm80ELb1ELb0ELb1ELb0ELb1ELb0ELb1ELb0EEENS1_21CollectiveEpilogueFwdINS6_IJS8_SA_S9_EEENS6_IJNS7_ILi1EEESI_SI_EEESC_SE_Li256ELb0ELb1ELb0ELb0EEENS1_30DynamicPersistentTileSchedulerILi256ELi256ELb0ELb1ELb0EEEEEEEEEvNT_6ParamsE,"a",@progbits
	.sectionflags	@""
	.align	4
.nv.constant0._ZN7cutlass13device_kernelIN5flash19enable_sm80_to_sm89INS1_16FlashAttnFwdSm80INS1_25CollectiveMainloopFwdSm80ILi8ELi2ELb0EN4cute5tupleIJNS5_1CILi128EEENS7_ILi64EEENS7_ILi192EEEEEELi192ENS_10bfloat16_tEfNS_4arch4Sm80ELb1ELb0ELb1ELb0ELb1ELb0ELb1ELb0EEENS1_21CollectiveEpilogueFwdINS6_IJS8_SA_S9_EEENS6_IJNS7_ILi1EEESI_SI_EEESC_SE_Li256ELb0ELb1ELb0ELb0EEENS1_30DynamicPersistentTileSchedulerILi256ELi256ELb0ELb1ELb0EEEEEEEEEvNT_6ParamsE:
	.zero		1416


//--------------------- .nv.constant0._ZN7cutlass13device_kernelIN5flash19enable_sm80_to_sm89INS1_16FlashAttnFwdSm80INS1_25CollectiveMainloopFwdSm80ILi8ELi2ELb0EN4cute5tupleIJNS5_1CILi128EEENS7_ILi64EEENS7_ILi192EEEEEELi192ENS_10bfloat16_tEfNS_4arch4Sm80ELb1ELb0ELb1ELb1ELb1ELb0ELb1ELb0EEENS1_21CollectiveEpilogueFwdINS6_IJS8_SA_S9_EEENS6_IJNS7_ILi1EEESI_SI_EEESC_SE_Li256ELb1ELb1ELb0ELb0EEENS1_19SingleTileSchedulerILb1ELb0ELb1ELi128EEEEEEEEEvNT_6ParamsE --------------------------
	.section	.nv.constant0._ZN7cutlass13device_kernelIN5flash19enable_sm80_to_sm89INS1_16FlashAttnFwdSm80INS1_25CollectiveMainloopFwdSm80ILi8ELi2ELb0EN4cute5tupleIJNS5_1CILi128EEENS7_ILi64EEENS7_ILi192EEEEEELi192ENS_10bfloat16_tEfNS_4arch4Sm80ELb1ELb0ELb1ELb1ELb1ELb0ELb1ELb0EEENS1_21CollectiveEpilogueFwdINS6_IJS8_SA_S9_EEENS6_IJNS7_ILi1EEESI_SI_EEESC_SE_Li256ELb1ELb1ELb0ELb0EEENS1_19SingleTileSchedulerILb1ELb0ELb1ELi128EEEEEEEEEvNT_6ParamsE,"a",@progbits
	.sectionflags	@""
	.align	4
.nv.constant0._ZN7cutlass13device_kernelIN5flash19enable_sm80_to_sm89INS1_16FlashAttnFwdSm80INS1_25CollectiveMainloopFwdSm80ILi8ELi2ELb0EN4cute5tupleIJNS5_1CILi128EEENS7_ILi64EEENS7_ILi192EEEEEELi192ENS_10bfloat16_tEfNS_4arch4Sm80ELb1ELb0ELb1ELb1ELb1ELb0ELb1ELb0EEENS1_21CollectiveEpilogueFwdINS6_IJS8_SA_S9_EEENS6_IJNS7_ILi1EEESI_SI_EEESC_SE_Li256ELb1ELb1ELb0ELb0EEENS1_19SingleTileSchedulerILb1ELb0ELb1ELi128EEEEEEEEEvNT_6ParamsE:
	.zero		1400


//--------------------- .nv.constant0._ZN7cutlass13device_kernelIN5flash19enable_sm80_to_sm89INS1_16FlashAttnFwdSm80INS1_25CollectiveMainloopFwdSm80ILi8ELi2ELb0EN4cute5tupleIJNS5_1CILi128EEENS7_ILi64EEENS7_ILi192EEEEEELi192ENS_10bfloat16_tEfNS_4arch4Sm80ELb1ELb0ELb1ELb1ELb1ELb1ELb1ELb0EEENS1_21CollectiveEpilogueFwdINS6_IJS8_SA_S9_EEENS6_IJNS7_ILi1EEESI_SI_EEESC_SE_Li256ELb1ELb1ELb0ELb0EEENS1_19SingleTileSchedulerILb1ELb0ELb1ELi128EEEEEEEEEvNT_6ParamsE --------------------------
	.section	.nv.constant0._ZN7cutlass13device_kernelIN5flash19enable_sm80_to_sm89INS1_16FlashAttnFwdSm80INS1_25CollectiveMainloopFwdSm80ILi8ELi2ELb0EN4cute5tupleIJNS5_1CILi128EEENS7_ILi64EEENS7_ILi192EEEEEELi192ENS_10bfloat16_tEfNS_4arch4Sm80ELb1ELb0ELb1ELb1ELb1ELb1ELb1ELb0EEENS1_21CollectiveEpilogueFwdINS6_IJS8_SA_S9_EEENS6_IJNS7_ILi1EEESI_SI_EEESC_SE_Li256ELb1ELb1ELb0ELb0EEENS1_19SingleTileSchedulerILb1ELb0ELb1ELi128EEEEEEEEEvNT_6ParamsE,"a",@progbits
	.sectionflags	@""
	.align	4
.nv.constant0._ZN7cutlass13device_kernelIN5flash19enable_sm80_to_sm89INS1_16FlashAttnFwdSm80INS1_25CollectiveMainloopFwdSm80ILi8ELi2ELb0EN4cute5tupleIJNS5_1CILi128EEENS7_ILi64EEENS7_ILi192EEEEEELi192ENS_10bfloat16_tEfNS_4arch4Sm80ELb1ELb0ELb1ELb1ELb1ELb1ELb1ELb0EEENS1_21CollectiveEpilogueFwdINS6_IJS8_SA_S9_EEENS6_IJNS7_ILi1EEESI_SI_EEESC_SE_Li256ELb1ELb1ELb0ELb0EEENS1_19SingleTileSchedulerILb1ELb0ELb1ELi128EEEEEEEEEvNT_6ParamsE:
	.zero		1400


//--------------------- .text._ZN7cutlass13device_kernelIN5flash19enable_sm80_to_sm89INS1_16FlashAttnFwdSm80INS1_25CollectiveMainloopFwdSm80ILi8ELi1ELb0EN4cute5tupleIJNS5_1CILi128EEENS7_ILi64EEENS7_ILi192EEEEEELi192ENS_10bfloat16_tEfNS_4arch4Sm80ELb0ELb0ELb1ELb0ELb1ELb0ELb1ELb0EEENS1_21CollectiveEpilogueFwdINS6_IJS8_SA_S9_EEENS6_IJNS7_ILi1EEESI_SI_EEESC_SE_Li256ELb0ELb1ELb0ELb0EEENS1_19SingleTileSchedulerILb0ELb0ELb1ELi128EEEEEEEEEvNT_6ParamsE --------------------------
	.section	.text._ZN7cutlass13device_kernelIN5flash19enable_sm80_to_sm89INS1_16FlashAttnFwdSm80INS1_25CollectiveMainloopFwdSm80ILi8ELi1ELb0EN4cute5tupleIJNS5_1CILi128EEENS7_ILi64EEENS7_ILi192EEEEEELi192ENS_10bfloat16_tEfNS_4arch4Sm80ELb0ELb0ELb1ELb0ELb1ELb0ELb1ELb0EEENS1_21CollectiveEpilogueFwdINS6_IJS8_SA_S9_EEENS6_IJNS7_ILi1EEESI_SI_EEESC_SE_Li256ELb0ELb1ELb0ELb0EEENS1_19SingleTileSchedulerILb0ELb0ELb1ELi128EEEEEEEEEvNT_6ParamsE,"ax",@progbits
	.sectioninfo	@"SHI_REGISTERS=255"
	.align	128
.text._ZN7cutlass13device_kernelIN5flash19enable_sm80_to_sm89INS1_16FlashAttnFwdSm80INS1_25CollectiveMainloopFwdSm80ILi8ELi1ELb0EN4cute5tupleIJNS5_1CILi128EEENS7_ILi64EEENS7_ILi192EEEEEELi192ENS_10bfloat16_tEfNS_4arch4Sm80ELb0ELb0ELb1ELb0ELb1ELb0ELb1ELb0EEENS1_21CollectiveEpilogueFwdINS6_IJS8_SA_S9_EEENS6_IJNS7_ILi1EEESI_SI_EEESC_SE_Li256ELb0ELb1ELb0ELb0EEENS1_19SingleTileSchedulerILb0ELb0ELb1ELi128EEEEEEEEEvNT_6ParamsE:
        .type           _ZN7cutlass13device_kernelIN5flash19enable_sm80_to_sm89INS1_16FlashAttnFwdSm80INS1_25CollectiveMainloopFwdSm80ILi8ELi1ELb0EN4cute5tupleIJNS5_1CILi128EEENS7_ILi64EEENS7_ILi192EEEEEELi192ENS_10bfloat16_tEfNS_4arch4Sm80ELb0ELb0ELb1ELb0ELb1ELb0ELb1ELb0EEENS1_21CollectiveEpilogueFwdINS6_IJS8_SA_S9_EEENS6_IJNS7_ILi1EEESI_SI_EEESC_SE_Li256ELb0ELb1ELb0ELb0EEENS1_19SingleTileSchedulerILb0ELb0ELb1ELi128EEEEEEEEEvNT_6ParamsE,@function
        .size           _ZN7cutlass13device_kernelIN5flash19enable_sm80_to_sm89INS1_16FlashAttnFwdSm80INS1_25CollectiveMainloopFwdSm80ILi8ELi1ELb0EN4cute5tupleIJNS5_1CILi128EEENS7_ILi64EEENS7_ILi192EEEEEELi192ENS_10bfloat16_tEfNS_4arch4Sm80ELb0ELb0ELb1ELb0ELb1ELb0ELb1ELb0EEENS1_21CollectiveEpilogueFwdINS6_IJS8_SA_S9_EEENS6_IJNS7_ILi1EEESI_SI_EEESC_SE_Li256ELb0ELb1ELb0ELb0EEENS1_19SingleTileSchedulerILb0ELb0ELb1ELi128EEEEEEEEEvNT_6ParamsE,(.L_x_1697 - _ZN7cutlass13device_kernelIN5flash19enable_sm80_to_sm89INS1_16FlashAttnFwdSm80INS1_25CollectiveMainloopFwdSm80ILi8ELi1ELb0EN4cute5tupleIJNS5_1CILi128EEENS7_ILi64EEENS7_ILi192EEEEEELi192ENS_10bfloat16_tEfNS_4arch4Sm80ELb0ELb0ELb1ELb0ELb1ELb0ELb1ELb0EEENS1_21CollectiveEpilogueFwdINS6_IJS8_SA_S9_EEENS6_IJNS7_ILi1EEESI_SI_EEESC_SE_Li256ELb0ELb1ELb0ELb0EEENS1_19SingleTileSchedulerILb0ELb0ELb1ELi128EEEEEEEEEvNT_6ParamsE)
        .other          _ZN7cutlass13device_kernelIN5flash19enable_sm80_to_sm89INS1_16FlashAttnFwdSm80INS1_25CollectiveMainloopFwdSm80ILi8ELi1ELb0EN4cute5tupleIJNS5_1CILi128EEENS7_ILi64EEENS7_ILi192EEEEEELi192ENS_10bfloat16_tEfNS_4arch4Sm80ELb0ELb0ELb1ELb0ELb1ELb0ELb1ELb0EEENS1_21CollectiveEpilogueFwdINS6_IJS8_SA_S9_EEENS6_IJNS7_ILi1EEESI_SI_EEESC_SE_Li256ELb0ELb1ELb0ELb0EEENS1_19SingleTileSchedulerILb0ELb0ELb1ELi128EEEEEEEEEvNT_6ParamsE,@"STO_CUDA_ENTRY STV_DEFAULT"
_ZN7cutlass13device_kernelIN5flash19enable_sm80_to_sm89INS1_16FlashAttnFwdSm80INS1_25CollectiveMainloopFwdSm80ILi8ELi1ELb0EN4cute5tupleIJNS5_1CILi128EEENS7_ILi64EEENS7_ILi192EEEEEELi192ENS_10bfloat16_tEfNS_4arch4Sm80ELb0ELb0ELb1ELb0ELb1ELb0ELb1ELb0EEENS1_21CollectiveEpilogueFwdINS6_IJS8_SA_S9_EEENS6_IJNS7_ILi1EEESI_SI_EEESC_SE_Li256ELb0ELb1ELb0ELb0EEENS1_19SingleTileSchedulerILb0ELb0ELb1ELi128EEEEEEEEEvNT_6ParamsE:
[----:B------:R-:W-:Y:S02]  /*0000*/  MOV R1, c[0x0][0x28] ;  /* 0x00000a0000017a02 */ /* 0x000fe40000000f00 */
[----:B------:R-:W1:Y:S02]  /*0010*/  S2UR UR11, SR_CTAID.Z ;  /* 0x00000000000b79c3 */ /* 0x000e640000002700 */
[----:B-1----:R-:W-:-:S13]  /*0020*/  ISETP.LE.AND P0, PT, RZ, UR11, PT ;  /* 0x0000000bff007c0c */ /* 0x002fda000bf03270 */
[----:B------:R-:W-:Y:S05]  /*0030*/  @!P0 EXIT ;  /* 0x000000000000894d */ /* 0x000fea0003800000 */
[----:B------:R-:W-:Y:S02]  /*0040*/  ULDC.64 UR4, c[0x0][0x370] ;  /* 0x0000dc0000047ab9 */ /* 0x000fe40000000a00 */
[----:B------:R-:W-:Y:S02]  /*0050*/  UISETP.NE.U32.AND UP0, UPT, URZ, UR4, UPT ;  /* 0x000000043f00728c */ /* 0x000fe4000bf05070 */
[----:B------:R-:W-:Y:S02]  /*0060*/  ULDC.64 UR8, c[0x0][0x370] ;  /* 0x0000dc0000087ab9 */ /* 0x000fe40000000a00 */
[----:B------:R-:W-:Y:S02]  /*0070*/  UISETP.NE.AND.EX UP0, UPT, URZ, UR5, UPT, UP0 ;  /* 0x000000053f00728c */ /* 0x000fe4000bf05300 */
[----:B------:R-:W-:Y:S02]  /*0080*/  ULDC.64 UR12, c[0x0][0x118] ;  /* 0x00004600000c7ab9 */ /* 0x000fe40000000a00 */
[----:B------:R-:W-:-:S02]  /*0090*/  ULDC.64 UR4, c[0x0][0x340] ;  /* 0x0000d00000047ab9 */ /* 0x000fc40000000a00 */
[----:B------:R-:W-:-:S05]  /*00a0*/  PLOP3.LUT P1, PT, PT, PT, UP0, 0x80, 0x0 ;  /* 0x000000000000781c */ /* 0x000fca0003f2f008 */
[----:B------:R-:W-:Y:S02]  /*00b0*/  @UP0 UMOV UR6, 0x4 ;  /* 0x0000000400060882 */ /* 0x000fe40000000000 */
[----:B------:R-:W-:Y:S02]  /*00c0*/  @UP0 UIMAD.WIDE UR6, UR11, UR6, UR8 ;  /* 0x000000060b0602a5 */ /* 0x000fe4000f8e0208 */
[----:B------:R-:W-:-:S04]  /*00d0*/  UISETP.NE.U32.AND UP0, UPT, URZ, UR4, UPT ;  /* 0x000000043f00728c */ /* 0x000fc8000bf05070 */
[----:B------:R-:W-:Y:S01]  /*00e0*/  UISETP.NE.AND.EX UP0, UPT, URZ, UR5, UPT, UP0 ;  /* 0x000000053f00728c */ /* 0x000fe2000bf05300 */
[----:B------:R-:W-:Y:S02]  /*00f0*/  IMAD.U32 R10, RZ, RZ, UR6 ;  /* 0x00000006ff0a7e24 */ /* 0x000fe4000f8e00ff */
[----:B------:R-:W-:Y:S01]  /*0100*/  IMAD.U32 R11, RZ, RZ, UR7 ;  /* 0x00000007ff0b7e24 */ /* 0x000fe2000f8e00ff */
[----:B------:R-:W-:Y:S02]  /*0110*/  ULDC.64 UR6, c[0x0][0x340] ;  /* 0x0000d00000067ab9 */ /* 0x000fe40000000a00 */
[----:B------:R-:W-:Y:S02]  /*0120*/  PLOP3.LUT P6, PT, PT, PT, UP0, 0x80, 0x0 ;  /* 0x000000000000781c */ /* 0x000fe40003fcf008 */
[----:B------:R1:W2:Y:S03]  /*0130*/  @P1 LDG.E R10, [R10.64] ;  /* 0x0000000c0a0a1981 */ /* 0x0002a6000c1e1900 */
[----:B------:R-:W-:-:S02]  /*0140*/  @UP0 UMOV UR4, 0x4 ;  /* 0x0000000400040882 */ /* 0x000fc40000000000 */
[----:B------:R-:W-:-:S06]  /*0150*/  @UP0 UIMAD.WIDE UR4, UR11, UR4, UR6 ;  /* 0x000000040b0402a5 */ /* 0x000fcc000f8e0206 */
[----:B------:R-:W-:Y:S02]  /*0160*/  IMAD.U32 R12, RZ, RZ, UR4 ;  /* 0x00000004ff0c7e24 */ /* 0x000fe4000f8e00ff */
[----:B------:R-:W-:Y:S01]  /*0170*/  IMAD.U32 R13, RZ, RZ, UR5 ;  /* 0x00000005ff0d7e24 */ /* 0x000fe2000f8e00ff */
[----:B------:R-:W3:Y:S01]  /*0180*/  S2R R3, SR_TID.X ;  /* 0x0000000000037919 */ /* 0x000ee20000002100 */
[----:B------:R-:W4:Y:S03]  /*0190*/  S2UR UR8, SR_CTAID.Y ;  /* 0x00000000000879c3 */ /* 0x000f260000002600 */
[----:B------:R-:W5:Y:S01]  /*01a0*/  S2R R210, SR_CTAID.X ;  /* 0x0000000000d27919 */ /* 0x000f620000002500 */
[----:B------:R-:W-:Y:S01]  /*01b0*/  IMAD.MOV.U32 R2, RZ, RZ, c[0x0][0x2c4] ;  /* 0x0000b100ff027624 */ /* 0x000fe200078e00ff */
[----:B------:R-:W-:Y:S02]  /*01c0*/  ULDC.64 UR4, c[0x0][0x1b8] ;  /* 0x00006e0000047ab9 */ /* 0x000fe40000000a00 */
[----:B------:R1:W2:Y:S01]  /*01d0*/  @P6 LDG.E R12, [R12.64] ;  /* 0x0000000c0c0c6981 */ /* 0x0002a2000c1e1900 */
[----:B------:R-:W-:Y:S01]  /*01e0*/  USHF.R.S32.HI UR9, URZ, 0x1f, UR11 ;  /* 0x0000001f3f097899 */ /* 0x000fe2000801140b */
[----:B------:R-:W-:Y:S01]  /*01f0*/  ISETP.NE.AND P0, PT, R2, 0x1, PT ;  /* 0x000000010200780c */ /* 0x000fe20003f05270 */
[----:B------:R-:W-:Y:S01]  /*0200*/  IMAD.MOV.U32 R207, RZ, RZ, c[0x0][0x2b8] ;  /* 0x0000ae00ffcf7624 */ /* 0x000fe200078e00ff */
[----:B------:R-:W-:Y:S01]  /*0210*/  UMOV UR10, URZ ;  /* 0x0000003f000a7c82 */ /* 0x000fe20008000000 */
[----:B------:R-:W-:-:S03]  /*0220*/  IMAD.MOV.U32 R208, RZ, RZ, RZ ;  /* 0x000000ffffd07224 */ /* 0x000fc600078e00ff */
[----:B------:R-:W-:Y:S02]  /*0230*/  ISETP.NE.AND P3, PT, R207, 0x1, PT ;  /* 0x00000001cf00780c */ /* 0x000fe40003f65270 */
[----:B---3--:R-:W-:Y:S01]  /*0240*/  SHF.R.S32.HI R24, RZ, 0x1f, R3 ;  /* 0x0000001fff187819 */ /* 0x008fe20000011403 */
[----:B----4-:R-:W-:Y:S02]  /*0250*/  USHF.R.S32.HI UR6, URZ, 0x1f, UR8 ;  /* 0x0000001f3f067899 */ /* 0x010fe40008011408 */
[----:B------:R-:W-:Y:S01]  /*0260*/  UIMAD.WIDE.U32 UR14, UR8, UR4, URZ ;  /* 0x00000004080e72a5 */ /* 0x000fe2000f8e003f */
[----:B------:R-:W-:Y:S01]  /*0270*/  LEA.HI R5, R24, R3, RZ, 0x3 ;  /* 0x0000000318057211 */ /* 0x000fe200078f18ff */
[----:B------:R-:W-:-:S03]  /*0280*/  UIMAD UR7, UR6, UR4, URZ ;  /* 0x00000004060772a4 */ /* 0x000fc6000f8e023f */
[----:B------:R-:W-:Y:S01]  /*0290*/  LOP3.LUT R0, R5, 0xfffffff8, RZ, 0xc0, !PT ;  /* 0xfffffff805007812 */ /* 0x000fe200078ec0ff */
[----:B------:R-:W-:Y:S01]  /*02a0*/  UIMAD UR7, UR8, UR5, UR7 ;  /* 0x00000005080772a4 */ /* 0x000fe2000f8e0207 */
[----:B------:R-:W-:Y:S02]  /*02b0*/  SHF.R.S32.HI R5, RZ, 0x3, R5 ;  /* 0x00000003ff057819 */ /* 0x000fe40000011405 */
[----:B------:R-:W-:Y:S01]  /*02c0*/  ULDC.64 UR4, c[0x0][0x1c0] ;  /* 0x0000700000047ab9 */ /* 0x000fe20000000a00 */
[----:B------:R-:W-:Y:S01]  /*02d0*/  IMAD.IADD R0, R3, 0x1, -R0 ;  /* 0x0000000103007824 */ /* 0x000fe200078e0a00 */
[----:B------:R-:W-:Y:S01]  /*02e0*/  UIADD3 UR15, UR15, UR7, URZ ;  /* 0x000000070f0f7290 */ /* 0x000fe2000fffe03f */
[----:B------:R-:W-:Y:S01]  /*02f0*/  IMAD.SHL.U32 R211, R5, 0x40, RZ ;  /* 0x0000004005d37824 */ /* 0x000fe200078e00ff */
[----:B------:R-:W-:Y:S01]  /*0300*/  UIMAD UR9, UR9, UR4, URZ ;  /* 0x00000004090972a4 */ /* 0x000fe2000f8e023f */
[C---:B------:R-:W-:Y:S01]  /*0310*/  IMAD R213, R0.reuse, 0x20, R5 ;  /* 0x0000002000d57824 */ /* 0x040fe200078e0205 */
[----:B------:R-:W-:Y:S01]  /*0320*/  UIMAD.WIDE.U32 UR14, UR11, UR4, UR14 ;  /* 0x000000040b0e72a5 */ /* 0x000fe2000f8e000e */
[----:B------:R-:W-:Y:S01]  /*0330*/  IMAD.SHL.U32 R216, R0, 0x8, RZ ;  /* 0x0000000800d87824 */ /* 0x000fe200078e00ff */
[----:B------:R-:W-:Y:S01]  /*0340*/  UIMAD UR5, UR11, UR5, UR9 ;  /* 0x000000050b0572a4 */ /* 0x000fe2000f8e0209 */
[C---:B-----5:R-:W-:Y:S01]  /*0350*/  IMAD R212, R210.reuse, 0x80, R213 ;  /* 0x00000080d2d47824 */ /* 0x060fe200078e02d5 */
[----:B------:R-:W-:Y:S01]  /*0360*/  LOP3.LUT R211, R211, 0x1c0, RZ, 0xc0, !PT ;  /* 0x000001c0d3d37812 */ /* 0x000fe200078ec0ff */
[----:B------:R-:W-:Y:S01]  /*0370*/  IMAD R210, R210, 0x80, R5 ;  /* 0x00000080d2d27824 */ /* 0x000fe200078e0205 */
[----:B------:R-:W-:Y:S01]  /*0380*/  UIADD3 UR5, UR15, UR5, URZ ;  /* 0x000000050f057290 */ /* 0x000fe2000fffe03f */
[----:B------:R-:W-:Y:S01]  /*0390*/  @P0 IMAD.HI.U32 R4, R212, c[0x0][0x2c8], RZ ;  /* 0x0000b200d4040a27 */ /* 0x000fe200078e00ff */
[C---:B------:R-:W-:Y:S01]  /*03a0*/  IADD3 R215, R216.reuse, 0x40, RZ ;  /* 0x00000040d8d77810 */ /* 0x040fe20007ffe0ff */
[----:B------:R-:W-:Y:S01]  /*03b0*/  ULDC UR4, c[0x0][0x2ac] ;  /* 0x0000ab0000047ab9 */ /* 0x000fe20000000800 */
[C---:B------:R-:W-:Y:S01]  /*03c0*/  IADD3 R214, R216.reuse, 0x80, RZ ;  /* 0x00000080d8d67810 */ /* 0x040fe20007ffe0ff */
[----:B------:R-:W-:Y:S01]  /*03d0*/  IMAD.MOV.U32 R7, RZ, RZ, R212 ;  /* 0x000000ffff077224 */ /* 0x000fe200078e00d4 */
[----:B------:R-:W-:Y:S01]  /*03e0*/  @P0 SHF.R.U32.HI R7, RZ, c[0x0][0x2cc], R4 ;  /* 0x0000b300ff070a19 */ /* 0x000fe20000011604 */
[----:B------:R-:W-:Y:S01]  /*03f0*/  IMAD.U32 R9, RZ, RZ, UR15 ;  /* 0x0000000fff097e24 */ /* 0x000fe2000f8e00ff */
[----:B------:R-:W-:Y:S01]  /*0400*/  ULDC UR7, c[0x0][0x1d0] ;  /* 0x0000740000077ab9 */ /* 0x000fe20000000800 */
[----:B------:R-:W-:Y:S01]  /*0410*/  IMAD.U32 R8, RZ, RZ, UR14 ;  /* 0x0000000eff087e24 */ /* 0x000fe2000f8e00ff */
[--C-:B------:R-:W-:Y:S01]  /*0420*/  SHF.R.S32.HI R4, RZ, 0x1f, R7.reuse ;  /* 0x0000001fff047819 */ /* 0x100fe20000011407 */
[----:B------:R-:W-:Y:S01]  /*0430*/  IMAD.MOV R9, RZ, RZ, -R7 ;  /* 0x000000ffff097224 */ /* 0x000fe200078e0a07 */
[----:B------:R-:W-:Y:S01]  /*0440*/  UIMAD UR7, UR4, UR7, 0x3f ;  /* 0x0000003f040774a4 */ /* 0x000fe2000f8e0207 */
[----:B------:R-:W-:Y:S01]  /*0450*/  IMAD.U32 R15, RZ, RZ, UR5 ;  /* 0x00000005ff0f7e24 */ /* 0x000fe2000f8e00ff */
[----:B------:R-:W-:Y:S01]  /*0460*/  ISETP.GE.AND P5, PT, R216, c[0x0][0x198], PT ;  /* 0x00006600d8007a0c */ /* 0x000fe20003fa6270 */
[----:B------:R-:W-:Y:S01]  /*0470*/  IMAD R6, R9, c[0x0][0x2c4], R212 ;  /* 0x0000b10009067a24 */ /* 0x000fe200078e02d4 */
[----:B------:R-:W-:Y:S01]  /*0480*/  ISETP.GE.AND P4, PT, R215, c[0x0][0x198], PT ;  /* 0x00006600d7007a0c */ /* 0x000fe20003f86270 */
[----:B------:R-:W-:Y:S01]  /*0490*/  IMAD.MOV.U32 R14, RZ, RZ, R8 ;  /* 0x000000ffff0e7224 */ /* 0x000fe200078e0008 */
[----:B------:R-:W-:Y:S01]  /*04a0*/  USHF.R.S32.HI UR5, URZ, 0x1f, UR7 ;  /* 0x0000001f3f057899 */ /* 0x000fe20008011407 */
[----:B------:R-:W-:Y:S01]  /*04b0*/  IMAD R4, R4, c[0x0][0x1b0], RZ ;  /* 0x00006c0004047a24 */ /* 0x000fe200078e02ff */
[----:B------:R-:W-:Y:S01]  /*04c0*/  SHF.R.S32.HI R9, RZ, 0x1f, R6 ;  /* 0x0000001fff097819 */ /* 0x000fe20000011406 */
[----:B------:R-:W-:Y:S01]  /*04d0*/  IMAD.WIDE.U32 R14, R7, c[0x0][0x1b0], R14 ;  /* 0x00006c00070e7a25 */ /* 0x000fe200078e000e */
[----:B------:R-:W-:-:S02]  /*04e0*/  ULEA.HI UR7, UR5, UR7, URZ, 0x6 ;  /* 0x0000000705077291 */ /* 0x000fc4000f8f303f */
[----:B------:R-:W-:Y:S01]  /*04f0*/  ULDC UR9, c[0x0][0x1d0] ;  /* 0x0000740000097ab9 */ /* 0x000fe20000000800 */
[----:B------:R-:W-:Y:S01]  /*0500*/  IMAD R7, R7, c[0x0][0x1b4], R4 ;  /* 0x00006d0007077a24 */ /* 0x000fe200078e0204 */
[----:B------:R-:W-:Y:S01]  /*0510*/  SHF.R.U32.HI R4, RZ, 0x3, R211 ;  /* 0x00000003ff047819 */ /* 0x000fe200000116d3 */
[----:B------:R-:W-:Y:S01]  /*0520*/  IMAD R9, R9, c[0x0][0x1a8], RZ ;  /* 0x00006a0009097a24 */ /* 0x000fe200078e02ff */
[----:B------:R-:W-:Y:S01]  /*0530*/  LOP3.LUT R211, R211, 0x38, R216, 0xf8, !PT ;  /* 0x00000038d3d37812 */ /* 0x000fe200078ef8d8 */
[----:B------:R-:W-:Y:S01]  /*0540*/  IMAD.IADD R15, R15, 0x1, R7 ;  /* 0x000000010f0f7824 */ /* 0x000fe200078e0207 */
[----:B------:R-:W-:Y:S01]  /*0550*/  USHF.R.S32.HI UR7, URZ, 0x6, UR7 ;  /* 0x000000063f077899 */ /* 0x000fe20008011407 */
[C---:B------:R-:W-:Y:S01]  /*0560*/  IMAD R9, R6.reuse, c[0x0][0x1ac], R9 ;  /* 0x00006b0006097a24 */ /* 0x040fe200078e0209 */
[----:B------:R-:W-:Y:S01]  /*0570*/  LOP3.LUT R211, R211, R4, RZ, 0x3c, !PT ;  /* 0x00000004d3d37212 */ /* 0x000fe200078e3cff */
[----:B------:R-:W-:Y:S01]  /*0580*/  IMAD.WIDE.U32 R6, R6, c[0x0][0x1a8], R14 ;  /* 0x00006a0006067a25 */ /* 0x000fe200078e000e */
[----:B------:R-:W-:Y:S01]  /*0590*/  LEA.HI R4, R24, R3, RZ, 0x6 ;  /* 0x0000000318047211 */ /* 0x000fe200078f30ff */
[----:B------:R-:W-:-:S02]  /*05a0*/  UIMAD UR9, UR4, UR9, URZ ;  /* 0x00000009040972a4 */ /* 0x000fc4000f8e023f */
[----:B------:R-:W-:Y:S01]  /*05b0*/  IMAD.IADD R8, R7, 0x1, R9 ;  /* 0x0000000107087824 */ /* 0x000fe200078e0209 */
[----:B------:R-:W-:Y:S01]  /*05c0*/  LEA R9, P0, R6, c[0x0][0x160], 0x1 ;  /* 0x0000580006097a11 */ /* 0x000fe200078008ff */
[----:B------:R-:W-:Y:S01]  /*05d0*/  IMAD R7, R2, c[0x0][0x168], RZ ;  /* 0x00005a0002077a24 */ /* 0x000fe200078e02ff */
[----:B------:R-:W-:Y:S01]  /*05e0*/  IADD3 R2, R210, 0x20, RZ ;  /* 0x00000020d2027810 */ /* 0x000fe20007ffe0ff */
[----:B------:R-:W-:Y:S01]  /*05f0*/  IMAD.SHL.U32 R4, R4, 0x8, RZ ;  /* 0x0000000804047824 */ /* 0x000fe200078e00ff */
[----:B------:R-:W-:Y:S01]  /*0600*/  LEA.HI.X R8, R6, c[0x0][0x164], R8, 0x1, P0 ;  /* 0x0000590006087a11 */ /* 0x000fe200000f0c08 */
[----:B------:R-:W-:Y:S01]  /*0610*/  SHFL.IDX PT, R14, R9, RZ, 0x181f ;  /* 0x00181fff090e7589 */ /* 0x000fe200000e0000 */
[-C--:B------:R-:W-:Y:S01]  /*0620*/  ISETP.GE.AND P0, PT, R210, R7.reuse, PT ;  /* 0x00000007d200720c */ /* 0x080fe20003f06270 */
[----:B------:R-:W-:Y:S01]  /*0630*/  ULDC.64 UR4, c[0x0][0x2b0] ;  /* 0x0000ac0000047ab9 */ /* 0x000fe20000000a00 */
[----:B------:R-:W-:Y:S01]  /*0640*/  ISETP.GE.AND P2, PT, R2, R7, PT ;  /* 0x000000070200720c */ /* 0x000fe20003f46270 */
[----:B------:R-:W3:Y:S01]  /*0650*/  SHFL.IDX PT, R15, R8, RZ, 0x181f ;  /* 0x00181fff080f7589 */ /* 0x000ee200000e0000 */
[----:B------:R-:W-:-:S02]  /*0660*/  LOP3.LUT R211, R211, 0xfffffe00, R4, 0xf8, !PT ;  /* 0xfffffe00d3d37812 */ /* 0x000fc400078ef804 */
[----:B------:R-:W-:Y:S01]  /*0670*/  P2R R2, PR, RZ, 0x8 ;  /* 0x00000008ff027803 */ /* 0x000fe20000000000 */
[----:B------:R-:W-:Y:S01]  /*0680*/  SHFL.IDX PT, R20, R9, 0x1, 0x181f ;  /* 0x00381f0009147f89 */ /* 0x000fe200000e0000 */
[----:B------:R-:W-:Y:S02]  /*0690*/  ISETP.GE.AND P3, PT, R214, c[0x0][0x198], PT ;  /* 0x00006600d6007a0c */ /* 0x000fe40003f66270 */
[----:B------:R-:W-:Y:S01]  /*06a0*/  IADD3 R2, R210, 0x40, RZ ;  /* 0x00000040d2027810 */ /* 0x000fe20007ffe0ff */
[----:B------:R-:W4:Y:S02]  /*06b0*/  SHFL.IDX PT, R21, R8, 0x1, 0x181f ;  /* 0x00381f0008157f89 */ /* 0x000f2400000e0000 */
[----:B------:R-:W-:Y:S02]  /*06c0*/  @!P0 SHF.R.S32.HI R6, RZ, 0x1f, R215 ;  /* 0x0000001fff068819 */ /* 0x000fe400000114d7 */
[----:B-1----:R-:W-:Y:S01]  /*06d0*/  @!P0 SHF.R.S32.HI R11, RZ, 0x1f, R214 ;  /* 0x0000001fff0b8819 */ /* 0x002fe200000114d6 */
[----:B------:R-:W-:Y:S01]  /*06e0*/  SHFL.IDX PT, R13, R8, 0x2, 0x181f ;  /* 0x00581f00080d7f89 */ /* 0x000fe200000e0000 */
[----:B------:R-:W-:-:S02]  /*06f0*/  @!P0 LEA.HI R6, R6, R215, RZ, 0x3 ;  /* 0x000000d706068211 */ /* 0x000fc400078f18ff */
[----:B------:R-:W-:Y:S02]  /*0700*/  @!P0 LEA.HI R4, R11, R214, RZ, 0x3 ;  /* 0x000000d60b048211 */ /* 0x000fe400078f18ff */
[----:B------:R-:W-:Y:S02]  /*0710*/  @!P0 LOP3.LUT R6, R6, 0xfffffff8, RZ, 0xc0, !PT ;  /* 0xfffffff806068812 */ /* 0x000fe400078ec0ff */
[----:B------:R-:W-:Y:S02]  /*0720*/  @!P0 LOP3.LUT R4, R4, 0xfffffff8, RZ, 0xc0, !PT ;  /* 0xfffffff804048812 */ /* 0x000fe400078ec0ff */
[----:B------:R-:W-:Y:S01]  /*0730*/  @!P2 SHF.R.S32.HI R16, RZ, 0x1f, R215 ;  /* 0x0000001fff10a819 */ /* 0x000fe200000114d7 */
[----:B---3--:R-:W-:Y:S01]  /*0740*/  @!P0 IMAD.WIDE R18, R6, 0x2, R14 ;  /* 0x0000000206128825 */ /* 0x008fe200078e020e */
[----:B------:R-:W-:Y:S02]  /*0750*/  @!P2 SHF.R.S32.HI R11, RZ, 0x1f, R214 ;  /* 0x0000001fff0ba819 */ /* 0x000fe400000114d6 */
[----:B------:R-:W-:Y:S01]  /*0760*/  @!P2 LEA.HI R16, R16, R215, RZ, 0x3 ;  /* 0x000000d71010a211 */ /* 0x000fe200078f18ff */
[----:B------:R-:W-:-:S03]  /*0770*/  @!P0 IMAD.WIDE R22, R4, 0x2, R14 ;  /* 0x0000000204168825 */ /* 0x000fc600078e020e */
[----:B------:R-:W-:Y:S01]  /*0780*/  @!P2 LOP3.LUT R16, R16, 0xfffffff8, RZ, 0xc0, !PT ;  /* 0xfffffff81010a812 */ /* 0x000fe200078ec0ff */
[----:B------:R-:W-:-:S04]  /*0790*/  @!P0 IMAD.WIDE R14, R216, 0x2, R14 ;  /* 0x00000002d80e8825 */ /* 0x000fc800078e020e */
[----:B----4-:R-:W-:Y:S01]  /*07a0*/  @!P2 IMAD.WIDE R16, R16, 0x2, R20 ;  /* 0x000000021010a825 */ /* 0x010fe200078e0214 */
[----:B--2---:R1:W2:Y:S01]  /*07b0*/  @P1 R2UR UR10, R10 ;  /* 0x000000000a0a13c2 */ /* 0x0042a200000e0000 */
[----:B------:R-:W-:Y:S02]  /*07c0*/  ISETP.GE.AND P1, PT, R2, R7, PT ;  /* 0x000000070200720c */ /* 0x000fe40003f26270 */
[----:B------:R-:W-:-:S11]  /*07d0*/  IADD3 R2, R210, 0x60, RZ ;  /* 0x00000060d2027810 */ /* 0x000fd60007ffe0ff */
[----:B------:R-:W-:Y:S01]  /*07e0*/  @!P1 SHF.R.S32.HI R4, RZ, 0x1f, R215 ;  /* 0x0000001fff049819 */ /* 0x000fe200000114d7 */
[----:B------:R-:W-:-:S03]  /*07f0*/  @!P1 IMAD.SHL.U32 R6, R211, 0x2, RZ ;  /* 0x00000002d3069824 */ /* 0x000fc600078e00ff */
[----:B------:R-:W-:Y:S01]  /*0800*/  @!P1 LEA.HI R4, R4, R215, RZ, 0x3 ;  /* 0x000000d704049211 */ /* 0x000fe200078f18ff */
[----:B------:R3:W4:Y:S01]  /*0810*/  @P6 R2UR UR16, R12 ;  /* 0x000000000c1063c2 */ /* 0x00072200000e0000 */
[----:B-1----:R-:W-:Y:S01]  /*0820*/  @!P0 IMAD.SHL.U32 R10, R211, 0x2, RZ ;  /* 0x00000002d30a8824 */ /* 0x002fe200078e00ff */
[----:B------:R-:W-:Y:S01]  /*0830*/  ISETP.NE.AND P6, PT, R207, 0x1, PT ;  /* 0x00000001cf00780c */ /* 0x000fe20003fc5270 */
[----:B----4-:R-:W-:Y:S01]  /*0840*/  @!UP0 UMOV UR16, UR11 ;  /* 0x0000000b00108c82 */ /* 0x010fe20008000000 */
[----:B------:R-:W-:Y:S01]  /*0850*/  @!P1 LOP3.LUT R4, R4, 0xfffffff8, RZ, 0xc0, !PT ;  /* 0xfffffff804049812 */ /* 0x000fe200078ec0ff */
[----:B------:R-:W-:Y:S01]  /*0860*/  USHF.R.S32.HI UR11, URZ, 0x1f, UR16 ;  /* 0x0000001f3f0b7899 */ /* 0x000fe20008011410 */
[----:B------:R1:W-:Y:S01]  /*0870*/  @!P0 LDGSTS.E.BYPASS.LTC128B.128 [R10+0xc100], [R14.64], !P5 ;  /* 0x0c1000000e0a8fae */ /* 0x0003e2000e901d4c */
[----:B------:R-:W-:Y:S02]  /*0880*/  UIMAD.WIDE.U32 UR14, UR16, UR4, URZ ;  /* 0x00000004100e72a5 */ /* 0x000fe4000f8e003f */
[----:B------:R-:W-:Y:S01]  /*0890*/  UIMAD UR11, UR11, UR4, URZ ;  /* 0x000000040b0b72a4 */ /* 0x000fe2000f8e023f */
[----:B------:R4:W-:Y:S03]  /*08a0*/  @!P0 LDGSTS.E.BYPASS.LTC128B.128 [R10+0x10100], [R18.64], !P4 ;  /* 0x10100000120a8fae */ /* 0x0009e6000e101d4c */
[----:B------:R-:W-:Y:S01]  /*08b0*/  UIMAD UR11, UR16, UR5, UR11 ;  /* 0x00000005100b72a4 */ /* 0x000fe2000f8e020b */
[----:B------:R5:W-:Y:S01]  /*08c0*/  @!P0 LDGSTS.E.BYPASS.LTC128B.128 [R10+0x14100], [R22.64], !P3 ;  /* 0x14100000160a8fae */ /* 0x000be2000d901d4c */
[----:B------:R-:W-:Y:S01]  /*08d0*/  ISETP.GE.AND P0, PT, R2, R7, PT ;  /* 0x000000070200720c */ /* 0x000fe20003f06270 */
[----:B------:R-:W-:Y:S01]  /*08e0*/  @!P2 IMAD.SHL.U32 R7, R211, 0x2, RZ ;  /* 0x00000002d307a824 */ /* 0x000fe200078e00ff */
[----:B------:R-:W-:-:S02]  /*08f0*/  UIADD3 UR11, UR15, UR11, URZ ;  /* 0x0000000b0f0b7290 */ /* 0x000fc4000fffe03f */
[----:B------:R-:W-:Y:S01]  /*0900*/  ULDC.64 UR4, c[0x0][0x1e8] ;  /* 0x00007a0000047ab9 */ /* 0x000fe20000000a00 */
[----:B---3--:R-:W3:Y:S01]  /*0910*/  SHFL.IDX PT, R12, R9, 0x2, 0x181f ;  /* 0x00581f00090c7f89 */ /* 0x008ee200000e0000 */
[-C--:B-1----:R-:W-:Y:S02]  /*0920*/  @!P2 LEA.HI R14, R11, R214.reuse, RZ, 0x3 ;  /* 0x000000d60b0ea211 */ /* 0x082fe400078f18ff */
[----:B------:R-:W-:Y:S02]  /*0930*/  @!P1 SHF.R.S32.HI R11, RZ, 0x1f, R214 ;  /* 0x0000001fff0b9819 */ /* 0x000fe400000114d6 */
[----:B------:R-:W-:Y:S01]  /*0940*/  @!P2 LOP3.LUT R14, R14, 0xfffffff8, RZ, 0xc0, !PT ;  /* 0xfffffff80e0ea812 */ /* 0x000fe200078ec0ff */
[----:B----4-:R-:W-:Y:S01]  /*0950*/  @!P2 IMAD.WIDE R18, R216, 0x2, R20 ;  /* 0x00000002d812a825 */ /* 0x010fe200078e0214 */
[----:B------:R-:W-:-:S03]  /*0960*/  @!P1 LEA.HI R2, R11, R214, RZ, 0x3 ;  /* 0x000000d60b029211 */ /* 0x000fc600078f18ff */
[----:B-----5:R-:W-:Y:S01]  /*0970*/  IMAD.U32 R10, RZ, RZ, UR7 ;  /* 0x00000007ff0a7e24 */ /* 0x020fe2000f8e00ff */
[----:B------:R1:W-:Y:S01]  /*0980*/  @!P2 LDGSTS.E.BYPASS.LTC128B.128 [R7+0xd100], [R18.64], !P5 ;  /* 0x0d1000001207afae */ /* 0x0003e2000e901d4c */
[----:B------:R-:W-:Y:S01]  /*0990*/  @!P2 IMAD.WIDE R14, R14, 0x2, R20 ;  /* 0x000000020e0ea825 */ /* 0x000fe200078e0214 */
[----:B------:R-:W-:Y:S02]  /*09a0*/  @!P1 LOP3.LUT R2, R2, 0xfffffff8, RZ, 0xc0, !PT ;  /* 0xfffffff802029812 */ /* 0x000fe400078ec0ff */
[----:B------:R4:W-:Y:S01]  /*09b0*/  @!P2 LDGSTS.E.BYPASS.LTC128B.128 [R7+0x11100], [R16.64], !P4 ;  /* 0x111000001007afae */ /* 0x0009e2000e101d4c */
[----:B------:R-:W-:Y:S02]  /*09c0*/  IMAD R10, R10, 0x40, R213 ;  /* 0x000000400a0a7824 */ /* 0x000fe400078e02d5 */
[----:B---3--:R-:W-:Y:S01]  /*09d0*/  @!P1 IMAD.WIDE R20, R4, 0x2, R12 ;  /* 0x0000000204149825 */ /* 0x008fe200078e020c */
[----:B------:R4:W-:Y:S01]  /*09e0*/  @!P2 LDGSTS.E.BYPASS.LTC128B.128 [R7+0x15100], [R14.64], !P3 ;  /* 0x151000000e07afae */ /* 0x0009e2000d901d4c */
[----:B------:R-:W-:-:S02]  /*09f0*/  @!P0 SHF.R.S32.HI R4, RZ, 0x1f, R215 ;  /* 0x0000001fff048819 */ /* 0x000fc400000114d7 */
[----:B------:R-:W-:Y:S01]  /*0a00*/  IADD3 R10, R10, -0x40, RZ ;  /* 0xffffffc00a0a7810 */ /* 0x000fe20007ffe0ff */
[----:B------:R-:W-:-:S03]  /*0a10*/  @!P1 IMAD.WIDE R22, R2, 0x2, R12 ;  /* 0x0000000202169825 */ /* 0x000fc600078e020c */
[----:B------:R-:W-:Y:S01]  /*0a20*/  ISETP.GE.AND P2, PT, R10, UR9, PT ;  /* 0x000000090a007c0c */ /* 0x000fe2000bf46270 */
[----:B------:R-:W-:Y:S01]  /*0a30*/  @!P1 IMAD.WIDE R12, R216, 0x2, R12 ;  /* 0x00000002d80c9825 */ /* 0x000fe200078e020c */
[----:B--2---:R-:W-:Y:S02]  /*0a40*/  IADD3 R10, R10, UR10, RZ ;  /* 0x0000000a0a0a7c10 */ /* 0x004fe4000fffe0ff */
[----:B------:R-:W-:Y:S02]  /*0a50*/  ISETP.GT.OR P2, PT, R213, 0x3f, P2 ;  /* 0x0000003fd500780c */ /* 0x000fe40001744670 */
[----:B------:R2:W-:Y:S01]  /*0a60*/  @!P1 LDGSTS.E.BYPASS.LTC128B.128 [R6+0xe100], [R12.64], !P5 ;  /* 0x0e1000000c069fae */ /* 0x0005e2000e901d4c */
[----:B------:R-:W-:-:S03]  /*0a70*/  IMAD.MOV.U32 R2, RZ, RZ, R10 ;  /* 0x000000ffff027224 */ /* 0x000fc600078e000a */
[----:B------:R3:W-:Y:S04]  /*0a80*/  @!P1 LDGSTS.E.BYPASS.LTC128B.128 [R6+0x12100], [R20.64], !P4 ;  /* 0x1210000014069fae */ /* 0x0007e8000e101d4c */
[----:B-1----:R1:W-:Y:S04]  /*0a90*/  SHFL.IDX PT, R18, R9, 0x3, 0x181f ;  /* 0x00781f0009127f89 */ /* 0x0023e800000e0000 */
[----:B------:R-:W5:Y:S01]  /*0aa0*/  SHFL.IDX PT, R19, R8, 0x3, 0x181f ;  /* 0x00781f0008137f89 */ /* 0x000f6200000e0000 */
[----:B----4-:R-:W-:-:S03]  /*0ab0*/  @P6 IMAD.HI.U32 R7, R10, c[0x0][0x2bc], RZ ;  /* 0x0000af000a076a27 */ /* 0x010fc600078e00ff */
[----:B------:R4:W-:Y:S02]  /*0ac0*/  @!P1 LDGSTS.E.BYPASS.LTC128B.128 [R6+0x16100], [R22.64], !P3 ;  /* 0x1610000016069fae */ /* 0x0009e4000d901d4c */
[----:B------:R-:W-:Y:S02]  /*0ad0*/  @P6 SHF.R.U32.HI R2, RZ, c[0x0][0x2c0], R7 ;  /* 0x0000b000ff026a19 */ /* 0x000fe40000011607 */
[----:B------:R-:W-:-:S04]  /*0ae0*/  @!P0 LEA.HI R7, R4, R215, RZ, 0x3 ;  /* 0x000000d704078211 */ /* 0x000fc800078f18ff */
[----:B------:R-:W-:Y:S02]  /*0af0*/  @!P0 LOP3.LUT R7, R7, 0xfffffff8, RZ, 0xc0, !PT ;  /* 0xfffffff807078812 */ /* 0x000fe400078ec0ff */
[----:B-1----:R-:W-:-:S04]  /*0b00*/  @!P0 SHF.R.S32.HI R9, RZ, 0x1f, R214 ;  /* 0x0000001fff098819 */ /* 0x002fc800000114d6 */
[----:B------:R-:W-:Y:S01]  /*0b10*/  @!P0 LEA.HI R4, R9, R214, RZ, 0x3 ;  /* 0x000000d609048211 */ /* 0x000fe200078f18ff */
[--C-:B-----5:R-:W-:Y:S01]  /*0b20*/  @!P0 IMAD.WIDE R14, R216, 0x2, R18.reuse ;  /* 0x00000002d80e8825 */ /* 0x120fe200078e0212 */
[----:B------:R-:W-:Y:S02]  /*0b30*/  @!P2 IADD3 R8, P1, R2, UR14, RZ ;  /* 0x0000000e0208ac10 */ /* 0x000fe4000ff3e0ff */
[----:B------:R-:W-:Y:S01]  /*0b40*/  @!P0 LOP3.LUT R9, R4, 0xfffffff8, RZ, 0xc0, !PT ;  /* 0xfffffff804098812 */ /* 0x000fe200078ec0ff */
[----:B------:R-:W-:Y:S01]  /*0b50*/  @!P0 IMAD.SHL.U32 R4, R211, 0x2, RZ ;  /* 0x00000002d3048824 */ /* 0x000fe200078e00ff */
[----:B------:R-:W-:Y:S01]  /*0b60*/  @!P2 LEA.HI.X.SX32 R11, R2, UR11, 0x1, P1 ;  /* 0x0000000b020bac11 */ /* 0x000fe200088f0eff */
[--C-:B---3--:R-:W-:Y:S01]  /*0b70*/  @!P0 IMAD.WIDE R20, R7, 0x2, R18.reuse ;  /* 0x0000000207148825 */ /* 0x108fe200078e0212 */
[C---:B--2---:R-:W-:Y:S02]  /*0b80*/  @!P2 LEA R12, P1, R8.reuse, c[0x0][0x2a0], 0x2 ;  /* 0x0000a800080caa11 */ /* 0x044fe400078210ff */
[----:B------:R1:W-:Y:S01]  /*0b90*/  @!P0 LDGSTS.E.BYPASS.LTC128B.128 [R4+0xf100], [R14.64], !P5 ;  /* 0x0f1000000e048fae */ /* 0x0003e2000e901d4c */
[----:B------:R-:W-:Y:S01]  /*0ba0*/  @!P0 IMAD.WIDE R18, R9, 0x2, R18 ;  /* 0x0000000209128825 */ /* 0x000fe200078e0212 */
[----:B------:R-:W-:-:S02]  /*0bb0*/  @!P2 LEA.HI.X R13, R8, c[0x0][0x2a4], R11, 0x2, P1 ;  /* 0x0000a900080daa11 */ /* 0x000fc400008f140b */
[----:B------:R1:W-:Y:S04]  /*0bc0*/  @!P0 LDGSTS.E.BYPASS.LTC128B.128 [R4+0x13100], [R20.64], !P4 ;  /* 0x1310000014048fae */ /* 0x0003e8000e101d4c */
[----:B------:R1:W-:Y:S04]  /*0bd0*/  @!P0 LDGSTS.E.BYPASS.LTC128B.128 [R4+0x17100], [R18.64], !P3 ;  /* 0x1710000012048fae */ /* 0x0003e8000d901d4c */
[----:B------:R-:W0:Y:S04]  /*0be0*/  LDGDEPBAR ;  /* 0x00000000000079af */ /* 0x000e280000000000 */
[----:B------:R-:W-:Y:S06]  /*0bf0*/  BAR.SYNC.DEFER_BLOCKING 0x0 ;  /* 0x0000000000007b1d */ /* 0x000fec0000010000 */
[----:B------:R-:W2:Y:S01]  /*0c00*/  @!P2 LDG.E R208, [R12.64] ;  /* 0x0000000c0cd0a981 */ /* 0x000ea2000c1e1900 */
[----:B------:R-:W-:Y:S01]  /*0c10*/  IMAD.MOV R209, RZ, RZ, -R2 ;  /* 0x000000ffffd17224 */ /* 0x000fe200078e0a02 */
[----:B------:R-:W-:Y:S01]  /*0c20*/  UIMAD.WIDE.U32 UR18, UR8, UR4, URZ ;  /* 0x00000004081272a5 */ /* 0x000fe2000f8e003f */
[----:B------:R-:W-:Y:S01]  /*0c30*/  IMAD.SHL.U32 R205, R5, 0x8, RZ ;  /* 0x0000000805cd7824 */ /* 0x000fe200078e00ff */
[----:B------:R-:W-:Y:S01]  /*0c40*/  UIMAD UR4, UR6, UR4, URZ ;  /* 0x00000004060472a4 */ /* 0x000fe2000f8e023f */
[----:B------:R-:W-:Y:S01]  /*0c50*/  IMAD R209, R209, c[0x0][0x2b8], R10 ;  /* 0x0000ae00d1d17a24 */ /* 0x000fe200078e020a */
[----:B------:R-:W-:Y:S01]  /*0c60*/  ULEA UR17, UR7, 0xffffffc0, 0x6 ;  /* 0xffffffc007117891 */ /* 0x000fe2000f8e303f */
[----:B------:R-:W-:Y:S01]  /*0c70*/  IMAD.SHL.U32 R8, R0, 0x40, RZ ;  /* 0x0000004000087824 */ /* 0x000fe200078e00ff */
[----:B------:R-:W-:Y:S01]  /*0c80*/  UIMAD UR4, UR8, UR5, UR4 ;  /* 0x00000005080472a4 */ /* 0x000fe2000f8e0204 */
[----:B----4-:R-:W-:Y:S01]  /*0c90*/  IMAD.WIDE.U32 R6, R209, c[0x0][0x1e0], RZ ;  /* 0x00007800d1067a25 */ /* 0x010fe200078e00ff */
[----:B------:R-:W-:Y:S01]  /*0ca0*/  SHF.R.S32.HI R17, RZ, 0x1f, R209 ;  /* 0x0000001fff117819 */ /* 0x000fe200000114d1 */
[----:B------:R-:W-:Y:S01]  /*0cb0*/  UIADD3 UR17, UR9, -UR17, URZ ;  /* 0x8000001109117290 */ /* 0x000fe2000fffe03f */
[----:B------:R-:W-:Y:S01]  /*0cc0*/  ISETP.GE.AND P5, PT, R216, c[0x0][0x1d4], PT ;  /* 0x00007500d8007a0c */ /* 0x000fe20003fa6270 */
[----:B------:R-:W-:Y:S01]  /*0cd0*/  UIADD3 UR16, UR19, UR4, URZ ;  /* 0x0000000413107290 */ /* 0x000fe2000fffe03f */
[----:B------:R-:W-:Y:S01]  /*0ce0*/  LOP3.LUT R8, R8, 0x1c0, RZ, 0xc0, !PT ;  /* 0x000001c008087812 */ /* 0x000fe200078ec0ff */
[----:B------:R-:W-:Y:S01]  /*0cf0*/  IMAD R2, R17, c[0x0][0x1e0], RZ ;  /* 0x0000780011027a24 */ /* 0x000fe200078e02ff */
[----:B------:R-:W-:Y:S01]  /*0d00*/  ISETP.GE.AND P4, PT, R215, c[0x0][0x1d4], PT ;  /* 0x00007500d7007a0c */ /* 0x000fe20003f86270 */
[----:B------:R-:W-:Y:S01]  /*0d10*/  UISETP.GE.AND UP0, UPT, UR9, 0x1, UPT ;  /* 0x000000010900788c */ /* 0x000fe2000bf06270 */
[----:B------:R-:W-:Y:S01]  /*0d20*/  ISETP.GE.AND P6, PT, R214, c[0x0][0x1d4], PT ;  /* 0x00007500d6007a0c */ /* 0x000fe20003fc6270 */
[----:B------:R-:W-:Y:S01]  /*0d30*/  IMAD R9, R209, c[0x0][0x1e4], R2 ;  /* 0x00007900d1097a24 */ /* 0x000fe200078e0202 */
[----:B------:R-:W-:Y:S01]  /*0d40*/  LEA.HI R2, R24, R3, RZ, 0x4 ;  /* 0x0000000318027211 */ /* 0x000fe200078f20ff */
[----:B------:R-:W-:Y:S01]  /*0d50*/  ULDC.64 UR4, c[0x0][0x210] ;  /* 0x0000840000047ab9 */ /* 0x000fe20000000a00 */
[----:B------:R-:W-:Y:S01]  /*0d60*/  LOP3.LUT R205, R8, 0x8, R205, 0xf8, !PT ;  /* 0x0000000808cd7812 */ /* 0x000fe200078ef8cd */
[----:B------:R-:W-:Y:S01]  /*0d70*/  IMAD.IADD R7, R7, 0x1, R9 ;  /* 0x0000000107077824 */ /* 0x000fe200078e0209 */
[----:B------:R-:W-:Y:S01]  /*0d80*/  SHF.R.S32.HI R9, RZ, 0x4, R2 ;  /* 0x00000004ff097819 */ /* 0x000fe20000011402 */
[----:B------:R-:W-:Y:S01]  /*0d90*/  UIMAD UR6, UR6, UR4, URZ ;  /* 0x00000004060672a4 */ /* 0x000fe2000f8e023f */
[----:B------:R-:W-:Y:S01]  /*0da0*/  SHF.R.U32.HI R8, RZ, 0x3, R8 ;  /* 0x00000003ff087819 */ /* 0x000fe20000011608 */
[----:B------:R-:W-:Y:S01]  /*0db0*/  UIMAD.WIDE.U32 UR20, UR8, UR4, URZ ;  /* 0x00000004081472a5 */ /* 0x000fe2000f8e003f */
[C---:B-1----:R-:W-:Y:S01]  /*0dc0*/  LEA.HI R4, R2.reuse, R9, RZ, 0x1 ;  /* 0x0000000902047211 */ /* 0x042fe200078f08ff */
[----:B------:R-:W-:Y:S01]  /*0dd0*/  UIMAD UR5, UR8, UR5, UR6 ;  /* 0x00000005080572a4 */ /* 0x000fe2000f8e0206 */
[----:B------:R-:W-:-:S02]  /*0de0*/  LOP3.LUT R2, R2, 0xfffffff0, RZ, 0xc0, !PT ;  /* 0xfffffff002027812 */ /* 0x000fc400078ec0ff */
[----:B------:R-:W-:Y:S01]  /*0df0*/  LOP3.LUT R4, R4, 0xfffffffe, RZ, 0xc0, !PT ;  /* 0xfffffffe04047812 */ /* 0x000fe200078ec0ff */
[----:B------:R-:W-:Y:S01]  /*0e00*/  UIADD3 UR5, UR21, UR5, URZ ;  /* 0x0000000515057290 */ /* 0x000fe2000fffe03f */
[----:B------:R-:W-:Y:S01]  /*0e10*/  LOP3.LUT R205, R205, R8, RZ, 0x3c, !PT ;  /* 0x00000008cdcd7212 */ /* 0x000fe200078e3cff */
[----:B------:R-:W-:Y:S01]  /*0e20*/  IMAD.IADD R2, R3, 0x1, -R2 ;  /* 0x0000000103027824 */ /* 0x000fe200078e0a02 */
[----:B------:R-:W-:Y:S01]  /*0e30*/  LEA.HI R24, R24, R3, RZ, 0x5 ;  /* 0x0000000318187211 */ /* 0x000fe200078f28ff */
[----:B------:R-:W-:-:S04]  /*0e40*/  IMAD.IADD R4, R9, 0x1, -R4 ;  /* 0x0000000109047824 */ /* 0x000fc800078e0a04 */
[C---:B------:R-:W-:Y:S02]  /*0e50*/  IMAD R205, R4.reuse, 0x200, R205 ;  /* 0x0000020004cd7824 */ /* 0x040fe400078e02cd */
[----:B------:R-:W-:Y:S02]  /*0e60*/  IMAD.SHL.U32 R4, R4, 0x8, RZ ;  /* 0x0000000804047824 */ /* 0x000fe400078e00ff */
[----:B------:R-:W-:-:S05]  /*0e70*/  IMAD.SHL.U32 R205, R205, 0x2, RZ ;  /* 0x00000002cdcd7824 */ /* 0x000fca00078e00ff */
[----:B------:R-:W-:Y:S02]  /*0e80*/  IADD3 R203, R205, 0x6120, RZ ;  /* 0x00006120cdcb7810 */ /* 0x000fe40007ffe0ff */
[----:B--2---:R-:W-:Y:S01]  /*0e90*/  SHF.R.S32.HI R16, RZ, 0x1f, R208 ;  /* 0x0000001fff107819 */ /* 0x004fe200000114d0 */
[----:B------:R-:W-:-:S04]  /*0ea0*/  IMAD.WIDE.U32 R6, R208, c[0x0][0x1f0], R6 ;  /* 0x00007c00d0067a25 */ /* 0x000fc800078e0006 */
[----:B------:R-:W-:Y:S01]  /*0eb0*/  IMAD R11, R16, c[0x0][0x1f0], RZ ;  /* 0x00007c00100b7a24 */ /* 0x000fe200078e02ff */
[----:B------:R-:W-:Y:S02]  /*0ec0*/  IADD3 R10, P0, R6, UR18, RZ ;  /* 0x00000012060a7c10 */ /* 0x000fe4000ff1e0ff */
[----:B------:R-:W-:Y:S01]  /*0ed0*/  IADD3 R6, -R5, UR17, RZ ;  /* 0x0000001105067c10 */ /* 0x000fe2000fffe1ff */
[----:B------:R-:W-:-:S03]  /*0ee0*/  IMAD R11, R208, c[0x0][0x1f4], R11 ;  /* 0x00007d00d00b7a24 */ /* 0x000fc600078e020b */
[----:B------:R-:W-:Y:S02]  /*0ef0*/  ISETP.GE.AND P1, PT, R6, 0x1, PT ;  /* 0x000000010600780c */ /* 0x000fe40003f26270 */
[----:B------:R-:W-:Y:S02]  /*0f00*/  IADD3.X R11, R7, UR16, R11, P0, !PT ;  /* 0x00000010070b7c10 */ /* 0x000fe400087fe40b */
[C---:B------:R-:W-:Y:S02]  /*0f10*/  LEA R13, P0, R10.reuse, c[0x0][0x1c8], 0x1 ;  /* 0x000072000a0d7a11 */ /* 0x040fe400078008ff */
[----:B------:R-:W-:Y:S02]  /*0f20*/  SHF.R.S32.HI R7, RZ, 0x1f, R2 ;  /* 0x0000001fff077819 */ /* 0x000fe40000011402 */
[----:B------:R-:W-:Y:S01]  /*0f30*/  LEA.HI.X R11, R10, c[0x0][0x1cc], R11, 0x1, P0 ;  /* 0x000073000a0b7a11 */ /* 0x000fe200000f0c0b */
[----:B------:R-:W-:Y:S01]  /*0f40*/  SHFL.IDX PT, R18, R13, RZ, 0x181f ;  /* 0x00181fff0d127589 */ /* 0x000fe200000e0000 */
[----:B------:R-:W-:-:S02]  /*0f50*/  ISETP.GE.AND P0, PT, R6, 0x21, PT ;  /* 0x000000210600780c */ /* 0x000fc40003f06270 */
[----:B------:R-:W-:Y:S01]  /*0f60*/  LEA.HI R7, R7, R2, RZ, 0x3 ;  /* 0x0000000207077211 */ /* 0x000fe200078f18ff */
[----:B------:R-:W1:Y:S01]  /*0f70*/  SHFL.IDX PT, R19, R11, RZ, 0x181f ;  /* 0x00181fff0b137589 */ /* 0x000e6200000e0000 */
[----:B------:R-:W-:Y:S01]  /*0f80*/  @P1 SHF.R.S32.HI R10, RZ, 0x1f, R215 ;  /* 0x0000001fff0a1819 */ /* 0x000fe200000114d7 */
[----:B------:R-:W-:Y:S01]  /*0f90*/  @P1 IMAD.SHL.U32 R12, R211, 0x2, RZ ;  /* 0x00000002d30c1824 */ /* 0x000fe200078e00ff */
[----:B------:R-:W-:Y:S01]  /*0fa0*/  LOP3.LUT R5, R7, 0xfffffff8, RZ, 0xc0, !PT ;  /* 0xfffffff807057812 */ /* 0x000fe200078ec0ff */
[----:B------:R2:W-:Y:S01]  /*0fb0*/  SHFL.IDX PT, R14, R13, 0x1, 0x181f ;  /* 0x00381f000d0e7f89 */ /* 0x0005e200000e0000 */
[----:B------:R-:W-:-:S03]  /*0fc0*/  @P1 SHF.R.S32.HI R9, RZ, 0x1f, R214 ;  /* 0x0000001fff091819 */ /* 0x000fc600000114d6 */
[----:B------:R3:W4:Y:S01]  /*0fd0*/  SHFL.IDX PT, R15, R11, 0x1, 0x181f ;  /* 0x00381f000b0f7f89 */ /* 0x00072200000e0000 */
[----:B------:R-:W-:Y:S01]  /*0fe0*/  IMAD.IADD R5, R2, 0x1, -R5 ;  /* 0x0000000102057824 */ /* 0x000fe200078e0a05 */
[----:B------:R-:W-:Y:S01]  /*0ff0*/  @P0 SHF.R.S32.HI R2, RZ, 0x1f, R215 ;  /* 0x0000001fff020819 */ /* 0x000fe200000114d7 */
[----:B------:R-:W-:Y:S02]  /*1000*/  @P0 IMAD.SHL.U32 R8, R211, 0x2, RZ ;  /* 0x00000002d3080824 */ /* 0x000fe400078e00ff */
[----:B-1----:R-:W-:Y:S01]  /*1010*/  @P1 IMAD.WIDE R22, R216, 0x2, R18 ;  /* 0x00000002d8161825 */ /* 0x002fe200078e0212 */
[----:B--2---:R-:W-:-:S04]  /*1020*/  @P0 SHF.R.S32.HI R13, RZ, 0x1f, R214 ;  /* 0x0000001fff0d0819 */ /* 0x004fc800000114d6 */
[----:B------:R1:W-:Y:S01]  /*1030*/  @P1 LDGSTS.E.BYPASS.LTC128B.128 [R12+0x6100], [R22.64], !P5 ;  /* 0x06100000160c1fae */ /* 0x0003e2000e901d4c */
[-C--:B---3--:R-:W-:Y:S01]  /*1040*/  @P1 LEA.HI R11, R10, R215.reuse, RZ, 0x3 ;  /* 0x000000d70a0b1211 */ /* 0x088fe200078f18ff */
[----:B----4-:R-:W-:Y:S01]  /*1050*/  @P0 IMAD.WIDE R28, R216, 0x2, R14 ;  /* 0x00000002d81c0825 */ /* 0x010fe200078e020e */
[-C--:B------:R-:W-:Y:S02]  /*1060*/  @P1 LEA.HI R10, R9, R214.reuse, RZ, 0x3 ;  /* 0x000000d6090a1211 */ /* 0x080fe400078f18ff */
[----:B------:R-:W-:Y:S02]  /*1070*/  @P0 LEA.HI R9, R2, R215, RZ, 0x3 ;  /* 0x000000d702090211 */ /* 0x000fe400078f18ff */
[----:B------:R-:W-:Y:S02]  /*1080*/  @P0 LEA.HI R2, R13, R214, RZ, 0x3 ;  /* 0x000000d60d020211 */ /* 0x000fe400078f18ff */
[----:B------:R-:W-:Y:S02]  /*1090*/  @P1 LOP3.LUT R11, R11, 0xfffffff8, RZ, 0xc0, !PT ;  /* 0xfffffff80b0b1812 */ /* 0x000fe400078ec0ff */
[----:B------:R-:W-:-:S02]  /*10a0*/  @P1 LOP3.LUT R10, R10, 0xfffffff8, RZ, 0xc0, !PT ;  /* 0xfffffff80a0a1812 */ /* 0x000fc400078ec0ff */
[----:B------:R-:W-:Y:S01]  /*10b0*/  @P0 LOP3.LUT R9, R9, 0xfffffff8, RZ, 0xc0, !PT ;  /* 0xfffffff809090812 */ /* 0x000fe200078ec0ff */
[----:B------:R-:W-:Y:S01]  /*10c0*/  @P1 IMAD.WIDE R20, R11, 0x2, R18 ;  /* 0x000000020b141825 */ /* 0x000fe200078e0212 */
[----:B------:R-:W-:-:S03]  /*10d0*/  @P0 LOP3.LUT R2, R2, 0xfffffff8, RZ, 0xc0, !PT ;  /* 0xfffffff802020812 */ /* 0x000fc600078ec0ff */
[----:B------:R-:W-:Y:S01]  /*10e0*/  @P1 IMAD.WIDE R10, R10, 0x2, R18 ;  /* 0x000000020a0a1825 */ /* 0x000fe200078e0212 */
[----:B------:R1:W-:Y:S01]  /*10f0*/  @P1 LDGSTS.E.BYPASS.LTC128B.128 [R12+0x8100], [R20.64], !P4 ;  /* 0x08100000140c1fae */ /* 0x0003e2000e101d4c */
[----:B------:R-:W-:Y:S02]  /*1100*/  SHF.R.S32.HI R18, RZ, 0x5, R24 ;  /* 0x00000005ff127819 */ /* 0x000fe40000011418 */
[--C-:B------:R-:W-:Y:S01]  /*1110*/  @P0 IMAD.WIDE R26, R9, 0x2, R14.reuse ;  /* 0x00000002091a0825 */ /* 0x100fe200078e020e */
[----:B------:R2:W-:Y:S01]  /*1120*/  @P1 LDGSTS.E.BYPASS.LTC128B.128 [R12+0xa100], [R10.64], !P6 ;  /* 0x0a1000000a0c1fae */ /* 0x0005e2000f101d4c */
[----:B------:R-:W-:Y:S02]  /*1130*/  R2P PR, R5, 0x6 ;  /* 0x0000000605007804 */ /* 0x000fe40000000000 */
[----:B------:R-:W-:Y:S01]  /*1140*/  @P0 IMAD.WIDE R14, R2, 0x2, R14 ;  /* 0x00000002020e0825 */ /* 0x000fe200078e020e */
[----:B------:R3:W-:Y:S01]  /*1150*/  @P0 LDGSTS.E.BYPASS.LTC128B.128 [R8+0x7100], [R28.64], !P5 ;  /* 0x071000001c080fae */ /* 0x0007e2000e901d4c */
[----:B------:R-:W-:-:S02]  /*1160*/  SHF.R.S32.HI R217, RZ, 0x1f, R18 ;  /* 0x0000001fffd97819 */ /* 0x000fc40000011412 */
[----:B------:R-:W-:Y:S01]  /*1170*/  IMAD.SHL.U32 R5, R5, 0x40, RZ ;  /* 0x0000004005057824 */ /* 0x000fe200078e00ff */
[----:B------:R3:W-:Y:S01]  /*1180*/  @P0 LDGSTS.E.BYPASS.LTC128B.128 [R8+0x9100], [R26.64], !P4 ;  /* 0x091000001a080fae */ /* 0x0007e2000e101d4c */
[----:B------:R-:W-:Y:S01]  /*1190*/  IMAD.MOV.U32 R9, RZ, RZ, 0x10 ;  /* 0x00000010ff097424 */ /* 0x000fe200078e00ff */
[----:B------:R-:W-:Y:S01]  /*11a0*/  LEA.HI R217, R217, R18, RZ, 0x3 ;  /* 0x00000012d9d97211 */ /* 0x000fe200078f18ff */
[----:B------:R-:W-:Y:S01]  /*11b0*/  IMAD.SHL.U32 R19, R7, 0x40, RZ ;  /* 0x0000004007137824 */ /* 0x000fe200078e00ff */
[----:B------:R3:W-:Y:S01]  /*11c0*/  @P0 LDGSTS.E.BYPASS.LTC128B.128 [R8+0xb100], [R14.64], !P6 ;  /* 0x0b1000000e080fae */ /* 0x0007e2000f101d4c */
[----:B------:R-:W-:Y:S01]  /*11d0*/  LOP3.LUT R5, R5, 0x1c0, RZ, 0xc0, !PT ;  /* 0x000001c005057812 */ /* 0x000fe200078ec0ff */
[----:B------:R-:W-:Y:S01]  /*11e0*/  IMAD.MOV.U32 R2, RZ, RZ, 0x20 ;  /* 0x00000020ff027424 */ /* 0x000fe200078e00ff */
[----:B------:R-:W-:Y:S01]  /*11f0*/  SEL R7, R9, 0xfffffff0, !P1 ;  /* 0xfffffff009077807 */ /* 0x000fe20004800000 */
[----:B------:R-:W0:Y:S01]  /*1200*/  LDGDEPBAR ;  /* 0x00000000000079af */ /* 0x000e220000000000 */
[----:B------:R-:W-:-:S02]  /*1210*/  LOP3.LUT R19, R19, 0xfffffe00, RZ, 0xc0, !PT ;  /* 0xfffffe0013137812 */ /* 0x000fc400078ec0ff */
[----:B------:R-:W-:Y:S02]  /*1220*/  LOP3.LUT R4, R5, 0x8, R4, 0xf8, !PT ;  /* 0x0000000805047812 */ /* 0x000fe400078ef804 */
[----:B------:R-:W-:Y:S02]  /*1230*/  SHF.R.U32.HI R9, RZ, 0x3, R5 ;  /* 0x00000003ff097819 */ /* 0x000fe40000011605 */
[----:B------:R-:W-:Y:S02]  /*1240*/  SEL R5, R2, 0xffffffe0, !P2 ;  /* 0xffffffe002057807 */ /* 0x000fe40005000000 */
[----:B------:R-:W-:Y:S01]  /*1250*/  LOP3.LUT R4, R4, R9, RZ, 0x3c, !PT ;  /* 0x0000000904047212 */ /* 0x000fe200078e3cff */
[----:B------:R-:W-:Y:S01]  /*1260*/  IMAD R9, R18, 0x400, R19 ;  /* 0x0000040012097824 */ /* 0x000fe200078e0213 */
[----:B------:R-:W-:Y:S02]  /*1270*/  R2P PR, R0, 0x6 ;  /* 0x0000000600007804 */ /* 0x000fe40000000000 */
[----:B------:R-:W-:Y:S01]  /*1280*/  PLOP3.LUT P0, PT, PT, PT, UP0, 0x80, 0x0 ;  /* 0x000000000000781c */ /* 0x000fe20003f0f008 */
[----:B------:R-:W-:Y:S01]  /*1290*/  IMAD.IADD R0, R4, 0x1, R9 ;  /* 0x0000000104007824 */ /* 0x000fe200078e0209 */
[----:B------:R-:W-:-:S02]  /*12a0*/  LOP3.LUT R24, R24, 0xffffffe0, RZ, 0xc0, !PT ;  /* 0xffffffe018187812 */ /* 0x000fc400078ec0ff */
[----:B------:R-:W-:Y:S01]  /*12b0*/  LOP3.LUT R217, R217, 0xfffffff8, RZ, 0xc0, !PT ;  /* 0xfffffff8d9d97812 */ /* 0x000fe200078ec0ff */
[C---:B------:R-:W-:Y:S01]  /*12c0*/  IMAD.SHL.U32 R44, R0.reuse, 0x2, RZ ;  /* 0x00000002002c7824 */ /* 0x040fe200078e00ff */
[----:B------:R-:W-:Y:S01]  /*12d0*/  LEA R206, R0, 0xc100, 0x1 ;  /* 0x0000c10000ce7811 */ /* 0x000fe200078e08ff */
[----:B------:R-:W-:Y:S01]  /*12e0*/  IMAD.IADD R3, R3, 0x1, -R24 ;  /* 0x0000000103037824 */ /* 0x000fe200078e0a18 */
[----:B------:R-:W-:Y:S01]  /*12f0*/  LOP3.LUT R0, R4, R19, RZ, 0xfc, !PT ;  /* 0x0000001304007212 */ /* 0x000fe200078efcff */
[----:B------:R-:W-:Y:S01]  /*1300*/  IMAD.IADD R217, R18, 0x1, -R217 ;  /* 0x0000000112d97824 */ /* 0x000fe200078e0ad9 */
[----:B---3--:R-:W-:Y:S01]  /*1310*/  IADD3 R8, R205, 0x6100, RZ ;  /* 0x00006100cd087810 */ /* 0x008fe20007ffe0ff */
[----:B------:R-:W-:-:S04]  /*1320*/  DEPBAR.LE SB0, 0x1 ;  /* 0x000080400000791a */ /* 0x000fc80000000000 */
[----:B------:R-:W-:-:S04]  /*1330*/  DEPBAR.LE SB0, 0x0 ;  /* 0x000080000000791a */ /* 0x000fc80000000000 */
[----:B------:R-:W-:Y:S01]  /*1340*/  BAR.SYNC.DEFER_BLOCKING 0x0 ;  /* 0x0000000000007b1d */ /* 0x000fe20000010000 */
[----:B------:R-:W-:Y:S01]  /*1350*/  @P1 IADD3 R203, R8, -0x20, RZ ;  /* 0xffffffe008cb1810 */ /* 0x000fe20007ffe0ff */
[----:B------:R-:W-:Y:S01]  /*1360*/  IMAD R204, R7, 0x2, R206 ;  /* 0x0000000207cc7824 */ /* 0x000fe200078e02ce */
[----:B------:R-:W-:Y:S02]  /*1370*/  ISETP.GT.AND P3, PT, R213, 0x3f, PT ;  /* 0x0000003fd500780c */ /* 0x000fe40003f64270 */
[----:B------:R-:W-:Y:S02]  /*1380*/  SEL R4, RZ, 0x10, P6 ;  /* 0x00000010ff047807 */ /* 0x000fe40003000000 */
[----:B------:R-:W-:Y:S02]  /*1390*/  SEL R2, R2, 0xffffffe0, !P2 ;  /* 0xffffffe002027807 */ /* 0x000fe40005000000 */
[C---:B------:R-:W-:Y:S02]  /*13a0*/  IADD3 R195, R203.reuse, 0x800, RZ ;  /* 0x00000800cbc37810 */ /* 0x040fe40007ffe0ff */
[----:B------:R-:W-:-:S02]  /*13b0*/  IADD3 R194, R203, 0x1000, RZ ;  /* 0x00001000cbc27810 */ /* 0x000fc40007ffe0ff */
[----:B------:R-:W-:Y:S01]  /*13c0*/  IADD3 R193, R203, 0x1800, RZ ;  /* 0x00001800cbc17810 */ /* 0x000fe20007ffe0ff */
[----:B------:R-:W3:Y:S04]  /*13d0*/  LDSM.16.M88.4 R44, [R44+0xc100] ;  /* 0x00c100002c2c783b */ /* 0x000ee80000000200 */
[----:B-1----:R1:W4:Y:S04]  /*13e0*/  LDSM.16.M88.4 R20, [R205+0x6100] ;  /* 0x00610000cd14783b */ /* 0x0023280000000200 */
[----:B--2---:R1:W2:Y:S04]  /*13f0*/  LDSM.16.M88.4 R12, [R205+0x6900] ;  /* 0x00690000cd0c783b */ /* 0x0042a80000000200 */
[----:B------:R1:W1:Y:S04]  /*1400*/  LDSM.16.M88.4 R72, [R205+0x7100] ;  /* 0x00710000cd48783b */ /* 0x0002680000000200 */
[----:B------:R1:W1:Y:S04]  /*1410*/  LDSM.16.M88.4 R68, [R205+0x7900] ;  /* 0x00790000cd44783b */ /* 0x0002680000000200 */
[----:B------:R1:W1:Y:S04]  /*1420*/  LDSM.16.M88.4 R52, [R204] ;  /* 0x00000000cc34783b */ /* 0x0002680000000200 */
[----:B------:R1:W1:Y:S04]  /*1430*/  LDSM.16.M88.4 R64, [R203] ;  /* 0x00000000cb40783b */ /* 0x0002680000000200 */
[----:B------:R1:W1:Y:S04]  /*1440*/  LDSM.16.M88.4 R60, [R203+0x800] ;  /* 0x00080000cb3c783b */ /* 0x0002680000000200 */
[----:B------:R1:W1:Y:S04]  /*1450*/  LDSM.16.M88.4 R56, [R203+0x1000] ;  /* 0x00100000cb38783b */ /* 0x0002680000000200 */
[----:B------:R1:W1:Y:S01]  /*1460*/  LDSM.16.M88.4 R8, [R203+0x1800] ;  /* 0x00180000cb08783b */ /* 0x0002620000000200 */
[----:B------:R-:W-:Y:S05]  /*1470*/  @!P0 BRA `(.L_x_0) ;  /* 0x0000035000008947 */ /* 0x000fea0003800000 */
[----:B------:R-:W-:Y:S01]  /*1480*/  IMAD R24, R17, c[0x0][0x208], RZ ;  /* 0x0000820011187a24 */ /* 0x000fe200078e02ff */
[----:B------:R-:W-:Y:S01]  /*1490*/  ISETP.GE.AND P1, PT, R216, c[0x0][0x1d4], PT ;  /* 0x00007500d8007a0c */ /* 0x000fe20003f26270 */
[----:B------:R-:W-:Y:S01]  /*14a0*/  IMAD.WIDE.U32 R18, R209, c[0x0][0x208], RZ ;  /* 0x00008200d1127a25 */ /* 0x000fe200078e00ff */
[----:B------:R-:W-:-:S03]  /*14b0*/  SHF.R.S32.HI R27, RZ, 0x1f, R214 ;  /* 0x0000001fff1b7819 */ /* 0x000fc600000114d6 */
[----:B------:R-:W-:Y:S02]  /*14c0*/  IMAD R17, R209, c[0x0][0x20c], R24 ;  /* 0x00008300d1117a24 */ /* 0x000fe400078e0218 */
[----:B------:R-:W-:-:S04]  /*14d0*/  IMAD.WIDE R30, R216, 0x2, RZ ;  /* 0x00000002d81e7825 */ /* 0x000fc800078e02ff */
[----:B------:R-:W-:Y:S02]  /*14e0*/  IMAD.IADD R19, R19, 0x1, R17 ;  /* 0x0000000113137824 */ /* 0x000fe400078e0211 */
[----:B------:R-:W-:Y:S02]  /*14f0*/  IMAD R17, R16, c[0x0][0x218], RZ ;  /* 0x0000860010117a24 */ /* 0x000fe400078e02ff */
[----:B------:R-:W-:-:S04]  /*1500*/  IMAD.WIDE.U32 R18, R208, c[0x0][0x218], R18 ;  /* 0x00008600d0127a25 */ /* 0x000fc800078e0012 */
[----:B------:R-:W-:Y:S01]  /*1510*/  IMAD R16, R208, c[0x0][0x21c], R17 ;  /* 0x00008700d0107a24 */ /* 0x000fe200078e0211 */
[----:B------:R-:W-:Y:S01]  /*1520*/  IADD3 R36, P0, R18, UR20, RZ ;  /* 0x0000001412247c10 */ /* 0x000fe2000ff1e0ff */
[----:B------:R-:W-:-:S03]  /*1530*/  IMAD.SHL.U32 R18, R211, 0x2, RZ ;  /* 0x00000002d3127824 */ /* 0x000fc600078e00ff */
[----:B------:R-:W-:Y:S02]  /*1540*/  IADD3.X R19, R19, UR5, R16, P0, !PT ;  /* 0x0000000513137c10 */ /* 0x000fe400087fe410 */
[C---:B------:R-:W-:Y:S02]  /*1550*/  LEA R34, P0, R36.reuse, c[0x0][0x1f8], 0x1 ;  /* 0x00007e0024227a11 */ /* 0x040fe400078008ff */
[----:B------:R-:W-:Y:S02]  /*1560*/  SHF.R.S32.HI R16, RZ, 0x1f, R215 ;  /* 0x0000001fff107819 */ /* 0x000fe400000114d7 */
[----:B------:R-:W-:Y:S01]  /*1570*/  LEA.HI.X R36, R36, c[0x0][0x1fc], R19, 0x1, P0 ;  /* 0x00007f0024247a11 */ /* 0x000fe200000f0c13 */
[----:B------:R-:W5:Y:S01]  /*1580*/  SHFL.IDX PT, R25, R34, RZ, 0x181f ;  /* 0x00181fff22197589 */ /* 0x000f6200000e0000 */
[----:B------:R-:W-:Y:S02]  /*1590*/  LEA.HI R17, R16, R215, RZ, 0x3 ;  /* 0x000000d710117211 */ /* 0x000fe400078f18ff */
[----:B------:R-:W-:Y:S01]  /*15a0*/  LEA.HI R16, R27, R214, RZ, 0x3 ;  /* 0x000000d61b107211 */ /* 0x000fe200078f18ff */
[----:B------:R-:W4:Y:S01]  /*15b0*/  SHFL.IDX PT, R26, R36, RZ, 0x181f ;  /* 0x00181fff241a7589 */ /* 0x000f2200000e0000 */
[----:B------:R-:W-:-:S02]  /*15c0*/  LOP3.LUT R17, R17, 0xfffffff8, RZ, 0xc0, !PT ;  /* 0xfffffff811117812 */ /* 0x000fc400078ec0ff */
[----:B------:R-:W-:Y:S01]  /*15d0*/  LOP3.LUT R16, R16, 0xfffffff8, RZ, 0xc0, !PT ;  /* 0xfffffff810107812 */ /* 0x000fe200078ec0ff */
[----:B------:R3:W2:Y:S02]  /*15e0*/  SHFL.IDX PT, R19, R34, 0x1, 0x181f ;  /* 0x00381f0022137f89 */ /* 0x0006a400000e0000 */
[----:B------:R-:W-:Y:S02]  /*15f0*/  IMAD.WIDE R32, R17, 0x2, RZ ;  /* 0x0000000211207825 */ /* 0x000fe400078e02ff */
[----:B------:R-:W1:Y:S02]  /*1600*/  SHFL.IDX PT, R24, R36, 0x1, 0x181f ;  /* 0x00381f0024187f89 */ /* 0x000e6400000e0000 */
[----:B------:R-:W-:Y:S01]  /*1610*/  IMAD.WIDE R16, R16, 0x2, RZ ;  /* 0x0000000210107825 */ /* 0x000fe200078e02ff */
[----:B-----5:R-:W-:-:S05]  /*1620*/  IADD3 R28, P0, R25, R30, RZ ;  /* 0x0000001e191c7210 */ /* 0x020fca0007f1e0ff */
[----:B----4-:R-:W-:Y:S01]  /*1630*/  IMAD.X R29, R26, 0x1, R31, P0 ;  /* 0x000000011a1d7824 */ /* 0x010fe200000e061f */
[----:B------:R-:W-:Y:S02]  /*1640*/  ISETP.LT.OR P0, PT, R6, 0x1, P1 ;  /* 0x000000010600780c */ /* 0x000fe40000f01670 */
[----:B------:R-:W-:-:S11]  /*1650*/  ISETP.GE.AND P1, PT, R215, c[0x0][0x1d4], PT ;  /* 0x00007500d7007a0c */ /* 0x000fd60003f26270 */
[----:B------:R4:W-:Y:S01]  /*1660*/  LDGSTS.E.BYPASS.LTC128B.128 [R18+0x100], [R28.64], !P0 ;  /* 0x001000001c127fae */ /* 0x0009e2000c101d4c */
[----:B---3--:R-:W-:-:S05]  /*1670*/  IADD3 R34, P0, R25, R32, RZ ;  /* 0x0000002019227210 */ /* 0x008fca0007f1e0ff */
[----:B------:R-:W-:Y:S01]  /*1680*/  IMAD.X R35, R26, 0x1, R33, P0 ;  /* 0x000000011a237824 */ /* 0x000fe200000e0621 */
[----:B--2---:R-:W-:-:S05]  /*1690*/  IADD3 R30, P0, R30, R19, RZ ;  /* 0x000000131e1e7210 */ /* 0x004fca0007f1e0ff */
[----:B-1----:R-:W-:Y:S01]  /*16a0*/  IMAD.X R31, R31, 0x1, R24, P0 ;  /* 0x000000011f1f7824 */ /* 0x002fe200000e0618 */
[----:B------:R-:W-:-:S05]  /*16b0*/  IADD3 R36, P0, R25, R16, RZ ;  /* 0x0000001019247210 */ /* 0x000fca0007f1e0ff */
[----:B------:R-:W-:Y:S01]  /*16c0*/  IMAD.X R37, R26, 0x1, R17, P0 ;  /* 0x000000011a257824 */ /* 0x000fe200000e0611 */
[----:B------:R-:W-:-:S05]  /*16d0*/  IADD3 R26, P0, R32, R19, RZ ;  /* 0x00000013201a7210 */ /* 0x000fca0007f1e0ff */
[----:B------:R-:W-:Y:S01]  /*16e0*/  IMAD.X R27, R33, 0x1, R24, P0 ;  /* 0x00000001211b7824 */ /* 0x000fe200000e0618 */
[----:B------:R-:W-:-:S05]  /*16f0*/  IADD3 R16, P0, R16, R19, RZ ;  /* 0x0000001310107210 */ /* 0x000fca0007f1e0ff */
[----:B------:R-:W-:Y:S01]  /*1700*/  IMAD.X R17, R17, 0x1, R24, P0 ;  /* 0x0000000111117824 */ /* 0x000fe200000e0618 */
[C---:B------:R-:W-:Y:S02]  /*1710*/  ISETP.LT.OR P0, PT, R6.reuse, 0x1, P1 ;  /* 0x000000010600780c */ /* 0x040fe40000f01670 */
[----:B------:R-:W-:-:S11]  /*1720*/  ISETP.LT.OR P1, PT, R6, 0x21, P1 ;  /* 0x000000210600780c */ /* 0x000fd60000f21670 */
[----:B------:R4:W-:Y:S01]  /*1730*/  LDGSTS.E.BYPASS.LTC128B.128 [R18+0x2100], [R34.64], !P0 ;  /* 0x0210000022127fae */ /* 0x0009e2000c101d4c */
[----:B------:R-:W-:-:S04]  /*1740*/  ISETP.GE.AND P0, PT, R214, c[0x0][0x1d4], PT ;  /* 0x00007500d6007a0c */ /* 0x000fc80003f06270 */
[C---:B------:R-:W-:Y:S02]  /*1750*/  ISETP.LT.OR P2, PT, R6.reuse, 0x1, P0 ;  /* 0x000000010600780c */ /* 0x040fe40000741670 */
[----:B------:R-:W-:-:S11]  /*1760*/  ISETP.LT.OR P0, PT, R6, 0x21, P0 ;  /* 0x000000210600780c */ /* 0x000fd60000701670 */
[----:B------:R4:W-:Y:S01]  /*1770*/  LDGSTS.E.BYPASS.LTC128B.128 [R18+0x4100], [R36.64], !P2 ;  /* 0x0410000024127fae */ /* 0x0009e2000d101d4c */
[----:B------:R-:W-:-:S04]  /*1780*/  ISETP.GE.AND P2, PT, R216, c[0x0][0x1d4], PT ;  /* 0x00007500d8007a0c */ /* 0x000fc80003f46270 */
[----:B------:R-:W-:-:S13]  /*1790*/  ISETP.LT.OR P2, PT, R6, 0x21, P2 ;  /* 0x000000210600780c */ /* 0x000fda0001741670 */
[----:B------:R4:W-:Y:S04]  /*17a0*/  LDGSTS.E.BYPASS.LTC128B.128 [R18+0x1100], [R30.64], !P2 ;  /* 0x011000001e127fae */ /* 0x0009e8000d101d4c */
[----:B------:R4:W-:Y:S04]  /*17b0*/  LDGSTS.E.BYPASS.LTC128B.128 [R18+0x3100], [R26.64], !P1 ;  /* 0x031000001a127fae */ /* 0x0009e8000c901d4c */
[----:B------:R4:W-:Y:S02]  /*17c0*/  LDGSTS.E.BYPASS.LTC128B.128 [R18+0x5100], [R16.64], !P0 ;  /* 0x0510000010127fae */ /* 0x0009e4000c101d4c */
.L_x_0:
[C---:B---34-:R-:W-:Y:S01]  /*17d0*/  HMMA.16816.F32.BF16 R24, R44.reuse, R20, RZ ;  /* 0x000000142c18723c */ /* 0x058fe200000418ff */
[C---:B------:R-:W-:Y:S01]  /*17e0*/  LEA R202, R5.reuse, R206, 0x1 ;  /* 0x000000ce05ca7211 */ /* 0x040fe200078e08ff */
[----:B------:R-:W-:Y:S01]  /*17f0*/  LDSM.16.M88.4 R84, [R205+0xb900] ;  /* 0x00b90000cd54783b */ /* 0x000fe20000000200 */
[C---:B------:R-:W-:Y:S01]  /*1800*/  LEA R199, R2.reuse, R205, 0x1 ;  /* 0x000000cd02c77211 */ /* 0x040fe200078e08ff */
[----:B------:R-:W-:Y:S01]  /*1810*/  UISETP.GE.AND UP0, UPT, UR9, 0x41, UPT ;  /* 0x000000410900788c */ /* 0x000fe2000bf06270 */
[----:B------:R-:W-:Y:S01]  /*1820*/  LEA R201, R5, R204, 0x1 ;  /* 0x000000cc05c97211 */ /* 0x000fe200078e08ff */
[----:B------:R-:W-:Y:S01]  /*1830*/  LDSM.16.M88.4 R40, [R202] ;  /* 0x00000000ca28783b */ /* 0x000fe20000000200 */
[----:B------:R-:W-:Y:S01]  /*1840*/  LEA R192, R2, R203, 0x1 ;  /* 0x000000cb02c07211 */ /* 0x000fe200078e08ff */
[----:B------:R-:W-:Y:S01]  /*1850*/  HMMA.16816.F32.BF16 R20, R44, R22, RZ ;  /* 0x000000162c14723c */ /* 0x000fe200000418ff */
[----:B------:R-:W-:Y:S01]  /*1860*/  IADD3 R191, R203, 0x2000, RZ ;  /* 0x00002000cbbf7810 */ /* 0x000fe20007ffe0ff */
[----:B------:R-:W3:Y:S01]  /*1870*/  LDSM.16.M88.4 R36, [R199+0x6100] ;  /* 0x00610000c724783b */ /* 0x000ee20000000200 */
[----:B------:R-:W-:-:S02]  /*1880*/  PLOP3.LUT P0, PT, PT, PT, UP0, 0x40, 0x0 ;  /* 0x000000000000781c */ /* 0x000fc40003f0e808 */
[C---:B------:R-:W-:Y:S01]  /*1890*/  IADD3 R190, R203.reuse, 0x2800, RZ ;  /* 0x00002800cbbe7810 */ /* 0x040fe20007ffe0ff */
[----:B------:R-:W4:Y:S01]  /*18a0*/  LDSM.16.M88.4 R32, [R199+0x6900] ;  /* 0x00690000c720783b */ /* 0x000f220000000200 */
[C---:B------:R-:W-:Y:S01]  /*18b0*/  IADD3 R189, R203.reuse, 0x3000, RZ ;  /* 0x00003000cbbd7810 */ /* 0x040fe20007ffe0ff */
[C---:B--2---:R-:W-:Y:S01]  /*18c0*/  HMMA.16816.F32.BF16 R16, R44.reuse, R12, RZ ;  /* 0x0000000c2c10723c */ /* 0x044fe200000418ff */
[C---:B------:R-:W-:Y:S01]  /*18d0*/  IADD3 R188, R203.reuse, 0x3800, RZ ;  /* 0x00003800cbbc7810 */ /* 0x040fe20007ffe0ff */
[----:B------:R-:W2:Y:S01]  /*18e0*/  LDSM.16.M88.4 R28, [R199+0x7100] ;  /* 0x00710000c71c783b */ /* 0x000ea20000000200 */
[C---:B------:R-:W-:Y:S02]  /*18f0*/  IADD3 R187, R203.reuse, 0x4000, RZ ;  /* 0x00004000cbbb7810 */ /* 0x040fe40007ffe0ff */
[C---:B------:R-:W-:Y:S01]  /*1900*/  IADD3 R186, R203.reuse, 0x4800, RZ ;  /* 0x00004800cbba7810 */ /* 0x040fe20007ffe0ff */
[----:B------:R-:W-:Y:S01]  /*1910*/  LDSM.16.M88.4 R80, [R199+0x7900] ;  /* 0x00790000c750783b */ /* 0x000fe20000000200 */
[C---:B------:R-:W-:Y:S01]  /*1920*/  IADD3 R185, R203.reuse, 0x5000, RZ ;  /* 0x00005000cbb97810 */ /* 0x040fe20007ffe0ff */
[C---:B------:R-:W-:Y:S01]  /*1930*/  HMMA.16816.F32.BF16 R12, R44.reuse, R14, RZ ;  /* 0x0000000e2c0c723c */ /* 0x040fe200000418ff */
[----:B------:R-:W-:Y:S01]  /*1940*/  IADD3 R184, R203, 0x5800, RZ ;  /* 0x00005800cbb87810 */ /* 0x000fe20007ffe0ff */
[----:B------:R-:W0:Y:S06]  /*1950*/  LDGDEPBAR ;  /* 0x00000000000079af */ /* 0x000e2c0000000000 */
[C---:B-1----:R-:W-:Y:S08]  /*1960*/  HMMA.16816.F32.BF16 R76, R44.reuse, R72, RZ ;  /* 0x000000482c4c723c */ /* 0x042ff000000418ff */
[----:B------:R-:W-:Y:S08]  /*1970*/  HMMA.16816.F32.BF16 R72, R44, R74, RZ ;  /* 0x0000004a2c48723c */ /* 0x000ff000000418ff */
[C---:B------:R-:W-:Y:S08]  /*1980*/  HMMA.16816.F32.BF16 R24, R52.reuse, R64, R24 ;  /* 0x000000403418723c */ /* 0x040ff00000041818 */
[----:B------:R-:W-:Y:S01]  /*1990*/  HMMA.16816.F32.BF16 R20, R52, R66, R20 ;  /* 0x000000423414723c */ /* 0x000fe20000041814 */
[----:B------:R-:W-:Y:S07]  /*19a0*/  LDSM.16.M88.4 R64, [R192] ;  /* 0x00000000c040783b */ /* 0x000fee0000000200 */
[C---:B------:R-:W-:Y:S08]  /*19b0*/  HMMA.16816.F32.BF16 R48, R44.reuse, R68, RZ ;  /* 0x000000442c30723c */ /* 0x040ff000000418ff */
[----:B------:R-:W-:Y:S01]  /*19c0*/  HMMA.16816.F32.BF16 R44, R44, R70, RZ ;  /* 0x000000462c2c723c */ /* 0x000fe200000418ff */
[----:B------:R-:W1:Y:S07]  /*19d0*/  LDSM.16.M88.4 R68, [R201] ;  /* 0x00000000c944783b */ /* 0x000e6e0000000200 */
[C---:B------:R-:W-:Y:S08]  /*19e0*/  HMMA.16816.F32.BF16 R16, R52.reuse, R60, R16 ;  /* 0x0000003c3410723c */ /* 0x040ff00000041810 */
[C---:B------:R-:W-:Y:S01]  /*19f0*/  HMMA.16816.F32.BF16 R12, R52.reuse, R62, R12 ;  /* 0x0000003e340c723c */ /* 0x040fe2000004180c */
[----:B------:R-:W5:Y:S07]  /*1a00*/  LDSM.16.M88.4 R60, [R192+0x800] ;  /* 0x00080000c03c783b */ /* 0x000f6e0000000200 */
[C---:B------:R-:W-:Y:S08]  /*1a10*/  HMMA.16816.F32.BF16 R76, R52.reuse, R56, R76 ;  /* 0x00000038344c723c */ /* 0x040ff0000004184c */
[----:B------:R-:W-:Y:S01]  /*1a20*/  HMMA.16816.F32.BF16 R72, R52, R58, R72 ;  /* 0x0000003a3448723c */ /* 0x000fe20000041848 */
[----:B------:R-:W1:Y:S07]  /*1a30*/  LDSM.16.M88.4 R56, [R192+0x1000] ;  /* 0x00100000c038783b */ /* 0x000e6e0000000200 */
[C---:B---3--:R-:W-:Y:S08]  /*1a40*/  HMMA.16816.F32.BF16 R24, R40.reuse, R36, R24 ;  /* 0x000000242818723c */ /* 0x048ff00000041818 */
[----:B------:R-:W-:Y:S01]  /*1a50*/  HMMA.16816.F32.BF16 R20, R40, R38, R20 ;  /* 0x000000262814723c */ /* 0x000fe20000041814 */
[----:B------:R-:W-:Y:S07]  /*1a60*/  LDSM.16.M88.4 R36, [R206+0x4000] ;  /* 0x00400000ce24783b */ /* 0x000fee0000000200 */
[C---:B------:R-:W-:Y:S08]  /*1a70*/  HMMA.16816.F32.BF16 R48, R52.reuse, R8, R48 ;  /* 0x000000083430723c */ /* 0x040ff00000041830 */
[----:B------:R-:W-:Y:S01]  /*1a80*/  HMMA.16816.F32.BF16 R44, R52, R10, R44 ;  /* 0x0000000a342c723c */ /* 0x000fe2000004182c */
[----:B------:R-:W-:Y:S04]  /*1a90*/  LDSM.16.M88.4 R52, [R192+0x1800] ;  /* 0x00180000c034783b */ /* 0x000fe80000000200 */
[----:B------:R-:W-:Y:S03]  /*1aa0*/  LDSM.16.M88.4 R8, [R205+0x8900] ;  /* 0x00890000cd08783b */ /* 0x000fe60000000200 */
[C---:B----4-:R-:W-:Y:S08]  /*1ab0*/  HMMA.16816.F32.BF16 R16, R40.reuse, R32, R16 ;  /* 0x000000202810723c */ /* 0x050ff00000041810 */
[C---:B------:R-:W-:Y:S01]  /*1ac0*/  HMMA.16816.F32.BF16 R12, R40.reuse, R34, R12 ;  /* 0x00000022280c723c */ /* 0x040fe2000004180c */
[----:B------:R-:W3:Y:S07]  /*1ad0*/  LDSM.16.M88.4 R32, [R205+0x8100] ;  /* 0x00810000cd20783b */ /* 0x000eee0000000200 */
[C---:B--2---:R-:W-:Y:S08]  /*1ae0*/  HMMA.16816.F32.BF16 R76, R40.reuse, R28, R76 ;  /* 0x0000001c284c723c */ /* 0x044ff0000004184c */
[----:B------:R-:W-:Y:S01]  /*1af0*/  HMMA.16816.F32.BF16 R72, R40, R30, R72 ;  /* 0x0000001e2848723c */ /* 0x000fe20000041848 */
[----:B------:R-:W2:Y:S07]  /*1b00*/  LDSM.16.M88.4 R28, [R205+0x9100] ;  /* 0x00910000cd1c783b */ /* 0x000eae0000000200 */
[C---:B-1----:R-:W-:Y:S08]  /*1b10*/  HMMA.16816.F32.BF16 R24, R68.reuse, R64, R24 ;  /* 0x000000404418723c */ /* 0x042ff00000041818 */
[----:B------:R-:W-:Y:S01]  /*1b20*/  HMMA.16816.F32.BF16 R20, R68, R66, R20 ;  /* 0x000000424414723c */ /* 0x000fe20000041814 */
[----:B------:R-:W-:Y:S07]  /*1b30*/  LDSM.16.M88.4 R64, [R204+0x4000] ;  /* 0x00400000cc40783b */ /* 0x000fee0000000200 */
[C---:B------:R-:W-:Y:S08]  /*1b40*/  HMMA.16816.F32.BF16 R48, R40.reuse, R80, R48 ;  /* 0x000000502830723c */ /* 0x040ff00000041830 */
[----:B------:R-:W-:Y:S01]  /*1b50*/  HMMA.16816.F32.BF16 R44, R40, R82, R44 ;  /* 0x00000052282c723c */ /* 0x000fe2000004182c */
[----:B------:R-:W-:Y:S04]  /*1b60*/  LDSM.16.M88.4 R80, [R205+0x9900] ;  /* 0x00990000cd50783b */ /* 0x000fe80000000200 */
[----:B------:R-:W-:Y:S03]  /*1b70*/  LDSM.16.M88.4 R40, [R203+0x2800] ;  /* 0x00280000cb28783b */ /* 0x000fe60000000200 */
[C---:B-----5:R-:W-:Y:S08]  /*1b80*/  HMMA.16816.F32.BF16 R16, R68.reuse, R60, R16 ;  /* 0x0000003c4410723c */ /* 0x060ff00000041810 */
[C---:B------:R-:W-:Y:S01]  /*1b90*/  HMMA.16816.F32.BF16 R12, R68.reuse, R62, R12 ;  /* 0x0000003e440c723c */ /* 0x040fe2000004180c */
[----:B------:R-:W1:Y:S07]  /*1ba0*/  LDSM.16.M88.4 R60, [R203+0x2000] ;  /* 0x00200000cb3c783b */ /* 0x000e6e0000000200 */
[C---:B------:R-:W-:Y:S08]  /*1bb0*/  HMMA.16816.F32.BF16 R76, R68.reuse, R56, R76 ;  /* 0x00000038444c723c */ /* 0x040ff0000004184c */
[----:B------:R-:W-:Y:S01]  /*1bc0*/  HMMA.16816.F32.BF16 R72, R68, R58, R72 ;  /* 0x0000003a4448723c */ /* 0x000fe20000041848 */
[----:B------:R-:W4:Y:S07]  /*1bd0*/  LDSM.16.M88.4 R56, [R203+0x3000] ;  /* 0x00300000cb38783b */ /* 0x000f2e0000000200 */
[C---:B---3--:R-:W-:Y:S08]  /*1be0*/  HMMA.16816.F32.BF16 R24, R36.reuse, R32, R24 ;  /* 0x000000202418723c */ /* 0x048ff00000041818 */
[----:B------:R-:W-:Y:S01]  /*1bf0*/  HMMA.16816.F32.BF16 R20, R36, R34, R20 ;  /* 0x000000222414723c */ /* 0x000fe20000041814 */
[----:B------:R-:W-:Y:S07]  /*1c00*/  LDSM.16.M88.4 R32, [R199+0x8100] ;  /* 0x00810000c720783b */ /* 0x000fee0000000200 */
[C---:B------:R-:W-:Y:S08]  /*1c10*/  HMMA.16816.F32.BF16 R48, R68.reuse, R52, R48 ;  /* 0x000000344430723c */ /* 0x040ff00000041830 */
[----:B------:R-:W-:Y:S01]  /*1c20*/  HMMA.16816.F32.BF16 R44, R68, R54, R44 ;  /* 0x00000036442c723c */ /* 0x000fe2000004182c */
[----:B------:R-:W3:Y:S04]  /*1c30*/  LDSM.16.M88.4 R52, [R202+0x4000] ;  /* 0x00400000ca34783b */ /* 0x000ee80000000200 */
[----:B------:R-:W5:Y:S03]  /*1c40*/  LDSM.16.M88.4 R68, [R203+0x3800] ;  /* 0x00380000cb44783b */ /* 0x000f660000000200 */
[C---:B------:R-:W-:Y:S08]  /*1c50*/  HMMA.16816.F32.BF16 R16, R36.reuse, R8, R16 ;  /* 0x000000082410723c */ /* 0x040ff00000041810 */
[C---:B------:R-:W-:Y:S01]  /*1c60*/  HMMA.16816.F32.BF16 R12, R36.reuse, R10, R12 ;  /* 0x0000000a240c723c */ /* 0x040fe2000004180c */
[----:B------:R-:W3:Y:S07]  /*1c70*/  LDSM.16.M88.4 R8, [R199+0x8900] ;  /* 0x00890000c708783b */ /* 0x000eee0000000200 */
[C---:B--2---:R-:W-:Y:S08]  /*1c80*/  HMMA.16816.F32.BF16 R76, R36.reuse, R28, R76 ;  /* 0x0000001c244c723c */ /* 0x044ff0000004184c */
[----:B------:R-:W-:Y:S01]  /*1c90*/  HMMA.16816.F32.BF16 R72, R36, R30, R72 ;  /* 0x0000001e2448723c */ /* 0x000fe20000041848 */
[----:B------:R-:W-:Y:S07]  /*1ca0*/  LDSM.16.M88.4 R28, [R199+0x9100] ;  /* 0x00910000c71c783b */ /* 0x000fee0000000200 */
[C---:B-1----:R-:W-:Y:S08]  /*1cb0*/  HMMA.16816.F32.BF16 R24, R64.reuse, R60, R24 ;  /* 0x0000003c4018723c */ /* 0x042ff00000041818 */
[----:B------:R-:W-:Y:S01]  /*1cc0*/  HMMA.16816.F32.BF16 R20, R64, R62, R20 ;  /* 0x0000003e4014723c */ /* 0x000fe20000041814 */
[----:B------:R-:W-:Y:S07]  /*1cd0*/  LDSM.16.M88.4 R60, [R199+0x9900] ;  /* 0x00990000c73c783b */ /* 0x000fee0000000200 */
[C---:B------:R-:W-:Y:S08]  /*1ce0*/  HMMA.16816.F32.BF16 R48, R36.reuse, R80, R48 ;  /* 0x000000502430723c */ /* 0x040ff00000041830 */
[----:B------:R-:W-:Y:S01]  /*1cf0*/  HMMA.16816.F32.BF16 R44, R36, R82, R44 ;  /* 0x00000052242c723c */ /* 0x000fe2000004182c */
[----:B------:R-:W-:Y:S07]  /*1d00*/  LDSM.16.M88.4 R36, [R192+0x2000] ;  /* 0x00200000c024783b */ /* 0x000fee0000000200 */
[C---:B------:R-:W-:Y:S08]  /*1d10*/  HMMA.16816.F32.BF16 R16, R64.reuse, R40, R16 ;  /* 0x000000284010723c */ /* 0x040ff00000041810 */
[C---:B------:R-:W-:Y:S01]  /*1d20*/  HMMA.16816.F32.BF16 R12, R64.reuse, R42, R12 ;  /* 0x0000002a400c723c */ /* 0x040fe2000004180c */
[----:B------:R-:W1:Y:S07]  /*1d30*/  LDSM.16.M88.4 R40, [R201+0x4000] ;  /* 0x00400000c928783b */ /* 0x000e6e0000000200 */
[C---:B----4-:R-:W-:Y:S08]  /*1d40*/  HMMA.16816.F32.BF16 R76, R64.reuse, R56, R76 ;  /* 0x00000038404c723c */ /* 0x050ff0000004184c */
[----:B------:R-:W-:Y:S01]  /*1d50*/  HMMA.16816.F32.BF16 R72, R64, R58, R72 ;  /* 0x0000003a4048723c */ /* 0x000fe20000041848 */
[----:B------:R-:W2:Y:S07]  /*1d60*/  LDSM.16.M88.4 R56, [R192+0x2800] ;  /* 0x00280000c038783b */ /* 0x000eae0000000200 */
[C---:B---3--:R-:W-:Y:S08]  /*1d70*/  HMMA.16816.F32.BF16 R24, R52.reuse, R32, R24 ;  /* 0x000000203418723c */ /* 0x048ff00000041818 */
[----:B------:R-:W-:Y:S01]  /*1d80*/  HMMA.16816.F32.BF16 R20, R52, R34, R20 ;  /* 0x000000223414723c */ /* 0x000fe20000041814 */
[----:B------:R-:W-:Y:S07]  /*1d90*/  LDSM.16.M88.4 R32, [R206+0x8000] ;  /* 0x00800000ce20783b */ /* 0x000fee0000000200 */
[C---:B-----5:R-:W-:Y:S08]  /*1da0*/  HMMA.16816.F32.BF16 R48, R64.reuse, R68, R48 ;  /* 0x000000444030723c */ /* 0x060ff00000041830 */
[----:B------:R-:W-:Y:S01]  /*1db0*/  HMMA.16816.F32.BF16 R44, R64, R70, R44 ;  /* 0x00000046402c723c */ /* 0x000fe2000004182c */
[----:B------:R-:W-:Y:S04]  /*1dc0*/  LDSM.16.M88.4 R64, [R192+0x3000] ;  /* 0x00300000c040783b */ /* 0x000fe80000000200 */
[----:B------:R-:W-:Y:S03]  /*1dd0*/  LDSM.16.M88.4 R68, [R201+0x8000] ;  /* 0x00800000c944783b */ /* 0x000fe60000000200 */
[C---:B------:R-:W-:Y:S08]  /*1de0*/  HMMA.16816.F32.BF16 R16, R52.reuse, R8, R16 ;  /* 0x000000083410723c */ /* 0x040ff00000041810 */
[----:B------:R-:W-:Y:S01]  /*1df0*/  HMMA.16816.F32.BF16 R12, R52, R10, R12 ;  /* 0x0000000a340c723c */ /* 0x000fe2000004180c */
[----:B------:R-:W3:Y:S07]  /*1e00*/  LDSM.16.M88.4 R8, [R205+0xa100] ;  /* 0x00a10000cd08783b */ /* 0x000eee0000000200 */
[C---:B-1----:R-:W-:Y:S08]  /*1e10*/  HMMA.16816.F32.BF16 R24, R40.reuse, R36, R24 ;  /* 0x000000242818723c */ /* 0x042ff00000041818 */
[----:B------:R-:W-:Y:S01]  /*1e20*/  HMMA.16816.F32.BF16 R20, R40, R38, R20 ;  /* 0x000000262814723c */ /* 0x000fe20000041814 */
[----:B------:R-:W-:Y:S07]  /*1e30*/  LDSM.16.M88.4 R36, [R204+0x8000] ;  /* 0x00800000cc24783b */ /* 0x000fee0000000200 */
[C---:B------:R-:W-:Y:S08]  /*1e40*/  HMMA.16816.F32.BF16 R76, R52.reuse, R28, R76 ;  /* 0x0000001c344c723c */ /* 0x040ff0000004184c */
[C---:B------:R-:W-:Y:S01]  /*1e50*/  HMMA.16816.F32.BF16 R72, R52.reuse, R30, R72 ;  /* 0x0000001e3448723c */ /* 0x040fe20000041848 */
[----:B------:R-:W1:Y:S07]  /*1e60*/  LDSM.16.M88.4 R28, [R192+0x3800] ;  /* 0x00380000c01c783b */ /* 0x000e6e0000000200 */
[C---:B------:R-:W-:Y:S08]  /*1e70*/  HMMA.16816.F32.BF16 R48, R52.reuse, R60, R48 ;  /* 0x0000003c3430723c */ /* 0x040ff00000041830 */
[----:B------:R-:W-:Y:S01]  /*1e80*/  HMMA.16816.F32.BF16 R44, R52, R62, R44 ;  /* 0x0000003e342c723c */ /* 0x000fe2000004182c */
[----:B------:R-:W-:Y:S07]  /*1e90*/  LDSM.16.M88.4 R60, [R202+0x8000] ;  /* 0x00800000ca3c783b */ /* 0x000fee0000000200 */
[C---:B--2---:R-:W-:Y:S01]  /*1ea0*/  HMMA.16816.F32.BF16 R52, R40.reuse, R56, R16 ;  /* 0x000000382834723c */ /* 0x044fe20000041810 */
[----:B------:R-:W2:Y:S07]  /*1eb0*/  LDSM.16.M88.4 R16, [R203+0x4000] ;  /* 0x00400000cb10783b */ /* 0x000eae0000000200 */
[----:B------:R-:W-:Y:S01]  /*1ec0*/  HMMA.16816.F32.BF16 R12, R40, R58, R12 ;  /* 0x0000003a280c723c */ /* 0x000fe2000004180c */
[----:B------:R-:W4:Y:S07]  /*1ed0*/  LDSM.16.M88.4 R56, [R205+0xa900] ;  /* 0x00a90000cd38783b */ /* 0x000f2e0000000200 */
[C---:B---3--:R-:W-:Y:S08]  /*1ee0*/  HMMA.16816.F32.BF16 R24, R32.reuse, R8, R24 ;  /* 0x000000082018723c */ /* 0x048ff00000041818 */
[----:B------:R-:W-:Y:S01]  /*1ef0*/  HMMA.16816.F32.BF16 R20, R32, R10, R20 ;  /* 0x0000000a2014723c */ /* 0x000fe20000041814 */
[----:B------:R-:W3:Y:S07]  /*1f00*/  LDSM.16.M88.4 R8, [R203+0x4800] ;  /* 0x00480000cb08783b */ /* 0x000eee0000000200 */
[C---:B------:R-:W-:Y:S08]  /*1f10*/  HMMA.16816.F32.BF16 R76, R40.reuse, R64, R76 ;  /* 0x00000040284c723c */ /* 0x040ff0000004184c */
[C---:B------:R-:W-:Y:S08]  /*1f20*/  HMMA.16816.F32.BF16 R72, R40.reuse, R66, R72 ;  /* 0x000000422848723c */ /* 0x040ff00000041848 */
[----:B-1----:R-:W-:Y:S01]  /*1f30*/  HMMA.16816.F32.BF16 R64, R40, R28, R48 ;  /* 0x0000001c2840723c */ /* 0x002fe20000041830 */
[----:B------:R-:W1:Y:S07]  /*1f40*/  LDSM.16.M88.4 R48, [R199+0xa100] ;  /* 0x00a10000c730783b */ /* 0x000e6e0000000200 */
[C---:B--2---:R-:W-:Y:S08]  /*1f50*/  HMMA.16816.F32.BF16 R24, R36.reuse, R16, R24 ;  /* 0x000000102418723c */ /* 0x044ff00000041818 */
[----:B------:R-:W-:Y:S01]  /*1f60*/  HMMA.16816.F32.BF16 R20, R36, R18, R20 ;  /* 0x000000122414723c */ /* 0x000fe20000041814 */
[----:B------:R-:W2:Y:S07]  /*1f70*/  LDSM.16.M88.4 R16, [R205+0xb100] ;  /* 0x00b10000cd10783b */ /* 0x000eae0000000200 */
[C---:B----4-:R-:W-:Y:S01]  /*1f80*/  HMMA.16816.F32.BF16 R80, R32.reuse, R56, R52 ;  /* 0x000000382050723c */ /* 0x050fe20000041834 */
[----:B------:R-:W-:Y:S07]  /*1f90*/  LDSM.16.M88.4 R52, [R192+0x4000] ;  /* 0x00400000c034783b */ /* 0x000fee0000000200 */
[----:B------:R-:W-:Y:S01]  /*1fa0*/  HMMA.16816.F32.BF16 R56, R32, R58, R12 ;  /* 0x0000003a2038723c */ /* 0x000fe2000004180c */
[----:B------:R-:W4:Y:S07]  /*1fb0*/  LDSM.16.M88.4 R12, [R199+0xa900] ;  /* 0x00a90000c70c783b */ /* 0x000f2e0000000200 */
[----:B------:R-:W-:Y:S08]  /*1fc0*/  HMMA.16816.F32.BF16 R44, R40, R30, R44 ;  /* 0x0000001e282c723c */ /* 0x000ff0000004182c */
[C---:B---3--:R-:W-:Y:S08]  /*1fd0*/  HMMA.16816.F32.BF16 R80, R36.reuse, R8, R80 ;  /* 0x000000082450723c */ /* 0x048ff00000041850 */
[----:B------:R-:W-:Y:S01]  /*1fe0*/  HMMA.16816.F32.BF16 R56, R36, R10, R56 ;  /* 0x0000000a2438723c */ /* 0x000fe20000041838 */
[----:B------:R-:W-:Y:S07]  /*1ff0*/  LDSM.16.M88.4 R8, [R199+0xb100] ;  /* 0x00b10000c708783b */ /* 0x000fee0000000200 */
[C---:B-1----:R-:W-:Y:S08]  /*2000*/  HMMA.16816.F32.BF16 R24, R60.reuse, R48, R24 ;  /* 0x000000303c18723c */ /* 0x042ff00000041818 */
[----:B------:R-:W-:Y:S01]  /*2010*/  HMMA.16816.F32.BF16 R20, R60, R50, R20 ;  /* 0x000000323c14723c */ /* 0x000fe20000041814 */
[----:B------:R-:W1:Y:S07]  /*2020*/  LDSM.16.M88.4 R48, [R203+0x5000] ;  /* 0x00500000cb30783b */ /* 0x000e6e0000000200 */
[C---:B--2---:R-:W-:Y:S08]  /*2030*/  HMMA.16816.F32.BF16 R76, R32.reuse, R16, R76 ;  /* 0x00000010204c723c */ /* 0x044ff0000004184c */
[----:B------:R-:W-:Y:S01]  /*2040*/  HMMA.16816.F32.BF16 R72, R32, R18, R72 ;  /* 0x000000122048723c */ /* 0x000fe20000041848 */
[----:B------:R-:W2:Y:S07]  /*2050*/  LDSM.16.M88.4 R16, [R192+0x4800] ;  /* 0x00480000c010783b */ /* 0x000eae0000000200 */
[C---:B----4-:R-:W-:Y:S08]  /*2060*/  HMMA.16816.F32.BF16 R80, R60.reuse, R12, R80 ;  /* 0x0000000c3c50723c */ /* 0x050ff00000041850 */
[----:B------:R-:W-:Y:S01]  /*2070*/  HMMA.16816.F32.BF16 R56, R60, R14, R56 ;  /* 0x0000000e3c38723c */ /* 0x000fe20000041838 */
[----:B------:R-:W3:Y:S07]  /*2080*/  LDSM.16.M88.4 R12, [R203+0x5800] ;  /* 0x00580000cb0c783b */ /* 0x000eee0000000200 */
[C---:B------:R-:W-:Y:S08]  /*2090*/  HMMA.16816.F32.BF16 R64, R32.reuse, R84, R64 ;  /* 0x000000542040723c */ /* 0x040ff00000041840 */
[----:B------:R-:W-:Y:S08]  /*20a0*/  HMMA.16816.F32.BF16 R44, R32, R86, R44 ;  /* 0x00000056202c723c */ /* 0x000ff0000004182c */
[----:B------:R-:W-:Y:S08]  /*20b0*/  HMMA.16816.F32.BF16 R24, R68, R52, R24 ;  /* 0x000000344418723c */ /* 0x000ff00000041818 */
[----:B-1----:R-:W-:Y:S08]  /*20c0*/  HMMA.16816.F32.BF16 R76, R36, R48, R76 ;  /* 0x00000030244c723c */ /* 0x002ff0000004184c */
[----:B--2---:R-:W-:Y:S08]  /*20d0*/  HMMA.16816.F32.BF16 R80, R68, R16, R80 ;  /* 0x000000104450723c */ /* 0x004ff00000041850 */
[----:B------:R-:W-:Y:S01]  /*20e0*/  HMMA.16816.F32.BF16 R72, R36, R50, R72 ;  /* 0x000000322448723c */ /* 0x000fe20000041848 */
[----:B------:R-:W-:-:S02]  /*20f0*/  FMUL.FTZ R26, R26, c[0x0][0x320] ;  /* 0x0000c8001a1a7a20 */ /* 0x000fc40000410000 */
[----:B------:R-:W-:Y:S02]  /*2100*/  FMUL.FTZ R2, R24, c[0x0][0x320] ;  /* 0x0000c80018027a20 */ /* 0x000fe40000410000 */
[----:B------:R-:W-:Y:S01]  /*2110*/  FMUL.FTZ R6, R25, c[0x0][0x320] ;  /* 0x0000c80019067a20 */ /* 0x000fe20000410000 */
[----:B------:R1:W2:Y:S01]  /*2120*/  MUFU.TANH R28, R26 ;  /* 0x0000001a001c7308 */ /* 0x0002a20000002400 */
[----:B------:R-:W-:Y:S01]  /*2130*/  FMUL.FTZ R29, R27, c[0x0][0x320] ;  /* 0x0000c8001b1d7a20 */ /* 0x000fe20000410000 */
[----:B------:R-:W-:Y:S01]  /*2140*/  HMMA.16816.F32.BF16 R56, R68, R18, R56 ;  /* 0x000000124438723c */ /* 0x000fe20000041838 */
[----:B------:R-:W4:Y:S05]  /*2150*/  LDSM.16.M88.4 R16, [R199+0xb900] ;  /* 0x00b90000c710783b */ /* 0x000f2a0000000200 */
[----:B------:R-:W2:Y:S02]  /*2160*/  MUFU.TANH R2, R2 ;  /* 0x0000000200027308 */ /* 0x000ea40000002400 */
[----:B---3--:R-:W-:Y:S01]  /*2170*/  HMMA.16816.F32.BF16 R64, R36, R12, R64 ;  /* 0x0000000c2440723c */ /* 0x008fe20000041840 */
[----:B------:R-:W-:-:S02]  /*2180*/  FMUL.FTZ R30, R80, c[0x0][0x320] ;  /* 0x0000c800501e7a20 */ /* 0x000fc40000410000 */
[----:B------:R-:W-:Y:S01]  /*2190*/  FMUL.FTZ R31, R81, c[0x0][0x320] ;  /* 0x0000c800511f7a20 */ /* 0x000fe20000410000 */
[----:B-1----:R-:W1:Y:S03]  /*21a0*/  LDSM.16.M88.4 R24, [R192+0x5000] ;  /* 0x00500000c018783b */ /* 0x002e660000000200 */
[----:B------:R-:W-:Y:S01]  /*21b0*/  FMUL.FTZ R12, R82, c[0x0][0x320] ;  /* 0x0000c800520c7a20 */ /* 0x000fe20000410000 */
[----:B------:R-:W-:Y:S01]  /*21c0*/  HMMA.16816.F32.BF16 R44, R36, R14, R44 ;  /* 0x0000000e242c723c */ /* 0x000fe2000004182c */
[----:B------:R-:W-:Y:S01]  /*21d0*/  FMUL.FTZ R13, R83, c[0x0][0x320] ;  /* 0x0000c800530d7a20 */ /* 0x000fe20000410000 */
[----:B------:R-:W3:Y:S06]  /*21e0*/  MUFU.TANH R6, R6 ;  /* 0x0000000600067308 */ /* 0x000eec0000002400 */
[----:B------:R-:W-:Y:S01]  /*21f0*/  HMMA.16816.F32.BF16 R76, R60, R8, R76 ;  /* 0x000000083c4c723c */ /* 0x000fe2000004184c */
[----:B------:R-:W-:Y:S01]  /*2200*/  FMUL.FTZ R14, R58, c[0x0][0x320] ;  /* 0x0000c8003a0e7a20 */ /* 0x000fe20000410000 */
[----:B------:R-:W1:Y:S01]  /*2210*/  MUFU.TANH R29, R29 ;  /* 0x0000001d001d7308 */ /* 0x000e620000002400 */
[----:B------:R-:W-:-:S05]  /*2220*/  FMUL.FTZ R56, R56, c[0x0][0x320] ;  /* 0x0000c80038387a20 */ /* 0x000fca0000410000 */
[----:B------:R-:W-:Y:S01]  /*2230*/  HMMA.16816.F32.BF16 R72, R60, R10, R72 ;  /* 0x0000000a3c48723c */ /* 0x000fe20000041848 */
[----:B------:R-:W5:Y:S01]  /*2240*/  LDSM.16.M88.4 R8, [R192+0x5800] ;  /* 0x00580000c008783b */ /* 0x000f620000000200 */
[----:B------:R-:W1:Y:S01]  /*2250*/  MUFU.TANH R30, R30 ;  /* 0x0000001e001e7308 */ /* 0x000e620000002400 */
[----:B------:R-:W-:-:S05]  /*2260*/  DEPBAR.LE SB0, 0x0 ;  /* 0x000080000000791a */ /* 0x000fca0000000000 */
[----:B------:R-:W-:Y:S02]  /*2270*/  HMMA.16816.F32.BF16 R20, R68, R54, R20 ;  /* 0x000000364414723c */ /* 0x000fe40000041814 */
[----:B------:R-:W1:Y:S06]  /*2280*/  MUFU.TANH R31, R31 ;  /* 0x0000001f001f7308 */ /* 0x000e6c0000002400 */
[C---:B----4-:R-:W-:Y:S02]  /*2290*/  HMMA.16816.F32.BF16 R64, R60.reuse, R16, R64 ;  /* 0x000000103c40723c */ /* 0x050fe40000041840 */
[----:B------:R-:W4:Y:S05]  /*22a0*/  MUFU.TANH R12, R12 ;  /* 0x0000000c000c7308 */ /* 0x000f2a0000002400 */
[----:B------:R-:W-:Y:S01]  /*22b0*/  FMUL.FTZ R16, R59, c[0x0][0x320] ;  /* 0x0000c8003b107a20 */ /* 0x000fe20000410000 */
[----:B------:R-:W-:Y:S02]  /*22c0*/  HMMA.16816.F32.BF16 R44, R60, R18, R44 ;  /* 0x000000123c2c723c */ /* 0x000fe4000004182c */
[----:B------:R-:W2:Y:S06]  /*22d0*/  MUFU.TANH R13, R13 ;  /* 0x0000000d000d7308 */ /* 0x000eac0000002400 */
[----:B-1----:R-:W-:Y:S01]  /*22e0*/  HMMA.16816.F32.BF16 R76, R68, R24, R76 ;  /* 0x00000018444c723c */ /* 0x002fe2000004184c */
[----:B------:R-:W-:Y:S01]  /*22f0*/  FMUL.FTZ R20, R20, c[0x0][0x320] ;  /* 0x0000c80014147a20 */ /* 0x000fe20000410000 */
[----:B------:R1:W1:Y:S01]  /*2300*/  MUFU.TANH R25, R56 ;  /* 0x0000003800197308 */ /* 0x0002620000002400 */
[----:B------:R-:W-:-:S02]  /*2310*/  FMUL.FTZ R21, R21, c[0x0][0x320] ;  /* 0x0000c80015157a20 */ /* 0x000fc40000410000 */
[----:B------:R-:W-:Y:S02]  /*2320*/  FMUL.FTZ R22, R22, c[0x0][0x320] ;  /* 0x0000c80016167a20 */ /* 0x000fe40000410000 */
[----:B------:R-:W-:Y:S01]  /*2330*/  FMUL.FTZ R23, R23, c[0x0][0x320] ;  /* 0x0000c80017177a20 */ /* 0x000fe20000410000 */
[C---:B------:R-:W-:Y:S01]  /*2340*/  HMMA.16816.F32.BF16 R72, R68.reuse, R26, R72 ;  /* 0x0000001a4448723c */ /* 0x040fe20000041848 */
[----:B------:R-:W-:Y:S01]  /*2350*/  FMUL.FTZ R24, R57, c[0x0][0x320] ;  /* 0x0000c80039187a20 */ /* 0x000fe20000410000 */
[----:B------:R-:W1:Y:S06]  /*2360*/  MUFU.TANH R20, R20 ;  /* 0x0000001400147308 */ /* 0x000e6c0000002400 */
[C---:B-----5:R-:W-:Y:S02]  /*2370*/  HMMA.16816.F32.BF16 R64, R68.reuse, R8, R64 ;  /* 0x000000084440723c */ /* 0x060fe40000041840 */
[----:B------:R-:W1:Y:S06]  /*2380*/  MUFU.TANH R21, R21 ;  /* 0x0000001500157308 */ /* 0x000e6c0000002400 */
[----:B------:R-:W-:Y:S01]  /*2390*/  HMMA.16816.F32.BF16 R44, R68, R10, R44 ;  /* 0x0000000a442c723c */ /* 0x000fe2000004182c */
[----:B------:R-:W-:Y:S01]  /*23a0*/  FMUL.FTZ R76, R76, c[0x0][0x320] ;  /* 0x0000c8004c4c7a20 */ /* 0x000fe20000410000 */
[----:B------:R-:W1:Y:S01]  /*23b0*/  MUFU.TANH R22, R22 ;  /* 0x0000001600167308 */ /* 0x000e620000002400 */
[----:B------:R-:W-:-:S02]  /*23c0*/  FMUL.FTZ R77, R77, c[0x0][0x320] ;  /* 0x0000c8004d4d7a20 */ /* 0x000fc40000410000 */
[----:B------:R-:W-:Y:S02]  /*23d0*/  FMUL.FTZ R78, R78, c[0x0][0x320] ;  /* 0x0000c8004e4e7a20 */ /* 0x000fe40000410000 */
[----:B------:R-:W-:Y:S02]  /*23e0*/  FMUL.FTZ R79, R79, c[0x0][0x320] ;  /* 0x0000c8004f4f7a20 */ /* 0x000fe40000410000 */
[----:B------:R-:W-:Y:S01]  /*23f0*/  FMUL.FTZ R72, R72, c[0x0][0x320] ;  /* 0x0000c80048487a20 */ /* 0x000fe20000410000 */
[----:B------:R-:W1:Y:S01]  /*2400*/  MUFU.TANH R23, R23 ;  /* 0x0000001700177308 */ /* 0x000e620000002400 */
[----:B------:R-:W-:Y:S02]  /*2410*/  FMUL.FTZ R73, R73, c[0x0][0x320] ;  /* 0x0000c80049497a20 */ /* 0x000fe40000410000 */
[----:B------:R-:W-:Y:S02]  /*2420*/  FMUL.FTZ R74, R74, c[0x0][0x320] ;  /* 0x0000c8004a4a7a20 */ /* 0x000fe40000410000 */
[----:B------:R-:W-:-:S02]  /*2430*/  FMUL.FTZ R75, R75, c[0x0][0x320] ;  /* 0x0000c8004b4b7a20 */ /* 0x000fc40000410000 */
[----:B------:R-:W-:Y:S01]  /*2440*/  FMUL.FTZ R64, R64, c[0x0][0x320] ;  /* 0x0000c80040407a20 */ /* 0x000fe20000410000 */
[----:B------:R-:W1:Y:S01]  /*2450*/  MUFU.TANH R24, R24 ;  /* 0x0000001800187308 */ /* 0x000e620000002400 */
[----:B------:R-:W-:Y:S02]  /*2460*/  FMUL.FTZ R65, R65, c[0x0][0x320] ;  /* 0x0000c80041417a20 */ /* 0x000fe40000410000 */
[----:B------:R-:W-:Y:S02]  /*2470*/  FMUL.FTZ R66, R66, c[0x0][0x320] ;  /* 0x0000c80042427a20 */ /* 0x000fe40000410000 */
[----:B------:R-:W-:Y:S02]  /*2480*/  FMUL.FTZ R67, R67, c[0x0][0x320] ;  /* 0x0000c80043437a20 */ /* 0x000fe40000410000 */
[----:B------:R-:W-:Y:S01]  /*2490*/  FMUL.FTZ R44, R44, c[0x0][0x320] ;  /* 0x0000c8002c2c7a20 */ /* 0x000fe20000410000 */
[----:B------:R-:W1:Y:S01]  /*24a0*/  MUFU.TANH R14, R14 ;  /* 0x0000000e000e7308 */ /* 0x000e620000002400 */
[----:B------:R-:W-:-:S02]  /*24b0*/  FMUL.FTZ R45, R45, c[0x0][0x320] ;  /* 0x0000c8002d2d7a20 */ /* 0x000fc40000410000 */
[----:B------:R-:W-:Y:S02]  /*24c0*/  FMUL.FTZ R46, R46, c[0x0][0x320] ;  /* 0x0000c8002e2e7a20 */ /* 0x000fe40000410000 */
[----:B------:R-:W-:-:S03]  /*24d0*/  FMUL.FTZ R47, R47, c[0x0][0x320] ;  /* 0x0000c8002f2f7a20 */ /* 0x000fc60000410000 */
[----:B------:R-:W1:Y:S08]  /*24e0*/  MUFU.TANH R16, R16 ;  /* 0x0000001000107308 */ /* 0x000e700000002400 */
[----:B------:R1:W1:Y:S08]  /*24f0*/  MUFU.TANH R183, R76 ;  /* 0x0000004c00b77308 */ /* 0x0002700000002400 */
        /* <DEDUP_REMOVED lines=14> */
[----:B------:R1:W1:Y:S01]  /*25e0*/  MUFU.TANH R161, R47 ;  /* 0x0000002f00a17308 */ /* 0x0002620000002400 */
[----:B------:R-:W-:Y:S06]  /*25f0*/  BAR.SYNC.DEFER_BLOCKING 0x0 ;  /* 0x0000000000007b1d */ /* 0x000fec0000010000 */
[----:B------:R-:W-:Y:S05]  /*2600*/  @P0 BRA `(.L_x_1) ;  /* 0x0000047000000947 */ /* 0x000fea0003800000 */
[----:B--234-:R-:W-:Y:S01]  /*2610*/  ULEA UR4, UR7, UR10, 0x6 ;  /* 0x0000000a07047291 */ /* 0x01cfe2000f8e303f */
[----:B------:R-:W-:Y:S01]  /*2620*/  ISETP.NE.AND P1, PT, R207, 0x1, PT ;  /* 0x00000001cf00780c */ /* 0x000fe20003f25270 */
[----:B------:R-:W-:-:S04]  /*2630*/  IMAD.MOV.U32 R208, RZ, RZ, RZ ;  /* 0x000000ffffd07224 */ /* 0x000fc800078e00ff */
[----:B------:R-:W-:-:S05]  /*2640*/  IMAD.U32 R8, RZ, RZ, UR4 ;  /* 0x00000004ff087e24 */ /* 0x000fca000f8e00ff */
[----:B------:R-:W-:-:S05]  /*2650*/  IADD3 R209, R8, -0x80, R213 ;  /* 0xffffff8008d17810 */ /* 0x000fca0007ffe0d5 */
[----:B------:R-:W-:-:S04]  /*2660*/  @P1 IMAD.HI.U32 R9, R209, c[0x0][0x2bc], RZ ;  /* 0x0000af00d1091a27 */ /* 0x000fc800078e00ff */
[----:B------:R-:W-:Y:S01]  /*2670*/  IMAD.MOV.U32 R8, RZ, RZ, R209 ;  /* 0x000000ffff087224 */ /* 0x000fe200078e00d1 */
[----:B------:R-:W-:-:S04]  /*2680*/  @P1 SHF.R.U32.HI R8, RZ, c[0x0][0x2c0], R9 ;  /* 0x0000b000ff081a19 */ /* 0x000fc80000011609 */
[----:B------:R-:W-:-:S04]  /*2690*/  @!P3 IADD3 R18, P0, R8, UR14, RZ ;  /* 0x0000000e0812bc10 */ /* 0x000fc8000ff1e0ff */
[----:B------:R-:W-:Y:S02]  /*26a0*/  @!P3 LEA.HI.X.SX32 R9, R8, UR11, 0x1, P0 ;  /* 0x0000000b0809bc11 */ /* 0x000fe400080f0eff */
[----:B------:R-:W-:-:S04]  /*26b0*/  @!P3 LEA R10, P0, R18, c[0x0][0x2a0], 0x2 ;  /* 0x0000a800120aba11 */ /* 0x000fc800078010ff */
[----:B------:R-:W-:-:S05]  /*26c0*/  @!P3 LEA.HI.X R11, R18, c[0x0][0x2a4], R9, 0x2, P0 ;  /* 0x0000a900120bba11 */ /* 0x000fca00000f1409 */
[----:B------:R-:W2:Y:S01]  /*26d0*/  @!P3 LDG.E R208, [R10.64] ;  /* 0x0000000c0ad0b981 */ /* 0x000ea2000c1e1900 */
[----:B------:R-:W-:Y:S01]  /*26e0*/  IMAD.MOV R8, RZ, RZ, -R8 ;  /* 0x000000ffff087224 */ /* 0x000fe200078e0a08 */
[----:B------:R-:W-:Y:S01]  /*26f0*/  SHF.R.S32.HI R32, RZ, 0x1f, R215 ;  /* 0x0000001fff207819 */ /* 0x000fe200000114d7 */
[----:B------:R-:W-:Y:S01]  /*2700*/  IMAD.WIDE R34, R216, 0x2, RZ ;  /* 0x00000002d8227825 */ /* 0x000fe200078e02ff */
[----:B------:R-:W-:Y:S02]  /*2710*/  SEL R17, RZ, 0x10, P4 ;  /* 0x00000010ff117807 */ /* 0x000fe40002000000 */
[----:B------:R-:W-:Y:S01]  /*2720*/  LEA.HI R32, R32, R215, RZ, 0x3 ;  /* 0x000000d720207211 */ /* 0x000fe200078f18ff */
[----:B------:R-:W-:-:S03]  /*2730*/  IMAD R209, R8, c[0x0][0x2b8], R209 ;  /* 0x0000ae0008d17a24 */ /* 0x000fc600078e02d1 */
[----:B------:R-:W-:Y:S01]  /*2740*/  LOP3.LUT R32, R32, 0xfffffff8, RZ, 0xc0, !PT ;  /* 0xfffffff820207812 */ /* 0x000fe200078ec0ff */
[----:B------:R-:W-:Y:S01]  /*2750*/  IMAD.WIDE.U32 R18, R209, c[0x0][0x1e0], RZ ;  /* 0x00007800d1127a25 */ /* 0x000fe200078e00ff */
[----:B------:R-:W-:-:S03]  /*2760*/  SHF.R.S32.HI R8, RZ, 0x1f, R209 ;  /* 0x0000001fff087819 */ /* 0x000fc600000114d1 */
[----:B------:R-:W-:-:S04]  /*2770*/  IMAD.WIDE R32, R32, 0x2, RZ ;  /* 0x0000000220207825 */ /* 0x000fc800078e02ff */
[----:B------:R-:W-:-:S04]  /*2780*/  IMAD R8, R8, c[0x0][0x1e0], RZ ;  /* 0x0000780008087a24 */ /* 0x000fc800078e02ff */
[----:B------:R-:W-:-:S04]  /*2790*/  IMAD R9, R209, c[0x0][0x1e4], R8 ;  /* 0x00007900d1097a24 */ /* 0x000fc800078e0208 */
[----:B------:R-:W-:Y:S01]  /*27a0*/  IMAD.IADD R19, R19, 0x1, R9 ;  /* 0x0000000113137824 */ /* 0x000fe200078e0209 */
[----:B--2---:R-:W-:-:S03]  /*27b0*/  SHF.R.S32.HI R9, RZ, 0x1f, R208 ;  /* 0x0000001fff097819 */ /* 0x004fc600000114d0 */
[----:B------:R-:W-:Y:S01]  /*27c0*/  IMAD.WIDE.U32 R10, R208, c[0x0][0x1f0], R18 ;  /* 0x00007c00d00a7a25 */ /* 0x000fe200078e0012 */
[----:B------:R-:W-:-:S03]  /*27d0*/  SEL R18, RZ, 0x10, P5 ;  /* 0x00000010ff127807 */ /* 0x000fc60002800000 */
[----:B------:R-:W-:Y:S01]  /*27e0*/  IMAD R9, R9, c[0x0][0x1f0], RZ ;  /* 0x00007c0009097a24 */ /* 0x000fe200078e02ff */
[----:B------:R-:W-:Y:S02]  /*27f0*/  IADD3 R26, P0, R10, UR18, RZ ;  /* 0x000000120a1a7c10 */ /* 0x000fe4000ff1e0ff */
[----:B------:R-:W-:Y:S01]  /*2800*/  IADD3 R36, -R18, 0x10, RZ ;  /* 0x0000001012247810 */ /* 0x000fe20007ffe1ff */
[----:B------:R-:W-:Y:S01]  /*2810*/  IMAD R8, R208, c[0x0][0x1f4], R9 ;  /* 0x00007d00d0087a24 */ /* 0x000fe200078e0209 */
[----:B------:R-:W-:Y:S02]  /*2820*/  SHF.R.S32.HI R9, RZ, 0x1f, R214 ;  /* 0x0000001fff097819 */ /* 0x000fe400000114d6 */
[----:B------:R-:W-:Y:S02]  /*2830*/  LOP3.LUT R36, R36, 0xf, RZ, 0xc0, !PT ;  /* 0x0000000f24247812 */ /* 0x000fe400078ec0ff */
[----:B------:R-:W-:Y:S02]  /*2840*/  IADD3.X R11, R11, UR16, R8, P0, !PT ;  /* 0x000000100b0b7c10 */ /* 0x000fe400087fe408 */
[----:B------:R-:W-:-:S02]  /*2850*/  LEA R27, P0, R26, c[0x0][0x1c8], 0x1 ;  /* 0x000072001a1b7a11 */ /* 0x000fc400078008ff */
[----:B------:R-:W-:Y:S02]  /*2860*/  LEA.HI R8, R9, R214, RZ, 0x3 ;  /* 0x000000d609087211 */ /* 0x000fe400078f18ff */
[----:B------:R-:W-:Y:S01]  /*2870*/  LEA.HI.X R26, R26, c[0x0][0x1cc], R11, 0x1, P0 ;  /* 0x000073001a1a7a11 */ /* 0x000fe200000f0c0b */
[----:B------:R-:W-:Y:S01]  /*2880*/  SHFL.IDX PT, R19, R27, RZ, 0x181f ;  /* 0x00181fff1b137589 */ /* 0x000fe200000e0000 */
[----:B------:R-:W-:Y:S02]  /*2890*/  IADD3 R10, -R17, 0x10, RZ ;  /* 0x00000010110a7810 */ /* 0x000fe40007ffe1ff */
[----:B------:R-:W-:Y:S01]  /*28a0*/  LOP3.LUT R8, R8, 0xfffffff8, RZ, 0xc0, !PT ;  /* 0xfffffff808087812 */ /* 0x000fe200078ec0ff */
[----:B------:R-:W2:Y:S01]  /*28b0*/  SHFL.IDX PT, R11, R27, 0x1, 0x181f ;  /* 0x00381f001b0b7f89 */ /* 0x000ea200000e0000 */
[----:B------:R-:W-:Y:S02]  /*28c0*/  LOP3.LUT R10, R10, 0xf, RZ, 0xc0, !PT ;  /* 0x0000000f0a0a7812 */ /* 0x000fe400078ec0ff */
[----:B------:R-:W-:Y:S01]  /*28d0*/  IADD3 R9, -R4, 0x10, RZ ;  /* 0x0000001004097810 */ /* 0x000fe20007ffe1ff */
[----:B------:R-:W3:Y:S01]  /*28e0*/  SHFL.IDX PT, R15, R26, 0x1, 0x181f ;  /* 0x00381f001a0f7f89 */ /* 0x000ee200000e0000 */
[----:B------:R-:W-:Y:S01]  /*28f0*/  IMAD.WIDE R38, R8, 0x2, RZ ;  /* 0x0000000208267825 */ /* 0x000fe200078e02ff */
[----:B------:R-:W-:-:S02]  /*2900*/  ISETP.NE.U32.AND P2, PT, R18, RZ, PT ;  /* 0x000000ff1200720c */ /* 0x000fc40003f45070 */
[----:B------:R-:W4:Y:S01]  /*2910*/  SHFL.IDX PT, R26, R26, RZ, 0x181f ;  /* 0x00181fff1a1a7589 */ /* 0x000f2200000e0000 */
[----:B------:R-:W-:Y:S02]  /*2920*/  LOP3.LUT R8, R9, 0xf, RZ, 0xc0, !PT ;  /* 0x0000000f09087812 */ /* 0x000fe400078ec0ff */
[----:B--2---:R-:W-:-:S04]  /*2930*/  IADD3 R36, P1, P0, R36, R11, R34 ;  /* 0x0000000b24247210 */ /* 0x004fc8000783e022 */
[----:B---3--:R-:W-:Y:S02]  /*2940*/  IADD3.X R37, RZ, R15, R35, P1, P0 ;  /* 0x0000000fff257210 */ /* 0x008fe40000fe0423 */
[----:B------:R-:W-:-:S04]  /*2950*/  IADD3 R40, P1, P0, R10, R11, R32 ;  /* 0x0000000b0a287210 */ /* 0x000fc8000783e020 */
[----:B------:R-:W-:Y:S02]  /*2960*/  IADD3.X R41, RZ, R15, R33, P1, P0 ;  /* 0x0000000fff297210 */ /* 0x000fe40000fe0421 */
[----:B------:R-:W-:Y:S01]  /*2970*/  IADD3 R8, P1, P0, R8, R11, R38 ;  /* 0x0000000b08087210 */ /* 0x000fe2000783e026 */
[----:B------:R-:W-:-:S03]  /*2980*/  IMAD.SHL.U32 R11, R211, 0x2, RZ ;  /* 0x00000002d30b7824 */ /* 0x000fc600078e00ff */
[----:B------:R-:W-:Y:S02]  /*2990*/  IADD3.X R9, RZ, R15, R39, P1, P0 ;  /* 0x0000000fff097210 */ /* 0x000fe40000fe0427 */
[-C--:B------:R-:W-:Y:S02]  /*29a0*/  IADD3 R32, P0, R32, R19.reuse, RZ ;  /* 0x0000001320207210 */ /* 0x080fe40007f1e0ff */
[----:B------:R-:W-:-:S03]  /*29b0*/  IADD3 R34, P1, R34, R19, RZ ;  /* 0x0000001322227210 */ /* 0x000fc60007f3e0ff */
[--C-:B----4-:R-:W-:Y:S01]  /*29c0*/  IMAD.X R33, R33, 0x1, R26.reuse, P0 ;  /* 0x0000000121217824 */ /* 0x110fe200000e061a */
[----:B------:R-:W-:Y:S01]  /*29d0*/  IADD3 R18, P0, R38, R19, RZ ;  /* 0x0000001326127210 */ /* 0x000fe20007f1e0ff */
[----:B------:R-:W-:Y:S01]  /*29e0*/  IMAD.X R35, R35, 0x1, R26, P1 ;  /* 0x0000000123237824 */ /* 0x000fe200008e061a */
[----:B------:R-:W-:-:S03]  /*29f0*/  ISETP.NE.U32.AND P1, PT, R17, RZ, PT ;  /* 0x000000ff1100720c */ /* 0x000fc60003f25070 */
[----:B------:R-:W-:Y:S01]  /*2a00*/  IMAD.X R19, R39, 0x1, R26, P0 ;  /* 0x0000000127137824 */ /* 0x000fe200000e061a */
[----:B------:R-:W-:Y:S01]  /*2a10*/  ISETP.NE.U32.AND P0, PT, R4, RZ, PT ;  /* 0x000000ff0400720c */ /* 0x000fe20003f05070 */
[----:B------:R2:W-:Y:S04]  /*2a20*/  LDGSTS.E.BYPASS.LTC128B.128 [R11+0x6100], [R34.64], !P5 ;  /* 0x06100000220b7fae */ /* 0x0005e8000e901d4c */
[----:B------:R2:W-:Y:S04]  /*2a30*/  LDGSTS.E.BYPASS.LTC128B.128 [R11+0x8100], [R32.64], !P4 ;  /* 0x08100000200b7fae */ /* 0x0005e8000e101d4c */
[----:B------:R2:W-:Y:S04]  /*2a40*/  LDGSTS.E.BYPASS.LTC128B.128 [R11+0xa100], [R18.64], !P6 ;  /* 0x0a100000120b7fae */ /* 0x0005e8000f101d4c */
[----:B------:R2:W-:Y:S04]  /*2a50*/  LDGSTS.E.BYPASS.LTC128B.128.ZFILL [R11+0x7100], [R36.64], P2 ;  /* 0x07100000240b7fae */ /* 0x0005e80009141d4c */
[----:B------:R2:W-:Y:S04]  /*2a60*/  LDGSTS.E.BYPASS.LTC128B.128.ZFILL [R11+0x9100], [R40.64], P1 ;  /* 0x09100000280b7fae */ /* 0x0005e80008941d4c */
[----:B------:R2:W-:Y:S02]  /*2a70*/  LDGSTS.E.BYPASS.LTC128B.128.ZFILL [R11+0xb100], [R8.64], P0 ;  /* 0x0b100000080b7fae */ /* 0x0005e40008141d4c */
.L_x_1:
[----:B--234-:R-:W-:Y:S01]  /*2a80*/  SHF.R.S32.HI R218, RZ, 0x1f, R3 ;  /* 0x0000001fffda7819 */ /* 0x01cfe20000011403 */
[----:B------:R-:W-:Y:S01]  /*2a90*/  IMAD.U32 R4, RZ, RZ, UR17 ;  /* 0x00000011ff047e24 */ /* 0x000fe2000f8e00ff */
[----:B------:R-:W0:Y:S01]  /*2aa0*/  LDGDEPBAR ;  /* 0x00000000000079af */ /* 0x000e220000000000 */
[----:B------:R-:W-:Y:S01]  /*2ab0*/  IMAD.SHL.U32 R200, R0, 0x2, RZ ;  /* 0x0000000200c87824 */ /* 0x000fe200078e00ff */
[----:B------:R-:W-:-:S03]  /*2ac0*/  LEA.HI R218, R218, R3, RZ, 0x2 ;  /* 0x00000003dada7211 */ /* 0x000fc600078f10ff */
[--C-:B------:R-:W-:Y:S01]  /*2ad0*/  IMAD R197, R5, 0x2, R200.reuse ;  /* 0x0000000205c57824 */ /* 0x100fe200078e02c8 */
[----:B------:R-:W-:Y:S01]  /*2ae0*/  LOP3.LUT R8, R218, 0x7ffffffc, RZ, 0xc0, !PT ;  /* 0x7ffffffcda087812 */ /* 0x000fe200078ec0ff */
[----:B------:R-:W-:Y:S01]  /*2af0*/  LDSM.16.MT88.4 R40, [R200+0x2100] ;  /* 0x00210000c828783b */ /* 0x000fe20000004200 */
[----:B------:R-:W-:-:S03]  /*2b00*/  IMAD R198, R7, 0x2, R200 ;  /* 0x0000000207c67824 */ /* 0x000fc600078e02c8 */
[----:B------:R-:W-:Y:S01]  /*2b10*/  IMAD.IADD R3, R3, 0x1, -R8 ;  /* 0x0000000103037824 */ /* 0x000fe200078e0a08 */
[----:B-1----:R-:W-:Y:S01]  /*2b20*/  LDSM.16.MT88.4 R56, [R197+0x2100] ;  /* 0x00210000c538783b */ /* 0x002fe20000004200 */
[----:B------:R-:W-:Y:S02]  /*2b30*/  IMAD R196, R5, 0x2, R198 ;  /* 0x0000000205c47824 */ /* 0x000fe400078e02c6 */
[----:B------:R-:W-:Y:S01]  /*2b40*/  IMAD R3, R3, -0x2, R4 ;  /* 0xfffffffe03037824 */ /* 0x000fe200078e0204 */
[----:B------:R-:W-:Y:S04]  /*2b50*/  LDSM.16.MT88.4 R124, [R200+0x100] ;  /* 0x00010000c87c783b */ /* 0x000fe80000004200 */
[C---:B------:R-:W-:Y:S01]  /*2b60*/  ISETP.GT.AND P0, PT, R3.reuse, RZ, PT ;  /* 0x000000ff0300720c */ /* 0x040fe20003f04270 */
[----:B------:R-:W-:Y:S01]  /*2b70*/  LDSM.16.MT88.4 R116, [R198+0x100] ;  /* 0x00010000c674783b */ /* 0x000fe20000004200 */
[----:B------:R-:W-:-:S02]  /*2b80*/  ISETP.GT.AND P1, PT, R3, 0x1, PT ;  /* 0x000000010300780c */ /* 0x000fc40003f24270 */
[----:B------:R-:W-:Y:S01]  /*2b90*/  FSEL R28, R28, -INF , P0 ;  /* 0xff8000001c1c7808 */ /* 0x000fe20000000000 */
[----:B------:R-:W-:Y:S01]  /*2ba0*/  LDSM.16.MT88.4 R108, [R197+0x100] ;  /* 0x00010000c56c783b */ /* 0x000fe20000004200 */
[----:B------:R-:W-:Y:S02]  /*2bb0*/  FSEL R2, R2, -INF , P0 ;  /* 0xff80000002027808 */ /* 0x000fe40000000000 */
[----:B------:R-:W-:Y:S01]  /*2bc0*/  ISETP.GT.AND P0, PT, R3, 0x8, PT ;  /* 0x000000080300780c */ /* 0x000fe20003f04270 */
[----:B------:R-:W-:Y:S01]  /*2bd0*/  LDSM.16.MT88.4 R100, [R196+0x100] ;  /* 0x00010000c464783b */ /* 0x000fe20000004200 */
[----:B------:R-:W-:Y:S02]  /*2be0*/  FSEL R35, R6, -INF , P1 ;  /* 0xff80000006237808 */ /* 0x000fe40000800000 */
[----:B------:R-:W-:Y:S01]  /*2bf0*/  FSEL R33, R29, -INF , P1 ;  /* 0xff8000001d217808 */ /* 0x000fe20000800000 */
[----:B------:R-:W-:Y:S01]  /*2c00*/  LDSM.16.MT88.4 R48, [R198+0x2100] ;  /* 0x00210000c630783b */ /* 0x000fe20000004200 */
[----:B------:R-:W-:-:S02]  /*2c10*/  ISETP.GT.AND P1, PT, R3, 0x9, PT ;  /* 0x000000090300780c */ /* 0x000fc40003f24270 */
[----:B------:R-:W-:Y:S01]  /*2c20*/  FSEL R39, R20, -INF , P0 ;  /* 0xff80000014277808 */ /* 0x000fe20000000000 */
[----:B------:R-:W-:Y:S01]  /*2c30*/  LDSM.16.MT88.4 R64, [R196+0x2100] ;  /* 0x00210000c440783b */ /* 0x000fe20000004200 */
[----:B------:R-:W-:Y:S02]  /*2c40*/  FMNMX.FTZ R4, R2, R35, !PT ;  /* 0x0000002302047209 */ /* 0x000fe40007810000 */
[----:B------:R-:W-:Y:S01]  /*2c50*/  FSEL R29, R22, -INF , P0 ;  /* 0xff800000161d7808 */ /* 0x000fe20000000000 */
[----:B------:R-:W-:Y:S01]  /*2c60*/  LDSM.16.MT88.4 R72, [R200+0x4100] ;  /* 0x00410000c848783b */ /* 0x000fe20000004200 */
[----:B------:R-:W-:Y:S02]  /*2c70*/  ISETP.GT.AND P0, PT, R3, 0x10, PT ;  /* 0x000000100300780c */ /* 0x000fe40003f04270 */
[----:B------:R-:W-:Y:S01]  /*2c80*/  FSEL R37, R21, -INF , P1 ;  /* 0xff80000015257808 */ /* 0x000fe20000800000 */
[----:B------:R-:W-:Y:S01]  /*2c90*/  LDSM.16.MT88.4 R80, [R198+0x4100] ;  /* 0x00410000c650783b */ /* 0x000fe20000004200 */
[----:B------:R-:W-:-:S02]  /*2ca0*/  FMNMX.FTZ R4, R39, R4, !PT ;  /* 0x0000000427047209 */ /* 0x000fc40007810000 */
[----:B------:R-:W-:Y:S01]  /*2cb0*/  FSEL R27, R23, -INF , P1 ;  /* 0xff800000171b7808 */ /* 0x000fe20000800000 */
[----:B------:R-:W-:Y:S01]  /*2cc0*/  LDSM.16.MT88.4 R88, [R197+0x4100] ;  /* 0x00410000c558783b */ /* 0x000fe20000004200 */
[----:B------:R-:W-:Y:S02]  /*2cd0*/  ISETP.GT.AND P1, PT, R3, 0x11, PT ;  /* 0x000000110300780c */ /* 0x000fe40003f24270 */
[----:B------:R-:W-:Y:S01]  /*2ce0*/  FSEL R23, R30, -INF , P0 ;  /* 0xff8000001e177808 */ /* 0x000fe20000000000 */
[----:B------:R-:W-:Y:S01]  /*2cf0*/  LDSM.16.MT88.4 R136, [R198+0x900] ;  /* 0x00090000c688783b */ /* 0x000fe20000004200 */
[----:B------:R-:W-:Y:S02]  /*2d00*/  FMNMX.FTZ R4, R37, R4, !PT ;  /* 0x0000000425047209 */ /* 0x000fe40007810000 */
[----:B------:R-:W-:Y:S02]  /*2d10*/  FSEL R15, R12, -INF , P0 ;  /* 0xff8000000c0f7808 */ /* 0x000fe40000000000 */
[----:B------:R-:W-:-:S02]  /*2d20*/  ISETP.GT.AND P0, PT, R3, 0x18, PT ;  /* 0x000000180300780c */ /* 0x000fc40003f04270 */
[----:B------:R-:W-:Y:S02]  /*2d30*/  FSEL R21, R31, -INF , P1 ;  /* 0xff8000001f157808 */ /* 0x000fe40000800000 */
[----:B------:R-:W-:Y:S02]  /*2d40*/  FMNMX.FTZ R4, R23, R4, !PT ;  /* 0x0000000417047209 */ /* 0x000fe40007810000 */
[----:B------:R-:W-:Y:S02]  /*2d50*/  FSEL R13, R13, -INF , P1 ;  /* 0xff8000000d0d7808 */ /* 0x000fe40000800000 */
[----:B------:R-:W-:Y:S02]  /*2d60*/  ISETP.GT.AND P1, PT, R3, 0x19, PT ;  /* 0x000000190300780c */ /* 0x000fe40003f24270 */
[----:B------:R-:W-:Y:S02]  /*2d70*/  FSEL R19, R25, -INF , P0 ;  /* 0xff80000019137808 */ /* 0x000fe40000000000 */
[----:B------:R-:W-:-:S02]  /*2d80*/  FMNMX.FTZ R4, R21, R4, !PT ;  /* 0x0000000415047209 */ /* 0x000fc40007810000 */
[----:B------:R-:W-:Y:S02]  /*2d90*/  FMNMX.FTZ R6, R28, R33, !PT ;  /* 0x000000211c067209 */ /* 0x000fe40007810000 */
[----:B------:R-:W-:Y:S02]  /*2da0*/  FSEL R11, R14, -INF , P0 ;  /* 0xff8000000e0b7808 */ /* 0x000fe40000000000 */
[----:B------:R-:W-:Y:S02]  /*2db0*/  ISETP.GT.AND P0, PT, R3, 0x20, PT ;  /* 0x000000200300780c */ /* 0x000fe40003f04270 */
[----:B------:R-:W-:Y:S02]  /*2dc0*/  FSEL R17, R24, -INF , P1 ;  /* 0xff80000018117808 */ /* 0x000fe40000800000 */
[----:B------:R-:W-:Y:S02]  /*2dd0*/  FMNMX.FTZ R4, R19, R4, !PT ;  /* 0x0000000413047209 */ /* 0x000fe40007810000 */
[----:B------:R-:W-:-:S02]  /*2de0*/  FMNMX.FTZ R6, R29, R6, !PT ;  /* 0x000000061d067209 */ /* 0x000fc40007810000 */
[----:B------:R-:W-:Y:S02]  /*2df0*/  FSEL R9, R16, -INF , P1 ;  /* 0xff80000010097808 */ /* 0x000fe40000800000 */
[----:B------:R-:W-:Y:S02]  /*2e00*/  ISETP.GT.AND P1, PT, R3, 0x21, PT ;  /* 0x000000210300780c */ /* 0x000fe40003f24270 */
[----:B------:R-:W-:Y:S02]  /*2e10*/  FSEL R183, R183, -INF , P0 ;  /* 0xff800000b7b77808 */ /* 0x000fe40000000000 */
[----:B------:R-:W-:Y:S02]  /*2e20*/  FMNMX.FTZ R4, R17, R4, !PT ;  /* 0x0000000411047209 */ /* 0x000fe40007810000 */
[----:B------:R-:W-:Y:S02]  /*2e30*/  FMNMX.FTZ R6, R27, R6, !PT ;  /* 0x000000061b067209 */ /* 0x000fe40007810000 */
[----:B------:R-:W-:-:S02]  /*2e40*/  FSEL R179, R179, -INF , P0 ;  /* 0xff800000b3b37808 */ /* 0x000fc40000000000 */
[----:B------:R-:W-:Y:S02]  /*2e50*/  ISETP.GT.AND P0, PT, R3, 0x28, PT ;  /* 0x000000280300780c */ /* 0x000fe40003f04270 */
[----:B------:R-:W-:Y:S02]  /*2e60*/  FSEL R157, R157, -INF , P1 ;  /* 0xff8000009d9d7808 */ /* 0x000fe40000800000 */
[----:B------:R-:W-:Y:S02]  /*2e70*/  FMNMX.FTZ R4, R183, R4, !PT ;  /* 0x00000004b7047209 */ /* 0x000fe40007810000 */
[----:B------:R-:W-:Y:S02]  /*2e80*/  FMNMX.FTZ R6, R15, R6, !PT ;  /* 0x000000060f067209 */ /* 0x000fe40007810000 */
[----:B------:R-:W-:Y:S02]  /*2e90*/  FSEL R163, R163, -INF , P1 ;  /* 0xff800000a3a37808 */ /* 0x000fe40000800000 */
[----:B------:R-:W-:-:S02]  /*2ea0*/  ISETP.GT.AND P1, PT, R3, 0x29, PT ;  /* 0x000000290300780c */ /* 0x000fc40003f24270 */
[----:B------:R-:W-:Y:S02]  /*2eb0*/  FSEL R181, R181, -INF , P0 ;  /* 0xff800000b5b57808 */ /* 0x000fe40000000000 */
[----:B------:R-:W-:Y:S02]  /*2ec0*/  FMNMX.FTZ R4, R157, R4, !PT ;  /* 0x000000049d047209 */ /* 0x000fe40007810000 */
[----:B------:R-:W-:Y:S02]  /*2ed0*/  FMNMX.FTZ R6, R13, R6, !PT ;  /* 0x000000060d067209 */ /* 0x000fe40007810000 */
[----:B------:R-:W-:Y:S02]  /*2ee0*/  FSEL R177, R177, -INF , P0 ;  /* 0xff800000b1b17808 */ /* 0x000fe40000000000 */
[----:B------:R-:W-:Y:S02]  /*2ef0*/  ISETP.GT.AND P0, PT, R3, 0x30, PT ;  /* 0x000000300300780c */ /* 0x000fe40003f04270 */
[----:B------:R-:W-:-:S02]  /*2f00*/  FSEL R159, R159, -INF , P1 ;  /* 0xff8000009f9f7808 */ /* 0x000fc40000800000 */
[----:B------:R-:W-:Y:S02]  /*2f10*/  FMNMX.FTZ R4, R181, R4, !PT ;  /* 0x00000004b5047209 */ /* 0x000fe40007810000 */
[----:B------:R-:W-:Y:S02]  /*2f20*/  FMNMX.FTZ R6, R11, R6, !PT ;  /* 0x000000060b067209 */ /* 0x000fe40007810000 */
        /* <DEDUP_REMOVED lines=10> */
[----:B------:R-:W-:Y:S02]  /*2fd0*/  FMNMX.FTZ R4, R173, R4, !PT ;  /* 0x00000004ad047209 */ /* 0x000fe40007810000 */
[----:B------:R-:W-:Y:S02]  /*2fe0*/  FMNMX.FTZ R8, R163, R6, !PT ;  /* 0x00000006a3087209 */ /* 0x000fe40007810000 */
[----:B------:R-:W-:Y:S02]  /*2ff0*/  FMNMX.FTZ R6, R171, R4, !PT ;  /* 0x00000004ab067209 */ /* 0x000fe40007810000 */
[----:B------:R-:W-:Y:S02]  /*3000*/  FMNMX.FTZ R4, R177, R8, !PT ;  /* 0x00000008b1047209 */ /* 0x000fe40007810000 */
[----:B------:R-:W-:Y:S02]  /*3010*/  FSEL R167, R167, -INF , P0 ;  /* 0xff800000a7a77808 */ /* 0x000fe40000000000 */
[----:B------:R-:W-:-:S02]  /*3020*/  FMNMX.FTZ R4, R165, R4, !PT ;  /* 0x00000004a5047209 */ /* 0x000fc40007810000 */
[----:B------:R-:W-:Y:S02]  /*3030*/  ISETP.GT.AND P0, PT, R3, 0x39, PT ;  /* 0x000000390300780c */ /* 0x000fe40003f04270 */
[----:B------:R-:W-:Y:S02]  /*3040*/  FSEL R143, R143, -INF , P2 ;  /* 0xff8000008f8f7808 */ /* 0x000fe40001000000 */
[----:B------:R-:W-:Y:S02]  /*3050*/  FMNMX.FTZ R4, R167, R4, !PT ;  /* 0x00000004a7047209 */ /* 0x000fe40007810000 */
[----:B------:R-:W-:Y:S02]  /*3060*/  FSEL R169, R169, -INF , P0 ;  /* 0xff800000a9a97808 */ /* 0x000fe40000000000 */
[----:B------:R-:W-:Y:S02]  /*3070*/  FSEL R141, R141, -INF , P1 ;  /* 0xff8000008d8d7808 */ /* 0x000fe40000800000 */
[----:B------:R-:W-:-:S02]  /*3080*/  FMNMX.FTZ R4, R143, R4, !PT ;  /* 0x000000048f047209 */ /* 0x000fc40007810000 */
[----:B------:R-:W-:Y:S02]  /*3090*/  FMNMX.FTZ R6, R169, R6, !PT ;  /* 0x00000006a9067209 */ /* 0x000fe40007810000 */
[----:B------:R-:W-:Y:S02]  /*30a0*/  FSEL R161, R161, -INF , P0 ;  /* 0xff800000a1a17808 */ /* 0x000fe40000000000 */
[----:B------:R-:W-:Y:S01]  /*30b0*/  FMNMX.FTZ R4, R141, R4, !PT ;  /* 0x000000048d047209 */ /* 0x000fe20007810000 */
[----:B------:R-:W1:Y:S03]  /*30c0*/  SHFL.BFLY PT, R25, R6, 0x2, 0x1f ;  /* 0x0c401f0006197f89 */ /* 0x000e6600000e0000 */
[----:B------:R-:W-:-:S05]  /*30d0*/  FMNMX.FTZ R31, R161, R4, !PT ;  /* 0x00000004a11f7209 */ /* 0x000fca0007810000 */
[----:B------:R-:W2:Y:S01]  /*30e0*/  SHFL.BFLY PT, R4, R31, 0x2, 0x1f ;  /* 0x0c401f001f047f89 */ /* 0x000ea200000e0000 */
[----:B-1----:R-:W-:-:S05]  /*30f0*/  FMNMX.FTZ R25, R6, R25, !PT ;  /* 0x0000001906197209 */ /* 0x002fca0007810000 */
[----:B------:R-:W1:Y:S01]  /*3100*/  SHFL.BFLY PT, R132, R25, 0x1, 0x1f ;  /* 0x0c201f0019847f89 */ /* 0x000e6200000e0000 */
[----:B--2---:R-:W-:-:S05]  /*3110*/  FMNMX.FTZ R4, R31, R4, !PT ;  /* 0x000000041f047209 */ /* 0x004fca0007810000 */
[----:B------:R-:W2:Y:S01]  /*3120*/  SHFL.BFLY PT, R3, R4, 0x1, 0x1f ;  /* 0x0c201f0004037f89 */ /* 0x000ea200000e0000 */
[----:B-1----:R-:W-:-:S04]  /*3130*/  FMNMX.FTZ R132, R25, R132, !PT ;  /* 0x0000008419847209 */ /* 0x002fc80007810000 */
[C---:B------:R-:W-:Y:S01]  /*3140*/  FSETP.NEU.FTZ.AND P0, PT, R132.reuse, -INF , PT ;  /* 0xff8000008400780b */ /* 0x040fe20003f1d000 */
[----:B------:R-:W-:Y:S01]  /*3150*/  FMUL.FTZ R140, R132, c[0x0][0x2d0] ;  /* 0x0000b400848c7a20 */ /* 0x000fe20000410000 */
[----:B--2---:R-:W-:-:S04]  /*3160*/  FMNMX.FTZ R3, R4, R3, !PT ;  /* 0x0000000304037209 */ /* 0x004fc80007810000 */
[----:B------:R-:W-:Y:S01]  /*3170*/  FSEL R140, R140, RZ, P0 ;  /* 0x000000ff8c8c7208 */ /* 0x000fe20000000000 */
[----:B------:R-:W1:Y:S01]  /*3180*/  LDSM.16.MT88.4 R4, [R196+0x4100] ;  /* 0x00410000c404783b */ /* 0x000e620000004200 */
[C---:B------:R-:W-:Y:S01]  /*3190*/  FSETP.NEU.FTZ.AND P0, PT, R3.reuse, -INF , PT ;  /* 0xff8000000300780b */ /* 0x040fe20003f1d000 */
[----:B------:R-:W-:Y:S02]  /*31a0*/  FMUL.FTZ R158, R3, c[0x0][0x2d0] ;  /* 0x0000b400039e7a20 */ /* 0x000fe40000410000 */
[--C-:B------:R-:W-:Y:S02]  /*31b0*/  FFMA.FTZ R151, R2, c[0x0][0x2d0], -R140.reuse ;  /* 0x0000b40002977a23 */ /* 0x100fe4000001088c */
[--C-:B------:R-:W-:Y:S01]  /*31c0*/  FFMA.FTZ R150, R35, c[0x0][0x2d0], -R140.reuse ;  /* 0x0000b40023967a23 */ /* 0x100fe2000001088c */
[----:B------:R-:W-:Y:S01]  /*31d0*/  FSEL R158, R158, RZ, P0 ;  /* 0x000000ff9e9e7208 */ /* 0x000fe20000000000 */
[--C-:B------:R-:W-:Y:S01]  /*31e0*/  FFMA.FTZ R148, R39, c[0x0][0x2d0], -R140.reuse ;  /* 0x0000b40027947a23 */ /* 0x100fe2000001088c */
[----:B------:R-:W-:Y:S01]  /*31f0*/  PLOP3.LUT P0, PT, PT, PT, UP0, 0x40, 0x0 ;  /* 0x000000000000781c */ /* 0x000fe20003f0e808 */
[----:B------:R-:W-:Y:S01]  /*3200*/  FFMA.FTZ R145, R37, c[0x0][0x2d0], -R140 ;  /* 0x0000b40025917a23 */ /* 0x000fe2000001088c */
[----:B------:R-:W-:Y:S01]  /*3210*/  MUFU.EX2 R151, R151 ;  /* 0x0000009700977308 */ /* 0x000fe20000000800 */
[----:B------:R-:W-:-:S02]  /*3220*/  FFMA.FTZ R152, R28, c[0x0][0x2d0], -R158 ;  /* 0x0000b4001c987a23 */ /* 0x000fc4000001089e */
[--C-:B------:R-:W-:Y:S02]  /*3230*/  FFMA.FTZ R153, R33, c[0x0][0x2d0], -R158.reuse ;  /* 0x0000b40021997a23 */ /* 0x100fe4000001089e */
[--C-:B------:R-:W-:Y:S01]  /*3240*/  FFMA.FTZ R155, R29, c[0x0][0x2d0], -R158.reuse ;  /* 0x0000b4001d9b7a23 */ /* 0x100fe2000001089e */
[----:B------:R-:W-:Y:S01]  /*3250*/  LDSM.16.MT88.4 R32, [R197+0x900] ;  /* 0x00090000c520783b */ /* 0x000fe20000004200 */
[----:B------:R-:W-:Y:S01]  /*3260*/  FFMA.FTZ R146, R27, c[0x0][0x2d0], -R158 ;  /* 0x0000b4001b927a23 */ /* 0x000fe2000001089e */
[----:B------:R-:W2:Y:S01]  /*3270*/  MUFU.EX2 R150, R150 ;  /* 0x0000009600967308 */ /* 0x000ea20000000800 */
[--C-:B------:R-:W-:Y:S01]  /*3280*/  FFMA.FTZ R135, R19, c[0x0][0x2d0], -R140.reuse ;  /* 0x0000b40013877a23 */ /* 0x100fe2000001088c */
[----:B------:R-:W-:Y:S01]  /*3290*/  LDSM.16.MT88.4 R28, [R196+0x900] ;  /* 0x00090000c41c783b */ /* 0x000fe20000004200 */
[----:B------:R-:W-:Y:S02]  /*32a0*/  FFMA.FTZ R2, R17, c[0x0][0x2d0], -R140 ;  /* 0x0000b40011027a23 */ /* 0x000fe4000001088c */
[--C-:B------:R-:W-:Y:S01]  /*32b0*/  FFMA.FTZ R133, R11, c[0x0][0x2d0], -R158.reuse ;  /* 0x0000b4000b857a23 */ /* 0x100fe2000001089e */
[----:B------:R-:W-:Y:S01]  /*32c0*/  LDSM.16.MT88.4 R16, [R197+0x2900] ;  /* 0x00290000c510783b */ /* 0x000fe20000004200 */
[----:B------:R-:W-:Y:S01]  /*32d0*/  FFMA.FTZ R0, R9, c[0x0][0x2d0], -R158 ;  /* 0x0000b40009007a23 */ /* 0x000fe2000001089e */
[----:B------:R-:W-:Y:S01]  /*32e0*/  MUFU.EX2 R148, R148 ;  /* 0x0000009400947308 */ /* 0x000fe20000000800 */
[--C-:B------:R-:W-:Y:S01]  /*32f0*/  FFMA.FTZ R149, R23, c[0x0][0x2d0], -R140.reuse ;  /* 0x0000b40017957a23 */ /* 0x100fe2000001088c */
[----:B------:R-:W3:Y:S01]  /*3300*/  LDSM.16.MT88.4 R8, [R200+0x2900] ;  /* 0x00290000c808783b */ /* 0x000ee20000004200 */
[----:B------:R-:W-:-:S02]  /*3310*/  FFMA.FTZ R144, R21, c[0x0][0x2d0], -R140 ;  /* 0x0000b40015907a23 */ /* 0x000fc4000001088c */
[--C-:B------:R-:W-:Y:S01]  /*3320*/  FFMA.FTZ R147, R15, c[0x0][0x2d0], -R158.reuse ;  /* 0x0000b4000f937a23 */ /* 0x100fe2000001089e */
[----:B------:R-:W4:Y:S01]  /*3330*/  LDSM.16.MT88.4 R20, [R200+0x900] ;  /* 0x00090000c814783b */ /* 0x000f220000004200 */
[----:B------:R-:W-:Y:S01]  /*3340*/  FFMA.FTZ R134, R13, c[0x0][0x2d0], -R158 ;  /* 0x0000b4000d867a23 */ /* 0x000fe2000001089e */
[----:B------:R-:W5:Y:S01]  /*3350*/  MUFU.EX2 R145, R145 ;  /* 0x0000009100917308 */ /* 0x000f620000000800 */
[----:B--2---:R-:W-:Y:S01]  /*3360*/  F2FP.BF16.PACK_AB R96, R150, R151 ;  /* 0x000000979660723e */ /* 0x004fe200000010ff */
[----:B------:R-:W2:Y:S01]  /*3370*/  LDSM.16.MT88.4 R12, [R196+0x2900] ;  /* 0x00290000c40c783b */ /* 0x000ea20000004200 */
[--C-:B------:R-:W-:Y:S02]  /*3380*/  FFMA.FTZ R154, R183, c[0x0][0x2d0], -R140.reuse ;  /* 0x0000b400b79a7a23 */ /* 0x100fe4000001088c */
[--C-:B------:R-:W-:Y:S01]  /*3390*/  FFMA.FTZ R157, R157, c[0x0][0x2d0], -R140.reuse ;  /* 0x0000b4009d9d7a23 */ /* 0x100fe2000001088c */
[----:B------:R-:W-:Y:S01]  /*33a0*/  LDSM.16.MT88.4 R24, [R198+0x2900] ;  /* 0x00290000c618783b */ /* 0x000fe20000004200 */
[--C-:B------:R-:W-:Y:S01]  /*33b0*/  FFMA.FTZ R156, R181, c[0x0][0x2d0], -R140.reuse ;  /* 0x0000b400b59c7a23 */ /* 0x100fe2000001088c */
[----:B------:R-:W-:Y:S01]  /*33c0*/  MUFU.EX2 R152, R152 ;  /* 0x0000009800987308 */ /* 0x000fe20000000800 */
[----:B------:R-:W-:-:S02]  /*33d0*/  FFMA.FTZ R159, R159, c[0x0][0x2d0], -R140 ;  /* 0x0000b4009f9f7a23 */ /* 0x000fc4000001088c */
[--C-:B------:R-:W-:Y:S02]  /*33e0*/  FFMA.FTZ R160, R179, c[0x0][0x2d0], -R158.reuse ;  /* 0x0000b400b3a07a23 */ /* 0x100fe4000001089e */
[--C-:B------:R-:W-:Y:S02]  /*33f0*/  FFMA.FTZ R163, R163, c[0x0][0x2d0], -R158.reuse ;  /* 0x0000b400a3a37a23 */ /* 0x100fe4000001089e */
[--C-:B------:R-:W-:Y:S01]  /*3400*/  FFMA.FTZ R162, R177, c[0x0][0x2d0], -R158.reuse ;  /* 0x0000b400b1a27a23 */ /* 0x100fe2000001089e */
[----:B------:R-:W1:Y:S01]  /*3410*/  MUFU.EX2 R153, R153 ;  /* 0x0000009900997308 */ /* 0x000e620000000800 */
[----:B-----5:R-:W-:Y:S01]  /*3420*/  F2FP.BF16.PACK_AB R98, R145, R148 ;  /* 0x000000949162723e */ /* 0x020fe200000010ff */
[----:B------:R-:W-:Y:S02]  /*3430*/  FFMA.FTZ R165, R165, c[0x0][0x2d0], -R158 ;  /* 0x0000b400a5a57a23 */ /* 0x000fe4000001089e */
[----:B------:R-:W-:Y:S02]  /*3440*/  FFMA.FTZ R233, R169, c[0x0][0x2d0], -R140 ;  /* 0x0000b400a9e97a23 */ /* 0x000fe4000001088c */
[----:B------:R-:W-:-:S02]  /*3450*/  FFMA.FTZ R167, R167, c[0x0][0x2d0], -R158 ;  /* 0x0000b400a7a77a23 */ /* 0x000fc4000001089e */
[----:B------:R-:W-:Y:S01]  /*3460*/  MUFU.EX2 R155, R155 ;  /* 0x0000009b009b7308 */ /* 0x000fe20000000800 */
[--C-:B------:R-:W-:Y:S02]  /*3470*/  FFMA.FTZ R168, R143, c[0x0][0x2d0], -R158.reuse ;  /* 0x0000b4008fa87a23 */ /* 0x100fe4000001089e */
[----:B------:R-:W-:Y:S02]  /*3480*/  FFMA.FTZ R169, R141, c[0x0][0x2d0], -R158 ;  /* 0x0000b4008da97a23 */ /* 0x000fe4000001089e */
[--C-:B------:R-:W-:Y:S02]  /*3490*/  FFMA.FTZ R164, R175, c[0x0][0x2d0], -R140.reuse ;  /* 0x0000b400afa47a23 */ /* 0x100fe4000001088c */
[--C-:B------:R-:W-:Y:S01]  /*34a0*/  FFMA.FTZ R173, R173, c[0x0][0x2d0], -R140.reuse ;  /* 0x0000b400adad7a23 */ /* 0x100fe2000001088c */
[----:B------:R-:W5:Y:S01]  /*34b0*/  MUFU.EX2 R146, R146 ;  /* 0x0000009200927308 */ /* 0x000f620000000800 */
[----:B-1----:R-:W-:Y:S01]  /*34c0*/  F2FP.BF16.PACK_AB R97, R153, R152 ;  /* 0x000000989961723e */ /* 0x002fe200000010ff */
[----:B------:R-:W-:-:S02]  /*34d0*/  FFMA.FTZ R166, R171, c[0x0][0x2d0], -R140 ;  /* 0x0000b400aba67a23 */ /* 0x000fc4000001088c */
[----:B------:R-:W-:Y:S01]  /*34e0*/  FFMA.FTZ R158, R161, c[0x0][0x2d0], -R158 ;  /* 0x0000b400a19e7a23 */ /* 0x000fe2000001089e */
[----:B------:R-:W-:Y:S01]  /*34f0*/  LDSM.16.MT88.4 R140, [R198+0x1900] ;  /* 0x00190000c68c783b */ /* 0x000fe20000004200 */
[----:B------:R-:W-:Y:S02]  /*3500*/  FADD.FTZ R151, R151, R150 ;  /* 0x0000009697977221 */ /* 0x000fe40000010000 */
[----:B------:R-:W-:Y:S01]  /*3510*/  MUFU.EX2 R149, R149 ;  /* 0x0000009500957308 */ /* 0x000fe20000000800 */
[----:B------:R-:W-:Y:S02]  /*3520*/  FADD.FTZ R152, R152, R153 ;  /* 0x0000009998987221 */ /* 0x000fe40000010000 */
[----:B------:R-:W-:-:S04]  /*3530*/  FADD.FTZ R148, R148, R151 ;  /* 0x0000009794947221 */ /* 0x000fc80000010000 */
[----:B------:R-:W-:Y:S01]  /*3540*/  FADD.FTZ R148, R145, R148 ;  /* 0x0000009491947221 */ /* 0x000fe20000010000 */
[----:B-----5:R-:W-:Y:S01]  /*3550*/  F2FP.BF16.PACK_AB R99, R146, R155 ;  /* 0x0000009b9263723e */ /* 0x020fe200000010ff */
[----:B------:R-:W1:Y:S01]  /*3560*/  MUFU.EX2 R144, R144 ;  /* 0x0000009000907308 */ /* 0x000e620000000800 */
[----:B------:R-:W-:-:S04]  /*3570*/  FADD.FTZ R155, R155, R152 ;  /* 0x000000989b9b7221 */ /* 0x000fc80000010000 */
[----:B------:R-:W-:Y:S01]  /*3580*/  FADD.FTZ R146, R146, R155 ;  /* 0x0000009b92927221 */ /* 0x000fe20000010000 */
[C---:B------:R-:W-:Y:S02]  /*3590*/  HMMA.16816.F32.BF16 R36, R96.reuse, R40, RZ ;  /* 0x000000286024723c */ /* 0x040fe400000418ff */
[----:B------:R-:W-:Y:S06]  /*35a0*/  MUFU.EX2 R135, R135 ;  /* 0x0000008700877308 */ /* 0x000fec0000000800 */
[C---:B------:R-:W-:Y:S02]  /*35b0*/  HMMA.16816.F32.BF16 R52, R96.reuse, R56, RZ ;  /* 0x000000386034723c */ /* 0x040fe400000418ff */
[----:B------:R-:W-:Y:S06]  /*35c0*/  MUFU.EX2 R2, R2 ;  /* 0x0000000200027308 */ /* 0x000fec0000000800 */
[C---:B------:R-:W-:Y:S02]  /*35d0*/  HMMA.16816.F32.BF16 R40, R96.reuse, R42, RZ ;  /* 0x0000002a6028723c */ /* 0x040fe400000418ff */
[----:B------:R-:W-:Y:S06]  /*35e0*/  MUFU.EX2 R147, R147 ;  /* 0x0000009300937308 */ /* 0x000fec0000000800 */
[C---:B------:R-:W-:Y:S02]  /*35f0*/  HMMA.16816.F32.BF16 R56, R96.reuse, R58, RZ ;  /* 0x0000003a6038723c */ /* 0x040fe400000418ff */
[----:B------:R-:W5:Y:S06]  /*3600*/  MUFU.EX2 R134, R134 ;  /* 0x0000008600867308 */ /* 0x000f6c0000000800 */
[C---:B------:R-:W-:Y:S02]  /*3610*/  HMMA.16816.F32.BF16 R128, R96.reuse, R124, RZ ;  /* 0x0000007c6080723c */ /* 0x040fe400000418ff */
[----:B------:R-:W-:Y:S06]  /*3620*/  MUFU.EX2 R133, R133 ;  /* 0x0000008500857308 */ /* 0x000fec0000000800 */
[C---:B------:R-:W-:Y:S02]  /*3630*/  HMMA.16816.F32.BF16 R120, R96.reuse, R116, RZ ;  /* 0x000000746078723c */ /* 0x040fe400000418ff */
[----:B------:R-:W1:Y:S06]  /*3640*/  MUFU.EX2 R0, R0 ;  /* 0x0000000000007308 */ /* 0x000e6c0000000800 */
        /* <DEDUP_REMOVED lines=31> */
[----:B------:R-:W2:Y:S06]  /*3840*/  MUFU.EX2 R158, R158 ;  /* 0x0000009e009e7308 */ /* 0x000eac0000000800 */
[C---:B------:R-:W-:Y:S07]  /*3850*/  HMMA.16816.F32.BF16 R92, R96.reuse, R4, RZ ;  /* 0x00000004605c723c */ /* 0x040fee00000418ff */
[----:B-1----:R-:W-:Y:S01]  /*3860*/  F2FP.BF16.PACK_AB R4, R144, R149 ;  /* 0x000000959004723e */ /* 0x002fe200000010ff */
[----:B------:R-:W-:Y:S01]  /*3870*/  HMMA.16816.F32.BF16 R96, R96, R6, RZ ;  /* 0x000000066060723c */ /* 0x000fe200000418ff */
[----:B-----5:R-:W-:Y:S01]  /*3880*/  F2FP.BF16.PACK_AB R5, R134, R147 ;  /* 0x000000938605723e */ /* 0x020fe200000010ff */
[----:B------:R-:W-:-:S02]  /*3890*/  FADD.FTZ R149, R149, R148 ;  /* 0x0000009495957221 */ /* 0x000fc40000010000 */
[----:B------:R-:W-:Y:S02]  /*38a0*/  FADD.FTZ R147, R147, R146 ;  /* 0x0000009293937221 */ /* 0x000fe40000010000 */
[----:B------:R-:W-:Y:S01]  /*38b0*/  FADD.FTZ R144, R144, R149 ;  /* 0x0000009590907221 */ /* 0x000fe20000010000 */
[----:B------:R-:W-:Y:S01]  /*38c0*/  F2FP.BF16.PACK_AB R6, R2, R135 ;  /* 0x000000870206723e */ /* 0x000fe200000010ff */
[----:B------:R-:W-:Y:S01]  /*38d0*/  FADD.FTZ R134, R134, R147 ;  /* 0x0000009386867221 */ /* 0x000fe20000010000 */
[----:B------:R-:W-:Y:S01]  /*38e0*/  F2FP.BF16.PACK_AB R7, R0, R133 ;  /* 0x000000850007723e */ /* 0x000fe200000010ff */
[----:B------:R-:W-:Y:S02]  /*38f0*/  FADD.FTZ R135, R135, R144 ;  /* 0x0000009087877221 */ /* 0x000fe40000010000 */
[----:B------:R-:W-:Y:S02]  /*3900*/  FADD.FTZ R133, R133, R134 ;  /* 0x0000008685857221 */ /* 0x000fe40000010000 */
[----:B------:R-:W-:-:S02]  /*3910*/  FADD.FTZ R135, R2, R135 ;  /* 0x0000008702877221 */ /* 0x000fc40000010000 */
[----:B---3--:R-:W-:Y:S01]  /*3920*/  HMMA.16816.F32.BF16 R36, R4, R8, R36 ;  /* 0x000000080424723c */ /* 0x008fe20000041824 */
[----:B------:R-:W-:-:S07]  /*3930*/  FADD.FTZ R133, R0, R133 ;  /* 0x0000008500857221 */ /* 0x000fce0000010000 */
[C---:B------:R-:W-:Y:S01]  /*3940*/  HMMA.16816.F32.BF16 R40, R4.reuse, R10, R40 ;  /* 0x0000000a0428723c */ /* 0x040fe20000041828 */
[----:B------:R-:W1:Y:S07]  /*3950*/  LDSM.16.MT88.4 R8, [R198+0x4900] ;  /* 0x00490000c608783b */ /* 0x000e6e0000004200 */
[C---:B------:R-:W-:Y:S08]  /*3960*/  HMMA.16816.F32.BF16 R52, R4.reuse, R16, R52 ;  /* 0x000000100434723c */ /* 0x040ff00000041834 */
[C---:B------:R-:W-:Y:S01]  /*3970*/  HMMA.16816.F32.BF16 R56, R4.reuse, R18, R56 ;  /* 0x000000120438723c */ /* 0x040fe20000041838 */
[----:B------:R-:W3:Y:S07]  /*3980*/  LDSM.16.MT88.4 R16, [R197+0x4900] ;  /* 0x00490000c510783b */ /* 0x000eee0000004200 */
[C---:B----4-:R-:W-:Y:S08]  /*3990*/  HMMA.16816.F32.BF16 R128, R4.reuse, R20, R128 ;  /* 0x000000140480723c */ /* 0x050ff00000041880 */
[C---:B------:R-:W-:Y:S01]  /*39a0*/  HMMA.16816.F32.BF16 R124, R4.reuse, R22, R124 ;  /* 0x00000016047c723c */ /* 0x040fe2000004187c */
[----:B------:R-:W4:Y:S07]  /*39b0*/  LDSM.16.MT88.4 R20, [R200+0x4900] ;  /* 0x00490000c814783b */ /* 0x000f2e0000004200 */
[C---:B--2---:R-:W-:Y:S08]  /*39c0*/  HMMA.16816.F32.BF16 R60, R4.reuse, R12, R60 ;  /* 0x0000000c043c723c */ /* 0x044ff0000004183c */
[C---:B------:R-:W-:Y:S01]  /*39d0*/  HMMA.16816.F32.BF16 R64, R4.reuse, R14, R64 ;  /* 0x0000000e0440723c */ /* 0x040fe20000041840 */
[----:B------:R-:W2:Y:S07]  /*39e0*/  LDSM.16.MT88.4 R12, [R196+0x4900] ;  /* 0x00490000c40c783b */ /* 0x000eae0000004200 */
[C---:B-1----:R-:W-:Y:S08]  /*39f0*/  HMMA.16816.F32.BF16 R76, R4.reuse, R8, R76 ;  /* 0x00000008044c723c */ /* 0x042ff0000004184c */
[C---:B------:R-:W-:Y:S01]  /*3a00*/  HMMA.16816.F32.BF16 R80, R4.reuse, R10, R80 ;  /* 0x0000000a0450723c */ /* 0x040fe20000041850 */
[----:B------:R-:W1:Y:S07]  /*3a10*/  LDSM.16.MT88.4 R8, [R200+0x1100] ;  /* 0x00110000c808783b */ /* 0x000e6e0000004200 */
[C---:B---3--:R-:W-:Y:S08]  /*3a20*/  HMMA.16816.F32.BF16 R84, R4.reuse, R16, R84 ;  /* 0x000000100454723c */ /* 0x048ff00000041854 */
[C---:B------:R-:W-:Y:S01]  /*3a30*/  HMMA.16816.F32.BF16 R88, R4.reuse, R18, R88 ;  /* 0x000000120458723c */ /* 0x040fe20000041858 */
[----:B------:R-:W3:Y:S07]  /*3a40*/  LDSM.16.MT88.4 R16, [R198+0x1100] ;  /* 0x00110000c610783b */ /* 0x000eee0000004200 */
[C---:B------:R-:W-:Y:S08]  /*3a50*/  HMMA.16816.F32.BF16 R120, R4.reuse, R136, R120 ;  /* 0x000000880478723c */ /* 0x040ff00000041878 */
[C---:B------:R-:W-:Y:S01]  /*3a60*/  HMMA.16816.F32.BF16 R116, R4.reuse, R138, R116 ;  /* 0x0000008a0474723c */ /* 0x040fe20000041874 */
[----:B------:R-:W-:Y:S07]  /*3a70*/  LDSM.16.MT88.4 R136, [R197+0x1900] ;  /* 0x00190000c588783b */ /* 0x000fee0000004200 */
        /* <DEDUP_REMOVED lines=9> */
[C---:B----4-:R-:W-:Y:S08]  /*3b10*/  HMMA.16816.F32.BF16 R68, R4.reuse, R20, R68 ;  /* 0x000000140444723c */ /* 0x050ff00000041844 */
[C---:B------:R-:W-:Y:S01]  /*3b20*/  HMMA.16816.F32.BF16 R72, R4.reuse, R22, R72 ;  /* 0x000000160448723c */ /* 0x040fe20000041848 */
[----:B------:R-:W-:Y:S07]  /*3b30*/  LDSM.16.MT88.4 R20, [R200+0x5100] ;  /* 0x00510000c814783b */ /* 0x000fee0000004200 */
[C---:B--2---:R-:W-:Y:S08]  /*3b40*/  HMMA.16816.F32.BF16 R92, R4.reuse, R12, R92 ;  /* 0x0000000c045c723c */ /* 0x044ff0000004185c */
[----:B------:R-:W-:Y:S01]  /*3b50*/  HMMA.16816.F32.BF16 R96, R4, R14, R96 ;  /* 0x0000000e0460723c */ /* 0x000fe20000041860 */
[----:B------:R-:W2:Y:S06]  /*3b60*/  LDSM.16.MT88.4 R12, [R200+0x3100] ;  /* 0x00310000c80c783b */ /* 0x000eac0000004200 */
[----:B------:R-:W-:Y:S01]  /*3b70*/  F2FP.BF16.PACK_AB R4, R157, R154 ;  /* 0x0000009a9d04723e */ /* 0x000fe200000010ff */
[----:B------:R-:W-:Y:S01]  /*3b80*/  FADD.FTZ R154, R154, R135 ;  /* 0x000000879a9a7221 */ /* 0x000fe20000010000 */
[----:B------:R-:W-:-:S02]  /*3b90*/  F2FP.BF16.PACK_AB R6, R159, R156 ;  /* 0x0000009c9f06723e */ /* 0x000fc400000010ff */
[----:B------:R-:W-:Y:S01]  /*3ba0*/  F2FP.BF16.PACK_AB R5, R163, R160 ;  /* 0x000000a0a305723e */ /* 0x000fe200000010ff */
[----:B------:R-:W-:Y:S01]  /*3bb0*/  FADD.FTZ R160, R160, R133 ;  /* 0x00000085a0a07221 */ /* 0x000fe20000010000 */
[----:B------:R-:W-:Y:S01]  /*3bc0*/  F2FP.BF16.PACK_AB R7, R165, R162 ;  /* 0x000000a2a507723e */ /* 0x000fe200000010ff */
[----:B------:R-:W-:Y:S02]  /*3bd0*/  FADD.FTZ R157, R157, R154 ;  /* 0x0000009a9d9d7221 */ /* 0x000fe40000010000 */
[----:B------:R-:W-:Y:S02]  /*3be0*/  FADD.FTZ R163, R163, R160 ;  /* 0x000000a0a3a37221 */ /* 0x000fe40000010000 */
[----:B------:R-:W-:Y:S02]  /*3bf0*/  FADD.FTZ R156, R156, R157 ;  /* 0x0000009d9c9c7221 */ /* 0x000fe40000010000 */
[----:B-1----:R-:W-:Y:S01]  /*3c00*/  HMMA.16816.F32.BF16 R128, R4, R8, R128 ;  /* 0x000000080480723c */ /* 0x002fe20000041880 */
[----:B------:R-:W-:-:S02]  /*3c10*/  FADD.FTZ R162, R162, R163 ;  /* 0x000000a3a2a27221 */ /* 0x000fc40000010000 */
[----:B------:R-:W-:Y:S02]  /*3c20*/  FADD.FTZ R159, R159, R156 ;  /* 0x0000009c9f9f7221 */ /* 0x000fe40000010000 */
[----:B------:R-:W-:-:S03]  /*3c30*/  FADD.FTZ R162, R165, R162 ;  /* 0x000000a2a5a27221 */ /* 0x000fc60000010000 */
[C---:B------:R-:W-:Y:S01]  /*3c40*/  HMMA.16816.F32.BF16 R124, R4.reuse, R10, R124 ;  /* 0x0000000a047c723c */ /* 0x040fe2000004187c */
[----:B------:R-:W1:Y:S07]  /*3c50*/  LDSM.16.MT88.4 R8, [R197+0x3100] ;  /* 0x00310000c508783b */ /* 0x000e6e0000004200 */
[C---:B---3--:R-:W-:Y:S08]  /*3c60*/  HMMA.16816.F32.BF16 R120, R4.reuse, R16, R120 ;  /* 0x000000100478723c */ /* 0x048ff00000041878 */
[C---:B------:R-:W-:Y:S01]  /*3c70*/  HMMA.16816.F32.BF16 R116, R4.reuse, R18, R116 ;  /* 0x000000120474723c */ /* 0x040fe20000041874 */
[----:B------:R-:W3:Y:S07]  /*3c80*/  LDSM.16.MT88.4 R16, [R196+0x3100] ;  /* 0x00310000c410783b */ /* 0x000eee0000004200 */
[C---:B--2---:R-:W-:Y:S08]  /*3c90*/  HMMA.16816.F32.BF16 R36, R4.reuse, R12, R36 ;  /* 0x0000000c0424723c */ /* 0x044ff00000041824 */
[C---:B------:R-:W-:Y:S01]  /*3ca0*/  HMMA.16816.F32.BF16 R40, R4.reuse, R14, R40 ;  /* 0x0000000e0428723c */ /* 0x040fe20000041828 */
[----:B------:R-:W2:Y:S07]  /*3cb0*/  LDSM.16.MT88.4 R12, [R198+0x5100] ;  /* 0x00510000c60c783b */ /* 0x000eae0000004200 */
[C---:B------:R-:W-:Y:S08]  /*3cc0*/  HMMA.16816.F32.BF16 R68, R4.reuse, R20, R68 ;  /* 0x000000140444723c */ /* 0x040ff00000041844 */
[C---:B-1----:R-:W-:Y:S08]  /*3cd0*/  HMMA.16816.F32.BF16 R52, R4.reuse, R8, R52 ;  /* 0x000000080434723c */ /* 0x042ff00000041834 */
        /* <DEDUP_REMOVED lines=8> */
[C---:B------:R-:W-:Y:S01]  /*3d60*/  HMMA.16816.F32.BF16 R72, R4.reuse, R22, R72 ;  /* 0x000000160448723c */ /* 0x040fe20000041848 */
[----:B------:R-:W-:Y:S07]  /*3d70*/  LDSM.16.MT88.4 R20, [R196+0x3900] ;  /* 0x00390000c414783b */ /* 0x000fee0000004200 */
        /* <DEDUP_REMOVED lines=8> */
[----:B------:R-:W4:Y:S07]  /*3e00*/  LDSM.16.MT88.4 R32, [R196+0x1900] ;  /* 0x00190000c420783b */ /* 0x000f2e0000004200 */
[C---:B------:R-:W-:Y:S08]  /*3e10*/  HMMA.16816.F32.BF16 R104, R4.reuse, R28, R104 ;  /* 0x0000001c0468723c */ /* 0x040ff00000041868 */
[C---:B------:R-:W-:Y:S01]  /*3e20*/  HMMA.16816.F32.BF16 R100, R4.reuse, R30, R100 ;  /* 0x0000001e0464723c */ /* 0x040fe20000041864 */
[----:B------:R-:W5:Y:S07]  /*3e30*/  LDSM.16.MT88.4 R28, [R198+0x3900] ;  /* 0x00390000c61c783b */ /* 0x000f6e0000004200 */
[C---:B------:R-:W-:Y:S08]  /*3e40*/  HMMA.16816.F32.BF16 R44, R4.reuse, R24, R44 ;  /* 0x00000018042c723c */ /* 0x040ff0000004182c */
[----:B------:R-:W-:Y:S01]  /*3e50*/  HMMA.16816.F32.BF16 R48, R4, R26, R48 ;  /* 0x0000001a0430723c */ /* 0x000fe20000041830 */
[----:B------:R-:W3:Y:S06]  /*3e60*/  LDSM.16.MT88.4 R24, [R197+0x3900] ;  /* 0x00390000c518783b */ /* 0x000eec0000004200 */
        /* <DEDUP_REMOVED lines=9> */
[----:B--2---:R-:W-:Y:S01]  /*3f00*/  HMMA.16816.F32.BF16 R128, R4, R12, R128 ;  /* 0x0000000c0480723c */ /* 0x004fe20000041880 */
[----:B------:R-:W-:-:S02]  /*3f10*/  FADD.FTZ R169, R169, R168 ;  /* 0x000000a8a9a97221 */ /* 0x000fc40000010000 */
[----:B------:R-:W-:Y:S02]  /*3f20*/  FADD.FTZ R233, R233, R166 ;  /* 0x000000a6e9e97221 */ /* 0x000fe40000010000 */
[----:B------:R-:W-:-:S03]  /*3f30*/  FADD.FTZ R229, R158, R169 ;  /* 0x000000a99ee57221 */ /* 0x000fc60000010000 */
        /* <DEDUP_REMOVED lines=9> */
[C---:B------:R-:W-:Y:S08]  /*3fd0*/  HMMA.16816.F32.BF16 R116, R4.reuse, R142, R116 ;  /* 0x0000008e0474723c */ /* 0x040ff00000041874 */
[C---:B------:R-:W-:Y:S08]  /*3fe0*/  HMMA.16816.F32.BF16 R112, R4.reuse, R136, R112 ;  /* 0x000000880470723c */ /* 0x040ff00000041870 */
[C---:B------:R-:W-:Y:S08]  /*3ff0*/  HMMA.16816.F32.BF16 R108, R4.reuse, R138, R108 ;  /* 0x0000008a046c723c */ /* 0x040ff0000004186c */
[C---:B----4-:R-:W-:Y:S08]  /*4000*/  HMMA.16816.F32.BF16 R104, R4.reuse, R32, R104 ;  /* 0x000000200468723c */ /* 0x050ff00000041868 */
[C---:B------:R-:W-:Y:S08]  /*4010*/  HMMA.16816.F32.BF16 R100, R4.reuse, R34, R100 ;  /* 0x000000220464723c */ /* 0x040ff00000041864 */
[C---:B-----5:R-:W-:Y:S08]  /*4020*/  HMMA.16816.F32.BF16 R44, R4.reuse, R28, R44 ;  /* 0x0000001c042c723c */ /* 0x060ff0000004182c */
[C---:B------:R-:W-:Y:S08]  /*4030*/  HMMA.16816.F32.BF16 R48, R4.reuse, R30, R48 ;  /* 0x0000001e0430723c */ /* 0x040ff00000041830 */
[C---:B------:R-:W-:Y:S08]  /*4040*/  HMMA.16816.F32.BF16 R52, R4.reuse, R24, R52 ;  /* 0x000000180434723c */ /* 0x040ff00000041834 */
[C---:B------:R-:W-:Y:S08]  /*4050*/  HMMA.16816.F32.BF16 R56, R4.reuse, R26, R56 ;  /* 0x0000001a0438723c */ /* 0x040ff00000041838 */
[C---:B------:R-:W-:Y:S08]  /*4060*/  HMMA.16816.F32.BF16 R60, R4.reuse, R20, R60 ;  /* 0x00000014043c723c */ /* 0x040ff0000004183c */
[C---:B------:R-:W-:Y:S08]  /*4070*/  HMMA.16816.F32.BF16 R64, R4.reuse, R22, R64 ;  /* 0x000000160440723c */ /* 0x040ff00000041840 */
[C---:B--2---:R-:W-:Y:S08]  /*4080*/  HMMA.16816.F32.BF16 R76, R4.reuse, R12, R76 ;  /* 0x0000000c044c723c */ /* 0x044ff0000004184c */
[C---:B------:R-:W-:Y:S08]  /*4090*/  HMMA.16816.F32.BF16 R80, R4.reuse, R14, R80 ;  /* 0x0000000e0450723c */ /* 0x040ff00000041850 */
[C---:B-1----:R-:W-:Y:S08]  /*40a0*/  HMMA.16816.F32.BF16 R84, R4.reuse, R8, R84 ;  /* 0x000000080454723c */ /* 0x042ff00000041854 */
[C---:B------:R-:W-:Y:S08]  /*40b0*/  HMMA.16816.F32.BF16 R88, R4.reuse, R10, R88 ;  /* 0x0000000a0458723c */ /* 0x040ff00000041858 */
[C---:B---3--:R-:W-:Y:S08]  /*40c0*/  HMMA.16816.F32.BF16 R92, R4.reuse, R16, R92 ;  /* 0x00000010045c723c */ /* 0x048ff0000004185c */
[----:B------:R-:W-:Y:S01]  /*40d0*/  HMMA.16816.F32.BF16 R96, R4, R18, R96 ;  /* 0x000000120460723c */ /* 0x000fe20000041860 */
[----:B------:R-:W-:Y:S07]  /*40e0*/  @P0 BRA `(.L_x_2) ;  /* 0x00002f7000000947 */ /* 0x000fee0003800000 */
[----:B------:R-:W-:Y:S01]  /*40f0*/  SHF.R.S32.HI R0, RZ, 0x1f, R215 ;  /* 0x0000001fff007819 */ /* 0x000fe200000114d7 */
[----:B------:R-:W-:Y:S01]  /*4100*/  IMAD.MOV.U32 R135, RZ, RZ, R132 ;  /* 0x000000ffff877224 */ /* 0x000fe200078e0084 */
[----:B------:R-:W-:Y:S01]  /*4110*/  SHF.R.S32.HI R5, RZ, 0x1f, R214 ;  /* 0x0000001fff057819 */ /* 0x000fe200000114d6 */
[----:B------:R-:W-:Y:S01]  /*4120*/  IMAD.WIDE R230, R216, 0x2, RZ ;  /* 0x00000002d8e67825 */ /* 0x000fe200078e02ff */
[----:B------:R-:W-:Y:S01]  /*4130*/  LEA.HI R227, R0, R215, RZ, 0x3 ;  /* 0x000000d700e37211 */ /* 0x000fe200078f18ff */
[----:B------:R-:W-:Y:S01]  /*4140*/  UIADD3 UR7, UR7, -0x2, URZ ;  /* 0xfffffffe07077890 */ /* 0x000fe2000fffe03f */
[----:B------:R-:W-:Y:S01]  /*4150*/  LEA.HI R228, R5, R214, RZ, 0x3 ;  /* 0x000000d605e47211 */ /* 0x000fe200078f18ff */
[----:B------:R-:W-:Y:S01]  /*4160*/  IMAD.MOV.U32 R0, RZ, RZ, R3 ;  /* 0x000000ffff007224 */ /* 0x000fe200078e0003 */
[----:B------:R-:W-:-:S02]  /*4170*/  LOP3.LUT R227, R227, 0xfffffff8, RZ, 0xc0, !PT ;  /* 0xfffffff8e3e37812 */ /* 0x000fc400078ec0ff */
[----:B------:R-:W-:Y:S02]  /*4180*/  LOP3.LUT R228, R228, 0xfffffff8, RZ, 0xc0, !PT ;  /* 0xfffffff8e4e47812 */ /* 0x000fe400078ec0ff */
[----:B------:R-:W-:Y:S02]  /*4190*/  SHF.R.S32.HI R2, RZ, 0x1f, R227 ;  /* 0x0000001fff027819 */ /* 0x000fe400000114e3 */
[----:B------:R-:W-:Y:S02]  /*41a0*/  SHF.R.S32.HI R3, RZ, 0x1f, R228 ;  /* 0x0000001fff037819 */ /* 0x000fe400000114e4 */
[C---:B------:R-:W-:Y:S01]  /*41b0*/  SHF.L.U64.HI R225, R227.reuse, 0x1, R2 ;  /* 0x00000001e3e17819 */ /* 0x040fe20000010202 */
[----:B------:R-:W-:Y:S01]  /*41c0*/  IMAD.SHL.U32 R227, R227, 0x2, RZ ;  /* 0x00000002e3e37824 */ /* 0x000fe200078e00ff */
[----:B------:R-:W-:Y:S01]  /*41d0*/  SEL R223, RZ, 0x10, P5 ;  /* 0x00000010ffdf7807 */ /* 0x000fe20002800000 */
[----:B------:R-:W-:Y:S01]  /*41e0*/  IMAD.SHL.U32 R224, R211, 0x2, RZ ;  /* 0x00000002d3e07824 */ /* 0x000fe200078e00ff */
[----:B------:R-:W-:Y:S02]  /*41f0*/  SEL R222, RZ, 0x10, P4 ;  /* 0x00000010ffde7807 */ /* 0x000fe40002000000 */
[----:B------:R-:W-:-:S02]  /*4200*/  SEL R2, RZ, 0x10, P6 ;  /* 0x00000010ff027807 */ /* 0x000fc40003000000 */
[C---:B------:R-:W-:Y:S02]  /*4210*/  ISETP.NE.U32.AND P1, PT, R223.reuse, RZ, PT ;  /* 0x000000ffdf00720c */ /* 0x040fe40003f25070 */
[----:B------:R-:W-:Y:S02]  /*4220*/  IADD3 R221, -R223, 0x10, RZ ;  /* 0x00000010dfdd7810 */ /* 0x000fe40007ffe1ff */
[C---:B------:R-:W-:Y:S02]  /*4230*/  ISETP.NE.U32.AND P0, PT, R222.reuse, RZ, PT ;  /* 0x000000ffde00720c */ /* 0x040fe40003f05070 */
[----:B------:R-:W-:Y:S02]  /*4240*/  IADD3 R220, -R222, 0x10, RZ ;  /* 0x00000010dedc7810 */ /* 0x000fe40007ffe1ff */
[----:B------:R-:W-:Y:S02]  /*4250*/  IADD3 R219, -R2, 0x10, RZ ;  /* 0x0000001002db7810 */ /* 0x000fe40007ffe1ff */
[C---:B------:R-:W-:Y:S01]  /*4260*/  SHF.L.U64.HI R226, R228.reuse, 0x1, R3 ;  /* 0x00000001e4e27819 */ /* 0x040fe20000010203 */
[----:B------:R-:W-:Y:S01]  /*4270*/  IMAD.SHL.U32 R228, R228, 0x2, RZ ;  /* 0x00000002e4e47824 */ /* 0x000fe200078e00ff */
[----:B------:R-:W-:-:S02]  /*4280*/  P2R R3, PR, RZ, 0x2 ;  /* 0x00000002ff037803 */ /* 0x000fc40000000000 */
[----:B------:R-:W-:Y:S02]  /*4290*/  P2R R3, PR, RZ, 0x1 ;  /* 0x00000001ff037803 */ /* 0x000fe40000000000 */
[----:B------:R-:W-:Y:S02]  /*42a0*/  LOP3.LUT R221, R221, 0xf, RZ, 0xc0, !PT ;  /* 0x0000000fdddd7812 */ /* 0x000fe400078ec0ff */
[----:B------:R-:W-:Y:S02]  /*42b0*/  LOP3.LUT R220, R220, 0xf, RZ, 0xc0, !PT ;  /* 0x0000000fdcdc7812 */ /* 0x000fe400078ec0ff */
[----:B------:R-:W-:Y:S02]  /*42c0*/  LOP3.LUT R219, R219, 0xf, RZ, 0xc0, !PT ;  /* 0x0000000fdbdb7812 */ /* 0x000fe400078ec0ff */
[----:B------:R-:W-:Y:S01]  /*42d0*/  ISETP.NE.U32.AND P2, PT, R2, RZ, PT ;  /* 0x000000ff0200720c */ /* 0x000fe20003f45070 */
[----:B------:R-:W-:Y:S05]  /*42e0*/  BRA `(.L_x_3) ;  /* 0x0000034000007947 */ /* 0x000fea0003800000 */
.L_x_5:
[----:B------:R-:W-:Y:S01]  /*42f0*/  ULEA UR4, UR7, UR10, 0x6 ;  /* 0x0000000a07047291 */ /* 0x000fe2000f8e303f */
[----:B------:R-:W-:Y:S01]  /*4300*/  ISETP.NE.AND P1, PT, R207, 0x1, PT ;  /* 0x00000001cf00780c */ /* 0x000fe20003f25270 */
[----:B------:R-:W-:Y:S04]  /*4310*/  IMAD.MOV.U32 R208, RZ, RZ, RZ ;  /* 0x000000ffffd07224 */ /* 0x000fe800078e00ff */
[----:B------:R-:W-:Y:S05]  /*4320*/  IMAD.U32 R2, RZ, RZ, UR4 ;  /* 0x00000004ff027e24 */ /* 0x000fea000f8e00ff */
[----:B------:R-:W-:Y:S05]  /*4330*/  IADD3 R209, R2, -0x40, R213 ;  /* 0xffffffc002d17810 */ /* 0x000fea0007ffe0d5 */
[----:B------:R-:W-:Y:S04]  /*4340*/  @P1 IMAD.HI.U32 R3, R209, c[0x0][0x2bc], RZ ;  /* 0x0000af00d1031a27 */ /* 0x000fe800078e00ff */
[----:B------:R-:W-:Y:S01]  /*4350*/  IMAD.MOV.U32 R2, RZ, RZ, R209 ;  /* 0x000000ffff027224 */ /* 0x000fe200078e00d1 */
[----:B------:R-:W-:Y:S04]  /*4360*/  @P1 SHF.R.U32.HI R2, RZ, c[0x0][0x2c0], R3 ;  /* 0x0000b000ff021a19 */ /* 0x000fe80000011603 */
[C---:B------:R-:W-:Y:S04]  /*4370*/  @!P3 IADD3 R4, P0, R2.reuse, UR14, RZ ;  /* 0x0000000e0204bc10 */ /* 0x040fe8000ff1e0ff */
[----:B------:R-:W-:Y:S01]  /*4380*/  @!P3 LEA.HI.X.SX32 R3, R2, UR11, 0x1, P0 ;  /* 0x0000000b0203bc11 */ /* 0x000fe200080f0eff */
[----:B------:R-:W-:Y:S01]  /*4390*/  IMAD.MOV R2, RZ, RZ, -R2 ;  /* 0x000000ffff027224 */ /* 0x000fe200078e0a02 */
[----:B------:R-:W-:Y:S03]  /*43a0*/  @!P3 LEA R8, P0, R4, c[0x0][0x2a0], 0x2 ;  /* 0x0000a8000408ba11 */ /* 0x000fe600078010ff */
[----:B------:R-:W-:Y:S01]  /*43b0*/  IMAD R209, R2, c[0x0][0x2b8], R209 ;  /* 0x0000ae0002d17a24 */ /* 0x000fe200078e02d1 */
[----:B------:R-:W-:Y:S03]  /*43c0*/  @!P3 LEA.HI.X R9, R4, c[0x0][0x2a4], R3, 0x2, P0 ;  /* 0x0000a9000409ba11 */ /* 0x000fe600000f1403 */
[----:B------:R-:W-:Y:S01]  /*43d0*/  IMAD.WIDE.U32 R6, R209, c[0x0][0x1e0], RZ ;  /* 0x00007800d1067a25 */ /* 0x000fe200078e00ff */
[----:B------:R-:W-:Y:S01]  /*43e0*/  SHF.R.S32.HI R3, RZ, 0x1f, R209 ;  /* 0x0000001fff037819 */ /* 0x000fe200000114d1 */
[----:B------:R-:W2:Y:S04]  /*43f0*/  @!P3 LDG.E R208, [R8.64] ;  /* 0x0000000c08d0b981 */ /* 0x000ea8000c1e1900 */
[----:B------:R-:W-:Y:S04]  /*4400*/  IMAD R3, R3, c[0x0][0x1e0], RZ ;  /* 0x0000780003037a24 */ /* 0x000fe800078e02ff */
[----:B------:R-:W-:Y:S04]  /*4410*/  IMAD R3, R209, c[0x0][0x1e4], R3 ;  /* 0x00007900d1037a24 */ /* 0x000fe800078e0203 */
[----:B------:R-:W-:Y:S01]  /*4420*/  IMAD.IADD R7, R7, 0x1, R3 ;  /* 0x0000000107077824 */ /* 0x000fe200078e0203 */
[----:B--2---:R-:W-:Y:S03]  /*4430*/  SHF.R.S32.HI R4, RZ, 0x1f, R208 ;  /* 0x0000001fff047819 */ /* 0x004fe600000114d0 */
[----:B------:R-:W-:Y:S04]  /*4440*/  IMAD.WIDE.U32 R6, R208, c[0x0][0x1f0], R6 ;  /* 0x00007c00d0067a25 */ /* 0x000fe800078e0006 */
[----:B------:R-:W-:Y:S01]  /*4450*/  IMAD R4, R4, c[0x0][0x1f0], RZ ;  /* 0x00007c0004047a24 */ /* 0x000fe200078e02ff */
[----:B------:R-:W-:Y:S03]  /*4460*/  IADD3 R5, P0, R6, UR18, RZ ;  /* 0x0000001206057c10 */ /* 0x000fe6000ff1e0ff */
[----:B------:R-:W-:Y:S05]  /*4470*/  IMAD R4, R208, c[0x0][0x1f4], R4 ;  /* 0x00007d00d0047a24 */ /* 0x000fea00078e0204 */
[----:B------:R-:W-:Y:S02]  /*4480*/  IADD3.X R4, R7, UR16, R4, P0, !PT ;  /* 0x0000001007047c10 */ /* 0x000fe400087fe404 */
[C---:B------:R-:W-:Y:S04]  /*4490*/  LEA R3, P0, R5.reuse, c[0x0][0x1c8], 0x1 ;  /* 0x0000720005037a11 */ /* 0x040fe800078008ff */
[----:B------:R-:W-:Y:S02]  /*44a0*/  LEA.HI.X R2, R5, c[0x0][0x1cc], R4, 0x1, P0 ;  /* 0x0000730005027a11 */ /* 0x000fe400000f0c04 */
[----:B------:R-:W1:Y:S04]  /*44b0*/  SHFL.IDX PT, R5, R3, RZ, 0x181f ;  /* 0x00181fff03057589 */ /* 0x000e6800000e0000 */
[----:B------:R-:W2:Y:S01]  /*44c0*/  SHFL.IDX PT, R7, R2, RZ, 0x181f ;  /* 0x00181fff02077589 */ /* 0x000ea200000e0000 */
[C---:B-1----:R-:W-:Y:S05]  /*44d0*/  IADD3 R10, P0, R230.reuse, R5, RZ ;  /* 0x00000005e60a7210 */ /* 0x042fea0007f1e0ff */
[----:B--2---:R-:W-:Y:S01]  /*44e0*/  IMAD.X R11, R231, 0x1, R7, P0 ;  /* 0x00000001e70b7824 */ /* 0x004fe200000e0607 */
[----:B------:R-:W-:Y:S04]  /*44f0*/  IADD3 R8, P0, R5, R227, RZ ;  /* 0x000000e305087210 */ /* 0x000fe80007f1e0ff */
[----:B------:R-:W-:Y:S01]  /*4500*/  @!PT LDS RZ, [RZ] ;  /* 0x00000000fffff984 */ /* 0x000fe20000000800 */
[----:B------:R1:W-:Y:S01]  /*4510*/  LDGSTS.E.BYPASS.LTC128B.128 [R224+0x6100], [R10.64], !P5 ;  /* 0x061000000ae07fae */ /* 0x0003e2000e901d4c */
[----:B------:R-:W-:Y:S01]  /*4520*/  IMAD.X R9, R7, 0x1, R225, P0 ;  /* 0x0000000107097824 */ /* 0x000fe200000e06e1 */
[-C--:B------:R-:W-:Y:S02]  /*4530*/  IADD3 R12, P0, R5, R228.reuse, RZ ;  /* 0x000000e4050c7210 */ /* 0x080fe40007f1e0ff */
[----:B------:R-:W2:Y:S03]  /*4540*/  SHFL.IDX PT, R5, R3, 0x1, 0x181f ;  /* 0x00381f0003057f89 */ /* 0x000ea600000e0000 */
[--C-:B------:R-:W-:Y:S01]  /*4550*/  IMAD.X R13, R7, 0x1, R226.reuse, P0 ;  /* 0x00000001070d7824 */ /* 0x100fe200000e06e2 */
[----:B------:R1:W-:Y:S04]  /*4560*/  LDGSTS.E.BYPASS.LTC128B.128 [R224+0x8100], [R8.64], !P4 ;  /* 0x0810000008e07fae */ /* 0x0003e8000e101d4c */
[----:B------:R-:W3:Y:S04]  /*4570*/  SHFL.IDX PT, R7, R2, 0x1, 0x181f ;  /* 0x00381f0002077f89 */ /* 0x000ee800000e0000 */
[----:B------:R1:W-:Y:S01]  /*4580*/  LDGSTS.E.BYPASS.LTC128B.128 [R224+0xa100], [R12.64], !P6 ;  /* 0x0a1000000ce07fae */ /* 0x0003e2000f101d4c */
[----:B--2---:R-:W-:Y:S05]  /*4590*/  IADD3 R16, P0, R230, R5, RZ ;  /* 0x00000005e6107210 */ /* 0x004fea0007f1e0ff */
[----:B---3--:R-:W-:Y:S01]  /*45a0*/  IMAD.X R17, R231, 0x1, R7, P0 ;  /* 0x00000001e7117824 */ /* 0x008fe200000e0607 */
[----:B------:R-:W-:Y:S04]  /*45b0*/  IADD3 R14, P0, R5, R227, RZ ;  /* 0x000000e3050e7210 */ /* 0x000fe80007f1e0ff */
[----:B------:R1:W-:Y:S01]  /*45c0*/  LDGSTS.E.BYPASS.LTC128B.128 [R224+0x7100], [R16.64], !P5 ;  /* 0x0710000010e07fae */ /* 0x0003e2000e901d4c */
[----:B------:R-:W-:Y:S01]  /*45d0*/  IMAD.X R15, R7, 0x1, R225, P0 ;  /* 0x00000001070f7824 */ /* 0x000fe200000e06e1 */
[----:B------:R-:W-:Y:S04]  /*45e0*/  IADD3 R4, P0, R5, R228, RZ ;  /* 0x000000e405047210 */ /* 0x000fe80007f1e0ff */
[----:B------:R1:W-:Y:S01]  /*45f0*/  LDGSTS.E.BYPASS.LTC128B.128 [R224+0x9100], [R14.64], !P4 ;  /* 0x091000000ee07fae */ /* 0x0003e2000e101d4c */
[----:B------:R-:W-:Y:S05]  /*4600*/  IMAD.X R5, R7, 0x1, R226, P0 ;  /* 0x0000000107057824 */ /* 0x000fea00000e06e2 */
[----:B------:R1:W-:Y:S01]  /*4610*/  LDGSTS.E.BYPASS.LTC128B.128 [R224+0xb100], [R4.64], !P6 ;  /* 0x0b10000004e07fae */ /* 0x0003e2000f101d4c */
[----:B------:R-:W-:-:S05]  /*4620*/  BRA `(.L_x_4) ;  /* 0x000010c000007947 */ /* 0x000fca0003800000 */
.L_x_3:
[----:B------:R-:W-:Y:S04]  /*4630*/  DEPBAR.LE SB0, 0x0 ;  /* 0x000080000000791a */ /* 0x000fe80000000000 */
[----:B------:R-:W-:Y:S01]  /*4640*/  BAR.SYNC.DEFER_BLOCKING 0x0 ;  /* 0x0000000000007b1d */ /* 0x000fe20000010000 */
[----:B------:R-:W-:Y:S01]  /*4650*/  SHF.R.S32.HI R235, RZ, 0x1f, R209 ;  /* 0x0000001fffeb7819 */ /* 0x000fe200000114d1 */
[----:B------:R-:W-:Y:S01]  /*4660*/  IMAD.WIDE.U32 R132, R209, c[0x0][0x208], RZ ;  /* 0x00008200d1847a25 */ /* 0x000fe200078e00ff */
[----:B------:R-:W-:Y:S01]  /*4670*/  SHF.R.S32.HI R3, RZ, 0x1f, R208 ;  /* 0x0000001fff037819 */ /* 0x000fe200000114d0 */
[----:B------:R-:W-:Y:S02]  /*4680*/  UISETP.GE.AND UP0, UPT, UR7, 0x1, UPT ;  /* 0x000000010700788c */ /* 0x000fe4000bf06270 */
[----:B------:R-:W-:Y:S02]  /*4690*/  IMAD R235, R235, c[0x0][0x208], RZ ;  /* 0x00008200ebeb7a24 */ /* 0x000fe400078e02ff */
[----:B------:R-:W-:Y:S02]  /*46a0*/  IMAD R3, R3, c[0x0][0x218], RZ ;  /* 0x0000860003037a24 */ /* 0x000fe400078e02ff */
[----:B------:R-:W-:Y:S02]  /*46b0*/  IMAD R235, R209, c[0x0][0x20c], R235 ;  /* 0x00008300d1eb7a24 */ /* 0x000fe400078e02eb */
[C---:B------:R-:W-:Y:S03]  /*46c0*/  IMAD R3, R208.reuse, c[0x0][0x21c], R3 ;  /* 0x00008700d0037a24 */ /* 0x040fe600078e0203 */
[----:B------:R-:W-:Y:S05]  /*46d0*/  IADD3 R133, R133, R235, RZ ;  /* 0x000000eb85857210 */ /* 0x000fea0007ffe0ff */
[----:B------:R-:W-:Y:S01]  /*46e0*/  IMAD.WIDE.U32 R132, R208, c[0x0][0x218], R132 ;  /* 0x00008600d0847a25 */ /* 0x000fe200078e0084 */
[----:B------:R-:W-:Y:S04]  /*46f0*/  LDSM.16.M88.4 R136, [R206] ;  /* 0x00000000ce88783b */ /* 0x000fe80000000200 */
[----:B------:R-:W-:Y:S04]  /*4700*/  IADD3 R2, P0, R132, UR20, RZ ;  /* 0x0000001484027c10 */ /* 0x000fe8000ff1e0ff */
[----:B------:R-:W-:Y:S01]  /*4710*/  IADD3.X R3, R133, UR5, R3, P0, !PT ;  /* 0x0000000585037c10 */ /* 0x000fe200087fe403 */
[----:B------:R-:W1:Y:S01]  /*4720*/  LDSM.16.M88.4 R140, [R205+0x6100] ;  /* 0x00610000cd8c783b */ /* 0x000e620000000200 */
[C---:B------:R-:W-:Y:S04]  /*4730*/  LEA R232, P0, R2.reuse, c[0x0][0x1f8], 0x1 ;  /* 0x00007e0002e87a11 */ /* 0x040fe800078008ff */
[----:B------:R-:W-:Y:S02]  /*4740*/  LEA.HI.X R134, R2, c[0x0][0x1fc], R3, 0x1, P0 ;  /* 0x00007f0002867a11 */ /* 0x000fe400000f0c03 */
[----:B------:R-:W2:Y:S07]  /*4750*/  LDSM.16.M88.4 R144, [R205+0x6900] ;  /* 0x00690000cd90783b */ /* 0x000eae0000000200 */
[----:B------:R-:W-:Y:S07]  /*4760*/  LDSM.16.M88.4 R148, [R205+0x7100] ;  /* 0x00710000cd94783b */ /* 0x000fee0000000200 */
[----:B------:R-:W-:Y:S07]  /*4770*/  LDSM.16.M88.4 R152, [R205+0x7900] ;  /* 0x00790000cd98783b */ /* 0x000fee0000000200 */
[----:B------:R-:W-:Y:S07]  /*4780*/  LDSM.16.M88.4 R156, [R204] ;  /* 0x00000000cc9c783b */ /* 0x000fee0000000200 */
[----:B------:R-:W-:Y:S01]  /*4790*/  LDSM.16.M88.4 R160, [R203] ;  /* 0x00000000cba0783b */ /* 0x000fe20000000200 */
[C---:B-1----:R-:W-:Y:S06]  /*47a0*/  HMMA.16816.F32.BF16 R4, R136.reuse, R140, RZ ;  /* 0x0000008c8804723c */ /* 0x042fec00000418ff */
[----:B------:R-:W1:Y:S02]  /*47b0*/  SHFL.IDX PT, R2, R232, 0x1, 0x181f ;  /* 0x00381f00e8027f89 */ /* 0x000e6400000e0000 */
[C---:B------:R-:W-:Y:S05]  /*47c0*/  HMMA.16816.F32.BF16 R8, R136.reuse, R142, RZ ;  /* 0x0000008e8808723c */ /* 0x040fea00000418ff */
[----:B------:R-:W3:Y:S03]  /*47d0*/  SHFL.IDX PT, R3, R134, 0x1, 0x181f ;  /* 0x00381f0086037f89 */ /* 0x000ee600000e0000 */
[C---:B--2---:R-:W-:Y:S04]  /*47e0*/  HMMA.16816.F32.BF16 R12, R136.reuse, R144, RZ ;  /* 0x00000090880c723c */ /* 0x044fe800000418ff */
[----:B------:R-:W2:Y:S04]  /*47f0*/  SHFL.IDX PT, R243, R232, RZ, 0x181f ;  /* 0x00181fffe8f37589 */ /* 0x000ea800000e0000 */
[C---:B------:R-:W-:Y:S03]  /*4800*/  HMMA.16816.F32.BF16 R16, R136.reuse, R146, RZ ;  /* 0x000000928810723c */ /* 0x040fe600000418ff */
[----:B------:R-:W4:Y:S01]  /*4810*/  SHFL.IDX PT, R237, R134, RZ, 0x181f ;  /* 0x00181fff86ed7589 */ /* 0x000f2200000e0000 */
[-C--:B-1----:R-:W-:Y:S04]  /*4820*/  IADD3 R234, P1, P0, R221, R2.reuse, R230 ;  /* 0x00000002ddea7210 */ /* 0x082fe8000783e0e6 */
[C---:B------:R-:W-:Y:S01]  /*4830*/  HMMA.16816.F32.BF16 R20, R136.reuse, R148, RZ ;  /* 0x000000948814723c */ /* 0x040fe200000418ff */
[-C--:B---3--:R-:W-:Y:S01]  /*4840*/  IADD3.X R235, RZ, R3.reuse, R231, P1, P0 ;  /* 0x00000003ffeb7210 */ /* 0x088fe20000fe04e7 */
[----:B------:R-:W1:Y:S02]  /*4850*/  LDSM.16.M88.4 R164, [R195] ;  /* 0x00000000c3a4783b */ /* 0x000e640000000200 */
[-C--:B------:R-:W-:Y:S04]  /*4860*/  IADD3 R132, P1, P0, R220, R2.reuse, R227 ;  /* 0x00000002dc847210 */ /* 0x080fe8000783e0e3 */
[C---:B------:R-:W-:Y:S01]  /*4870*/  HMMA.16816.F32.BF16 R24, R136.reuse, R150, RZ ;  /* 0x000000968818723c */ /* 0x040fe200000418ff */
[-C--:B------:R-:W-:Y:S01]  /*4880*/  IADD3.X R133, RZ, R3.reuse, R225, P1, P0 ;  /* 0x00000003ff857210 */ /* 0x080fe20000fe04e1 */
[----:B------:R-:W3:Y:S02]  /*4890*/  LDSM.16.M88.4 R168, [R194] ;  /* 0x00000000c2a8783b */ /* 0x000ee40000000200 */
[----:B------:R-:W-:Y:S04]  /*48a0*/  IADD3 R2, P1, P0, R219, R2, R228 ;  /* 0x00000002db027210 */ /* 0x000fe8000783e0e4 */
[C---:B------:R-:W-:Y:S01]  /*48b0*/  HMMA.16816.F32.BF16 R28, R136.reuse, R152, RZ ;  /* 0x00000098881c723c */ /* 0x040fe200000418ff */
[----:B------:R-:W-:Y:S01]  /*48c0*/  IADD3.X R3, RZ, R3, R226, P1, P0 ;  /* 0x00000003ff037210 */ /* 0x000fe20000fe04e2 */
[----:B------:R-:W5:Y:S01]  /*48d0*/  LDSM.16.M88.4 R172, [R193] ;  /* 0x00000000c1ac783b */ /* 0x000f620000000200 */
[----:B------:R-:W-:Y:S02]  /*48e0*/  ISETP.NE.U32.AND P1, PT, R222, RZ, PT ;  /* 0x000000ffde00720c */ /* 0x000fe40003f25070 */
[----:B--2---:R-:W-:Y:S03]  /*48f0*/  IADD3 R240, P0, R230, R243, RZ ;  /* 0x000000f3e6f07210 */ /* 0x004fe60007f1e0ff */
[----:B------:R-:W-:Y:S01]  /*4900*/  HMMA.16816.F32.BF16 R32, R136, R154, RZ ;  /* 0x0000009a8820723c */ /* 0x000fe200000418ff */
[----:B----4-:R-:W-:Y:S03]  /*4910*/  IADD3.X R241, R231, R237, RZ, P0, !PT ;  /* 0x000000ede7f17210 */ /* 0x010fe600007fe4ff */
[----:B------:R-:W-:Y:S02]  /*4920*/  IADD3 R238, P0, R243, R227, RZ ;  /* 0x000000e3f3ee7210 */ /* 0x000fe40007f1e0ff */
[----:B------:R-:W-:Y:S01]  /*4930*/  @!PT LDS RZ, [RZ] ;  /* 0x00000000fffff984 */ /* 0x000fe20000000800 */
[----:B------:R-:W-:Y:S01]  /*4940*/  @!PT LDS RZ, [RZ] ;  /* 0x00000000fffff984 */ /* 0x000fe20000000800 */
[----:B------:R-:W-:Y:S01]  /*4950*/  @!PT LDS RZ, [RZ] ;  /* 0x00000000fffff984 */ /* 0x000fe20000000800 */
[----:B------:R2:W-:Y:S02]  /*4960*/  LDGSTS.E.BYPASS.LTC128B.128 [R224+0x100], [R240.64], !P5 ;  /* 0x00100000f0e07fae */ /* 0x0005e4000e901d4c */
[C---:B------:R-:W-:Y:S05]  /*4970*/  HMMA.16816.F32.BF16 R4, R156.reuse, R160, R4 ;  /* 0x000000a09c04723c */ /* 0x040fea0000041804 */
[----:B------:R-:W-:Y:S02]  /*4980*/  IADD3.X R239, R237, R225, RZ, P0, !PT ;  /* 0x000000e1edef7210 */ /* 0x000fe400007fe4ff */
[----:B------:R-:W-:Y:S01]  /*4990*/  IADD3 R236, P0, R243, R228, RZ ;  /* 0x000000e4f3ec7210 */ /* 0x000fe20007f1e0ff */
[C---:B------:R-:W-:Y:S02]  /*49a0*/  HMMA.16816.F32.BF16 R8, R156.reuse, R162, R8 ;  /* 0x000000a29c08723c */ /* 0x040fe40000041808 */
[----:B------:R4:W-:Y:S02]  /*49b0*/  LDGSTS.E.BYPASS.LTC128B.128 [R224+0x2100], [R238.64], !P4 ;  /* 0x02100000eee07fae */ /* 0x0009e4000e101d4c */
[----:B------:R-:W-:Y:S02]  /*49c0*/  IADD3.X R237, R237, R226, RZ, P0, !PT ;  /* 0x000000e2eded7210 */ /* 0x000fe400007fe4ff */
[----:B------:R-:W-:Y:S02]  /*49d0*/  ISETP.NE.U32.AND P0, PT, R223, RZ, PT ;  /* 0x000000ffdf00720c */ /* 0x000fe40003f05070 */
[C---:B-1----:R-:W-:Y:S01]  /*49e0*/  HMMA.16816.F32.BF16 R12, R156.reuse, R164, R12 ;  /* 0x000000a49c0c723c */ /* 0x042fe2000004180c */
[----:B------:R1:W-:Y:S07]  /*49f0*/  LDGSTS.E.BYPASS.LTC128B.128 [R224+0x4100], [R236.64], !P6 ;  /* 0x04100000ece07fae */ /* 0x0003ee000f101d4c */
[C---:B------:R-:W-:Y:S03]  /*4a00*/  HMMA.16816.F32.BF16 R16, R156.reuse, R166, R16 ;  /* 0x000000a69c10723c */ /* 0x040fe60000041810 */
[----:B------:R1:W-:Y:S01]  /*4a10*/  LDGSTS.E.BYPASS.LTC128B.128.ZFILL [R224+0x1100], [R234.64], P0 ;  /* 0x01100000eae07fae */ /* 0x0003e20008141d4c */
[----:B------:R-:W-:Y:S04]  /*4a20*/  PLOP3.LUT P0, PT, PT, PT, UP0, 0x80, 0x0 ;  /* 0x000000000000781c */ /* 0x000fe80003f0f008 */
[C---:B---3--:R-:W-:Y:S02]  /*4a30*/  HMMA.16816.F32.BF16 R20, R156.reuse, R168, R20 ;  /* 0x000000a89c14723c */ /* 0x048fe40000041814 */
[----:B------:R3:W-:Y:S06]  /*4a40*/  LDGSTS.E.BYPASS.LTC128B.128.ZFILL [R224+0x3100], [R132.64], P1 ;  /* 0x0310000084e07fae */ /* 0x0007ec0008941d4c */
[C---:B------:R-:W-:Y:S01]  /*4a50*/  HMMA.16816.F32.BF16 R24, R156.reuse, R170, R24 ;  /* 0x000000aa9c18723c */ /* 0x040fe20000041818 */
[----:B------:R1:W-:Y:S07]  /*4a60*/  LDGSTS.E.BYPASS.LTC128B.128.ZFILL [R224+0x5100], [R2.64], P2 ;  /* 0x0510000002e07fae */ /* 0x0003ee0009141d4c */
[C---:B-----5:R-:W-:Y:S01]  /*4a70*/  HMMA.16816.F32.BF16 R28, R156.reuse, R172, R28 ;  /* 0x000000ac9c1c723c */ /* 0x060fe2000004181c */
[----:B------:R-:W-:Y:S07]  /*4a80*/  LDSM.16.M88.4 R176, [R202] ;  /* 0x00000000cab0783b */ /* 0x000fee0000000200 */
[----:B------:R-:W-:Y:S01]  /*4a90*/  HMMA.16816.F32.BF16 R32, R156, R174, R32 ;  /* 0x000000ae9c20723c */ /* 0x000fe20000041820 */
[----:B------:R-:W5:Y:S07]  /*4aa0*/  LDSM.16.M88.4 R180, [R199+0x6100] ;  /* 0x00610000c7b4783b */ /* 0x000f6e0000000200 */
[----:B------:R-:W1:Y:S07]  /*4ab0*/  LDSM.16.M88.4 R136, [R199+0x6900] ;  /* 0x00690000c788783b */ /* 0x000e6e0000000200 */
[----:B------:R-:W1:Y:S07]  /*4ac0*/  LDSM.16.M88.4 R140, [R199+0x7100] ;  /* 0x00710000c78c783b */ /* 0x000e6e0000000200 */
[----:B------:R-:W0:Y:S07]  /*4ad0*/  LDGDEPBAR ;  /* 0x00000000000079af */ /* 0x000e2e0000000000 */
[----:B------:R-:W2:Y:S07]  /*4ae0*/  LDSM.16.M88.4 R144, [R199+0x7900] ;  /* 0x00790000c790783b */ /* 0x000eae0000000200 */
[----:B------:R-:W-:Y:S01]  /*4af0*/  LDSM.16.M88.4 R148, [R201] ;  /* 0x00000000c994783b */ /* 0x000fe20000000200 */
[C---:B-----5:R-:W-:Y:S06]  /*4b00*/  HMMA.16816.F32.BF16 R4, R176.reuse, R180, R4 ;  /* 0x000000b4b004723c */ /* 0x060fec0000041804 */
[----:B------:R-:W5:Y:S02]  /*4b10*/  LDSM.16.M88.4 R152, [R192] ;  /* 0x00000000c098783b */ /* 0x000f640000000200 */
[C---:B------:R-:W-:Y:S05]  /*4b20*/  HMMA.16816.F32.BF16 R8, R176.reuse, R182, R8 ;  /* 0x000000b6b008723c */ /* 0x040fea0000041808 */
[----:B------:R-:W3:Y:S03]  /*4b30*/  LDSM.16.M88.4 R156, [R192+0x800] ;  /* 0x00080000c09c783b */ /* 0x000ee60000000200 */
[C---:B-1----:R-:W-:Y:S04]  /*4b40*/  HMMA.16816.F32.BF16 R12, R176.reuse, R136, R12 ;  /* 0x00000088b00c723c */ /* 0x042fe8000004180c */
[----:B------:R-:W1:Y:S04]  /*4b50*/  LDSM.16.M88.4 R160, [R192+0x1000] ;  /* 0x00100000c0a0783b */ /* 0x000e680000000200 */
[C---:B------:R-:W-:Y:S03]  /*4b60*/  HMMA.16816.F32.BF16 R16, R176.reuse, R138, R16 ;  /* 0x0000008ab010723c */ /* 0x040fe60000041810 */
[----:B------:R-:W1:Y:S05]  /*4b70*/  LDSM.16.M88.4 R164, [R192+0x1800] ;  /* 0x00180000c0a4783b */ /* 0x000e6a0000000200 */
[C---:B------:R-:W-:Y:S02]  /*4b80*/  HMMA.16816.F32.BF16 R20, R176.reuse, R140, R20 ;  /* 0x0000008cb014723c */ /* 0x040fe40000041814 */
[----:B------:R-:W-:Y:S06]  /*4b90*/  LDSM.16.M88.4 R168, [R206+0x4000] ;  /* 0x00400000cea8783b */ /* 0x000fec0000000200 */
[C---:B------:R-:W-:Y:S01]  /*4ba0*/  HMMA.16816.F32.BF16 R24, R176.reuse, R142, R24 ;  /* 0x0000008eb018723c */ /* 0x040fe20000041818 */
[----:B------:R-:W1:Y:S07]  /*4bb0*/  LDSM.16.M88.4 R172, [R205+0x8100] ;  /* 0x00810000cdac783b */ /* 0x000e6e0000000200 */
[C---:B--2---:R-:W-:Y:S01]  /*4bc0*/  HMMA.16816.F32.BF16 R28, R176.reuse, R144, R28 ;  /* 0x00000090b01c723c */ /* 0x044fe2000004181c */
[----:B------:R-:W2:Y:S07]  /*4bd0*/  LDSM.16.M88.4 R136, [R205+0x8900] ;  /* 0x00890000cd88783b */ /* 0x000eae0000000200 */
[----:B------:R-:W-:Y:S01]  /*4be0*/  HMMA.16816.F32.BF16 R32, R176, R146, R32 ;  /* 0x00000092b020723c */ /* 0x000fe20000041820 */
[----:B------:R-:W2:Y:S07]  /*4bf0*/  LDSM.16.M88.4 R140, [R205+0x9100] ;  /* 0x00910000cd8c783b */ /* 0x000eae0000000200 */
[C---:B-----5:R-:W-:Y:S01]  /*4c00*/  HMMA.16816.F32.BF16 R4, R148.reuse, R152, R4 ;  /* 0x000000989404723c */ /* 0x060fe20000041804 */
[----:B------:R-:W5:Y:S07]  /*4c10*/  LDSM.16.M88.4 R144, [R205+0x9900] ;  /* 0x00990000cd90783b */ /* 0x000f6e0000000200 */
[C---:B------:R-:W-:Y:S01]  /*4c20*/  HMMA.16816.F32.BF16 R8, R148.reuse, R154, R8 ;  /* 0x0000009a9408723c */ /* 0x040fe20000041808 */
[----:B------:R-:W-:Y:S07]  /*4c30*/  LDSM.16.M88.4 R176, [R204+0x4000] ;  /* 0x00400000ccb0783b */ /* 0x000fee0000000200 */
[C---:B---3--:R-:W-:Y:S01]  /*4c40*/  HMMA.16816.F32.BF16 R12, R148.reuse, R156, R12 ;  /* 0x0000009c940c723c */ /* 0x048fe2000004180c */
[----:B------:R-:W3:Y:S07]  /*4c50*/  LDSM.16.M88.4 R180, [R191] ;  /* 0x00000000bfb4783b */ /* 0x000eee0000000200 */
[C---:B------:R-:W-:Y:S01]  /*4c60*/  HMMA.16816.F32.BF16 R16, R148.reuse, R158, R16 ;  /* 0x0000009e9410723c */ /* 0x040fe20000041810 */
[----:B------:R-:W-:Y:S07]  /*4c70*/  LDSM.16.M88.4 R152, [R189] ;  /* 0x00000000bd98783b */ /* 0x000fee0000000200 */
[C---:B-1----:R-:W-:Y:S01]  /*4c80*/  HMMA.16816.F32.BF16 R20, R148.reuse, R160, R20 ;  /* 0x000000a09414723c */ /* 0x042fe20000041814 */
[----:B------:R-:W-:Y:S07]  /*4c90*/  LDSM.16.M88.4 R156, [R188] ;  /* 0x00000000bc9c783b */ /* 0x000fee0000000200 */
[C---:B------:R-:W-:Y:S01]  /*4ca0*/  HMMA.16816.F32.BF16 R24, R148.reuse, R162, R24 ;  /* 0x000000a29418723c */ /* 0x040fe20000041818 */
[----:B------:R-:W-:Y:S07]  /*4cb0*/  LDSM.16.M88.4 R160, [R202+0x4000] ;  /* 0x00400000caa0783b */ /* 0x000fee0000000200 */
[C---:B------:R-:W-:Y:S08]  /*4cc0*/  HMMA.16816.F32.BF16 R28, R148.reuse, R164, R28 ;  /* 0x000000a4941c723c */ /* 0x040ff0000004181c */
[----:B------:R-:W-:Y:S01]  /*4cd0*/  HMMA.16816.F32.BF16 R32, R148, R166, R32 ;  /* 0x000000a69420723c */ /* 0x000fe20000041820 */
[----:B------:R-:W1:Y:S07]  /*4ce0*/  LDSM.16.M88.4 R148, [R190] ;  /* 0x00000000be94783b */ /* 0x000e6e0000000200 */
[C---:B------:R-:W-:Y:S01]  /*4cf0*/  HMMA.16816.F32.BF16 R4, R168.reuse, R172, R4 ;  /* 0x000000aca804723c */ /* 0x040fe20000041804 */
[----:B------:R-:W1:Y:S07]  /*4d00*/  LDSM.16.M88.4 R164, [R199+0x8100] ;  /* 0x00810000c7a4783b */ /* 0x000e6e0000000200 */
[C---:B------:R-:W-:Y:S01]  /*4d10*/  HMMA.16816.F32.BF16 R8, R168.reuse, R174, R8 ;  /* 0x000000aea808723c */ /* 0x040fe20000041808 */
[----:B------:R-:W-:Y:S07]  /*4d20*/  LDSM.16.M88.4 R172, [R192+0x2000] ;  /* 0x00200000c0ac783b */ /* 0x000fee0000000200 */
[C---:B--2---:R-:W-:Y:S08]  /*4d30*/  HMMA.16816.F32.BF16 R12, R168.reuse, R136, R12 ;  /* 0x00000088a80c723c */ /* 0x044ff0000004180c */
[C---:B------:R-:W-:Y:S01]  /*4d40*/  HMMA.16816.F32.BF16 R16, R168.reuse, R138, R16 ;  /* 0x0000008aa810723c */ /* 0x040fe20000041810 */
[----:B------:R-:W2:Y:S07]  /*4d50*/  LDSM.16.M88.4 R136, [R199+0x8900] ;  /* 0x00890000c788783b */ /* 0x000eae0000000200 */
[C---:B------:R-:W-:Y:S08]  /*4d60*/  HMMA.16816.F32.BF16 R20, R168.reuse, R140, R20 ;  /* 0x0000008ca814723c */ /* 0x040ff00000041814 */
[C---:B------:R-:W-:Y:S01]  /*4d70*/  HMMA.16816.F32.BF16 R24, R168.reuse, R142, R24 ;  /* 0x0000008ea818723c */ /* 0x040fe20000041818 */
[----:B------:R-:W2:Y:S07]  /*4d80*/  LDSM.16.M88.4 R140, [R199+0x9100] ;  /* 0x00910000c78c783b */ /* 0x000eae0000000200 */
[C---:B-----5:R-:W-:Y:S08]  /*4d90*/  HMMA.16816.F32.BF16 R28, R168.reuse, R144, R28 ;  /* 0x00000090a81c723c */ /* 0x060ff0000004181c */
[----:B------:R-:W-:Y:S01]  /*4da0*/  HMMA.16816.F32.BF16 R32, R168, R146, R32 ;  /* 0x00000092a820723c */ /* 0x000fe20000041820 */
[----:B------:R-:W5:Y:S07]  /*4db0*/  LDSM.16.M88.4 R144, [R199+0x9900] ;  /* 0x00990000c790783b */ /* 0x000f6e0000000200 */
[C---:B---3--:R-:W-:Y:S01]  /*4dc0*/  HMMA.16816.F32.BF16 R4, R176.reuse, R180, R4 ;  /* 0x000000b4b004723c */ /* 0x048fe20000041804 */
[----:B------:R-:W3:Y:S07]  /*4dd0*/  LDSM.16.M88.4 R168, [R201+0x4000] ;  /* 0x00400000c9a8783b */ /* 0x000eee0000000200 */
[C---:B------:R-:W-:Y:S01]  /*4de0*/  HMMA.16816.F32.BF16 R8, R176.reuse, R182, R8 ;  /* 0x000000b6b008723c */ /* 0x040fe20000041808 */
[----:B------:R-:W-:Y:S07]  /*4df0*/  LDSM.16.M88.4 R180, [R205+0xa100] ;  /* 0x00a10000cdb4783b */ /* 0x000fee0000000200 */
[C---:B-1----:R-:W-:Y:S08]  /*4e00*/  HMMA.16816.F32.BF16 R12, R176.reuse, R148, R12 ;  /* 0x00000094b00c723c */ /* 0x042ff0000004180c */
[C---:B------:R-:W-:Y:S01]  /*4e10*/  HMMA.16816.F32.BF16 R16, R176.reuse, R150, R16 ;  /* 0x00000096b010723c */ /* 0x040fe20000041810 */
[----:B------:R-:W1:Y:S07]  /*4e20*/  LDSM.16.M88.4 R148, [R192+0x2800] ;  /* 0x00280000c094783b */ /* 0x000e6e0000000200 */
[C---:B------:R-:W-:Y:S08]  /*4e30*/  HMMA.16816.F32.BF16 R20, R176.reuse, R152, R20 ;  /* 0x00000098b014723c */ /* 0x040ff00000041814 */
[C---:B------:R-:W-:Y:S01]  /*4e40*/  HMMA.16816.F32.BF16 R24, R176.reuse, R154, R24 ;  /* 0x0000009ab018723c */ /* 0x040fe20000041818 */
[----:B------:R-:W1:Y:S07]  /*4e50*/  LDSM.16.M88.4 R152, [R192+0x3000] ;  /* 0x00300000c098783b */ /* 0x000e6e0000000200 */
[C---:B------:R-:W-:Y:S08]  /*4e60*/  HMMA.16816.F32.BF16 R28, R176.reuse, R156, R28 ;  /* 0x0000009cb01c723c */ /* 0x040ff0000004181c */
[----:B------:R-:W-:Y:S01]  /*4e70*/  HMMA.16816.F32.BF16 R32, R176, R158, R32 ;  /* 0x0000009eb020723c */ /* 0x000fe20000041820 */
[----:B------:R-:W1:Y:S07]  /*4e80*/  LDSM.16.M88.4 R156, [R192+0x3800] ;  /* 0x00380000c09c783b */ /* 0x000e6e0000000200 */
[C---:B------:R-:W-:Y:S01]  /*4e90*/  HMMA.16816.F32.BF16 R4, R160.reuse, R164, R4 ;  /* 0x000000a4a004723c */ /* 0x040fe20000041804 */
[----:B------:R-:W1:Y:S07]  /*4ea0*/  LDSM.16.M88.4 R176, [R206+0x8000] ;  /* 0x00800000ceb0783b */ /* 0x000e6e0000000200 */
[C---:B------:R-:W-:Y:S01]  /*4eb0*/  HMMA.16816.F32.BF16 R8, R160.reuse, R166, R8 ;  /* 0x000000a6a008723c */ /* 0x040fe20000041808 */
[----:B------:R-:W-:Y:S07]  /*4ec0*/  LDSM.16.M88.4 R164, [R187] ;  /* 0x00000000bba4783b */ /* 0x000fee0000000200 */
        /* <DEDUP_REMOVED lines=15> */
[----:B------:R-:W1:Y:S07]  /*4fc0*/  LDSM.16.M88.4 R148, [R186] ;  /* 0x00000000ba94783b */ /* 0x000e6e0000000200 */
[C---:B------:R-:W-:Y:S08]  /*4fd0*/  HMMA.16816.F32.BF16 R20, R168.reuse, R152, R20 ;  /* 0x00000098a814723c */ /* 0x040ff00000041814 */
[C---:B------:R-:W-:Y:S01]  /*4fe0*/  HMMA.16816.F32.BF16 R24, R168.reuse, R154, R24 ;  /* 0x0000009aa818723c */ /* 0x040fe20000041818 */
[----:B------:R-:W1:Y:S07]  /*4ff0*/  LDSM.16.M88.4 R152, [R185] ;  /* 0x00000000b998783b */ /* 0x000e6e0000000200 */
[C---:B------:R-:W-:Y:S08]  /*5000*/  HMMA.16816.F32.BF16 R28, R168.reuse, R156, R28 ;  /* 0x0000009ca81c723c */ /* 0x040ff0000004181c */
[----:B------:R-:W-:Y:S01]  /*5010*/  HMMA.16816.F32.BF16 R32, R168, R158, R32 ;  /* 0x0000009ea820723c */ /* 0x000fe20000041820 */
[----:B------:R-:W1:Y:S07]  /*5020*/  LDSM.16.M88.4 R156, [R184] ;  /* 0x00000000b89c783b */ /* 0x000e6e0000000200 */
[----:B------:R-:W1:Y:S01]  /*5030*/  LDSM.16.M88.4 R168, [R202+0x8000] ;  /* 0x00800000caa8783b */ /* 0x000e620000000200 */
[C---:B------:R-:W-:Y:S08]  /*5040*/  HMMA.16816.F32.BF16 R4, R176.reuse, R180, R4 ;  /* 0x000000b4b004723c */ /* 0x040ff00000041804 */
[C---:B------:R-:W-:Y:S01]  /*5050*/  HMMA.16816.F32.BF16 R8, R176.reuse, R182, R8 ;  /* 0x000000b6b008723c */ /* 0x040fe20000041808 */
[----:B------:R-:W-:Y:S07]  /*5060*/  LDSM.16.M88.4 R180, [R192+0x4000] ;  /* 0x00400000c0b4783b */ /* 0x000fee0000000200 */
[C---:B--2---:R-:W-:Y:S08]  /*5070*/  HMMA.16816.F32.BF16 R12, R176.reuse, R136, R12 ;  /* 0x00000088b00c723c */ /* 0x044ff0000004180c */
[C---:B------:R-:W-:Y:S01]  /*5080*/  HMMA.16816.F32.BF16 R16, R176.reuse, R138, R16 ;  /* 0x0000008ab010723c */ /* 0x040fe20000041810 */
[----:B------:R-:W2:Y:S07]  /*5090*/  LDSM.16.M88.4 R136, [R199+0xa900] ;  /* 0x00a90000c788783b */ /* 0x000eae0000000200 */
[C---:B------:R-:W-:Y:S08]  /*50a0*/  HMMA.16816.F32.BF16 R20, R176.reuse, R140, R20 ;  /* 0x0000008cb014723c */ /* 0x040ff00000041814 */
[C---:B------:R-:W-:Y:S01]  /*50b0*/  HMMA.16816.F32.BF16 R24, R176.reuse, R142, R24 ;  /* 0x0000008eb018723c */ /* 0x040fe20000041818 */
[----:B------:R-:W1:Y:S07]  /*50c0*/  LDSM.16.M88.4 R140, [R199+0xb100] ;  /* 0x00b10000c78c783b */ /* 0x000e6e0000000200 */
[C---:B-----5:R-:W-:Y:S08]  /*50d0*/  HMMA.16816.F32.BF16 R28, R176.reuse, R144, R28 ;  /* 0x00000090b01c723c */ /* 0x060ff0000004181c */
[----:B------:R-:W-:Y:S01]  /*50e0*/  HMMA.16816.F32.BF16 R32, R176, R146, R32 ;  /* 0x00000092b020723c */ /* 0x000fe20000041820 */
[----:B------:R-:W5:Y:S07]  /*50f0*/  LDSM.16.M88.4 R144, [R199+0xb900] ;  /* 0x00b90000c790783b */ /* 0x000f6e0000000200 */
[----:B------:R-:W2:Y:S01]  /*5100*/  LDSM.16.M88.4 R176, [R201+0x8000] ;  /* 0x00800000c9b0783b */ /* 0x000ea20000000200 */
[C---:B---3--:R-:W-:Y:S08]  /*5110*/  HMMA.16816.F32.BF16 R4, R160.reuse, R164, R4 ;  /* 0x000000a4a004723c */ /* 0x048ff00000041804 */
[C---:B------:R-:W-:Y:S08]  /*5120*/  HMMA.16816.F32.BF16 R8, R160.reuse, R166, R8 ;  /* 0x000000a6a008723c */ /* 0x040ff00000041808 */
[C---:B-1----:R-:W-:Y:S08]  /*5130*/  HMMA.16816.F32.BF16 R12, R160.reuse, R148, R12 ;  /* 0x00000094a00c723c */ /* 0x042ff0000004180c */
[C---:B------:R-:W-:Y:S08]  /*5140*/  HMMA.16816.F32.BF16 R16, R160.reuse, R150, R16 ;  /* 0x00000096a010723c */ /* 0x040ff00000041810 */
[C---:B------:R-:W-:Y:S08]  /*5150*/  HMMA.16816.F32.BF16 R20, R160.reuse, R152, R20 ;  /* 0x00000098a014723c */ /* 0x040ff00000041814 */
[C---:B------:R-:W-:Y:S08]  /*5160*/  HMMA.16816.F32.BF16 R24, R160.reuse, R154, R24 ;  /* 0x0000009aa018723c */ /* 0x040ff00000041818 */
[C---:B------:R-:W-:Y:S08]  /*5170*/  HMMA.16816.F32.BF16 R28, R160.reuse, R156, R28 ;  /* 0x0000009ca01c723c */ /* 0x040ff0000004181c */
[----:B------:R-:W-:Y:S08]  /*5180*/  HMMA.16816.F32.BF16 R32, R160, R158, R32 ;  /* 0x0000009ea020723c */ /* 0x000ff00000041820 */
[C---:B------:R-:W-:Y:S08]  /*5190*/  HMMA.16816.F32.BF16 R4, R168.reuse, R172, R4 ;  /* 0x000000aca804723c */ /* 0x040ff00000041804 */
[C---:B------:R-:W-:Y:S08]  /*51a0*/  HMMA.16816.F32.BF16 R8, R168.reuse, R174, R8 ;  /* 0x000000aea808723c */ /* 0x040ff00000041808 */
[C---:B--2---:R-:W-:Y:S08]  /*51b0*/  HMMA.16816.F32.BF16 R12, R168.reuse, R136, R12 ;  /* 0x00000088a80c723c */ /* 0x044ff0000004180c */
[C---:B------:R-:W-:Y:S01]  /*51c0*/  HMMA.16816.F32.BF16 R16, R168.reuse, R138, R16 ;  /* 0x0000008aa810723c */ /* 0x040fe20000041810 */
[----:B------:R-:W1:Y:S07]  /*51d0*/  LDSM.16.M88.4 R136, [R192+0x4800] ;  /* 0x00480000c088783b */ /* 0x000e6e0000000200 */
[C---:B------:R-:W-:Y:S08]  /*51e0*/  HMMA.16816.F32.BF16 R20, R168.reuse, R140, R20 ;  /* 0x0000008ca814723c */ /* 0x040ff00000041814 */
[C---:B------:R-:W-:Y:S01]  /*51f0*/  HMMA.16816.F32.BF16 R24, R168.reuse, R142, R24 ;  /* 0x0000008ea818723c */ /* 0x040fe20000041818 */
[----:B------:R-:W2:Y:S07]  /*5200*/  LDSM.16.M88.4 R140, [R192+0x5000] ;  /* 0x00500000c08c783b */ /* 0x000eae0000000200 */
[C---:B-----5:R-:W-:Y:S08]  /*5210*/  HMMA.16816.F32.BF16 R28, R168.reuse, R144, R28 ;  /* 0x00000090a81c723c */ /* 0x060ff0000004181c */
[----:B------:R-:W-:Y:S08]  /*5220*/  HMMA.16816.F32.BF16 R32, R168, R146, R32 ;  /* 0x00000092a820723c */ /* 0x000ff00000041820 */
[C---:B------:R-:W-:Y:S08]  /*5230*/  HMMA.16816.F32.BF16 R4, R176.reuse, R180, R4 ;  /* 0x000000b4b004723c */ /* 0x040ff00000041804 */
[C---:B------:R-:W-:Y:S08]  /*5240*/  HMMA.16816.F32.BF16 R8, R176.reuse, R182, R8 ;  /* 0x000000b6b008723c */ /* 0x040ff00000041808 */
[C---:B-1----:R-:W-:Y:S08]  /*5250*/  HMMA.16816.F32.BF16 R12, R176.reuse, R136, R12 ;  /* 0x00000088b00c723c */ /* 0x042ff0000004180c */
[C---:B------:R-:W-:Y:S01]  /*5260*/  HMMA.16816.F32.BF16 R16, R176.reuse, R138, R16 ;  /* 0x0000008ab010723c */ /* 0x040fe20000041810 */
[----:B------:R-:W1:Y:S01]  /*5270*/  LDSM.16.M88.4 R136, [R192+0x5800] ;  /* 0x00580000c088783b */ /* 0x000e620000000200 */
[----:B------:R-:W-:Y:S04]  /*5280*/  DEPBAR.LE SB0, 0x0 ;  /* 0x000080000000791a */ /* 0x000fe80000000000 */
[----:B------:R-:W-:Y:S02]  /*5290*/  FMUL.FTZ R134, R4, c[0x0][0x320] ;  /* 0x0000c80004867a20 */ /* 0x000fe40000410000 */
[C---:B--2---:R-:W-:Y:S02]  /*52a0*/  HMMA.16816.F32.BF16 R20, R176.reuse, R140, R20 ;  /* 0x0000008cb014723c */ /* 0x044fe40000041814 */
[----:B------:R-:W2:Y:S01]  /*52b0*/  MUFU.TANH R174, R134 ;  /* 0x0000008600ae7308 */ /* 0x000ea20000002400 */
[----:B------:R-:W-:Y:S02]  /*52c0*/  BAR.SYNC.DEFER_BLOCKING 0x0 ;  /* 0x0000000000007b1d */ /* 0x000fe40000010000 */
[----:B------:R-:W-:Y:S02]  /*52d0*/  FMUL.FTZ R133, R7, c[0x0][0x320] ;  /* 0x0000c80007857a20 */ /* 0x000fe40000410000 */
[----:B------:R-:W-:Y:S01]  /*52e0*/  FMUL.FTZ R232, R9, c[0x0][0x320] ;  /* 0x0000c80009e87a20 */ /* 0x000fe20000410000 */
[C---:B------:R-:W-:Y:S04]  /*52f0*/  HMMA.16816.F32.BF16 R24, R176.reuse, R142, R24 ;  /* 0x0000008eb018723c */ /* 0x040fe80000041818 */
[----:B------:R3:W2:Y:S01]  /*5300*/  MUFU.TANH R165, R133 ;  /* 0x0000008500a57308 */ /* 0x0006a20000002400 */
[----:B------:R-:W-:Y:S02]  /*5310*/  FMUL.FTZ R3, R5, c[0x0][0x320] ;  /* 0x0000c80005037a20 */ /* 0x000fe40000410000 */
[----:B------:R-:W-:Y:S02]  /*5320*/  FMUL.FTZ R2, R6, c[0x0][0x320] ;  /* 0x0000c80006027a20 */ /* 0x000fe40000410000 */
[----:B------:R-:W-:Y:S03]  /*5330*/  FMUL.FTZ R132, R8, c[0x0][0x320] ;  /* 0x0000c80008847a20 */ /* 0x000fe60000410000 */
[----:B------:R-:W-:Y:S02]  /*5340*/  FMUL.FTZ R252, R14, c[0x0][0x320] ;  /* 0x0000c8000efc7a20 */ /* 0x000fe40000410000 */
[----:B------:R5:W2:Y:S01]  /*5350*/  MUFU.TANH R173, R232 ;  /* 0x000000e800ad7308 */ /* 0x000aa20000002400 */
[----:B------:R-:W-:Y:S02]  /*5360*/  FMUL.FTZ R251, R15, c[0x0][0x320] ;  /* 0x0000c8000ffb7a20 */ /* 0x000fe40000410000 */
[----:B------:R-:W-:Y:S02]  /*5370*/  FMUL.FTZ R250, R16, c[0x0][0x320] ;  /* 0x0000c80010fa7a20 */ /* 0x000fe40000410000 */
[----:B------:R-:W-:Y:S02]  /*5380*/  FMUL.FTZ R248, R17, c[0x0][0x320] ;  /* 0x0000c80011f87a20 */ /* 0x000fe40000410000 */
[----:B------:R-:W-:Y:S02]  /*5390*/  FMUL.FTZ R249, R18, c[0x0][0x320] ;  /* 0x0000c80012f97a20 */ /* 0x000fe40000410000 */
[----:B------:R-:W-:Y:S01]  /*53a0*/  FMUL.FTZ R247, R19, c[0x0][0x320] ;  /* 0x0000c80013f77a20 */ /* 0x000fe20000410000 */
[----:B------:R2:W2:Y:S01]  /*53b0*/  MUFU.TANH R170, R3 ;  /* 0x0000000300aa7308 */ /* 0x0004a20000002400 */
[C---:B-1----:R-:W-:Y:S03]  /*53c0*/  HMMA.16816.F32.BF16 R28, R176.reuse, R136, R28 ;  /* 0x00000088b01c723c */ /* 0x042fe6000004181c */
[----:B---3--:R-:W-:Y:S02]  /*53d0*/  FMUL.FTZ R133, R12, c[0x0][0x320] ;  /* 0x0000c8000c857a20 */ /* 0x008fe40000410000 */
[----:B------:R-:W-:Y:S02]  /*53e0*/  FMUL.FTZ R246, R20, c[0x0][0x320] ;  /* 0x0000c80014f67a20 */ /* 0x000fe40000410000 */
[----:B------:R-:W-:Y:S01]  /*53f0*/  FMUL.FTZ R244, R21, c[0x0][0x320] ;  /* 0x0000c80015f47a20 */ /* 0x000fe20000410000 */
[----:B------:R-:W-:Y:S01]  /*5400*/  HMMA.16816.F32.BF16 R32, R176, R138, R32 ;  /* 0x0000008ab020723c */ /* 0x000fe20000041820 */
[----:B------:R1:W3:Y:S03]  /*5410*/  MUFU.TANH R167, R2 ;  /* 0x0000000200a77308 */ /* 0x0002e60000002400 */
[----:B------:R-:W-:Y:S02]  /*5420*/  FMUL.FTZ R245, R22, c[0x0][0x320] ;  /* 0x0000c80016f57a20 */ /* 0x000fe40000410000 */
[----:B------:R-:W-:Y:S02]  /*5430*/  FMUL.FTZ R243, R23, c[0x0][0x320] ;  /* 0x0000c80017f37a20 */ /* 0x000fe40000410000 */
[----:B------:R-:W-:Y:S03]  /*5440*/  FMUL.FTZ R242, R24, c[0x0][0x320] ;  /* 0x0000c80018f27a20 */ /* 0x000fe60000410000 */
[----:B------:R3:W3:Y:S01]  /*5450*/  MUFU.TANH R169, R132 ;  /* 0x0000008400a97308 */ /* 0x0006e20000002400 */
[----:B------:R-:W-:Y:S02]  /*5460*/  FMUL.FTZ R240, R25, c[0x0][0x320] ;  /* 0x0000c80019f07a20 */ /* 0x000fe40000410000 */
[----:B------:R-:W-:Y:S02]  /*5470*/  FMUL.FTZ R241, R26, c[0x0][0x320] ;  /* 0x0000c8001af17a20 */ /* 0x000fe40000410000 */
[----:B----4-:R-:W-:Y:S02]  /*5480*/  FMUL.FTZ R239, R27, c[0x0][0x320] ;  /* 0x0000c8001bef7a20 */ /* 0x010fe40000410000 */
[----:B------:R-:W-:Y:S02]  /*5490*/  FMUL.FTZ R236, R28, c[0x0][0x320] ;  /* 0x0000c8001cec7a20 */ /* 0x000fe40000410000 */
[----:B------:R-:W-:Y:S01]  /*54a0*/  FMUL.FTZ R238, R29, c[0x0][0x320] ;  /* 0x0000c8001dee7a20 */ /* 0x000fe20000410000 */
[----:B------:R4:W4:Y:S01]  /*54b0*/  MUFU.TANH R182, R133 ;  /* 0x0000008500b67308 */ /* 0x0009220000002400 */
[----:B------:R-:W-:Y:S02]  /*54c0*/  FMUL.FTZ R237, R30, c[0x0][0x320] ;  /* 0x0000c8001eed7a20 */ /* 0x000fe40000410000 */
[----:B------:R-:W-:Y:S02]  /*54d0*/  FMUL.FTZ R235, R31, c[0x0][0x320] ;  /* 0x0000c8001feb7a20 */ /* 0x000fe40000410000 */
[----:B------:R-:W-:Y:S02]  /*54e0*/  FMUL.FTZ R234, R32, c[0x0][0x320] ;  /* 0x0000c80020ea7a20 */ /* 0x000fe40000410000 */
[----:B-----5:R-:W-:Y:S02]  /*54f0*/  FMUL.FTZ R232, R33, c[0x0][0x320] ;  /* 0x0000c80021e87a20 */ /* 0x020fe40000410000 */
[----:B------:R-:W-:Y:S01]  /*5500*/  FMUL.FTZ R134, R34, c[0x0][0x320] ;  /* 0x0000c80022867a20 */ /* 0x000fe20000410000 */
[----:B------:R-:W4:Y:S01]  /*5510*/  MUFU.TANH R252, R252 ;  /* 0x000000fc00fc7308 */ /* 0x000f220000002400 */
[----:B--2---:R-:W-:Y:S02]  /*5520*/  FMUL.FTZ R3, R10, c[0x0][0x320] ;  /* 0x0000c8000a037a20 */ /* 0x004fe40000410000 */
[----:B-1----:R-:W-:Y:S02]  /*5530*/  FMUL.FTZ R2, R11, c[0x0][0x320] ;  /* 0x0000c8000b027a20 */ /* 0x002fe40000410000 */
[----:B---3--:R-:W-:Y:S02]  /*5540*/  FMUL.FTZ R132, R13, c[0x0][0x320] ;  /* 0x0000c8000d847a20 */ /* 0x008fe40000410000 */
[----:B------:R-:W-:Y:S03]  /*5550*/  FMUL.FTZ R35, R35, c[0x0][0x320] ;  /* 0x0000c80023237a20 */ /* 0x000fe60000410000 */
[----:B------:R1:W2:Y:S10]  /*5560*/  MUFU.TANH R183, R3 ;  /* 0x0000000300b77308 */ /* 0x0002b40000002400 */
[----:B------:R1:W3:Y:S10]  /*5570*/  MUFU.TANH R181, R2 ;  /* 0x0000000200b57308 */ /* 0x0002f40000002400 */
[----:B------:R1:W1:Y:S10]  /*5580*/  MUFU.TANH R166, R132 ;  /* 0x0000008400a67308 */ /* 0x0002740000002400 */
[----:B------:R-:W1:Y:S10]  /*5590*/  MUFU.TANH R251, R251 ;  /* 0x000000fb00fb7308 */ /* 0x000e740000002400 */
        /* <DEDUP_REMOVED lines=19> */
[----:B------:R1:W1:Y:S02]  /*56d0*/  MUFU.TANH R133, R35 ;  /* 0x0000002300857308 */ /* 0x0002640000002400 */
[----:B-1234-:R-:W-:-:S05]  /*56e0*/  @P0 BRA `(.L_x_5) ;  /* 0xffffec0000000947 */ /* 0x01efca000383ffff */
.L_x_4:
[----:B------:R-:W-:Y:S01]  /*56f0*/  FMNMX.FTZ R2, R167, R0, !PT ;  /* 0x00000000a7027209 */ /* 0x000fe20007810000 */
[----:B-1----:R-:W-:Y:S01]  /*5700*/  LDSM.16.MT88.4 R12, [R200+0x100] ;  /* 0x00010000c80c783b */ /* 0x002fe20000004200 */
[----:B------:R-:W-:Y:S01]  /*5710*/  FMNMX.FTZ R3, R174, R135, !PT ;  /* 0x00000087ae037209 */ /* 0x000fe20007810000 */
[----:B------:R-:W-:Y:S01]  /*5720*/  UIADD3 UR4, UR7, -0x1, URZ ;  /* 0xffffffff07047890 */ /* 0x000fe2000fffe03f */
[----:B------:R-:W-:Y:S02]  /*5730*/  FMNMX.FTZ R2, R165, R2, !PT ;  /* 0x00000002a5027209 */ /* 0x000fe40007810000 */
[----:B------:R-:W-:Y:S02]  /*5740*/  FMNMX.FTZ R4, R170, R3, !PT ;  /* 0x00000003aa047209 */ /* 0x000fe40007810000 */
[----:B------:R-:W-:Y:S01]  /*5750*/  FMNMX.FTZ R2, R183, R2, !PT ;  /* 0x00000002b7027209 */ /* 0x000fe20007810000 */
[----:B------:R-:W-:Y:S01]  /*5760*/  LDSM.16.MT88.4 R20, [R198+0x100] ;  /* 0x00010000c614783b */ /* 0x000fe20000004200 */
[----:B------:R-:W-:Y:S02]  /*5770*/  FMNMX.FTZ R4, R169, R4, !PT ;  /* 0x00000004a9047209 */ /* 0x000fe40007810000 */
        /* <DEDUP_REMOVED lines=32> */
[----:B------:R-:W-:Y:S01]  /*5980*/  ISETP.LT.AND P0, PT, RZ, UR7, PT ;  /* 0x00000007ff007c0c */ /* 0x000fe2000bf01270 */
[----:B------:R-:W-:Y:S01]  /*5990*/  SHFL.BFLY PT, R2, R7, 0x2, 0x1f ;  /* 0x0c401f0007027f89 */ /* 0x000fe200000e0000 */
[----:B------:R-:W-:Y:S07]  /*59a0*/  UMOV UR7, UR4 ;  /* 0x0000000400077c82 */ /* 0x000fee0008000000 */
[----:B------:R-:W1:Y:S08]  /*59b0*/  SHFL.BFLY PT, R6, R5, 0x2, 0x1f ;  /* 0x0c401f0005067f89 */ /* 0x000e7000000e0000 */
[----:B------:R-:W0:Y:S01]  /*59c0*/  LDGDEPBAR ;  /* 0x00000000000079af */ /* 0x000e220000000000 */
[----:B-1----:R-:W-:Y:S02]  /*59d0*/  FMNMX.FTZ R9, R5, R6, !PT ;  /* 0x0000000605097209 */ /* 0x002fe40007810000 */
[----:B------:R-:W-:Y:S05]  /*59e0*/  FMNMX.FTZ R4, R7, R2, !PT ;  /* 0x0000000207047209 */ /* 0x000fea0007810000 */
[----:B------:R-:W1:Y:S08]  /*59f0*/  SHFL.BFLY PT, R132, R9, 0x1, 0x1f ;  /* 0x0c201f0009847f89 */ /* 0x000e7000000e0000 */
[----:B------:R-:W2:Y:S01]  /*5a00*/  SHFL.BFLY PT, R3, R4, 0x1, 0x1f ;  /* 0x0c201f0004037f89 */ /* 0x000ea200000e0000 */
[----:B-1----:R-:W-:Y:S05]  /*5a10*/  FMNMX.FTZ R132, R9, R132, !PT ;  /* 0x0000008409847209 */ /* 0x002fea0007810000 */
[C---:B------:R-:W-:Y:S02]  /*5a20*/  FMUL.FTZ R141, R132.reuse, c[0x0][0x2d0] ;  /* 0x0000b400848d7a20 */ /* 0x040fe40000410000 */
[----:B------:R-:W-:Y:S01]  /*5a30*/  FADD.FTZ R2, -R132, R135 ;  /* 0x0000008784027221 */ /* 0x000fe20000010100 */
[----:B--2---:R-:W-:Y:S01]  /*5a40*/  FMNMX.FTZ R3, R4, R3, !PT ;  /* 0x0000000304037209 */ /* 0x004fe20007810000 */
[--C-:B------:R-:W-:Y:S01]  /*5a50*/  FFMA.FTZ R175, R174, c[0x0][0x2d0], -R141.reuse ;  /* 0x0000b400aeaf7a23 */ /* 0x100fe2000001088d */
[----:B------:R-:W-:Y:S01]  /*5a60*/  MOV R135, R132 ;  /* 0x0000008400877202 */ /* 0x000fe20000000f00 */
[--C-:B------:R-:W-:Y:S02]  /*5a70*/  FFMA.FTZ R174, R170, c[0x0][0x2d0], -R141.reuse ;  /* 0x0000b400aaae7a23 */ /* 0x100fe4000001088d */
[C---:B------:R-:W-:Y:S02]  /*5a80*/  FMUL.FTZ R144, R3.reuse, c[0x0][0x2d0] ;  /* 0x0000b40003907a20 */ /* 0x040fe40000410000 */
[----:B------:R-:W-:Y:S01]  /*5a90*/  FADD.FTZ R5, -R3, R0 ;  /* 0x0000000003057221 */ /* 0x000fe20000010100 */
[----:B------:R-:W-:Y:S01]  /*5aa0*/  MUFU.EX2 R175, R175 ;  /* 0x000000af00af7308 */ /* 0x000fe20000000800 */
[--C-:B------:R-:W-:Y:S02]  /*5ab0*/  FFMA.FTZ R172, R165, c[0x0][0x2d0], -R144.reuse ;  /* 0x0000b400a5ac7a23 */ /* 0x100fe40000010890 */
[--C-:B------:R-:W-:Y:S02]  /*5ac0*/  FFMA.FTZ R168, R181, c[0x0][0x2d0], -R144.reuse ;  /* 0x0000b400b5a87a23 */ /* 0x100fe40000010890 */
[--C-:B------:R-:W-:Y:S02]  /*5ad0*/  FFMA.FTZ R171, R169, c[0x0][0x2d0], -R141.reuse ;  /* 0x0000b400a9ab7a23 */ /* 0x100fe4000001088d */
[--C-:B------:R-:W-:Y:S02]  /*5ae0*/  FFMA.FTZ R169, R183, c[0x0][0x2d0], -R144.reuse ;  /* 0x0000b400b7a97a23 */ /* 0x100fe40000010890 */
[--C-:B------:R-:W-:Y:S01]  /*5af0*/  FFMA.FTZ R170, R173, c[0x0][0x2d0], -R141.reuse ;  /* 0x0000b400adaa7a23 */ /* 0x100fe2000001088d */
[----:B------:R-:W-:Y:S01]  /*5b00*/  MUFU.EX2 R174, R174 ;  /* 0x000000ae00ae7308 */ /* 0x000fe20000000800 */
[--C-:B------:R-:W-:Y:S02]  /*5b10*/  FFMA.FTZ R173, R167, c[0x0][0x2d0], -R144.reuse ;  /* 0x0000b400a7ad7a23 */ /* 0x100fe40000010890 */
[----:B------:R-:W-:Y:S02]  /*5b20*/  FMUL.FTZ R0, R5, c[0x0][0x2d0] ;  /* 0x0000b40005007a20 */ /* 0x000fe40000410000 */
[----:B------:R-:W-:Y:S02]  /*5b30*/  FMUL.FTZ R6, R2, c[0x0][0x2d0] ;  /* 0x0000b40002067a20 */ /* 0x000fe40000410000 */
[--C-:B------:R-:W-:Y:S02]  /*5b40*/  FFMA.FTZ R177, R166, c[0x0][0x2d0], -R141.reuse ;  /* 0x0000b400a6b17a23 */ /* 0x100fe4000001088d */
[----:B------:R-:W-:Y:S01]  /*5b50*/  LDSM.16.MT88.4 R164, [R200+0x5900] ;  /* 0x00590000c8a4783b */ /* 0x000fe20000004200 */
[----:B------:R-:W1:Y:S01]  /*5b60*/  MUFU.EX2 R2, R6 ;  /* 0x0000000600027308 */ /* 0x000e620000000800 */
[--C-:B------:R-:W-:Y:S02]  /*5b70*/  FFMA.FTZ R178, R252, c[0x0][0x2d0], -R144.reuse ;  /* 0x0000b400fcb27a23 */ /* 0x100fe40000010890 */
[--C-:B------:R-:W-:Y:S02]  /*5b80*/  FFMA.FTZ R179, R251, c[0x0][0x2d0], -R144.reuse ;  /* 0x0000b400fbb37a23 */ /* 0x100fe40000010890 */
[--C-:B------:R-:W-:Y:S02]  /*5b90*/  FFMA.FTZ R183, R247, c[0x0][0x2d0], -R144.reuse ;  /* 0x0000b400f7b77a23 */ /* 0x100fe40000010890 */
[--C-:B------:R-:W-:Y:S02]  /*5ba0*/  FFMA.FTZ R243, R243, c[0x0][0x2d0], -R144.reuse ;  /* 0x0000b400f3f37a23 */ /* 0x100fe40000010890 */
[--C-:B------:R-:W-:Y:S01]  /*5bb0*/  FFMA.FTZ R239, R239, c[0x0][0x2d0], -R144.reuse ;  /* 0x0000b400efef7a23 */ /* 0x100fe20000010890 */
[----:B------:R-:W2:Y:S01]  /*5bc0*/  MUFU.EX2 R0, R0 ;  /* 0x0000000000007308 */ /* 0x000ea20000000800 */
[--C-:B------:R-:W-:Y:S02]  /*5bd0*/  FFMA.FTZ R237, R237, c[0x0][0x2d0], -R144.reuse ;  /* 0x0000b400eded7a23 */ /* 0x100fe40000010890 */
[--C-:B------:R-:W-:Y:S02]  /*5be0*/  FFMA.FTZ R134, R134, c[0x0][0x2d0], -R144.reuse ;  /* 0x0000b40086867a23 */ /* 0x100fe40000010890 */
[--C-:B------:R-:W-:Y:S02]  /*5bf0*/  FFMA.FTZ R133, R133, c[0x0][0x2d0], -R144.reuse ;  /* 0x0000b40085857a23 */ /* 0x100fe40000010890 */
[--C-:B------:R-:W-:Y:S02]  /*5c00*/  FFMA.FTZ R176, R182, c[0x0][0x2d0], -R141.reuse ;  /* 0x0000b400b6b07a23 */ /* 0x100fe4000001088d */
[--C-:B------:R-:W-:Y:S01]  /*5c10*/  FFMA.FTZ R182, R249, c[0x0][0x2d0], -R144.reuse ;  /* 0x0000b400f9b67a23 */ /* 0x100fe20000010890 */
[----:B------:R-:W-:Y:S01]  /*5c20*/  MUFU.EX2 R171, R171 ;  /* 0x000000ab00ab7308 */ /* 0x000fe20000000800 */
[--C-:B------:R-:W-:Y:S02]  /*5c30*/  FFMA.FTZ R180, R250, c[0x0][0x2d0], -R141.reuse ;  /* 0x0000b400fab47a23 */ /* 0x100fe4000001088d */
[--C-:B------:R-:W-:Y:S02]  /*5c40*/  FFMA.FTZ R181, R248, c[0x0][0x2d0], -R141.reuse ;  /* 0x0000b400f8b57a23 */ /* 0x100fe4000001088d */
[----:B-1----:R-:W-:Y:S01]  /*5c50*/  FMUL.FTZ R4, R2, R128 ;  /* 0x0000008002047220 */ /* 0x002fe20000410000 */
[----:B------:R-:W-:Y:S01]  /*5c60*/  F2FP.BF16.PACK_AB R128, R174, R175 ;  /* 0x000000afae80723e */ /* 0x000fe200000010ff */
[C---:B------:R-:W-:Y:S02]  /*5c70*/  FMUL.FTZ R5, R2.reuse, R129 ;  /* 0x0000008102057220 */ /* 0x040fe40000410000 */
[C---:B------:R-:W-:Y:S01]  /*5c80*/  FMUL.FTZ R8, R2.reuse, R124 ;  /* 0x0000007c02087220 */ /* 0x040fe20000410000 */
[----:B------:R-:W1:Y:S01]  /*5c90*/  MUFU.EX2 R170, R170 ;  /* 0x000000aa00aa7308 */ /* 0x000e620000000800 */
[C---:B------:R-:W-:Y:S02]  /*5ca0*/  FMUL.FTZ R9, R2.reuse, R125 ;  /* 0x0000007d02097220 */ /* 0x040fe40000410000 */
[----:B------:R-:W-:Y:S02]  /*5cb0*/  FMUL.FTZ R16, R2, R116 ;  /* 0x0000007402107220 */ /* 0x000fe40000410000 */
[C---:B--2---:R-:W-:Y:S02]  /*5cc0*/  FMUL.FTZ R6, R0.reuse, R130 ;  /* 0x0000008200067220 */ /* 0x044fe40000410000 */
[C---:B------:R-:W-:Y:S02]  /*5cd0*/  FMUL.FTZ R7, R0.reuse, R131 ;  /* 0x0000008300077220 */ /* 0x040fe40000410000 */
[C---:B------:R-:W-:Y:S01]  /*5ce0*/  FMUL.FTZ R10, R0.reuse, R126 ;  /* 0x0000007e000a7220 */ /* 0x040fe20000410000 */
[----:B------:R-:W-:Y:S01]  /*5cf0*/  MUFU.EX2 R173, R173 ;  /* 0x000000ad00ad7308 */ /* 0x000fe20000000800 */
[----:B------:R-:W-:Y:S02]  /*5d00*/  FMUL.FTZ R11, R0, R127 ;  /* 0x0000007f000b7220 */ /* 0x000fe40000410000 */
[----:B------:R-:W-:Y:S01]  /*5d10*/  FMUL.FTZ R17, R2, R117 ;  /* 0x0000007502117220 */ /* 0x000fe20000410000 */
[----:B------:R-:W-:Y:S01]  /*5d20*/  LDSM.16.MT88.4 R124, [R200+0x2900] ;  /* 0x00290000c87c783b */ /* 0x000fe20000004200 */
[C---:B------:R-:W-:Y:S02]  /*5d30*/  FMUL.FTZ R18, R0.reuse, R118 ;  /* 0x0000007600127220 */ /* 0x040fe40000410000 */
[----:B------:R-:W-:Y:S02]  /*5d40*/  FMUL.FTZ R19, R0, R119 ;  /* 0x0000007700137220 */ /* 0x000fe40000410000 */
[C---:B------:R-:W-:Y:S01]  /*5d50*/  FMUL.FTZ R24, R2.reuse, R108 ;  /* 0x0000006c02187220 */ /* 0x040fe20000410000 */
[----:B------:R-:W2:Y:S01]  /*5d60*/  MUFU.EX2 R172, R172 ;  /* 0x000000ac00ac7308 */ /* 0x000ea20000000800 */
[----:B------:R-:W-:Y:S01]  /*5d70*/  FMUL.FTZ R25, R2, R109 ;  /* 0x0000006d02197220 */ /* 0x000fe20000410000 */
[----:B------:R-:W-:Y:S01]  /*5d80*/  LDSM.16.MT88.4 R116, [R197+0x900] ;  /* 0x00090000c574783b */ /* 0x000fe20000004200 */
[----:B------:R-:W-:Y:S01]  /*5d90*/  FMUL.FTZ R26, R0, R110 ;  /* 0x0000006e001a7220 */ /* 0x000fe20000410000 */
[----:B-1----:R-:W-:Y:S01]  /*5da0*/  F2FP.BF16.PACK_AB R130, R170, R171 ;  /* 0x000000abaa82723e */ /* 0x002fe200000010ff */
[----:B------:R-:W-:Y:S02]  /*5db0*/  FMUL.FTZ R27, R0, R111 ;  /* 0x0000006f001b7220 */ /* 0x000fe40000410000 */
[C---:B------:R-:W-:Y:S02]  /*5dc0*/  FMUL.FTZ R32, R2.reuse, R100 ;  /* 0x0000006402207220 */ /* 0x040fe40000410000 */
[----:B------:R-:W-:Y:S01]  /*5dd0*/  FMUL.FTZ R33, R2, R101 ;  /* 0x0000006502217220 */ /* 0x000fe20000410000 */
[----:B------:R-:W-:Y:S01]  /*5de0*/  MUFU.EX2 R169, R169 ;  /* 0x000000a900a97308 */ /* 0x000fe20000000800 */
[----:B------:R-:W-:Y:S01]  /*5df0*/  LDSM.16.MT88.4 R108, [R196+0x2100] ;  /* 0x00210000c46c783b */ /* 0x000fe20000004200 */
[C---:B------:R-:W-:Y:S02]  /*5e00*/  FMUL.FTZ R34, R0.reuse, R102 ;  /* 0x0000006600227220 */ /* 0x040fe40000410000 */
[----:B------:R-:W-:Y:S02]  /*5e10*/  FMUL.FTZ R35, R0, R103 ;  /* 0x0000006700237220 */ /* 0x000fe40000410000 */
[C---:B------:R-:W-:Y:S02]  /*5e20*/  FMUL.FTZ R36, R2.reuse, R36 ;  /* 0x0000002402247220 */ /* 0x040fe40000410000 */
[----:B------:R-:W-:Y:S01]  /*5e30*/  FMUL.FTZ R37, R2, R37 ;  /* 0x0000002502257220 */ /* 0x000fe20000410000 */
[----:B------:R-:W-:Y:S01]  /*5e40*/  LDSM.16.MT88.4 R100, [R197+0x2100] ;  /* 0x00210000c564783b */ /* 0x000fe20000004200 */
[----:B------:R-:W1:Y:S01]  /*5e50*/  MUFU.EX2 R168, R168 ;  /* 0x000000a800a87308 */ /* 0x000e620000000800 */
[C---:B------:R-:W-:Y:S02]  /*5e60*/  FMUL.FTZ R38, R0.reuse, R38 ;  /* 0x0000002600267220 */ /* 0x040fe40000410000 */
[----:B------:R-:W-:Y:S01]  /*5e70*/  FMUL.FTZ R39, R0, R39 ;  /* 0x0000002700277220 */ /* 0x000fe20000410000 */
[----:B--2---:R-:W-:Y:S01]  /*5e80*/  F2FP.BF16.PACK_AB R129, R172, R173 ;  /* 0x000000adac81723e */ /* 0x004fe200000010ff */
[C---:B------:R-:W-:Y:S02]  /*5e90*/  FMUL.FTZ R40, R2.reuse, R40 ;  /* 0x0000002802287220 */ /* 0x040fe40000410000 */
[----:B------:R-:W-:Y:S02]  /*5ea0*/  FMUL.FTZ R41, R2, R41 ;  /* 0x0000002902297220 */ /* 0x000fe40000410000 */
[C---:B------:R-:W-:Y:S01]  /*5eb0*/  FMUL.FTZ R42, R0.reuse, R42 ;  /* 0x0000002a002a7220 */ /* 0x040fe20000410000 */
[----:B------:R-:W-:Y:S01]  /*5ec0*/  MUFU.EX2 R176, R176 ;  /* 0x000000b000b07308 */ /* 0x000fe20000000800 */
[----:B------:R-:W-:Y:S02]  /*5ed0*/  FMUL.FTZ R43, R0, R43 ;  /* 0x0000002b002b7220 */ /* 0x000fe40000410000 */
[C---:B------:R-:W-:Y:S02]  /*5ee0*/  FMUL.FTZ R44, R2.reuse, R44 ;  /* 0x0000002c022c7220 */ /* 0x040fe40000410000 */
[----:B------:R-:W-:Y:S02]  /*5ef0*/  FMUL.FTZ R45, R2, R45 ;  /* 0x0000002d022d7220 */ /* 0x000fe40000410000 */
[C---:B------:R-:W-:Y:S02]  /*5f00*/  FMUL.FTZ R46, R0.reuse, R46 ;  /* 0x0000002e002e7220 */ /* 0x040fe40000410000 */
[----:B------:R-:W-:Y:S01]  /*5f10*/  FMUL.FTZ R47, R0, R47 ;  /* 0x0000002f002f7220 */ /* 0x000fe20000410000 */
[----:B------:R-:W2:Y:S01]  /*5f20*/  MUFU.EX2 R177, R177 ;  /* 0x000000b100b17308 */ /* 0x000ea20000000800 */
[C---:B------:R-:W-:Y:S02]  /*5f30*/  FMUL.FTZ R48, R2.reuse, R48 ;  /* 0x0000003002307220 */ /* 0x040fe40000410000 */
[----:B------:R-:W-:Y:S01]  /*5f40*/  FMUL.FTZ R49, R2, R49 ;  /* 0x0000003102317220 */ /* 0x000fe20000410000 */
[----:B-1----:R-:W-:Y:S01]  /*5f50*/  F2FP.BF16.PACK_AB R131, R168, R169 ;  /* 0x000000a9a883723e */ /* 0x002fe200000010ff */
[C---:B------:R-:W-:Y:S02]  /*5f60*/  FMUL.FTZ R50, R0.reuse, R50 ;  /* 0x0000003200327220 */ /* 0x040fe40000410000 */
[----:B------:R-:W-:Y:S02]  /*5f70*/  FMUL.FTZ R51, R0, R51 ;  /* 0x0000003300337220 */ /* 0x000fe40000410000 */
[C---:B------:R-:W-:Y:S01]  /*5f80*/  FMUL.FTZ R52, R2.reuse, R52 ;  /* 0x0000003402347220 */ /* 0x040fe20000410000 */
[----:B------:R-:W-:Y:S01]  /*5f90*/  MUFU.EX2 R178, R178 ;  /* 0x000000b200b27308 */ /* 0x000fe20000000800 */
[C---:B------:R-:W-:Y:S05]  /*5fa0*/  HMMA.16816.F32.BF16 R4, R128.reuse, R12, R4 ;  /* 0x0000000c8004723c */ /* 0x040fea0000041804 */
[C---:B------:R-:W-:Y:S02]  /*5fb0*/  FMUL.FTZ R53, R2.reuse, R53 ;  /* 0x0000003502357220 */ /* 0x040fe40000410000 */
[C---:B------:R-:W-:Y:S01]  /*5fc0*/  FMUL.FTZ R12, R2.reuse, R120 ;  /* 0x00000078020c7220 */ /* 0x040fe20000410000 */
[C---:B------:R-:W-:Y:S01]  /*5fd0*/  HMMA.16816.F32.BF16 R8, R128.reuse, R14, R8 ;  /* 0x0000000e8008723c */ /* 0x040fe20000041808 */
[----:B------:R-:W1:Y:S03]  /*5fe0*/  MUFU.EX2 R179, R179 ;  /* 0x000000b300b37308 */ /* 0x000e660000000800 */
[----:B------:R-:W-:Y:S02]  /*5ff0*/  FMUL.FTZ R13, R2, R121 ;  /* 0x00000079020d7220 */ /* 0x000fe40000410000 */
[C---:B------:R-:W-:Y:S02]  /*6000*/  FMUL.FTZ R54, R0.reuse, R54 ;  /* 0x0000003600367220 */ /* 0x040fe40000410000 */
[C---:B------:R-:W-:Y:S03]  /*6010*/  FMUL.FTZ R14, R0.reuse, R122 ;  /* 0x0000007a000e7220 */ /* 0x040fe60000410000 */
[----:B------:R-:W-:Y:S01]  /*6020*/  MUFU.EX2 R180, R180 ;  /* 0x000000b400b47308 */ /* 0x000fe20000000800 */
[C---:B------:R-:W-:Y:S02]  /*6030*/  FMUL.FTZ R15, R0.reuse, R123 ;  /* 0x0000007b000f7220 */ /* 0x040fe40000410000 */
[----:B------:R-:W3:Y:S01]  /*6040*/  LDSM.16.MT88.4 R120, [R196+0x100] ;  /* 0x00010000c478783b */ /* 0x000ee20000004200 */
[----:B------:R-:W-:Y:S02]  /*6050*/  FMUL.FTZ R55, R0, R55 ;  /* 0x0000003700377220 */ /* 0x000fe40000410000 */
[C---:B------:R-:W-:Y:S02]  /*6060*/  FMUL.FTZ R56, R2.reuse, R56 ;  /* 0x0000003802387220 */ /* 0x040fe40000410000 */
[C---:B------:R-:W-:Y:S02]  /*6070*/  HMMA.16816.F32.BF16 R12, R128.reuse, R20, R12 ;  /* 0x00000014800c723c */ /* 0x040fe4000004180c */
[----:B------:R-:W4:Y:S01]  /*6080*/  MUFU.EX2 R181, R181 ;  /* 0x000000b500b57308 */ /* 0x000f220000000800 */
[----:B------:R-:W-:Y:S02]  /*6090*/  FMUL.FTZ R57, R2, R57 ;  /* 0x0000003902397220 */ /* 0x000fe40000410000 */
[----:B------:R-:W-:Y:S02]  /*60a0*/  FMUL.FTZ R58, R0, R58 ;  /* 0x0000003a003a7220 */ /* 0x000fe40000410000 */
[C---:B------:R-:W-:Y:S01]  /*60b0*/  FMUL.FTZ R20, R2.reuse, R112 ;  /* 0x0000007002147220 */ /* 0x040fe20000410000 */
[C---:B------:R-:W-:Y:S04]  /*60c0*/  HMMA.16816.F32.BF16 R16, R128.reuse, R22, R16 ;  /* 0x000000168010723c */ /* 0x040fe80000041810 */
[----:B------:R-:W-:Y:S01]  /*60d0*/  FMUL.FTZ R21, R2, R113 ;  /* 0x0000007102157220 */ /* 0x000fe20000410000 */
[----:B------:R-:W-:Y:S01]  /*60e0*/  MUFU.EX2 R182, R182 ;  /* 0x000000b600b67308 */ /* 0x000fe20000000800 */
[C---:B------:R-:W-:Y:S02]  /*60f0*/  FMUL.FTZ R59, R0.reuse, R59 ;  /* 0x0000003b003b7220 */ /* 0x040fe40000410000 */
[C---:B------:R-:W-:Y:S04]  /*6100*/  FMUL.FTZ R22, R0.reuse, R114 ;  /* 0x0000007200167220 */ /* 0x040fe80000410000 */
[----:B------:R-:W-:Y:S02]  /*6110*/  FMUL.FTZ R23, R0, R115 ;  /* 0x0000007300177220 */ /* 0x000fe40000410000 */
[----:B------:R-:W5:Y:S01]  /*6120*/  LDSM.16.MT88.4 R112, [R200+0x2100] ;  /* 0x00210000c870783b */ /* 0x000f620000004200 */
[C---:B------:R-:W-:Y:S01]  /*6130*/  FMUL.FTZ R60, R2.reuse, R60 ;  /* 0x0000003c023c7220 */ /* 0x040fe20000410000 */
[----:B------:R-:W1:Y:S01]  /*6140*/  MUFU.EX2 R183, R183 ;  /* 0x000000b700b77308 */ /* 0x000e620000000800 */
[----:B------:R-:W-:Y:S02]  /*6150*/  FMUL.FTZ R61, R2, R61 ;  /* 0x0000003d023d7220 */ /* 0x000fe40000410000 */
[C---:B------:R-:W-:Y:S03]  /*6160*/  HMMA.16816.F32.BF16 R20, R128.reuse, R28, R20 ;  /* 0x0000001c8014723c */ /* 0x040fe60000041814 */
[C---:B------:R-:W-:Y:S02]  /*6170*/  FMUL.FTZ R62, R0.reuse, R62 ;  /* 0x0000003e003e7220 */ /* 0x040fe40000410000 */
[----:B------:R-:W-:Y:S02]  /*6180*/  FMUL.FTZ R63, R0, R63 ;  /* 0x0000003f003f7220 */ /* 0x000fe40000410000 */
[C---:B------:R-:W-:Y:S01]  /*6190*/  FMUL.FTZ R28, R2.reuse, R104 ;  /* 0x00000068021c7220 */ /* 0x040fe20000410000 */
[C---:B------:R-:W-:Y:S01]  /*61a0*/  HMMA.16816.F32.BF16 R24, R128.reuse, R30, R24 ;  /* 0x0000001e8018723c */ /* 0x040fe20000041818 */
[----:B------:R-:W-:Y:S03]  /*61b0*/  MUFU.EX2 R243, R243 ;  /* 0x000000f300f37308 */ /* 0x000fe60000000800 */
[C---:B------:R-:W-:Y:S02]  /*61c0*/  FMUL.FTZ R29, R2.reuse, R105 ;  /* 0x00000069021d7220 */ /* 0x040fe40000410000 */
[----:B------:R-:W-:Y:S02]  /*61d0*/  FMUL.FTZ R64, R2, R64 ;  /* 0x0000004002407220 */ /* 0x000fe40000410000 */
[C---:B------:R-:W-:Y:S03]  /*61e0*/  FMUL.FTZ R30, R0.reuse, R106 ;  /* 0x0000006a001e7220 */ /* 0x040fe60000410000 */
[----:B------:R-:W-:Y:S01]  /*61f0*/  MUFU.EX2 R239, R239 ;  /* 0x000000ef00ef7308 */ /* 0x000fe20000000800 */
[----:B------:R-:W-:Y:S02]  /*6200*/  FMUL.FTZ R31, R0, R107 ;  /* 0x0000006b001f7220 */ /* 0x000fe40000410000 */
[----:B------:R-:W1:Y:S01]  /*6210*/  LDSM.16.MT88.4 R104, [R198+0x2100] ;  /* 0x00210000c668783b */ /* 0x000e620000004200 */
[----:B------:R-:W-:Y:S02]  /*6220*/  FMUL.FTZ R65, R2, R65 ;  /* 0x0000004102417220 */ /* 0x000fe40000410000 */
[C---:B------:R-:W-:Y:S02]  /*6230*/  FMUL.FTZ R66, R0.reuse, R66 ;  /* 0x0000004200427220 */ /* 0x040fe40000410000 */
[C---:B---3--:R-:W-:Y:S02]  /*6240*/  HMMA.16816.F32.BF16 R28, R128.reuse, R120, R28 ;  /* 0x00000078801c723c */ /* 0x048fe4000004181c */
[----:B------:R-:W-:Y:S01]  /*6250*/  MUFU.EX2 R237, R237 ;  /* 0x000000ed00ed7308 */ /* 0x000fe20000000800 */
[----:B------:R-:W-:Y:S02]  /*6260*/  FMUL.FTZ R67, R0, R67 ;  /* 0x0000004300437220 */ /* 0x000fe40000410000 */
[C---:B------:R-:W-:Y:S02]  /*6270*/  FMUL.FTZ R68, R2.reuse, R68 ;  /* 0x0000004402447220 */ /* 0x040fe40000410000 */
[----:B------:R-:W-:Y:S01]  /*6280*/  FMUL.FTZ R69, R2, R69 ;  /* 0x0000004502457220 */ /* 0x000fe20000410000 */
[C---:B------:R-:W-:Y:S01]  /*6290*/  HMMA.16816.F32.BF16 R32, R128.reuse, R122, R32 ;  /* 0x0000007a8020723c */ /* 0x040fe20000041820 */
[----:B------:R-:W-:Y:S03]  /*62a0*/  LDSM.16.MT88.4 R120, [R196+0x900] ;  /* 0x00090000c478783b */ /* 0x000fe60000004200 */
[C---:B------:R-:W-:Y:S01]  /*62b0*/  FMUL.FTZ R70, R0.reuse, R70 ;  /* 0x0000004600467220 */ /* 0x040fe20000410000 */
[----:B------:R-:W-:Y:S01]  /*62c0*/  MUFU.EX2 R134, R134 ;  /* 0x0000008600867308 */ /* 0x000fe20000000800 */
[----:B------:R-:W-:Y:S02]  /*62d0*/  FMUL.FTZ R71, R0, R71 ;  /* 0x0000004700477220 */ /* 0x000fe40000410000 */
[C---:B-----5:R-:W-:Y:S04]  /*62e0*/  HMMA.16816.F32.BF16 R36, R128.reuse, R112, R36 ;  /* 0x000000708024723c */ /* 0x060fe80000041824 */
[C---:B------:R-:W-:Y:S02]  /*62f0*/  FMUL.FTZ R72, R2.reuse, R72 ;  /* 0x0000004802487220 */ /* 0x040fe40000410000 */
[----:B------:R-:W-:Y:S01]  /*6300*/  FMUL.FTZ R73, R2, R73 ;  /* 0x0000004902497220 */ /* 0x000fe20000410000 */
[----:B------:R-:W-:Y:S01]  /*6310*/  MUFU.EX2 R133, R133 ;  /* 0x0000008500857308 */ /* 0x000fe20000000800 */
[C---:B------:R-:W-:Y:S01]  /*6320*/  HMMA.16816.F32.BF16 R40, R128.reuse, R114, R40 ;  /* 0x000000728028723c */ /* 0x040fe20000041828 */
[----:B------:R-:W-:Y:S03]  /*6330*/  LDSM.16.MT88.4 R112, [R200+0x900] ;  /* 0x00090000c870783b */ /* 0x000fe60000004200 */
[C---:B------:R-:W-:Y:S02]  /*6340*/  FMUL.FTZ R74, R0.reuse, R74 ;  /* 0x0000004a004a7220 */ /* 0x040fe40000410000 */
[----:B------:R-:W-:Y:S02]  /*6350*/  FMUL.FTZ R75, R0, R75 ;  /* 0x0000004b004b7220 */ /* 0x000fe40000410000 */
[C---:B------:R-:W-:Y:S01]  /*6360*/  FMUL.FTZ R76, R2.reuse, R76 ;  /* 0x0000004c024c7220 */ /* 0x040fe20000410000 */
[C---:B-1----:R-:W-:Y:S03]  /*6370*/  HMMA.16816.F32.BF16 R44, R128.reuse, R104, R44 ;  /* 0x00000068802c723c */ /* 0x042fe6000004182c */
[----:B------:R-:W-:Y:S02]  /*6380*/  FMUL.FTZ R77, R2, R77 ;  /* 0x0000004d024d7220 */ /* 0x000fe40000410000 */
[C---:B------:R-:W-:Y:S02]  /*6390*/  FMUL.FTZ R78, R0.reuse, R78 ;  /* 0x0000004e004e7220 */ /* 0x040fe40000410000 */
[----:B------:R-:W-:Y:S01]  /*63a0*/  FMUL.FTZ R79, R0, R79 ;  /* 0x0000004f004f7220 */ /* 0x000fe20000410000 */
[C---:B------:R-:W-:Y:S01]  /*63b0*/  HMMA.16816.F32.BF16 R48, R128.reuse, R106, R48 ;  /* 0x0000006a8030723c */ /* 0x040fe20000041830 */
[----:B------:R-:W1:Y:S03]  /*63c0*/  LDSM.16.MT88.4 R104, [R200+0x4100] ;  /* 0x00410000c868783b */ /* 0x000e660000004200 */
[C---:B------:R-:W-:Y:S02]  /*63d0*/  FMUL.FTZ R80, R2.reuse, R80 ;  /* 0x0000005002507220 */ /* 0x040fe40000410000 */
[----:B------:R-:W-:Y:S02]  /*63e0*/  FMUL.FTZ R81, R2, R81 ;  /* 0x0000005102517220 */ /* 0x000fe40000410000 */
[C---:B------:R-:W-:Y:S04]  /*63f0*/  HMMA.16816.F32.BF16 R52, R128.reuse, R100, R52 ;  /* 0x000000648034723c */ /* 0x040fe80000041834 */
[C---:B------:R-:W-:Y:S02]  /*6400*/  FMUL.FTZ R82, R0.reuse, R82 ;  /* 0x0000005200527220 */ /* 0x040fe40000410000 */
[----:B------:R-:W-:Y:S02]  /*6410*/  FMUL.FTZ R83, R0, R83 ;  /* 0x0000005300537220 */ /* 0x000fe40000410000 */
[C---:B------:R-:W-:Y:S01]  /*6420*/  HMMA.16816.F32.BF16 R56, R128.reuse, R102, R56 ;  /* 0x000000668038723c */ /* 0x040fe20000041838 */
[----:B------:R-:W3:Y:S03]  /*6430*/  LDSM.16.MT88.4 R100, [R198+0x4100] ;  /* 0x00410000c664783b */ /* 0x000ee60000004200 */
[C---:B------:R-:W-:Y:S02]  /*6440*/  FMUL.FTZ R84, R2.reuse, R84 ;  /* 0x0000005402547220 */ /* 0x040fe40000410000 */
[----:B------:R-:W-:Y:S02]  /*6450*/  FMUL.FTZ R85, R2, R85 ;  /* 0x0000005502557220 */ /* 0x000fe40000410000 */
[C---:B------:R-:W-:Y:S04]  /*6460*/  HMMA.16816.F32.BF16 R60, R128.reuse, R108, R60 ;  /* 0x0000006c803c723c */ /* 0x040fe8000004183c */
[C---:B------:R-:W-:Y:S02]  /*6470*/  FMUL.FTZ R86, R0.reuse, R86 ;  /* 0x0000005600567220 */ /* 0x040fe40000410000 */
[----:B------:R-:W-:Y:S02]  /*6480*/  FMUL.FTZ R87, R0, R87 ;  /* 0x0000005700577220 */ /* 0x000fe40000410000 */
[C---:B------:R-:W-:Y:S01]  /*6490*/  HMMA.16816.F32.BF16 R64, R128.reuse, R110, R64 ;  /* 0x0000006e8040723c */ /* 0x040fe20000041840 */
[----:B------:R-:W5:Y:S03]  /*64a0*/  LDSM.16.MT88.4 R108, [R197+0x4100] ;  /* 0x00410000c56c783b */ /* 0x000f660000004200 */
        /* <DEDUP_REMOVED lines=11> */
[C---:B---3--:R-:W-:Y:S04]  /*6560*/  HMMA.16816.F32.BF16 R76, R128.reuse, R100, R76 ;  /* 0x00000064804c723c */ /* 0x048fe8000004184c */
[C---:B------:R-:W-:Y:S02]  /*6570*/  FMUL.FTZ R96, R2.reuse, R96 ;  /* 0x0000006002607220 */ /* 0x040fe40000410000 */
[----:B------:R-:W-:Y:S01]  /*6580*/  FMUL.FTZ R97, R2, R97 ;  /* 0x0000006102617220 */ /* 0x000fe20000410000 */
[----:B--2---:R-:W-:Y:S01]  /*6590*/  F2FP.BF16.PACK_AB R100, R177, R176 ;  /* 0x000000b0b164723e */ /* 0x004fe200000010ff */
[C---:B------:R-:W-:Y:S04]  /*65a0*/  HMMA.16816.F32.BF16 R80, R128.reuse, R102, R80 ;  /* 0x000000668050723c */ /* 0x040fe80000041850 */
[C---:B------:R-:W-:Y:S01]  /*65b0*/  FMUL.FTZ R98, R0.reuse, R98 ;  /* 0x0000006200627220 */ /* 0x040fe20000410000 */
[----:B------:R-:W-:Y:S01]  /*65c0*/  F2FP.BF16.PACK_AB R101, R179, R178 ;  /* 0x000000b2b365723e */ /* 0x000fe200000010ff */
[----:B------:R-:W-:Y:S01]  /*65d0*/  FMUL.FTZ R99, R0, R99 ;  /* 0x0000006300637220 */ /* 0x000fe20000410000 */
[----:B----4-:R-:W-:Y:S01]  /*65e0*/  F2FP.BF16.PACK_AB R102, R181, R180 ;  /* 0x000000b4b566723e */ /* 0x010fe200000010ff */
[C---:B-----5:R-:W-:Y:S04]  /*65f0*/  HMMA.16816.F32.BF16 R84, R128.reuse, R108, R84 ;  /* 0x0000006c8054723c */ /* 0x060fe80000041854 */
[----:B------:R-:W-:Y:S01]  /*6600*/  F2FP.BF16.PACK_AB R103, R183, R182 ;  /* 0x000000b6b767723e */ /* 0x000fe200000010ff */
[--C-:B------:R-:W-:Y:S02]  /*6610*/  FFMA.FTZ R246, R246, c[0x0][0x2d0], -R141.reuse ;  /* 0x0000b400f6f67a23 */ /* 0x100fe4000001088d */
[--C-:B------:R-:W-:Y:S01]  /*6620*/  FFMA.FTZ R247, R244, c[0x0][0x2d0], -R141.reuse ;  /* 0x0000b400f4f77a23 */ /* 0x100fe2000001088d */
[C---:B------:R-:W-:Y:S01]  /*6630*/  HMMA.16816.F32.BF16 R88, R128.reuse, R110, R88 ;  /* 0x0000006e8058723c */ /* 0x040fe20000041858 */
[----:B------:R-:W2:Y:S02]  /*6640*/  LDSM.16.MT88.4 R108, [R198+0x900] ;  /* 0x00090000c66c783b */ /* 0x000ea40000004200 */
[----:B------:R-:W-:Y:S01]  /*6650*/  MUFU.EX2 R246, R246 ;  /* 0x000000f600f67308 */ /* 0x000fe20000000800 */
[--C-:B------:R-:W-:Y:S02]  /*6660*/  FFMA.FTZ R244, R245, c[0x0][0x2d0], -R144.reuse ;  /* 0x0000b400f5f47a23 */ /* 0x100fe40000010890 */
[--C-:B------:R-:W-:Y:S02]  /*6670*/  FFMA.FTZ R242, R242, c[0x0][0x2d0], -R141.reuse ;  /* 0x0000b400f2f27a23 */ /* 0x100fe4000001088d */
[--C-:B------:R-:W-:Y:S01]  /*6680*/  FFMA.FTZ R245, R240, c[0x0][0x2d0], -R141.reuse ;  /* 0x0000b400f0f57a23 */ /* 0x100fe2000001088d */
[C---:B-1----:R-:W-:Y:S03]  /*6690*/  HMMA.16816.F32.BF16 R92, R128.reuse, R104, R92 ;  /* 0x00000068805c723c */ /* 0x042fe6000004185c */
[--C-:B------:R-:W-:Y:S01]  /*66a0*/  FFMA.FTZ R240, R241, c[0x0][0x2d0], -R144.reuse ;  /* 0x0000b400f1f07a23 */ /* 0x100fe20000010890 */
[----:B------:R-:W1:Y:S01]  /*66b0*/  MUFU.EX2 R247, R247 ;  /* 0x000000f700f77308 */ /* 0x000e620000000800 */
[--C-:B------:R-:W-:Y:S02]  /*66c0*/  FFMA.FTZ R236, R236, c[0x0][0x2d0], -R141.reuse ;  /* 0x0000b400ecec7a23 */ /* 0x100fe4000001088d */
[--C-:B------:R-:W-:Y:S01]  /*66d0*/  FFMA.FTZ R241, R238, c[0x0][0x2d0], -R141.reuse ;  /* 0x0000b400eef17a23 */ /* 0x100fe2000001088d */
[----:B------:R-:W-:Y:S01]  /*66e0*/  HMMA.16816.F32.BF16 R96, R128, R106, R96 ;  /* 0x0000006a8060723c */ /* 0x000fe20000041860 */
[----:B------:R-:W3:Y:S03]  /*66f0*/  LDSM.16.MT88.4 R104, [R197+0x2900] ;  /* 0x00290000c568783b */ /* 0x000ee60000004200 */
[----:B------:R-:W-:Y:S02]  /*6700*/  FFMA.FTZ R238, R235, c[0x0][0x2d0], -R144 ;  /* 0x0000b400ebee7a23 */ /* 0x000fe40000010890 */
[--C-:B------:R-:W-:Y:S01]  /*6710*/  FFMA.FTZ R234, R234, c[0x0][0x2d0], -R141.reuse ;  /* 0x0000b400eaea7a23 */ /* 0x100fe2000001088d */
[----:B------:R-:W4:Y:S01]  /*6720*/  MUFU.EX2 R244, R244 ;  /* 0x000000f400f47308 */ /* 0x000f220000000800 */
[C---:B------:R-:W-:Y:S01]  /*6730*/  HMMA.16816.F32.BF16 R4, R100.reuse, R112, R4 ;  /* 0x000000706404723c */ /* 0x040fe20000041804 */
[----:B------:R-:W-:Y:S04]  /*6740*/  LDSM.16.MT88.4 R128, [R200+0x3100] ;  /* 0x00310000c880783b */ /* 0x000fe80000004200 */
[----:B------:R-:W-:Y:S02]  /*6750*/  FFMA.FTZ R141, R232, c[0x0][0x2d0], -R141 ;  /* 0x0000b400e88d7a23 */ /* 0x000fe4000001088d */
[----:B------:R-:W-:Y:S01]  /*6760*/  FFMA.FTZ R175, R2, R233, R175 ;  /* 0x000000e902af7223 */ /* 0x000fe200000100af */
[C---:B------:R-:W-:Y:S01]  /*6770*/  HMMA.16816.F32.BF16 R8, R100.reuse, R114, R8 ;  /* 0x000000726408723c */ /* 0x040fe20000041808 */
[----:B------:R-:W-:Y:S01]  /*6780*/  LDSM.16.MT88.4 R112, [R200+0x4900] ;  /* 0x00490000c870783b */ /* 0x000fe20000004200 */
[----:B------:R5:W-:Y:S02]  /*6790*/  MUFU.EX2 R235, R141 ;  /* 0x0000008d00eb7308 */ /* 0x000be40000000800 */
[----:B------:R-:W-:Y:S02]  /*67a0*/  FFMA.FTZ R173, R0, R229, R173 ;  /* 0x000000e500ad7223 */ /* 0x000fe400000100ad */
[----:B------:R-:W-:Y:S02]  /*67b0*/  FADD.FTZ R174, R174, R175 ;  /* 0x000000afaeae7221 */ /* 0x000fe40000010000 */
[C---:B--2---:R-:W-:Y:S01]  /*67c0*/  HMMA.16816.F32.BF16 R12, R100.reuse, R108, R12 ;  /* 0x0000006c640c723c */ /* 0x044fe2000004180c */
[----:B------:R-:W-:Y:S03]  /*67d0*/  LDSM.16.MT88.4 R144, [R196+0x1900] ;  /* 0x00190000c490783b */ /* 0x000fe60000004200 */
[----:B------:R-:W-:Y:S01]  /*67e0*/  MUFU.EX2 R242, R242 ;  /* 0x000000f200f27308 */ /* 0x000fe20000000800 */
[----:B------:R-:W-:Y:S03]  /*67f0*/  FADD.FTZ R172, R172, R173 ;  /* 0x000000adacac7221 */ /* 0x000fe60000010000 */
[C---:B------:R-:W-:Y:S01]  /*6800*/  HMMA.16816.F32.BF16 R16, R100.reuse, R110, R16 ;  /* 0x0000006e6410723c */ /* 0x040fe20000041810 */
[----:B------:R-:W2:Y:S05]  /*6810*/  LDSM.16.MT88.4 R108, [R196+0x2900] ;  /* 0x00290000c46c783b */ /* 0x000eaa0000004200 */
[----:B------:R-:W1:Y:S02]  /*6820*/  MUFU.EX2 R245, R245 ;  /* 0x000000f500f57308 */ /* 0x000e640000000800 */
[C---:B------:R-:W-:Y:S01]  /*6830*/  HMMA.16816.F32.BF16 R20, R100.reuse, R116, R20 ;  /* 0x000000746414723c */ /* 0x040fe20000041814 */
[----:B-----5:R-:W-:Y:S07]  /*6840*/  LDSM.16.MT88.4 R140, [R197+0x1900] ;  /* 0x00190000c58c783b */ /* 0x020fee0000004200 */
[C---:B------:R-:W-:Y:S01]  /*6850*/  HMMA.16816.F32.BF16 R24, R100.reuse, R118, R24 ;  /* 0x000000766418723c */ /* 0x040fe20000041818 */
[----:B------:R-:W5:Y:S01]  /*6860*/  MUFU.EX2 R240, R240 ;  /* 0x000000f000f07308 */ /* 0x000f620000000800 */
[----:B------:R-:W1:Y:S06]  /*6870*/  LDSM.16.MT88.4 R116, [R198+0x4900] ;  /* 0x00490000c674783b */ /* 0x000e6c0000004200 */
[C---:B------:R-:W-:Y:S03]  /*6880*/  HMMA.16816.F32.BF16 R28, R100.reuse, R120, R28 ;  /* 0x00000078641c723c */ /* 0x040fe6000004181c */
[----:B------:R-:W-:Y:S05]  /*6890*/  MUFU.EX2 R236, R236 ;  /* 0x000000ec00ec7308 */ /* 0x000fea0000000800 */
[C---:B------:R-:W-:Y:S01]  /*68a0*/  HMMA.16816.F32.BF16 R32, R100.reuse, R122, R32 ;  /* 0x0000007a6420723c */ /* 0x040fe20000041820 */
[----:B------:R-:W-:Y:S04]  /*68b0*/  LDSM.16.MT88.4 R120, [R197+0x1100] ;  /* 0x00110000c578783b */ /* 0x000fe80000004200 */
[----:B------:R-:W1:Y:S03]  /*68c0*/  MUFU.EX2 R241, R241 ;  /* 0x000000f100f17308 */ /* 0x000e660000000800 */
[C---:B------:R-:W-:Y:S07]  /*68d0*/  HMMA.16816.F32.BF16 R36, R100.reuse, R124, R36 ;  /* 0x0000007c6424723c */ /* 0x040fee0000041824 */
[----:B------:R-:W1:Y:S01]  /*68e0*/  MUFU.EX2 R238, R238 ;  /* 0x000000ee00ee7308 */ /* 0x000e620000000800 */
[C---:B------:R-:W-:Y:S01]  /*68f0*/  HMMA.16816.F32.BF16 R40, R100.reuse, R126, R40 ;  /* 0x0000007e6428723c */ /* 0x040fe20000041828 */
[----:B------:R-:W-:Y:S07]  /*6900*/  LDSM.16.MT88.4 R124, [R196+0x1100] ;  /* 0x00110000c47c783b */ /* 0x000fee0000004200 */
[C---:B------:R-:W-:Y:S01]  /*6910*/  HMMA.16816.F32.BF16 R44, R100.reuse, R136, R44 ;  /* 0x00000088642c723c */ /* 0x040fe2000004182c */
[----:B------:R-:W1:Y:S07]  /*6920*/  MUFU.EX2 R234, R234 ;  /* 0x000000ea00ea7308 */ /* 0x000e6e0000000800 */
[C---:B------:R-:W-:Y:S01]  /*6930*/  HMMA.16816.F32.BF16 R48, R100.reuse, R138, R48 ;  /* 0x0000008a6430723c */ /* 0x040fe20000041830 */
[----:B------:R-:W-:Y:S07]  /*6940*/  LDSM.16.MT88.4 R136, [R197+0x3100] ;  /* 0x00310000c588783b */ /* 0x000fee0000004200 */
[C---:B---3--:R-:W-:Y:S08]  /*6950*/  HMMA.16816.F32.BF16 R52, R100.reuse, R104, R52 ;  /* 0x000000686434723c */ /* 0x048ff00000041834 */
[C---:B------:R-:W-:Y:S01]  /*6960*/  HMMA.16816.F32.BF16 R56, R100.reuse, R106, R56 ;  /* 0x0000006a6438723c */ /* 0x040fe20000041838 */
[----:B------:R-:W3:Y:S07]  /*6970*/  LDSM.16.MT88.4 R104, [R197+0x4900] ;  /* 0x00490000c568783b */ /* 0x000eee0000004200 */
[C---:B--2---:R-:W-:Y:S08]  /*6980*/  HMMA.16816.F32.BF16 R60, R100.reuse, R108, R60 ;  /* 0x0000006c643c723c */ /* 0x044ff0000004183c */
[C---:B------:R-:W-:Y:S01]  /*6990*/  HMMA.16816.F32.BF16 R64, R100.reuse, R110, R64 ;  /* 0x0000006e6440723c */ /* 0x040fe20000041840 */
[----:B------:R-:W2:Y:S07]  /*69a0*/  LDSM.16.MT88.4 R108, [R196+0x4900] ;  /* 0x00490000c46c783b */ /* 0x000eae0000004200 */
[C---:B------:R-:W-:Y:S08]  /*69b0*/  HMMA.16816.F32.BF16 R68, R100.reuse, R112, R68 ;  /* 0x000000706444723c */ /* 0x040ff00000041844 */
[C---:B------:R-:W-:Y:S01]  /*69c0*/  HMMA.16816.F32.BF16 R72, R100.reuse, R114, R72 ;  /* 0x000000726448723c */ /* 0x040fe20000041848 */
[----:B------:R-:W4:Y:S07]  /*69d0*/  LDSM.16.MT88.4 R112, [R200+0x1100] ;  /* 0x00110000c870783b */ /* 0x000f2e0000004200 */
[C---:B-1----:R-:W-:Y:S08]  /*69e0*/  HMMA.16816.F32.BF16 R76, R100.reuse, R116, R76 ;  /* 0x00000074644c723c */ /* 0x042ff0000004184c */
[C---:B------:R-:W-:Y:S01]  /*69f0*/  HMMA.16816.F32.BF16 R80, R100.reuse, R118, R80 ;  /* 0x000000766450723c */ /* 0x040fe20000041850 */
[----:B------:R-:W1:Y:S07]  /*6a00*/  LDSM.16.MT88.4 R116, [R198+0x1100] ;  /* 0x00110000c674783b */ /* 0x000e6e0000004200 */
[C---:B---3--:R-:W-:Y:S08]  /*6a10*/  HMMA.16816.F32.BF16 R84, R100.reuse, R104, R84 ;  /* 0x000000686454723c */ /* 0x048ff00000041854 */
[C---:B------:R-:W-:Y:S01]  /*6a20*/  HMMA.16816.F32.BF16 R88, R100.reuse, R106, R88 ;  /* 0x0000006a6458723c */ /* 0x040fe20000041858 */
[----:B------:R-:W3:Y:S07]  /*6a30*/  LDSM.16.MT88.4 R104, [R198+0x3100] ;  /* 0x00310000c668783b */ /* 0x000eee0000004200 */
[C---:B--2---:R-:W-:Y:S08]  /*6a40*/  HMMA.16816.F32.BF16 R92, R100.reuse, R108, R92 ;  /* 0x0000006c645c723c */ /* 0x044ff0000004185c */
[----:B------:R-:W-:Y:S01]  /*6a50*/  HMMA.16816.F32.BF16 R96, R100, R110, R96 ;  /* 0x0000006e6460723c */ /* 0x000fe20000041860 */
[----:B------:R-:W2:Y:S06]  /*6a60*/  LDSM.16.MT88.4 R108, [R196+0x3100] ;  /* 0x00310000c46c783b */ /* 0x000eac0000004200 */
[----:B------:R-:W-:Y:S02]  /*6a70*/  F2FP.BF16.PACK_AB R100, R247, R246 ;  /* 0x000000f6f764723e */ /* 0x000fe400000010ff */
[----:B----4-:R-:W-:Y:S03]  /*6a80*/  F2FP.BF16.PACK_AB R101, R243, R244 ;  /* 0x000000f4f365723e */ /* 0x010fe600000010ff */
[----:B------:R-:W-:Y:S02]  /*6a90*/  F2FP.BF16.PACK_AB R102, R245, R242 ;  /* 0x000000f2f566723e */ /* 0x000fe400000010ff */
[----:B-----5:R-:W-:Y:S07]  /*6aa0*/  F2FP.BF16.PACK_AB R103, R239, R240 ;  /* 0x000000f0ef67723e */ /* 0x020fee00000010ff */
[C---:B------:R-:W-:Y:S08]  /*6ab0*/  HMMA.16816.F32.BF16 R4, R100.reuse, R112, R4 ;  /* 0x000000706404723c */ /* 0x040ff00000041804 */
[C---:B------:R-:W-:Y:S01]  /*6ac0*/  HMMA.16816.F32.BF16 R8, R100.reuse, R114, R8 ;  /* 0x000000726408723c */ /* 0x040fe20000041808 */
[----:B------:R-:W4:Y:S07]  /*6ad0*/  LDSM.16.MT88.4 R112, [R200+0x5100] ;  /* 0x00510000c870783b */ /* 0x000f2e0000004200 */
[C---:B-1----:R-:W-:Y:S08]  /*6ae0*/  HMMA.16816.F32.BF16 R12, R100.reuse, R116, R12 ;  /* 0x00000074640c723c */ /* 0x042ff0000004180c */
[C---:B------:R-:W-:Y:S01]  /*6af0*/  HMMA.16816.F32.BF16 R16, R100.reuse, R118, R16 ;  /* 0x000000766410723c */ /* 0x040fe20000041810 */
[----:B------:R-:W-:Y:S07]  /*6b00*/  LDSM.16.MT88.4 R116, [R197+0x5100] ;  /* 0x00510000c574783b */ /* 0x000fee0000004200 */
[C---:B------:R-:W-:Y:S08]  /*6b10*/  HMMA.16816.F32.BF16 R20, R100.reuse, R120, R20 ;  /* 0x000000786414723c */ /* 0x040ff00000041814 */
[C---:B------:R-:W-:Y:S08]  /*6b20*/  HMMA.16816.F32.BF16 R24, R100.reuse, R122, R24 ;  /* 0x0000007a6418723c */ /* 0x040ff00000041818 */
[C---:B------:R-:W-:Y:S08]  /*6b30*/  HMMA.16816.F32.BF16 R28, R100.reuse, R124, R28 ;  /* 0x0000007c641c723c */ /* 0x040ff0000004181c */
[C---:B------:R-:W-:Y:S01]  /*6b40*/  HMMA.16816.F32.BF16 R32, R100.reuse, R126, R32 ;  /* 0x0000007e6420723c */ /* 0x040fe20000041820 */
[----:B------:R-:W-:Y:S07]  /*6b50*/  LDSM.16.MT88.4 R124, [R200+0x1900] ;  /* 0x00190000c87c783b */ /* 0x000fee0000004200 */
[C---:B------:R-:W-:Y:S08]  /*6b60*/  HMMA.16816.F32.BF16 R36, R100.reuse, R128, R36 ;  /* 0x000000806424723c */ /* 0x040ff00000041824 */
[C---:B------:R-:W-:Y:S08]  /*6b70*/  HMMA.16816.F32.BF16 R40, R100.reuse, R130, R40 ;  /* 0x000000826428723c */ /* 0x040ff00000041828 */
[C---:B---3--:R-:W-:Y:S08]  /*6b80*/  HMMA.16816.F32.BF16 R44, R100.reuse, R104, R44 ;  /* 0x00000068642c723c */ /* 0x048ff0000004182c */
[C---:B------:R-:W-:Y:S01]  /*6b90*/  HMMA.16816.F32.BF16 R48, R100.reuse, R106, R48 ;  /* 0x0000006a6430723c */ /* 0x040fe20000041830 */
[----:B------:R-:W1:Y:S07]  /*6ba0*/  LDSM.16.MT88.4 R104, [R198+0x5100] ;  /* 0x00510000c668783b */ /* 0x000e6e0000004200 */
[C---:B------:R-:W-:Y:S07]  /*6bb0*/  HMMA.16816.F32.BF16 R52, R100.reuse, R136, R52 ;  /* 0x000000886434723c */ /* 0x040fee0000041834 */
[----:B------:R-:W-:Y:S01]  /*6bc0*/  F2FP.BF16.PACK_AB R136, R241, R236 ;  /* 0x000000ecf188723e */ /* 0x000fe200000010ff */
[C---:B------:R-:W-:Y:S04]  /*6bd0*/  HMMA.16816.F32.BF16 R56, R100.reuse, R138, R56 ;  /* 0x0000008a6438723c */ /* 0x040fe80000041838 */
[----:B------:R-:W-:Y:S03]  /*6be0*/  F2FP.BF16.PACK_AB R137, R238, R237 ;  /* 0x000000edee89723e */ /* 0x000fe600000010ff */
[----:B------:R-:W-:Y:S01]  /*6bf0*/  F2FP.BF16.PACK_AB R138, R235, R234 ;  /* 0x000000eaeb8a723e */ /* 0x000fe200000010ff */
[C---:B--2---:R-:W-:Y:S04]  /*6c00*/  HMMA.16816.F32.BF16 R60, R100.reuse, R108, R60 ;  /* 0x0000006c643c723c */ /* 0x044fe8000004183c */
[----:B------:R-:W-:Y:S04]  /*6c10*/  F2FP.BF16.PACK_AB R139, R133, R134 ;  /* 0x00000086858b723e */ /* 0x000fe800000010ff */
[C---:B------:R-:W-:Y:S01]  /*6c20*/  HMMA.16816.F32.BF16 R64, R100.reuse, R110, R64 ;  /* 0x0000006e6440723c */ /* 0x040fe20000041840 */
[----:B------:R-:W2:Y:S07]  /*6c30*/  LDSM.16.MT88.4 R108, [R196+0x5100] ;  /* 0x00510000c46c783b */ /* 0x000eae0000004200 */
[C---:B----4-:R-:W-:Y:S08]  /*6c40*/  HMMA.16816.F32.BF16 R68, R100.reuse, R112, R68 ;  /* 0x000000706444723c */ /* 0x050ff00000041844 */
[C---:B------:R-:W-:Y:S08]  /*6c50*/  HMMA.16816.F32.BF16 R72, R100.reuse, R114, R72 ;  /* 0x000000726448723c */ /* 0x040ff00000041848 */
[C---:B-1----:R-:W-:Y:S08]  /*6c60*/  HMMA.16816.F32.BF16 R76, R100.reuse, R104, R76 ;  /* 0x00000068644c723c */ /* 0x042ff0000004184c */
[C---:B------:R-:W-:Y:S01]  /*6c70*/  HMMA.16816.F32.BF16 R80, R100.reuse, R106, R80 ;  /* 0x0000006a6450723c */ /* 0x040fe20000041850 */
[----:B------:R-:W1:Y:S07]  /*6c80*/  LDSM.16.MT88.4 R104, [R198+0x1900] ;  /* 0x00190000c668783b */ /* 0x000e6e0000004200 */
[C---:B------:R-:W-:Y:S08]  /*6c90*/  HMMA.16816.F32.BF16 R84, R100.reuse, R116, R84 ;  /* 0x000000746454723c */ /* 0x040ff00000041854 */
[C---:B------:R-:W-:Y:S08]  /*6ca0*/  HMMA.16816.F32.BF16 R88, R100.reuse, R118, R88 ;  /* 0x000000766458723c */ /* 0x040ff00000041858 */
[C---:B--2---:R-:W-:Y:S08]  /*6cb0*/  HMMA.16816.F32.BF16 R92, R100.reuse, R108, R92 ;  /* 0x0000006c645c723c */ /* 0x044ff0000004185c */
[----:B------:R-:W-:Y:S08]  /*6cc0*/  HMMA.16816.F32.BF16 R96, R100, R110, R96 ;  /* 0x0000006e6460723c */ /* 0x000ff00000041860 */
[C---:B------:R-:W-:Y:S01]  /*6cd0*/  HMMA.16816.F32.BF16 R128, R136.reuse, R124, R4 ;  /* 0x0000007c8880723c */ /* 0x040fe20000041804 */
[----:B------:R-:W2:Y:S07]  /*6ce0*/  LDSM.16.MT88.4 R4, [R198+0x5900] ;  /* 0x00590000c604783b */ /* 0x000eae0000004200 */
[C---:B------:R-:W-:Y:S01]  /*6cf0*/  HMMA.16816.F32.BF16 R124, R136.reuse, R126, R8 ;  /* 0x0000007e887c723c */ /* 0x040fe20000041808 */
[----:B------:R-:W3:Y:S07]  /*6d00*/  LDSM.16.MT88.4 R8, [R197+0x5900] ;  /* 0x00590000c508783b */ /* 0x000eee0000004200 */
[C---:B-1----:R-:W-:Y:S01]  /*6d10*/  HMMA.16816.F32.BF16 R120, R136.reuse, R104, R12 ;  /* 0x000000688878723c */ /* 0x042fe2000004180c */
[----:B------:R-:W1:Y:S07]  /*6d20*/  LDSM.16.MT88.4 R12, [R196+0x5900] ;  /* 0x00590000c40c783b */ /* 0x000e6e0000004200 */
[C---:B------:R-:W-:Y:S07]  /*6d30*/  HMMA.16816.F32.BF16 R116, R136.reuse, R106, R16 ;  /* 0x0000006a8874723c */ /* 0x040fee0000041810 */
[----:B------:R-:W-:Y:S01]  /*6d40*/  FADD.FTZ R17, R171, R174 ;  /* 0x000000aeab117221 */ /* 0x000fe20000010000 */
[C---:B------:R-:W-:Y:S04]  /*6d50*/  HMMA.16816.F32.BF16 R112, R136.reuse, R140, R20 ;  /* 0x0000008c8870723c */ /* 0x040fe80000041814 */
[----:B------:R-:W-:Y:S02]  /*6d60*/  FADD.FTZ R19, R169, R172 ;  /* 0x000000aca9137221 */ /* 0x000fe40000010000 */
[----:B------:R-:W-:Y:S02]  /*6d70*/  FADD.FTZ R17, R170, R17 ;  /* 0x00000011aa117221 */ /* 0x000fe40000010000 */
        /* <DEDUP_REMOVED lines=28> */
[----:B------:R-:W-:Y:S04]  /*6f40*/  FADD.FTZ R241, R241, R236 ;  /* 0x000000ecf1f17221 */ /* 0x000fe80000010000 */
[C---:B------:R-:W-:Y:S04]  /*6f50*/  HMMA.16816.F32.BF16 R64, R136.reuse, R162, R64 ;  /* 0x000000a28840723c */ /* 0x040fe80000041840 */
[----:B------:R-:W-:Y:S04]  /*6f60*/  FADD.FTZ R234, R234, R241 ;  /* 0x000000f1eaea7221 */ /* 0x000fe80000010000 */
[C---:B------:R-:W-:Y:S04]  /*6f70*/  HMMA.16816.F32.BF16 R68, R136.reuse, R164, R68 ;  /* 0x000000a48844723c */ /* 0x040fe80000041844 */
[----:B------:R-:W-:Y:S04]  /*6f80*/  FADD.FTZ R233, R235, R234 ;  /* 0x000000eaebe97221 */ /* 0x000fe80000010000 */
[C---:B------:R-:W-:Y:S08]  /*6f90*/  HMMA.16816.F32.BF16 R72, R136.reuse, R166, R72 ;  /* 0x000000a68848723c */ /* 0x040ff00000041848 */
[C---:B--2---:R-:W-:Y:S07]  /*6fa0*/  HMMA.16816.F32.BF16 R76, R136.reuse, R4, R76 ;  /* 0x00000004884c723c */ /* 0x044fee000004184c */
[----:B------:R-:W-:Y:S01]  /*6fb0*/  FADD.FTZ R5, R237, R0 ;  /* 0x00000000ed057221 */ /* 0x000fe20000010000 */
[C---:B------:R-:W-:Y:S04]  /*6fc0*/  HMMA.16816.F32.BF16 R80, R136.reuse, R6, R80 ;  /* 0x000000068850723c */ /* 0x040fe80000041850 */
[----:B------:R-:W-:Y:S01]  /*6fd0*/  MOV R0, R3 ;  /* 0x0000000300007202 */ /* 0x000fe20000000f00 */
[----:B------:R-:W-:Y:S03]  /*6fe0*/  FADD.FTZ R5, R238, R5 ;  /* 0x00000005ee057221 */ /* 0x000fe60000010000 */
[C---:B---3--:R-:W-:Y:S04]  /*6ff0*/  HMMA.16816.F32.BF16 R84, R136.reuse, R8, R84 ;  /* 0x000000088854723c */ /* 0x048fe80000041854 */
[----:B------:R-:W-:Y:S04]  /*7000*/  FADD.FTZ R134, R134, R5 ;  /* 0x0000000586867221 */ /* 0x000fe80000010000 */
[C---:B------:R-:W-:Y:S04]  /*7010*/  HMMA.16816.F32.BF16 R88, R136.reuse, R10, R88 ;  /* 0x0000000a8858723c */ /* 0x040fe80000041858 */
[----:B------:R-:W-:Y:S04]  /*7020*/  FADD.FTZ R229, R133, R134 ;  /* 0x0000008685e57221 */ /* 0x000fe80000010000 */
[C---:B-1----:R-:W-:Y:S08]  /*7030*/  HMMA.16816.F32.BF16 R92, R136.reuse, R12, R92 ;  /* 0x0000000c885c723c */ /* 0x042ff0000004185c */
[----:B------:R-:W-:Y:S01]  /*7040*/  HMMA.16816.F32.BF16 R96, R136, R14, R96 ;  /* 0x0000000e8860723c */ /* 0x000fe20000041860 */
[----:B------:R-:W-:-:S07]  /*7050*/  @P0 BRA `(.L_x_3) ;  /* 0xffffd5d000000947 */ /* 0x000fce000383ffff */
.L_x_2:
[----:B------:R-:W1:Y:S01]  /*7060*/  SHFL.BFLY PT, R0, R229, 0x2, 0x1f ;  /* 0x0c401f00e5007f89 */ /* 0x000e6200000e0000 */
[----:B------:R-:W-:Y:S01]  /*7070*/  MOV R5, c[0x0][0x4e8] ;  /* 0x00013a0000057a02 */ /* 0x000fe20000000f00 */
[----:B------:R-:W2:Y:S01]  /*7080*/  S2UR UR7, SR_CTAID.Y ;  /* 0x00000000000779c3 */ /* 0x000ea20000002600 */
[----:B------:R-:W-:Y:S01]  /*7090*/  MOV R6, R212 ;  /* 0x000000d400067202 */ /* 0x000fe20000000f00 */
[----:B------:R-:W3:Y:S01]  /*70a0*/  SHFL.BFLY PT, R2, R233, 0x2, 0x1f ;  /* 0x0c401f00e9027f89 */ /* 0x000ee200000e0000 */
[C---:B------:R-:W-:Y:S01]  /*70b0*/  ISETP.NE.AND P4, PT, R5.reuse, 0x1, PT ;  /* 0x000000010500780c */ /* 0x040fe20003f85270 */
[----:B------:R-:W-:Y:S01]  /*70c0*/  IMAD R19, R5, c[0x0][0x388], RZ ;  /* 0x0000e20005137a24 */ /* 0x000fe200078e02ff */
[----:B------:R-:W-:Y:S01]  /*70d0*/  ULDC.64 UR4, c[0x0][0x490] ;  /* 0x0001240000047ab9 */ /* 0x000fe20000000a00 */
[----:B------:R-:W4:Y:S01]  /*70e0*/  S2R R9, SR_TID.X ;  /* 0x0000000000097919 */ /* 0x000f220000002100 */
[----:B------:R-:W-:Y:S01]  /*70f0*/  MOV R8, RZ ;  /* 0x000000ff00087202 */ /* 0x000fe20000000f00 */
[----:B------:R-:W-:Y:S01]  /*7100*/  BSSY B0, `(.L_x_6) ;  /* 0x000016a000007945 */ /* 0x000fe20003800000 */
[----:B------:R-:W-:-:S02]  /*7110*/  SHF.R.S32.HI R218, RZ, 0x2, R218 ;  /* 0x00000002ffda7819 */ /* 0x000fc400000114da */
[----:B------:R-:W-:Y:S02]  /*7120*/  SHF.L.U32 R211, R211, 0x1, RZ ;  /* 0x00000001d3d37819 */ /* 0x000fe400000006ff */
[----:B------:R-:W-:Y:S01]  /*7130*/  LEA R217, R217, R218, 0x4 ;  /* 0x000000dad9d97211 */ /* 0x000fe200078e20ff */
[----:B-1----:R-:W-:Y:S01]  /*7140*/  FADD.FTZ R7, R0, R229 ;  /* 0x000000e500077221 */ /* 0x002fe20000010000 */
[----:B--2---:R-:W-:Y:S01]  /*7150*/  USHF.R.S32.HI UR6, URZ, 0x1f, UR7 ;  /* 0x0000001f3f067899 */ /* 0x004fe20008011407 */
[----:B---3--:R-:W-:Y:S01]  /*7160*/  FADD.FTZ R11, R2, R233 ;  /* 0x000000e9020b7221 */ /* 0x008fe20000010000 */
[----:B------:R-:W-:Y:S02]  /*7170*/  UIMAD.WIDE.U32 UR10, UR7, UR4, URZ ;  /* 0x00000004070a72a5 */ /* 0x000fe4000f8e003f */
[----:B------:R-:W1:Y:S01]  /*7180*/  SHFL.BFLY PT, R2, R7, 0x1, 0x1f ;  /* 0x0c201f0007027f89 */ /* 0x000e6200000e0000 */
[----:B------:R-:W-:Y:S01]  /*7190*/  UIMAD UR8, UR6, UR4, URZ ;  /* 0x00000004060872a4 */ /* 0x000fe2000f8e023f */
[----:B----4-:R-:W-:-:S02]  /*71a0*/  SHF.R.S32.HI R10, RZ, 0x1f, R9 ;  /* 0x0000001fff0a7819 */ /* 0x010fc40000011409 */
[----:B------:R-:W2:Y:S01]  /*71b0*/  SHFL.BFLY PT, R4, R11, 0x1, 0x1f ;  /* 0x0c201f000b047f89 */ /* 0x000ea200000e0000 */
[----:B------:R-:W-:Y:S01]  /*71c0*/  UIMAD UR8, UR7, UR5, UR8 ;  /* 0x00000005070872a4 */ /* 0x000fe2000f8e0208 */
[----:B------:R-:W-:Y:S02]  /*71d0*/  LEA.HI R0, R10, R9, RZ, 0x5 ;  /* 0x000000090a007211 */ /* 0x000fe400078f28ff */
[----:B------:R-:W-:Y:S01]  /*71e0*/  ULDC.64 UR4, c[0x0][0x3e8] ;  /* 0x0000fa0000047ab9 */ /* 0x000fe20000000a00 */
[----:B------:R-:W-:Y:S01]  /*71f0*/  MOV R16, UR10 ;  /* 0x0000000a00107c02 */ /* 0x000fe20008000f00 */
[----:B------:R-:W-:Y:S01]  /*7200*/  UIADD3 UR8, UR11, UR8, URZ ;  /* 0x000000080b087290 */ /* 0x000fe2000fffe03f */
[----:B------:R-:W-:Y:S01]  /*7210*/  MOV R17, UR11 ;  /* 0x0000000b00117c02 */ /* 0x000fe20008000f00 */
[----:B------:R-:W-:-:S04]  /*7220*/  UIMAD UR6, UR6, UR4, URZ ;  /* 0x00000004060672a4 */ /* 0x000fc8000f8e023f */
[----:B------:R-:W-:Y:S01]  /*7230*/  MOV R15, UR8 ;  /* 0x00000008000f7c02 */ /* 0x000fe20008000f00 */
[----:B------:R-:W-:Y:S02]  /*7240*/  UIMAD.WIDE.U32 UR8, UR7, UR4, URZ ;  /* 0x00000004070872a5 */ /* 0x000fe4000f8e003f */
[----:B------:R-:W-:-:S04]  /*7250*/  UIMAD UR5, UR7, UR5, UR6 ;  /* 0x00000005070572a4 */ /* 0x000fc8000f8e0206 */
[----:B------:R-:W-:Y:S01]  /*7260*/  MOV R21, UR9 ;  /* 0x0000000900157c02 */ /* 0x000fe20008000f00 */
[----:B-1----:R-:W-:Y:S01]  /*7270*/  FADD.FTZ R2, R7, R2 ;  /* 0x0000000207027221 */ /* 0x002fe20000010000 */
[----:B------:R-:W-:Y:S01]  /*7280*/  LEA.HI R7, R10, R9, RZ, 0x2 ;  /* 0x000000090a077211 */ /* 0x000fe200078f10ff */
[----:B------:R-:W-:Y:S01]  /*7290*/  UIADD3 UR5, UR9, UR5, URZ ;  /* 0x0000000509057290 */ /* 0x000fe2000fffe03f */
[----:B------:R-:W-:Y:S01]  /*72a0*/  LOP3.LUT R10, R0, 0xffffffe0, RZ, 0xc0, !PT ;  /* 0xffffffe0000a7812 */ /* 0x000fe200078ec0ff */
[----:B--2---:R-:W-:Y:S01]  /*72b0*/  FADD.FTZ R4, R11, R4 ;  /* 0x000000040b047221 */ /* 0x004fe20000010000 */
[----:B------:R-:W-:Y:S01]  /*72c0*/  FSETP.NE.FTZ.AND P0, PT, R2, RZ, PT ;  /* 0x000000ff0200720b */ /* 0x000fe20003f15000 */
[----:B------:R-:W-:Y:S01]  /*72d0*/  @P4 IMAD.HI.U32 R11, R212, c[0x0][0x4ec], RZ ;  /* 0x00013b00d40b4a27 */ /* 0x000fe200078e00ff */
[----:B------:R-:W-:Y:S02]  /*72e0*/  SHF.R.S32.HI R14, RZ, 0x1f, R7 ;  /* 0x0000001fff0e7819 */ /* 0x000fe40000011407 */
[----:B------:R-:W-:-:S02]  /*72f0*/  LOP3.LUT R12, R7, 0xfffffffc, RZ, 0xc0, !PT ;  /* 0xfffffffc070c7812 */ /* 0x000fc400078ec0ff */
[----:B------:R-:W-:Y:S02]  /*7300*/  @P4 SHF.R.U32.HI R6, RZ, c[0x0][0x4f0], R11 ;  /* 0x00013c00ff064a19 */ /* 0x000fe4000001160b */
[----:B------:R-:W-:Y:S01]  /*7310*/  IADD3 R11, -R10, R9, RZ ;  /* 0x000000090a0b7210 */ /* 0x000fe20007ffe1ff */
[----:B------:R-:W-:Y:S01]  /*7320*/  IMAD.IADD R9, R9, 0x1, -R12 ;  /* 0x0000000109097824 */ /* 0x000fe200078e0a0c */
[----:B------:R-:W-:Y:S01]  /*7330*/  MOV R10, RZ ;  /* 0x000000ff000a7202 */ /* 0x000fe20000000f00 */
[----:B------:R-:W1:Y:S01]  /*7340*/  S2R R12, SR_CTAID.X ;  /* 0x00000000000c7919 */ /* 0x000e620000002500 */
[----:B------:R-:W-:Y:S02]  /*7350*/  IADD3 R13, -R6, RZ, RZ ;  /* 0x000000ff060d7210 */ /* 0x000fe40007ffe1ff */
[----:B------:R-:W-:Y:S02]  /*7360*/  LOP3.LUT P2, RZ, R11, 0x3, RZ, 0xc0, !PT ;  /* 0x000000030bff7812 */ /* 0x000fe4000784c0ff */
[----:B------:R-:W2:Y:S01]  /*7370*/  @P0 MUFU.RCP R10, R2 ;  /* 0x00000002000a0308 */ /* 0x000ea20000001000 */
[----:B------:R-:W-:Y:S01]  /*7380*/  IMAD R11, R13, c[0x0][0x4e8], R212 ;  /* 0x00013a000d0b7a24 */ /* 0x000fe200078e02d4 */
[----:B------:R-:W-:-:S02]  /*7390*/  SHF.R.S32.HI R13, RZ, 0x2, R7 ;  /* 0x00000002ff0d7819 */ /* 0x000fc40000011407 */
[----:B------:R-:W-:Y:S02]  /*73a0*/  FSETP.NE.FTZ.AND P1, PT, R4, RZ, PT ;  /* 0x000000ff0400720b */ /* 0x000fe40003f35000 */
[----:B------:R-:W-:Y:S02]  /*73b0*/  LEA.HI R7, R14, R13, RZ, 0x3 ;  /* 0x0000000d0e077211 */ /* 0x000fe400078f18ff */
[----:B------:R-:W3:Y:S01]  /*73c0*/  @P0 MUFU.LG2 R2, R2 ;  /* 0x0000000200020308 */ /* 0x000ee20000000c00 */
[----:B------:R-:W-:Y:S02]  /*73d0*/  @P0 MOV R5, 0x3f317218 ;  /* 0x3f31721800050802 */ /* 0x000fe40000000f00 */
[----:B------:R-:W-:Y:S02]  /*73e0*/  LOP3.LUT R14, R7, 0xfffffff8, RZ, 0xc0, !PT ;  /* 0xfffffff8070e7812 */ /* 0x000fe400078ec0ff */
[----:B------:R-:W-:Y:S01]  /*73f0*/  MOV R20, UR8 ;  /* 0x0000000800147c02 */ /* 0x000fe20008000f00 */
[----:B------:R-:W-:Y:S01]  /*7400*/  @P0 FMUL.FTZ R5, R5, c[0x0][0x2d0] ;  /* 0x0000b40005050a20 */ /* 0x000fe20000410000 */
[----:B------:R-:W-:Y:S01]  /*7410*/  IADD3 R7, R13, -R14, RZ ;  /* 0x8000000e0d077210 */ /* 0x000fe20007ffe0ff */
[----:B------:R-:W-:Y:S01]  /*7420*/  IMAD.MOV.U32 R13, RZ, RZ, -0x800000 ;  /* 0xff800000ff0d7424 */ /* 0x000fe200078e00ff */
[----:B------:R-:W-:Y:S01]  /*7430*/  @P1 MUFU.RCP R8, R4 ;  /* 0x0000000400081308 */ /* 0x000fe20000001000 */
[C---:B--2---:R-:W-:Y:S01]  /*7440*/  FMUL.FTZ R131, R10.reuse, R131 ;  /* 0x000000830a837220 */ /* 0x044fe20000410000 */
[----:B------:R-:W-:Y:S01]  /*7450*/  MOV R23, UR5 ;  /* 0x0000000500177c02 */ /* 0x000fe20008000f00 */
[----:B------:R-:W-:Y:S01]  /*7460*/  FMUL.FTZ R130, R10, R130 ;  /* 0x000000820a827220 */ /* 0x000fe20000410000 */
[----:B-1----:R-:W-:Y:S01]  /*7470*/  LEA R18, R12, R217, 0x7 ;  /* 0x000000d90c127211 */ /* 0x002fe200078e38ff */
[----:B------:R-:W-:Y:S01]  /*7480*/  FMUL.FTZ R127, R10, R127 ;  /* 0x0000007f0a7f7220 */ /* 0x000fe20000410000 */
[----:B------:R-:W-:Y:S01]  /*7490*/  MOV R14, R16 ;  /* 0x00000010000e7202 */ /* 0x000fe20000000f00 */
[----:B---3--:R-:W-:Y:S01]  /*74a0*/  @P0 FMUL.FTZ R2, R2, 0.69314718246459960938 ;  /* 0x3f31721802020820 */ /* 0x008fe20000410000 */
[----:B------:R-:W1:Y:S01]  /*74b0*/  @P1 MUFU.LG2 R4, R4 ;  /* 0x0000000400041308 */ /* 0x000e620000000c00 */
[C---:B------:R-:W-:Y:S01]  /*74c0*/  FMUL.FTZ R126, R10.reuse, R126 ;  /* 0x0000007e0a7e7220 */ /* 0x040fe20000410000 */
[----:B------:R-:W-:Y:S01]  /*74d0*/  @P1 MOV R17, 0x3f317218 ;  /* 0x3f31721800111802 */ /* 0x000fe20000000f00 */
[----:B------:R-:W-:Y:S01]  /*74e0*/  @P0 FFMA.FTZ R13, R5, R3, R2 ;  /* 0x00000003050d0223 */ /* 0x000fe20000010002 */
[----:B------:R-:W-:Y:S01]  /*74f0*/  SHF.L.U32 R5, R7, 0x6, RZ ;  /* 0x0000000607057819 */ /* 0x000fe200000006ff */
[----:B------:R-:W2:Y:S01]  /*7500*/  S2R R3, SR_CTAID.Z ;  /* 0x0000000000037919 */ /* 0x000ea20000002700 */
[----:B------:R-:W-:Y:S01]  /*7510*/  FMUL.FTZ R123, R10, R123 ;  /* 0x0000007b0a7b7220 */ /* 0x000fe20000410000 */
[----:B------:R-:W-:Y:S01]  /*7520*/  ISETP.GE.OR P6, PT, R18, R19, P2 ;  /* 0x000000131200720c */ /* 0x000fe200017c6670 */
[----:B------:R-:W-:Y:S01]  /*7530*/  FMUL.FTZ R122, R10, R122 ;  /* 0x0000007a0a7a7220 */ /* 0x000fe20000410000 */
[----:B------:R-:W-:Y:S01]  /*7540*/  IADD3 R18, R18, 0x8, RZ ;  /* 0x0000000812127810 */ /* 0x000fe20007ffe0ff */
[C---:B------:R-:W-:Y:S01]  /*7550*/  FMUL.FTZ R119, R10.reuse, R119 ;  /* 0x000000770a777220 */ /* 0x040fe20000410000 */
[----:B------:R-:W-:Y:S01]  /*7560*/  SHF.R.S32.HI R0, RZ, 0x5, R0 ;  /* 0x00000005ff007819 */ /* 0x000fe20000011400 */
[C---:B------:R-:W-:Y:S01]  /*7570*/  FMUL.FTZ R118, R10.reuse, R118 ;  /* 0x000000760a767220 */ /* 0x040fe20000410000 */
[----:B------:R-:W-:Y:S01]  /*7580*/  LOP3.LUT R5, R5, 0x1c0, RZ, 0xc0, !PT ;  /* 0x000001c005057812 */ /* 0x000fe200078ec0ff */
[----:B------:R-:W-:Y:S01]  /*7590*/  FMUL.FTZ R115, R10, R115 ;  /* 0x000000730a737220 */ /* 0x000fe20000410000 */
[----:B------:R-:W-:Y:S01]  /*75a0*/  MOV R16, 0xff800000 ;  /* 0xff80000000107802 */ /* 0x000fe20000000f00 */
[----:B-1----:R-:W-:Y:S01]  /*75b0*/  @P1 FMUL.FTZ R21, R4, 0.69314718246459960938 ;  /* 0x3f31721804151820 */ /* 0x002fe20000410000 */
[C---:B------:R-:W-:Y:S01]  /*75c0*/  LEA.HI R4, R9.reuse, R9, RZ, 0x1 ;  /* 0x0000000909047211 */ /* 0x040fe200078f08ff */
[----:B------:R-:W-:Y:S01]  /*75d0*/  FMUL.FTZ R114, R10, R114 ;  /* 0x000000720a727220 */ /* 0x000fe20000410000 */
[----:B------:R-:W-:Y:S01]  /*75e0*/  ISETP.GE.OR P5, PT, R18, R19, P2 ;  /* 0x000000131200720c */ /* 0x000fe200017a6670 */
[----:B------:R-:W-:Y:S01]  /*75f0*/  FMUL.FTZ R111, R10, R111 ;  /* 0x0000006f0a6f7220 */ /* 0x000fe20000410000 */
[----:B------:R-:W-:Y:S01]  /*7600*/  LOP3.LUT R4, R4, 0x1ffffffe, RZ, 0xc0, !PT ;  /* 0x1ffffffe04047812 */ /* 0x000fe200078ec0ff */
[----:B------:R-:W-:Y:S01]  /*7610*/  FMUL.FTZ R110, R10, R110 ;  /* 0x0000006e0a6e7220 */ /* 0x000fe20000410000 */
[----:B------:R-:W-:Y:S01]  /*7620*/  LEA R0, R0, R9, 0x9 ;  /* 0x0000000900007211 */ /* 0x000fe200078e48ff */
[C---:B------:R-:W-:Y:S01]  /*7630*/  FMUL.FTZ R107, R10.reuse, R107 ;  /* 0x0000006b0a6b7220 */ /* 0x040fe20000410000 */
[----:B------:R-:W-:Y:S01]  /*7640*/  IADD3 R4, R9, -R4, RZ ;  /* 0x8000000409047210 */ /* 0x000fe20007ffe0ff */
[C---:B------:R-:W-:Y:S01]  /*7650*/  FMUL.FTZ R106, R10.reuse, R106 ;  /* 0x0000006a0a6a7220 */ /* 0x040fe20000410000 */
[----:B------:R-:W-:Y:S01]  /*7660*/  LEA.HI R5, R5, R5, RZ, 0x1d ;  /* 0x0000000505057211 */ /* 0x000fe200078fe8ff */
[C---:B------:R-:W-:Y:S01]  /*7670*/  FMUL.FTZ R103, R10.reuse, R103 ;  /* 0x000000670a677220 */ /* 0x040fe20000410000 */
[----:B--2---:R-:W-:Y:S01]  /*7680*/  SHF.R.S32.HI R2, RZ, 0x1f, R3 ;  /* 0x0000001fff027819 */ /* 0x004fe20000011403 */
[----:B------:R-:W-:Y:S01]  /*7690*/  FMUL.FTZ R102, R10, R102 ;  /* 0x000000660a667220 */ /* 0x000fe20000410000 */
[----:B------:R-:W-:Y:S01]  /*76a0*/  LEA R217, R4, R217, 0x3 ;  /* 0x000000d904d97211 */ /* 0x000fe200078e18ff */
[C---:B------:R-:W-:Y:S01]  /*76b0*/  FMUL.FTZ R39, R10.reuse, R39 ;  /* 0x000000270a277220 */ /* 0x040fe20000410000 */
[----:B------:R-:W-:Y:S01]  /*76c0*/  SHF.R.S32.HI R4, RZ, 0x1f, R6 ;  /* 0x0000001fff047819 */ /* 0x000fe20000011406 */
[----:B------:R-:W-:Y:S01]  /*76d0*/  FMUL.FTZ R38, R10, R38 ;  /* 0x000000260a267220 */ /* 0x000fe20000410000 */
[----:B------:R-:W-:Y:S01]  /*76e0*/  LEA R217, R12, R217, 0x7 ;  /* 0x000000d90cd97211 */ /* 0x000fe200078e38ff */
[C---:B------:R-:W-:Y:S01]  /*76f0*/  FMUL.FTZ R43, R10.reuse, R43 ;  /* 0x0000002b0a2b7220 */ /* 0x040fe20000410000 */
[----:B------:R-:W-:Y:S01]  /*7700*/  F2FP.BF16.PACK_AB R130, R131, R130 ;  /* 0x000000828382723e */ /* 0x000fe200000010ff */
        /* <DEDUP_REMOVED lines=30> */
[----:B------:R-:W-:-:S02]  /*78f0*/  FMUL.FTZ R75, R10, R75 ;  /* 0x0000004b0a4b7220 */ /* 0x000fc40000410000 */
[C---:B------:R-:W-:Y:S01]  /*7900*/  FMUL.FTZ R74, R10.reuse, R74 ;  /* 0x0000004a0a4a7220 */ /* 0x040fe20000410000 */
[----:B------:R-:W-:Y:S01]  /*7910*/  F2FP.BF16.PACK_AB R70, R71, R70 ;  /* 0x000000464746723e */ /* 0x000fe200000010ff */
[C---:B------:R-:W-:Y:S02]  /*7920*/  FMUL.FTZ R79, R10.reuse, R79 ;  /* 0x0000004f0a4f7220 */ /* 0x040fe40000410000 */
[C---:B------:R-:W-:Y:S01]  /*7930*/  FMUL.FTZ R78, R10.reuse, R78 ;  /* 0x0000004e0a4e7220 */ /* 0x040fe20000410000 */
[----:B------:R-:W-:Y:S01]  /*7940*/  F2FP.BF16.PACK_AB R74, R75, R74 ;  /* 0x0000004a4b4a723e */ /* 0x000fe200000010ff */
[C---:B------:R-:W-:Y:S02]  /*7950*/  FMUL.FTZ R83, R10.reuse, R83 ;  /* 0x000000530a537220 */ /* 0x040fe40000410000 */
        /* <DEDUP_REMOVED lines=12> */
[----:B------:R-:W-:Y:S01]  /*7a20*/  FMUL.FTZ R10, R10, R98 ;  /* 0x000000620a0a7220 */ /* 0x000fe20000410000 */
[----:B------:R-:W-:Y:S01]  /*7a30*/  F2FP.BF16.PACK_AB R94, R95, R94 ;  /* 0x0000005e5f5e723e */ /* 0x000fe200000010ff */
[----:B------:R-:W-:Y:S02]  /*7a40*/  IMAD.MOV.U32 R22, RZ, RZ, R20 ;  /* 0x000000ffff167224 */ /* 0x000fe400078e0014 */
[----:B------:R-:W-:Y:S01]  /*7a50*/  @P1 FMUL.FTZ R17, R17, c[0x0][0x2d0] ;  /* 0x0000b40011111a20 */ /* 0x000fe20000410000 */
[----:B------:R-:W-:Y:S01]  /*7a60*/  F2FP.BF16.PACK_AB R99, R99, R10 ;  /* 0x0000000a6363723e */ /* 0x000fe200000010ff */
[----:B------:R-:W-:Y:S02]  /*7a70*/  IMAD R10, R2, c[0x0][0x3f0], RZ ;  /* 0x0000fc00020a7a24 */ /* 0x000fe400078e02ff */
[----:B------:R-:W-:-:S04]  /*7a80*/  IMAD.WIDE.U32 R22, R3, c[0x0][0x3f0], R22 ;  /* 0x0000fc0003167a25 */ /* 0x000fc800078e0016 */
[C---:B------:R-:W-:Y:S02]  /*7a90*/  IMAD R10, R3.reuse, c[0x0][0x3f4], R10 ;  /* 0x0000fd00030a7a24 */ /* 0x040fe400078e020a */
[----:B------:R-:W-:Y:S02]  /*7aa0*/  IMAD R2, R2, c[0x0][0x498], RZ ;  /* 0x0001260002027a24 */ /* 0x000fe400078e02ff */
[----:B------:R-:W-:Y:S01]  /*7ab0*/  IMAD.WIDE.U32 R14, R3, c[0x0][0x498], R14 ;  /* 0x00012600030e7a25 */ /* 0x000fe200078e000e */
[----:B------:R-:W-:-:S03]  /*7ac0*/  IADD3 R23, R23, R10, RZ ;  /* 0x0000000a17177210 */ /* 0x000fc60007ffe0ff */
[----:B------:R-:W-:Y:S02]  /*7ad0*/  IMAD R2, R3, c[0x0][0x49c], R2 ;  /* 0x0001270003027a24 */ /* 0x000fe400078e0202 */
[----:B------:R-:W-:Y:S02]  /*7ae0*/  IMAD R3, R4, c[0x0][0x3e0], RZ ;  /* 0x0000f80004037a24 */ /* 0x000fe400078e02ff */
[----:B------:R-:W-:Y:S01]  /*7af0*/  @P1 FFMA.FTZ R16, R17, R132, R21 ;  /* 0x0000008411101223 */ /* 0x000fe20000010015 */
[C---:B------:R-:W-:Y:S01]  /*7b00*/  R2P PR, R7.reuse, 0x6 ;  /* 0x0000000607007804 */ /* 0x040fe20000000000 */
[C---:B------:R-:W-:Y:S02]  /*7b10*/  IMAD R3, R6.reuse, c[0x0][0x3e4], R3 ;  /* 0x0000f90006037a24 */ /* 0x040fe400078e0203 */
[----:B------:R-:W-:Y:S01]  /*7b20*/  IMAD.WIDE.U32 R20, R6, c[0x0][0x3e0], R22 ;  /* 0x0000f80006147a25 */ /* 0x000fe200078e0016 */
[----:B------:R-:W-:-:S03]  /*7b30*/  LOP3.LUT R6, R7, 0x1, RZ, 0xc0, !PT ;  /* 0x0000000107067812 */ /* 0x000fc600078ec0ff */
[----:B------:R-:W-:Y:S01]  /*7b40*/  @P4 IMAD.HI.U32 R4, R217, c[0x0][0x4ec], RZ ;  /* 0x00013b00d9044a27 */ /* 0x000fe200078e00ff */
[----:B------:R-:W-:Y:S02]  /*7b50*/  ISETP.NE.U32.AND P3, PT, R6, 0x1, PT ;  /* 0x000000010600780c */ /* 0x000fe40003f65070 */
[----:B------:R-:W-:Y:S01]  /*7b60*/  IADD3 R21, R21, R3, RZ ;  /* 0x0000000315157210 */ /* 0x000fe20007ffe0ff */
[----:B------:R-:W-:Y:S01]  /*7b70*/  IMAD.U32 R0, R0, 0x2, R5 ;  /* 0x0000000200007824 */ /* 0x000fe200078e0005 */
[----:B------:R-:W-:Y:S01]  /*7b80*/  MOV R5, R217 ;  /* 0x000000d900057202 */ /* 0x000fe20000000f00 */
[C---:B------:R-:W-:Y:S01]  /*7b90*/  FMUL.FTZ R129, R8.reuse, R129 ;  /* 0x0000008108817220 */ /* 0x040fe20000410000 */
[----:B------:R-:W-:Y:S01]  /*7ba0*/  @P4 SHF.R.U32.HI R5, RZ, c[0x0][0x4f0], R4 ;  /* 0x00013c00ff054a19 */ /* 0x000fe20000011604 */
[----:B------:R-:W-:Y:S01]  /*7bb0*/  FMUL.FTZ R128, R8, R128 ;  /* 0x0000008008807220 */ /* 0x000fe20000410000 */
[----:B------:R-:W-:Y:S01]  /*7bc0*/  SHF.L.U32 R7, R0, 0x1, RZ ;  /* 0x0000000100077819 */ /* 0x000fe200000006ff */
[----:B------:R-:W-:Y:S01]  /*7bd0*/  BAR.SYNC.DEFER_BLOCKING 0x1, 0x100 ;  /* 0x0044000000007b1d */ /* 0x000fe20000010000 */
[----:B------:R-:W-:Y:S01]  /*7be0*/  IADD3 R6, -R5, RZ, RZ ;  /* 0x000000ff05067210 */ /* 0x000fe20007ffe1ff */
[C---:B------:R-:W-:Y:S01]  /*7bf0*/  FMUL.FTZ R125, R8.reuse, R125 ;  /* 0x0000007d087d7220 */ /* 0x040fe20000410000 */
[----:B------:R-:W-:Y:S01]  /*7c00*/  IADD3 R4, R7, 0x80, RZ ;  /* 0x0000008007047810 */ /* 0x000fe20007ffe0ff */
[----:B------:R-:W-:Y:S01]  /*7c10*/  FMUL.FTZ R124, R8, R124 ;  /* 0x0000007c087c7220 */ /* 0x000fe20000410000 */
[----:B------:R-:W-:Y:S01]  /*7c20*/  MOV R0, 0x20 ;  /* 0x0000002000007802 */ /* 0x000fe20000000f00 */
[----:B------:R-:W-:Y:S01]  /*7c30*/  IMAD R217, R6, c[0x0][0x4e8], R217 ;  /* 0x00013a0006d97a24 */ /* 0x000fe200078e02d9 */
[----:B------:R-:W-:Y:S01]  /*7c40*/  SHF.R.S32.HI R3, RZ, 0x1f, R11 ;  /* 0x0000001fff037819 */ /* 0x000fe2000001140b */
[C---:B------:R-:W-:Y:S01]  /*7c50*/  FMUL.FTZ R121, R8.reuse, R121 ;  /* 0x0000007908797220 */ /* 0x040fe20000410000 */
[----:B------:R-:W-:Y:S01]  /*7c60*/  SHF.R.S32.HI R9, RZ, 0x1f, R5 ;  /* 0x0000001fff097819 */ /* 0x000fe20000011405 */
[C---:B------:R-:W-:Y:S01]  /*7c70*/  FMUL.FTZ R120, R8.reuse, R120 ;  /* 0x0000007808787220 */ /* 0x040fe20000410000 */
[----:B------:R-:W-:Y:S01]  /*7c80*/  IADD3 R14, P0, R5, R14, RZ ;  /* 0x0000000e050e7210 */ /* 0x000fe20007f1e0ff */
[C---:B------:R-:W-:Y:S01]  /*7c90*/  FMUL.FTZ R117, R8.reuse, R117 ;  /* 0x0000007508757220 */ /* 0x040fe20000410000 */
[----:B------:R-:W-:Y:S01]  /*7ca0*/  IADD3 R17, R7, 0x70, RZ ;  /* 0x0000007007117810 */ /* 0x000fe20007ffe0ff */
[----:B------:R-:W-:Y:S01]  /*7cb0*/  FMUL.FTZ R116, R8, R116 ;  /* 0x0000007408747220 */ /* 0x000fe20000410000 */
[----:B------:R-:W-:Y:S01]  /*7cc0*/  @P3 IADD3 R17, R4, 0x10, RZ ;  /* 0x0000001004113810 */ /* 0x000fe20007ffe0ff */
[C---:B------:R-:W-:Y:S01]  /*7cd0*/  FMUL.FTZ R113, R8.reuse, R113 ;  /* 0x0000007108717220 */ /* 0x040fe20000410000 */
[----:B------:R-:W-:Y:S01]  /*7ce0*/  MOV R4, 0x40 ;  /* 0x0000004000047802 */ /* 0x000fe20000000f00 */
[----:B------:R-:W-:Y:S01]  /*7cf0*/  FMUL.FTZ R112, R8, R112 ;  /* 0x0000007008707220 */ /* 0x000fe20000410000 */
[----:B------:R-:W-:Y:S01]  /*7d00*/  SEL R0, R0, 0xffffffe0, !P1 ;  /* 0xffffffe000007807 */ /* 0x000fe20004800000 */
[C---:B------:R-:W-:Y:S01]  /*7d10*/  FMUL.FTZ R109, R8.reuse, R109 ;  /* 0x0000006d086d7220 */ /* 0x040fe20000410000 */
[----:B------:R-:W-:Y:S01]  /*7d20*/  IADD3.X R15, R9, R15, R2, P0, !PT ;  /* 0x0000000f090f7210 */ /* 0x000fe200007fe402 */
[----:B------:R-:W-:Y:S01]  /*7d30*/  IMAD R2, R3, c[0x0][0x3d8], RZ ;  /* 0x0000f60003027a24 */ /* 0x000fe200078e02ff */
[----:B------:R-:W-:Y:S01]  /*7d40*/  SHF.R.S32.HI R5, RZ, 0x1f, R217 ;  /* 0x0000001fff057819 */ /* 0x000fe200000114d9 */
[C---:B------:R-:W-:Y:S01]  /*7d50*/  FMUL.FTZ R108, R8.reuse, R108 ;  /* 0x0000006c086c7220 */ /* 0x040fe20000410000 */
[----:B------:R-:W-:Y:S01]  /*7d60*/  F2FP.BF16.PACK_AB R128, R129, R128 ;  /* 0x000000808180723e */ /* 0x000fe200000010ff */
[----:B------:R-:W-:Y:S01]  /*7d70*/  FMUL.FTZ R105, R8, R105 ;  /* 0x0000006908697220 */ /* 0x000fe20000410000 */
[----:B------:R-:W-:Y:S01]  /*7d80*/  SEL R4, R4, 0xffffffc0, !P2 ;  /* 0xffffffc004047807 */ /* 0x000fe20005000000 */
[C---:B------:R-:W-:Y:S01]  /*7d90*/  FMUL.FTZ R104, R8.reuse, R104 ;  /* 0x0000006808687220 */ /* 0x040fe20000410000 */
[----:B------:R-:W-:Y:S01]  /*7da0*/  F2FP.BF16.PACK_AB R124, R125, R124 ;  /* 0x0000007c7d7c723e */ /* 0x000fe200000010ff */
[C---:B------:R-:W-:Y:S01]  /*7db0*/  FMUL.FTZ R101, R8.reuse, R101 ;  /* 0x0000006508657220 */ /* 0x040fe20000410000 */
[----:B------:R-:W-:Y:S01]  /*7dc0*/  F2FP.BF16.PACK_AB R120, R121, R120 ;  /* 0x000000787978723e */ /* 0x000fe200000010ff */
[----:B------:R-:W-:Y:S01]  /*7dd0*/  FMUL.FTZ R100, R8, R100 ;  /* 0x0000006408647220 */ /* 0x000fe20000410000 */
[----:B------:R-:W-:Y:S01]  /*7de0*/  IADD3 R3, R7, R0, RZ ;  /* 0x0000000007037210 */ /* 0x000fe20007ffe0ff */
[----:B------:R-:W-:Y:S01]  /*7df0*/  IMAD.IADD R9, R0, 0x1, R17 ;  /* 0x0000000100097824 */ /* 0x000fe200078e0211 */
[----:B------:R-:W-:Y:S01]  /*7e00*/  F2FP.BF16.PACK_AB R116, R117, R116 ;  /* 0x000000747574723e */ /* 0x000fe200000010ff */
[C---:B------:R-:W-:Y:S01]  /*7e10*/  FMUL.FTZ R37, R8.reuse, R37 ;  /* 0x0000002508257220 */ /* 0x040fe20000410000 */
[----:B------:R-:W-:Y:S01]  /*7e20*/  F2FP.BF16.PACK_AB R112, R113, R112 ;  /* 0x000000707170723e */ /* 0x000fe200000010ff */
[C---:B------:R-:W-:Y:S01]  /*7e30*/  FMUL.FTZ R36, R8.reuse, R36 ;  /* 0x0000002408247220 */ /* 0x040fe20000410000 */
[----:B------:R-:W-:Y:S01]  /*7e40*/  F2FP.BF16.PACK_AB R108, R109, R108 ;  /* 0x0000006c6d6c723e */ /* 0x000fe200000010ff */
[----:B------:R-:W-:Y:S01]  /*7e50*/  IMAD R2, R11, c[0x0][0x3dc], R2 ;  /* 0x0000f7000b027a24 */ /* 0x000fe200078e0202 */
[----:B------:R-:W-:Y:S01]  /*7e60*/  STS [R7+0x80], R128 ;  /* 0x0000808007007388 */ /* 0x000fe20000000800 */
[----:B------:R-:W-:Y:S01]  /*7e70*/  IMAD R0, R5, c[0x0][0x488], RZ ;  /* 0x0001220005007a24 */ /* 0x000fe200078e02ff */
[----:B------:R-:W-:Y:S01]  /*7e80*/  IADD3 R5, R7, R4, RZ ;  /* 0x0000000407057210 */ /* 0x000fe20007ffe0ff */
[C---:B------:R-:W-:Y:S01]  /*7e90*/  FMUL.FTZ R41, R8.reuse, R41 ;  /* 0x0000002908297220 */ /* 0x040fe20000410000 */
[----:B------:R-:W-:Y:S01]  /*7ea0*/  STS [R7+0x480], R130 ;  /* 0x0004808207007388 */ /* 0x000fe20000000800 */
[----:B------:R-:W-:Y:S01]  /*7eb0*/  FMUL.FTZ R40, R8, R40 ;  /* 0x0000002808287220 */ /* 0x000fe20000410000 */
[----:B------:R-:W-:Y:S01]  /*7ec0*/  F2FP.BF16.PACK_AB R104, R105, R104 ;  /* 0x000000686968723e */ /* 0x000fe200000010ff */
[----:B------:R-:W-:Y:S01]  /*7ed0*/  IMAD.WIDE.U32 R10, R11, c[0x0][0x3d8], R20 ;  /* 0x0000f6000b0a7a25 */ /* 0x000fe200078e0014 */
[C---:B------:R-:W-:Y:S01]  /*7ee0*/  IADD3 R21, R4.reuse, R17, RZ ;  /* 0x0000001104157210 */ /* 0x040fe20007ffe0ff */
[----:B------:R-:W-:Y:S01]  /*7ef0*/  STS [R17], R124 ;  /* 0x0000007c11007388 */ /* 0x000fe20000000800 */
[----:B------:R-:W-:Y:S01]  /*7f00*/  IADD3 R23, R4, R3, RZ ;  /* 0x0000000304177210 */ /* 0x000fe20007ffe0ff */
[C---:B------:R-:W-:Y:S01]  /*7f10*/  FMUL.FTZ R45, R8.reuse, R45 ;  /* 0x0000002d082d7220 */ /* 0x040fe20000410000 */
[----:B------:R-:W-:Y:S01]  /*7f20*/  F2FP.BF16.PACK_AB R100, R101, R100 ;  /* 0x000000646564723e */ /* 0x000fe200000010ff */
[C---:B------:R-:W-:Y:S01]  /*7f30*/  FMUL.FTZ R44, R8.reuse, R44 ;  /* 0x0000002c082c7220 */ /* 0x040fe20000410000 */
[----:B------:R-:W-:Y:S01]  /*7f40*/  STS [R17+0x400], R126 ;  /* 0x0004007e11007388 */ /* 0x000fe20000000800 */
[C---:B------:R-:W-:Y:S01]  /*7f50*/  FMUL.FTZ R49, R8.reuse, R49 ;  /* 0x0000003108317220 */ /* 0x040fe20000410000 */
[----:B------:R-:W-:Y:S01]  /*7f60*/  IADD3 R25, R9, R4, RZ ;  /* 0x0000000409197210 */ /* 0x000fe20007ffe0ff */
[C---:B------:R-:W-:Y:S01]  /*7f70*/  FMUL.FTZ R48, R8.reuse, R48 ;  /* 0x0000003008307220 */ /* 0x040fe20000410000 */
[----:B------:R-:W-:Y:S01]  /*7f80*/  STS [R3+0x80], R120 ;  /* 0x0000807803007388 */ /* 0x000fe20000000800 */
[C---:B------:R-:W-:Y:S01]  /*7f90*/  FMUL.FTZ R53, R8.reuse, R53 ;  /* 0x0000003508357220 */ /* 0x040fe20000410000 */
[----:B------:R-:W-:Y:S01]  /*7fa0*/  F2FP.BF16.PACK_AB R36, R37, R36 ;  /* 0x000000242524723e */ /* 0x000fe200000010ff */
[C---:B------:R-:W-:Y:S01]  /*7fb0*/  FMUL.FTZ R52, R8.reuse, R52 ;  /* 0x0000003408347220 */ /* 0x040fe20000410000 */
[----:B------:R-:W-:Y:S01]  /*7fc0*/  STS [R3+0x480], R122 ;  /* 0x0004807a03007388 */ /* 0x000fe20000000800 */
[C---:B------:R-:W-:Y:S01]  /*7fd0*/  FMUL.FTZ R57, R8.reuse, R57 ;  /* 0x0000003908397220 */ /* 0x040fe20000410000 */
[----:B------:R-:W-:Y:S01]  /*7fe0*/  F2FP.BF16.PACK_AB R40, R41, R40 ;  /* 0x000000282928723e */ /* 0x000fe200000010ff */
[C---:B------:R-:W-:Y:S01]  /*7ff0*/  FMUL.FTZ R56, R8.reuse, R56 ;  /* 0x0000003808387220 */ /* 0x040fe20000410000 */
[----:B------:R-:W-:Y:S01]  /*8000*/  STS [R9], R116 ;  /* 0x0000007409007388 */ /* 0x000fe20000000800 */
[C---:B------:R-:W-:Y:S01]  /*8010*/  FMUL.FTZ R61, R8.reuse, R61 ;  /* 0x0000003d083d7220 */ /* 0x040fe20000410000 */
[----:B------:R-:W-:Y:S01]  /*8020*/  F2FP.BF16.PACK_AB R44, R45, R44 ;  /* 0x0000002c2d2c723e */ /* 0x000fe200000010ff */
        /* <DEDUP_REMOVED lines=24> */
[----:B------:R-:W-:Y:S01]  /*81b0*/  FMUL.FTZ R84, R8, R84 ;  /* 0x0000005408547220 */ /* 0x000fe20000410000 */
[----:B------:R-:W-:Y:S01]  /*81c0*/  STS [R23+0x480], R106 ;  /* 0x0004806a17007388 */ /* 0x000fe20000000800 */
[----:B------:R-:W-:Y:S01]  /*81d0*/  IMAD.WIDE.U32 R14, R217, c[0x0][0x488], R14 ;  /* 0x00012200d90e7a25 */ /* 0x000fe200078e000e */
[----:B------:R-:W-:-:S02]  /*81e0*/  F2FP.BF16.PACK_AB R72, R73, R72 ;  /* 0x000000484948723e */ /* 0x000fc400000010ff */
[----:B------:R-:W-:Y:S01]  /*81f0*/  STS [R25], R100 ;  /* 0x0000006419007388 */ /* 0x000fe20000000800 */
[----:B------:R-:W-:Y:S01]  /*8200*/  IMAD R0, R217, c[0x0][0x48c], R0 ;  /* 0x00012300d9007a24 */ /* 0x000fe200078e0200 */
        /* <DEDUP_REMOVED lines=11> */
[----:B------:R-:W-:Y:S01]  /*82c0*/  FMUL.FTZ R8, R8, R96 ;  /* 0x0000006008087220 */ /* 0x000fe20000410000 */
[----:B------:R-:W-:-:S02]  /*82d0*/  LEA R6, P0, R14, c[0x0][0x450], 0x2 ;  /* 0x000114000e067a11 */ /* 0x000fc400078010ff */
[----:B------:R-:W-:Y:S01]  /*82e0*/  STS [R17+0x4000], R40 ;  /* 0x0040002811007388 */ /* 0x000fe20000000800 */
[----:B------:R-:W-:Y:S02]  /*82f0*/  IADD3 R15, R15, R0, RZ ;  /* 0x000000000f0f7210 */ /* 0x000fe40007ffe0ff */
[----:B------:R-:W-:Y:S01]  /*8300*/  F2FP.BF16.PACK_AB R88, R89, R88 ;  /* 0x000000585958723e */ /* 0x000fe200000010ff */
[----:B------:R-:W-:Y:S01]  /*8310*/  STS [R17+0x4400], R42 ;  /* 0x0044002a11007388 */ /* 0x000fe20000000800 */
[----:B------:R-:W-:Y:S02]  /*8320*/  F2FP.BF16.PACK_AB R92, R93, R92 ;  /* 0x0000005c5d5c723e */ /* 0x000fe400000010ff */
[----:B------:R-:W-:Y:S01]  /*8330*/  F2FP.BF16.PACK_AB R8, R97, R8 ;  /* 0x000000086108723e */ /* 0x000fe200000010ff */
[----:B------:R-:W-:Y:S01]  /*8340*/  STS [R3+0x4080], R44 ;  /* 0x0040802c03007388 */ /* 0x000fe20000000800 */
[----:B------:R-:W-:Y:S02]  /*8350*/  LEA.HI.X R15, R14, c[0x0][0x454], R15, 0x2, P0 ;  /* 0x000115000e0f7a11 */ /* 0x000fe400000f140f */
[----:B------:R-:W-:Y:S01]  /*8360*/  LEA R0, P0, R10, c[0x0][0x380], 0x1 ;  /* 0x0000e0000a007a11 */ /* 0x000fe200078008ff */
[----:B------:R-:W-:Y:S04]  /*8370*/  STS [R3+0x4480], R46 ;  /* 0x0044802e03007388 */ /* 0x000fe80000000800 */
        /* <DEDUP_REMOVED lines=15> */
[----:B------:R1:W-:Y:S04]  /*8470*/  STS [R3+0x8480], R78 ;  /* 0x0084804e03007388 */ /* 0x0003e80000000800 */
[----:B------:R-:W-:Y:S04]  /*8480*/  STS [R9+0x8000], R80 ;  /* 0x0080005009007388 */ /* 0x000fe80000000800 */
[----:B------:R-:W-:Y:S04]  /*8490*/  STS [R9+0x8400], R82 ;  /* 0x0084005209007388 */ /* 0x000fe80000000800 */
[----:B------:R-:W-:Y:S04]  /*84a0*/  STS [R5+0x8080], R84 ;  /* 0x0080805405007388 */ /* 0x000fe80000000800 */
[----:B------:R-:W-:Y:S04]  /*84b0*/  STS [R5+0x8480], R86 ;  /* 0x0084805605007388 */ /* 0x000fe80000000800 */
[----:B------:R-:W-:Y:S04]  /*84c0*/  STS [R21+0x8000], R88 ;  /* 0x0080005815007388 */ /* 0x000fe80000000800 */
[----:B------:R-:W-:Y:S01]  /*84d0*/  STS [R21+0x8400], R90 ;  /* 0x0084005a15007388 */ /* 0x000fe20000000800 */
[----:B-1----:R-:W-:-:S03]  /*84e0*/  IADD3 R3, R11, R2, RZ ;  /* 0x000000020b037210 */ /* 0x002fc60007ffe0ff */
[----:B------:R-:W-:Y:S04]  /*84f0*/  STS [R23+0x8080], R92 ;  /* 0x0080805c17007388 */ /* 0x000fe80000000800 */
[----:B------:R-:W-:Y:S04]  /*8500*/  STS [R23+0x8480], R94 ;  /* 0x0084805e17007388 */ /* 0x000fe80000000800 */
[----:B------:R-:W-:Y:S04]  /*8510*/  STS [R25+0x8000], R8 ;  /* 0x0080000819007388 */ /* 0x000fe80000000800 */
[----:B------:R-:W-:Y:S04]  /*8520*/  STS [R25+0x8400], R99 ;  /* 0x0084006319007388 */ /* 0x000fe80000000800 */
[----:B------:R-:W-:Y:S04]  /*8530*/  SHFL.IDX PT, R96, R6, RZ, 0x1c1f ;  /* 0x001c1fff06607589 */ /* 0x000fe800000e0000 */
[----:B------:R-:W1:Y:S04]  /*8540*/  SHFL.IDX PT, R97, R15, RZ, 0x1c1f ;  /* 0x001c1fff0f617589 */ /* 0x000e6800000e0000 */
[----:B------:R-:W-:Y:S06]  /*8550*/  BAR.SYNC.DEFER_BLOCKING 0x1, 0x100 ;  /* 0x0044000000007b1d */ /* 0x000fec0000010000 */
[----:B------:R-:W-:Y:S04]  /*8560*/  SHFL.IDX PT, R100, R6, 0x1, 0x1c1f ;  /* 0x003c1f0006647f89 */ /* 0x000fe800000e0000 */
[----:B------:R-:W2:Y:S04]  /*8570*/  SHFL.IDX PT, R101, R15, 0x1, 0x1c1f ;  /* 0x003c1f000f657f89 */ /* 0x000ea800000e0000 */
[----:B------:R-:W3:Y:S04]  /*8580*/  SHFL.IDX PT, R56, R0, RZ, 0x181f ;  /* 0x00181fff00387589 */ /* 0x000ee800000e0000 */
[----:B-1----:R1:W-:Y:S04]  /*8590*/  @!P6 ST.E [R96.64], R16 ;  /* 0x000000106000e985 */ /* 0x0023e8000c10190c */
[----:B--2---:R2:W-:Y:S04]  /*85a0*/  @!P5 ST.E [R100.64], R13 ;  /* 0x0000000d6400d985 */ /* 0x0045e8000c10190c */
[----:B------:R2:W4:Y:S04]  /*85b0*/  LDS.128 R48, [R211+0x1080] ;  /* 0x00108000d3307984 */ /* 0x0005280000000c00 */
[----:B------:R2:W2:Y:S04]  /*85c0*/  LDS.128 R44, [R211+0x2080] ;  /* 0x00208000d32c7984 */ /* 0x0004a80000000c00 */
[----:B------:R2:W2:Y:S04]  /*85d0*/  LDS.128 R40, [R211+0x3080] ;  /* 0x00308000d3287984 */ /* 0x0004a80000000c00 */
[----:B------:R2:W2:Y:S01]  /*85e0*/  LDS.128 R36, [R211+0x5080] ;  /* 0x00508000d3247984 */ /* 0x0004a20000000c00 */
[----:B-1----:R-:W-:-:S02]  /*85f0*/  LEA.HI.X R16, R10, c[0x0][0x384], R3, 0x1, P0 ;  /* 0x0000e1000a107a11 */ /* 0x002fc400000f0c03 */
[----:B------:R-:W-:Y:S01]  /*8600*/  ISETP.GE.AND P0, PT, R210, R19, PT ;  /* 0x00000013d200720c */ /* 0x000fe20003f06270 */
[----:B------:R1:W1:Y:S04]  /*8610*/  LDS.128 R32, [R211+0x6080] ;  /* 0x00608000d3207984 */ /* 0x0002680000000c00 */
[----:B------:R1:W1:Y:S04]  /*8620*/  LDS.128 R28, [R211+0x7080] ;  /* 0x00708000d31c7984 */ /* 0x0002680000000c00 */
[----:B------:R1:W1:Y:S04]  /*8630*/  LDS.128 R24, [R211+0x9080] ;  /* 0x00908000d3187984 */ /* 0x0002680000000c00 */
[----:B------:R1:W1:Y:S04]  /*8640*/  LDS.128 R20, [R211+0xa080] ;  /* 0x00a08000d3147984 */ /* 0x0002680000000c00 */
[----:B------:R1:W1:Y:S04]  /*8650*/  LDS.128 R4, [R211+0xb080] ;  /* 0x00b08000d3047984 */ /* 0x0002680000000c00 */
[----:B------:R1:W1:Y:S01]  /*8660*/  SHFL.IDX PT, R57, R16, RZ, 0x181f ;  /* 0x00181fff10397589 */ /* 0x00026200000e0000 */
[----:B------:R-:W-:Y:S05]  /*8670*/  @P0 BRA `(.L_x_7) ;  /* 0x0000012000000947 */ /* 0x000fea0003800000 */
[----:B---3--:R-:W3:Y:S01]  /*8680*/  LDS.128 R52, [R211+0x80] ;  /* 0x00008000d3347984 */ /* 0x008ee20000000c00 */
[----:B------:R-:W-:-:S02]  /*8690*/  ISETP.GE.AND P1, PT, R215, c[0x0][0x3c8], PT ;  /* 0x0000f200d7007a0c */ /* 0x000fc40003f26270 */
[----:B------:R-:W-:Y:S01]  /*86a0*/  ISETP.GE.AND P0, PT, R214, c[0x0][0x3c8], PT ;  /* 0x0000f200d6007a0c */ /* 0x000fe20003f06270 */
[----:B--2---:R-:W2:Y:S01]  /*86b0*/  LDS.128 R12, [R211+0x4080] ;  /* 0x00408000d30c7984 */ /* 0x004ea20000000c00 */
[----:B------:R-:W-:-:S03]  /*86c0*/  ISETP.GE.AND P2, PT, R216, c[0x0][0x3c8], PT ;  /* 0x0000f200d8007a0c */ /* 0x000fc60003f46270 */
[----:B------:R-:W5:Y:S06]  /*86d0*/  LDS.128 R8, [R211+0x8080] ;  /* 0x00808000d3087984 */ /* 0x000f6c0000000c00 */
[----:B------:R-:W-:Y:S02]  /*86e0*/  @!P1 SHF.R.S32.HI R2, RZ, 0x1f, R215 ;  /* 0x0000001fff029819 */ /* 0x000fe400000114d7 */
[----:B------:R-:W-:Y:S02]  /*86f0*/  @!P0 SHF.R.S32.HI R17, RZ, 0x1f, R214 ;  /* 0x0000001fff118819 */ /* 0x000fe400000114d6 */
[----:B------:R-:W-:Y:S01]  /*8700*/  @!P1 LEA.HI R3, R2, R215, RZ, 0x3 ;  /* 0x000000d702039211 */ /* 0x000fe200078f18ff */
[----:B-1----:R-:W-:Y:S01]  /*8710*/  @!P2 IMAD.WIDE R58, R216, 0x2, R56 ;  /* 0x00000002d83aa825 */ /* 0x002fe200078e0238 */
[----:B------:R-:W-:-:S02]  /*8720*/  @!P0 LEA.HI R2, R17, R214, RZ, 0x3 ;  /* 0x000000d611028211 */ /* 0x000fc400078f18ff */
[----:B------:R-:W-:Y:S02]  /*8730*/  @!P1 LOP3.LUT R3, R3, 0xfffffff8, RZ, 0xc0, !PT ;  /* 0xfffffff803039812 */ /* 0x000fe400078ec0ff */
[----:B------:R-:W-:-:S03]  /*8740*/  @!P0 LOP3.LUT R2, R2, 0xfffffff8, RZ, 0xc0, !PT ;  /* 0xfffffff802028812 */ /* 0x000fc600078ec0ff */
[----:B------:R-:W-:-:S04]  /*8750*/  @!P1 IMAD.WIDE R60, R3, 0x2, R56 ;  /* 0x00000002033c9825 */ /* 0x000fc800078e0238 */
[----:B------:R-:W-:Y:S01]  /*8760*/  @!P0 IMAD.WIDE R2, R2, 0x2, R56 ;  /* 0x0000000202028825 */ /* 0x000fe200078e0238 */
[----:B---3--:R1:W-:Y:S04]  /*8770*/  @!P2 ST.E.128 [R58.64], R52 ;  /* 0x000000343a00a985 */ /* 0x0083e8000c101d0c */
[----:B--2---:R1:W-:Y:S04]  /*8780*/  @!P1 ST.E.128 [R60.64], R12 ;  /* 0x0000000c3c009985 */ /* 0x0043e8000c101d0c */
[----:B-----5:R1:W-:Y:S02]  /*8790*/  @!P0 ST.E.128 [R2.64], R8 ;  /* 0x0000000802008985 */ /* 0x0203e4000c101d0c */
.L_x_7:
[----:B---3--:R-:W-:Y:S05]  /*87a0*/  BSYNC B0 ;  /* 0x0000000000007941 */ /* 0x008fea0003800000 */
.L_x_6:
[----:B-1----:R-:W-:Y:S01]  /*87b0*/  IADD3 R2, R210, 0x20, RZ ;  /* 0x00000020d2027810 */ /* 0x002fe20007ffe0ff */
[----:B------:R1:W3:Y:S01]  /*87c0*/  SHFL.IDX PT, R11, R16, 0x1, 0x181f ;  /* 0x00381f00100b7f89 */ /* 0x0002e200000e0000 */
[----:B------:R-:W-:Y:S02]  /*87d0*/  BSSY B0, `(.L_x_8) ;  /* 0x0000013000007945 */ /* 0x000fe40003800000 */
[----:B------:R-:W-:Y:S01]  /*87e0*/  ISETP.GE.AND P0, PT, R2, R19, PT ;  /* 0x000000130200720c */ /* 0x000fe20003f06270 */
[----:B------:R1:W4:-:S12]  /*87f0*/  SHFL.IDX PT, R10, R0, 0x1, 0x181f ;  /* 0x00381f00000a7f89 */ /* 0x00031800000e0000 */
[----:B------:R-:W-:Y:S05]  /*8800*/  @P0 BRA `(.L_x_9) ;  /* 0x000000f000000947 */ /* 0x000fea0003800000 */
[----:B------:R-:W-:Y:S02]  /*8810*/  ISETP.GE.AND P1, PT, R215, c[0x0][0x3c8], PT ;  /* 0x0000f200d7007a0c */ /* 0x000fe40003f26270 */
[----:B------:R-:W-:Y:S02]  /*8820*/  ISETP.GE.AND P0, PT, R214, c[0x0][0x3c8], PT ;  /* 0x0000f200d6007a0c */ /* 0x000fe40003f06270 */
[----:B------:R-:W-:-:S09]  /*8830*/  ISETP.GE.AND P2, PT, R216, c[0x0][0x3c8], PT ;  /* 0x0000f200d8007a0c */ /* 0x000fd20003f46270 */
[----:B------:R-:W-:Y:S02]  /*8840*/  @!P1 SHF.R.S32.HI R2, RZ, 0x1f, R215 ;  /* 0x0000001fff029819 */ /* 0x000fe400000114d7 */
[----:B------:R-:W-:Y:S02]  /*8850*/  @!P0 SHF.R.S32.HI R9, RZ, 0x1f, R214 ;  /* 0x0000001fff098819 */ /* 0x000fe400000114d6 */
[----:B------:R-:W-:Y:S02]  /*8860*/  @!P1 LEA.HI R3, R2, R215, RZ, 0x3 ;  /* 0x000000d702039211 */ /* 0x000fe400078f18ff */
[----:B------:R-:W-:Y:S01]  /*8870*/  @!P0 LEA.HI R2, R9, R214, RZ, 0x3 ;  /* 0x000000d609028211 */ /* 0x000fe200078f18ff */
[----:B---34-:R-:W-:Y:S01]  /*8880*/  @!P2 IMAD.WIDE R8, R216, 0x2, R10 ;  /* 0x00000002d808a825 */ /* 0x018fe200078e020a */
[----:B------:R-:W-:Y:S02]  /*8890*/  @!P1 LOP3.LUT R3, R3, 0xfffffff8, RZ, 0xc0, !PT ;  /* 0xfffffff803039812 */ /* 0x000fe400078ec0ff */
[----:B------:R-:W-:-:S02]  /*88a0*/  @!P0 LOP3.LUT R2, R2, 0xfffffff8, RZ, 0xc0, !PT ;  /* 0xfffffff802028812 */ /* 0x000fc400078ec0ff */
[----:B------:R3:W-:Y:S01]  /*88b0*/  @!P2 ST.E.128 [R8.64], R48 ;  /* 0x000000300800a985 */ /* 0x0007e2000c101d0c */
[----:B--2---:R-:W-:-:S04]  /*88c0*/  @!P1 IMAD.WIDE R12, R3, 0x2, R10 ;  /* 0x00000002030c9825 */ /* 0x004fc800078e020a */
[----:B------:R-:W-:Y:S01]  /*88d0*/  @!P0 IMAD.WIDE R2, R2, 0x2, R10 ;  /* 0x0000000202028825 */ /* 0x000fe200078e020a */
[----:B------:R3:W-:Y:S04]  /*88e0*/  @!P1 ST.E.128 [R12.64], R36 ;  /* 0x000000240c009985 */ /* 0x0007e8000c101d0c */
[----:B------:R3:W-:Y:S02]  /*88f0*/  @!P0 ST.E.128 [R2.64], R24 ;  /* 0x0000001802008985 */ /* 0x0007e4000c101d0c */
.L_x_9:
[----:B------:R-:W-:Y:S05]  /*8900*/  BSYNC B0 ;  /* 0x0000000000007941 */ /* 0x000fea0003800000 */
.L_x_8:
[----:B---3--:R-:W-:Y:S01]  /*8910*/  IADD3 R2, R210, 0x40, RZ ;  /* 0x00000040d2027810 */ /* 0x008fe20007ffe0ff */
[----:B------:R3:W1:Y:S01]  /*8920*/  SHFL.IDX PT, R11, R16, 0x2, 0x181f ;  /* 0x00581f00100b7f89 */ /* 0x00066200000e0000 */
[----:B------:R-:W-:Y:S02]  /*8930*/  BSSY B0, `(.L_x_10) ;  /* 0x0000013000007945 */ /* 0x000fe40003800000 */
[----:B------:R-:W-:Y:S01]  /*8940*/  ISETP.GE.AND P0, PT, R2, R19, PT ;  /* 0x000000130200720c */ /* 0x000fe20003f06270 */
[----:B----4-:R3:W4:-:S12]  /*8950*/  SHFL.IDX PT, R10, R0, 0x2, 0x181f ;  /* 0x00581f00000a7f89 */ /* 0x01071800000e0000 */
        /* <DEDUP_REMOVED lines=8> */
[----:B-1--4-:R-:W-:Y:S01]  /*89e0*/  @!P2 IMAD.WIDE R8, R216, 0x2, R10 ;  /* 0x00000002d808a825 */ /* 0x012fe200078e020a */
[----:B------:R-:W-:Y:S02]  /*89f0*/  @!P1 LOP3.LUT R3, R3, 0xfffffff8, RZ, 0xc0, !PT ;  /* 0xfffffff803039812 */ /* 0x000fe400078ec0ff */
[----:B------:R-:W-:-:S02]  /*8a00*/  @!P0 LOP3.LUT R2, R2, 0xfffffff8, RZ, 0xc0, !PT ;  /* 0xfffffff802028812 */ /* 0x000fc400078ec0ff */
[----:B--2---:R1:W-:Y:S01]  /*8a10*/  @!P2 ST.E.128 [R8.64], R44 ;  /* 0x0000002c0800a985 */ /* 0x0043e2000c101d0c */
[----:B------:R-:W-:-:S04]  /*8a20*/  @!P1 IMAD.WIDE R12, R3, 0x2, R10 ;  /* 0x00000002030c9825 */ /* 0x000fc800078e020a */
[----:B------:R-:W-:Y:S01]  /*8a30*/  @!P0 IMAD.WIDE R2, R2, 0x2, R10 ;  /* 0x0000000202028825 */ /* 0x000fe200078e020a */
[----:B------:R1:W-:Y:S04]  /*8a40*/  @!P1 ST.E.128 [R12.64], R32 ;  /* 0x000000200c009985 */ /* 0x0003e8000c101d0c */
[----:B------:R1:W-:Y:S02]  /*8a50*/  @!P0 ST.E.128 [R2.64], R20 ;  /* 0x0000001402008985 */ /* 0x0003e4000c101d0c */
.L_x_11:
[----:B------:R-:W-:Y:S05]  /*8a60*/  BSYNC B0 ;  /* 0x0000000000007941 */ /* 0x000fea0003800000 */
.L_x_10:
[----:B------:R-:W-:Y:S01]  /*8a70*/  IADD3 R210, R210, 0x60, RZ ;  /* 0x00000060d2d27810 */ /* 0x000fe20007ffe0ff */
[----:B-1----:R1:W3:Y:S03]  /*8a80*/  SHFL.IDX PT, R3, R16, 0x3, 0x181f ;  /* 0x00781f0010037f89 */ /* 0x0022e600000e0000 */
[----:B------:R-:W-:Y:S01]  /*8a90*/  ISETP.GE.AND P0, PT, R210, R19, PT ;  /* 0x00000013d200720c */ /* 0x000fe20003f06270 */
[----:B------:R1:W4:-:S12]  /*8aa0*/  SHFL.IDX PT, R2, R0, 0x3, 0x181f ;  /* 0x00781f0000027f89 */ /* 0x00031800000e0000 */
[----:B------:R-:W-:Y:S05]  /*8ab0*/  @P0 EXIT ;  /* 0x000000000000094d */ /* 0x000fea0003800000 */
[----:B------:R-:W-:Y:S02]  /*8ac0*/  ISETP.GE.AND P0, PT, R215, c[0x0][0x3c8], PT ;  /* 0x0000f200d7007a0c */ /* 0x000fe40003f06270 */
[----:B------:R-:W-:-:S11]  /*8ad0*/  ISETP.GE.AND P1, PT, R216, c[0x0][0x3c8], PT ;  /* 0x0000f200d8007a0c */ /* 0x000fd60003f26270 */
[----:B-1-3--:R-:W-:Y:S02]  /*8ae0*/  @!P0 SHF.R.S32.HI R0, RZ, 0x1f, R215 ;  /* 0x0000001fff008819 */ /* 0x00afe400000114d7 */
[----:B----4-:R-:W-:Y:S02]  /*8af0*/  @!P1 IMAD.WIDE R216, R216, 0x2, R2 ;  /* 0x00000002d8d89825 */ /* 0x010fe400078e0202 */
[----:B------:R-:W-:-:S03]  /*8b00*/  @!P0 LEA.HI R0, R0, R215, RZ, 0x3 ;  /* 0x000000d700008211 */ /* 0x000fc600078f18ff */
[----:B--2---:R1:W-:Y:S01]  /*8b10*/  @!P1 ST.E.128 [R216.64], R40 ;  /* 0x00000028d8009985 */ /* 0x0043e2000c101d0c */
[----:B------:R-:W-:-:S05]  /*8b20*/  @!P0 LOP3.LUT R0, R0, 0xfffffff8, RZ, 0xc0, !PT ;  /* 0xfffffff800008812 */ /* 0x000fca00078ec0ff */
[----:B------:R-:W-:-:S05]  /*8b30*/  @!P0 IMAD.WIDE R8, R0, 0x2, R2 ;  /* 0x0000000200088825 */ /* 0x000fca00078e0202 */
[----:B------:R1:W-:Y:S01]  /*8b40*/  @!P0 ST.E.128 [R8.64], R28 ;  /* 0x0000001c08008985 */ /* 0x0003e2000c101d0c */
[----:B------:R-:W-:-:S13]  /*8b50*/  ISETP.GE.AND P0, PT, R214, c[0x0][0x3c8], PT ;  /* 0x0000f200d6007a0c */ /* 0x000fda0003f06270 */
[----:B------:R-:W-:Y:S05]  /*8b60*/  @P0 EXIT ;  /* 0x000000000000094d */ /* 0x000fea0003800000 */
[----:B-1----:R-:W-:-:S04]  /*8b70*/  SHF.R.S32.HI R9, RZ, 0x1f, R214 ;  /* 0x0000001fff097819 */ /* 0x002fc800000114d6 */
[----:B------:R-:W-:-:S04]  /*8b80*/  LEA.HI R9, R9, R214, RZ, 0x3 ;  /* 0x000000d609097211 */ /* 0x000fc800078f18ff */
[----:B------:R-:W-:-:S05]  /*8b90*/  LOP3.LUT R9, R9, 0xfffffff8, RZ, 0xc0, !PT ;  /* 0xfffffff809097812 */ /* 0x000fca00078ec0ff */
[----:B------:R-:W-:-:S05]  /*8ba0*/  IMAD.WIDE R2, R9, 0x2, R2 ;  /* 0x0000000209027825 */ /* 0x000fca00078e0202 */
[----:B------:R-:W-:Y:S01]  /*8bb0*/  ST.E.128 [R2.64], R4 ;  /* 0x0000000402007985 */ /* 0x000fe2000c101d0c */
[----:B------:R-:W-:Y:S05]  /*8bc0*/  EXIT ;  /* 0x000000000000794d */ /* 0x000fea0003800000 */
.L_x_12:
[----:B------:R-:W-:-:S00]  /*8bd0*/  BRA `(.L_x_12) ;  /* 0xfffffff000007947 */ /* 0x000fc0000383ffff */
[----:B------:R-:W-:-:S00]  /*8be0*/  NOP ;  /* 0x0000000000007918 */ /* 0x000fc00000000000 */
        /* <DEDUP_REMOVED lines=9> */
.L_x_1697:


//--------------------- .text._ZN7cutlass13device_kernelIN5flash19enable_sm80_to_sm89INS1_16FlashAttnFwdSm80INS1_25CollectiveMainloopFwdSm80ILi8ELi1ELb0EN4cute5tupleIJNS5_1CILi128EEENS7_ILi64EEENS7_ILi192EEEEEELi192ENS_10bfloat16_tEfNS_4arch4Sm80ELb0ELb0ELb1ELb1ELb1ELb0ELb1ELb0EEENS1_21CollectiveEpilogueFwdINS6_IJS8_SA_S9_EEENS6_IJNS7_ILi1EEESI_SI_EEESC_SE_Li256ELb1ELb1ELb0ELb0EEENS1_19SingleTileSchedulerILb1ELb0ELb1ELi128EEEEEEEEEvNT_6ParamsE --------------------------
	.section	.text._ZN7cutlass13device_kernelIN5flash19enable_sm80_to_sm89INS1_16FlashAttnFwdSm80INS1_25CollectiveMainloopFwdSm80ILi8ELi1ELb0EN4cute5tupleIJNS5_1CILi128EEENS7_ILi64EEENS7_ILi192EEEEEELi192ENS_10bfloat16_tEfNS_4arch4Sm80ELb0ELb0ELb1ELb1ELb1ELb0ELb1ELb0EEENS1_21CollectiveEpilogueFwdINS6_IJS8_SA_S9_EEENS6_IJNS7_ILi1EEESI_SI_EEESC_SE_Li256ELb1ELb1ELb0ELb0EEENS1_19SingleTileSchedulerILb1ELb0ELb1ELi128EEEEEEEEEvNT_6ParamsE,"ax",@progbits
	.sectioninfo	@"SHI_REGISTERS=255"
	.align	128
.text._ZN7cutlass13device_kernelIN5flash19enable_sm80_to_sm89INS1_16FlashAttnFwdSm80INS1_25CollectiveMainloopFwdSm80ILi8ELi1ELb0EN4cute5tupleIJNS5_1CILi128EEENS7_ILi64EEENS7_ILi192EEEEEELi192ENS_10bfloat16_tEfNS_4arch4Sm80ELb0ELb0ELb1ELb1ELb1ELb0ELb1ELb0EEENS1_21CollectiveEpilogueFwdINS6_IJS8_SA_S9_EEENS6_IJNS7_ILi1EEESI_SI_EEESC_SE_Li256ELb1ELb1ELb0ELb0EEENS1_19SingleTileSchedulerILb1ELb0ELb1ELi128EEEEEEEEEvNT_6ParamsE:
        .type           _ZN7cutlass13device_kernelIN5flash19enable_sm80_to_sm89INS1_16FlashAttnFwdSm80INS1_25CollectiveMainloopFwdSm80ILi8ELi1ELb0EN4cute5tupleIJNS5_1CILi128EEENS7_ILi64EEENS7_ILi192EEEEEELi192ENS_10bfloat16_tEfNS_4arch4Sm80ELb0ELb0ELb1ELb1ELb1ELb0ELb1ELb0EEENS1_21CollectiveEpilogueFwdINS6_IJS8_SA_S9_EEENS6_IJNS7_ILi1EEESI_SI_EEESC_SE_Li256ELb1ELb1ELb0ELb0EEENS1_19SingleTileSchedulerILb1ELb0ELb1ELi128EEEEEEEEEvNT_6ParamsE,@function
        .size           _ZN7cutlass13device_kernelIN5flash19enable_sm80_to_sm89INS1_16FlashAttnFwdSm80INS1_25CollectiveMainloopFwdSm80ILi8ELi1ELb0EN4cute5tupleIJNS5_1CILi128EEENS7_ILi64EEENS7_ILi192EEEEEELi192ENS_10bfloat16_tEfNS_4arch4Sm80ELb0ELb0ELb1ELb1ELb1ELb0ELb1ELb0EEENS1_21CollectiveEpilogueFwdINS6_IJS8_SA_S9_EEENS6_IJNS7_ILi1EEESI_SI_EEESC_SE_Li256ELb1ELb1ELb0ELb0EEENS1_19SingleTileSchedulerILb1ELb0ELb1ELi128EEEEEEEEEvNT_6ParamsE,(.L_x_1698 - _ZN7cutlass13device_kernelIN5flash19enable_sm80_to_sm89INS1_16FlashAttnFwdSm80INS1_25CollectiveMainloopFwdSm80ILi8ELi1ELb0EN4cute5tupleIJNS5_1CILi128EEENS7_ILi64EEENS7_ILi192EEEEEELi192ENS_10bfloat16_tEfNS_4arch4Sm80ELb0ELb0ELb1ELb1ELb1ELb0ELb1ELb0EEENS1_21CollectiveEpilogueFwdINS6_IJS8_SA_S9_EEENS6_IJNS7_ILi1EEESI_SI_EEESC_SE_Li256ELb1ELb1ELb0ELb0EEENS1_19SingleTileSchedulerILb1ELb0ELb1ELi128EEEEEEEEEvNT_6ParamsE)
        .other          _ZN7cutlass13device_kernelIN5flash19enable_sm80_to_sm89INS1_16FlashAttnFwdSm80INS1_25CollectiveMainloopFwdSm80ILi8ELi1ELb0EN4cute5tupleIJNS5_1CILi128EEENS7_ILi64EEENS7_ILi192EEEEEELi192ENS_10bfloat16_tEfNS_4arch4Sm80ELb0ELb0ELb1ELb1ELb1ELb0ELb1ELb0EEENS1_21CollectiveEpilogueFwdINS6_IJS8_SA_S9_EEENS6_IJNS7_ILi1EEESI_SI_EEESC_SE_Li256ELb1ELb1ELb0ELb0EEENS1_19SingleTileSchedulerILb1ELb0ELb1ELi128EEEEEEEEEvNT_6ParamsE,@"STO_CUDA_ENTRY STV_DEFAULT"
_ZN7cutlass13device_kernelIN5flash19enable_sm80_to_sm89INS1_16FlashAttnFwdSm80INS1_25CollectiveMainloopFwdSm80ILi8ELi1ELb0EN4cute5tupleIJNS5_1CILi128EEENS7_ILi64EEENS7_ILi192EEEEEELi192ENS_10bfloat16_tEfNS_4arch4Sm80ELb0ELb0ELb1ELb1ELb1ELb0ELb1ELb0EEENS1_21CollectiveEpilogueFwdINS6_IJS8_SA_S9_EEENS6_IJNS7_ILi1EEESI_SI_EEESC_SE_Li256ELb1ELb1ELb0ELb0EEENS1_19SingleTileSchedulerILb1ELb0ELb1ELi128EEEEEEEEEvNT_6ParamsE:
[----:B------:R-:W-:Y:S02]  /*0000*/  MOV R1, c[0x0][0x28] ;  /* 0x00000a0000017a02 */ /* 0x000fe40000000f00 */
[----:B------:R-:W1:Y:S01]  /*0010*/  S2R R4, SR_TID.X ;  /* 0x0000000000047919 */ /* 0x000e620000002100 */
[----:B------:R-:W2:Y:S01]  /*0020*/  S2UR UR16, SR_CTAID.Z ;  /* 0x00000000001079c3 */ /* 0x000ea20000002700 */
[----:B------:R-:W-:Y:S02]  /*0030*/  UMOV UR7, 0x4 ;  /* 0x0000000400077882 */ /* 0x000fe40000000000 */
[----:B------:R-:W-:Y:S02]  /*0040*/  ULDC.64 UR8, c[0x0][0x568] ;  /* 0x00015a0000087ab9 */ /* 0x000fe40000000a00 */
[----:B------:R-:W-:-:S03]  /*0050*/  ULDC.64 UR14, c[0x0][0x118] ;  /* 0x00004600000e7ab9 */ /* 0x000fc60000000a00 */
[----:B------:R-:W3:Y:S01]  /*0060*/  S2UR UR5, SR_CTAID.X ;  /* 0x00000000000579c3 */ /* 0x000ee20000002500 */
[----:B-1----:R-:W-:Y:S01]  /*0070*/  SHF.R.U32.HI R0, RZ, 0x5, R4 ;  /* 0x00000005ff007819 */ /* 0x002fe20000011604 */
[----:B--2---:R-:W-:-:S05]  /*0080*/  UIMAD.WIDE UR8, UR16, UR7, UR8 ;  /* 0x00000007100872a5 */ /* 0x004fca000f8e0208 */
[----:B------:R-:W1:Y:S02]  /*0090*/  SHFL.IDX PT, R0, R0, RZ, 0x1f ;  /* 0x00001fff00007589 */ /* 0x000e6400000e0000 */
[----:B-1----:R-:W-:-:S13]  /*00a0*/  ISETP.NE.AND P0, PT, R0, RZ, PT ;  /* 0x000000ff0000720c */ /* 0x002fda0003f05270 */
[----:B---3--:R-:W-:Y:S05]  /*00b0*/  @!P0 BRA `(.L_x_13) ;  /* 0x000001c000008947 */ /* 0x008fea0003800000 */
[----:B------:R-:W-:-:S04]  /*00c0*/  ISETP.NE.U32.AND P0, PT, RZ, c[0x0][0x568], PT ;  /* 0x00015a00ff007a0c */ /* 0x000fc80003f05070 */
[----:B------:R-:W-:-:S13]  /*00d0*/  ISETP.NE.AND.EX P0, PT, RZ, c[0x0][0x56c], PT, P0 ;  /* 0x00015b00ff007a0c */ /* 0x000fda0003f05300 */
[----:B------:R-:W-:Y:S05]  /*00e0*/  @!P0 BRA `(.L_x_14) ;  /* 0x0000005000008947 */ /* 0x000fea0003800000 */
[----:B------:R-:W-:Y:S02]  /*00f0*/  MOV R2, UR8 ;  /* 0x0000000800027c02 */ /* 0x000fe40008000f00 */
[----:B------:R-:W-:-:S05]  /*0100*/  MOV R3, UR9 ;  /* 0x0000000900037c02 */ /* 0x000fca0008000f00 */
[----:B------:R-:W2:Y:S02]  /*0110*/  LDG.E R2, [R2.64] ;  /* 0x0000000e02027981 */ /* 0x000ea4000c1e1900 */
[----:B--2---:R1:W2:Y:S02]  /*0120*/  R2UR UR6, R2 ;  /* 0x00000000020673c2 */ /* 0x0042a400000e0000 */
[----:B-12---:R-:W-:Y:S05]  /*0130*/  BRA `(.L_x_15) ;  /* 0x000000e000007947 */ /* 0x006fea0003800000 */
.L_x_14:
[----:B------:R-:W-:-:S04]  /*0140*/  ISETP.NE.U32.AND P0, PT, RZ, c[0x0][0x560], PT ;  /* 0x00015800ff007a0c */ /* 0x000fc80003f05070 */
[----:B------:R-:W-:-:S13]  /*0150*/  ISETP.NE.AND.EX P0, PT, RZ, c[0x0][0x564], PT, P0 ;  /* 0x00015900ff007a0c */ /* 0x000fda0003f05300 */
[----:B------:R-:W-:Y:S05]  /*0160*/  @!P0 BRA `(.L_x_16) ;  /* 0x000000a000008947 */ /* 0x000fea0003800000 */
[----:B------:R-:W-:Y:S02]  /*0170*/  ULDC.64 UR8, c[0x0][0x560] ;  /* 0x0001580000087ab9 */ /* 0x000fe40000000a00 */
[----:B------:R-:W-:-:S06]  /*0180*/  UIMAD.WIDE UR8, UR16, UR7, UR8 ;  /* 0x00000007100872a5 */ /* 0x000fcc000f8e0208 */
[----:B------:R-:W-:Y:S02]  /*0190*/  MOV R6, UR8 ;  /* 0x0000000800067c02 */ /* 0x000fe40008000f00 */
[----:B------:R-:W-:-:S05]  /*01a0*/  MOV R7, UR9 ;  /* 0x0000000900077c02 */ /* 0x000fca0008000f00 */
[----:B------:R-:W2:Y:S04]  /*01b0*/  LDG.E R2, [R6.64] ;  /* 0x0000000e06027981 */ /* 0x000ea8000c1e1900 */
[----:B------:R-:W3:Y:S01]  /*01c0*/  LDG.E R0, [R6.64+0x4] ;  /* 0x0000040e06007981 */ /* 0x000ee2000c1e1900 */
[----:B--2---:R-:W1:Y:S08]  /*01d0*/  R2UR UR4, R2 ;  /* 0x00000000020473c2 */ /* 0x004e7000000e0000 */
[----:B---3--:R-:W1:Y:S02]  /*01e0*/  R2UR UR6, R0 ;  /* 0x00000000000673c2 */ /* 0x008e6400000e0000 */
[----:B-1----:R-:W-:Y:S01]  /*01f0*/  UIADD3 UR6, -UR4, UR6, URZ ;  /* 0x0000000604067290 */ /* 0x002fe2000fffe13f */
[----:B------:R-:W-:Y:S05]  /*0200*/  BRA `(.L_x_15) ;  /* 0x0000001000007947 */ /* 0x000fea0003800000 */
.L_x_16:
[----:B------:R-:W-:Y:S02]  /*0210*/  ULDC UR6, c[0x0][0x54c] ;  /* 0x0001530000067ab9 */ /* 0x000fe40000000800 */
.L_x_15:
[----:B------:R-:W-:Y:S02]  /*0220*/  ULDC UR4, c[0x0][0x548] ;  /* 0x0001520000047ab9 */ /* 0x000fe40000000800 */
[----:B------:R-:W-:-:S02]  /*0230*/  USHF.L.U32 UR5, UR5, 0x7, URZ ;  /* 0x0000000705057899 */ /* 0x000fc4000800063f */
[----:B------:R-:W-:-:S04]  /*0240*/  UIMAD UR4, UR6, UR4, URZ ;  /* 0x00000004060472a4 */ /* 0x000fc8000f8e023f */
[----:B------:R-:W-:-:S04]  /*0250*/  UISETP.GE.AND UP0, UPT, UR5, UR4, UPT ;  /* 0x000000040500728c */ /* 0x000fc8000bf06270 */
[----:B------:R-:W-:Y:S01]  /*0260*/  USEL UR16, UR16, 0xffffffff, !UP0 ;  /* 0xffffffff10107887 */ /* 0x000fe2000c000000 */
[----:B------:R-:W-:Y:S05]  /*0270*/  BRA `(.L_x_17) ;  /* 0x000001b000007947 */ /* 0x000fea0003800000 */
.L_x_13:
        /* <DEDUP_REMOVED lines=8> */
.L_x_18:
        /* <DEDUP_REMOVED lines=13> */
.L_x_20:
[----:B------:R-:W-:Y:S02]  /*03d0*/  ULDC UR6, c[0x0][0x54c] ;  /* 0x0001530000067ab9 */ /* 0x000fe40000000800 */
.L_x_19:
[----:B------:R-:W-:Y:S02]  /*03e0*/  ULDC UR4, c[0x0][0x548] ;  /* 0x0001520000047ab9 */ /* 0x000fe40000000800 */
[----:B------:R-:W-:-:S02]  /*03f0*/  USHF.L.U32 UR5, UR5, 0x7, URZ ;  /* 0x0000000705057899 */ /* 0x000fc4000800063f */
[----:B------:R-:W-:-:S04]  /*0400*/  UIMAD UR4, UR6, UR4, URZ ;  /* 0x00000004060472a4 */ /* 0x000fc8000f8e023f */
[----:B------:R-:W-:-:S04]  /*0410*/  UISETP.GE.AND UP0, UPT, UR5, UR4, UPT ;  /* 0x000000040500728c */ /* 0x000fc8000bf06270 */
[----:B------:R-:W-:-:S06]  /*0420*/  USEL UR16, UR16, 0xffffffff, !UP0 ;  /* 0xffffffff10107887 */ /* 0x000fcc000c000000 */
.L_x_17:
[----:B------:R-:W-:-:S13]  /*0430*/  ISETP.LE.AND P0, PT, RZ, UR16, PT ;  /* 0x00000010ff007c0c */ /* 0x000fda000bf03270 */
[----:B------:R-:W-:Y:S05]  /*0440*/  @!P0 EXIT ;  /* 0x000000000000894d */ /* 0x000fea0003800000 */
[----:B------:R-:W-:Y:S02]  /*0450*/  ULDC.64 UR4, c[0x0][0x348] ;  /* 0x0000d20000047ab9 */ /* 0x000fe40000000a00 */
[----:B------:R-:W-:Y:S02]  /*0460*/  UISETP.NE.U32.AND UP1, UPT, URZ, UR4, UPT ;  /* 0x000000043f00728c */ /* 0x000fe4000bf25070 */
[----:B------:R-:W-:Y:S02]  /*0470*/  ULDC.64 UR8, c[0x0][0x348] ;  /* 0x0000d20000087ab9 */ /* 0x000fe40000000a00 */
[----:B------:R-:W-:Y:S02]  /*0480*/  UISETP.NE.AND.EX UP1, UPT, URZ, UR5, UPT, UP1 ;  /* 0x000000053f00728c */ /* 0x000fe4000bf25310 */
[----:B------:R-:W-:Y:S02]  /*0490*/  UIMAD.WIDE UR8, UR16, UR7, UR8 ;  /* 0x00000007100872a5 */ /* 0x000fe4000f8e0208 */
[----:B------:R-:W-:-:S02]  /*04a0*/  ULDC.64 UR4, c[0x0][0x370] ;  /* 0x0000dc0000047ab9 */ /* 0x000fc40000000a00 */
[----:B------:R-:W-:Y:S01]  /*04b0*/  UISETP.NE.U32.AND UP2, UPT, URZ, UR4, UPT ;  /* 0x000000043f00728c */ /* 0x000fe2000bf45070 */
[----:B------:R-:W-:Y:S01]  /*04c0*/  PLOP3.LUT P0, PT, PT, PT, UP1, 0x80, 0x0 ;  /* 0x000000000000781c */ /* 0x000fe20003f0f018 */
[----:B------:R-:W-:Y:S02]  /*04d0*/  IMAD.U32 R8, RZ, RZ, UR8 ;  /* 0x00000008ff087e24 */ /* 0x000fe4000f8e00ff */
[----:B------:R-:W-:Y:S01]  /*04e0*/  UISETP.NE.AND.EX UP2, UPT, URZ, UR5, UPT, UP2 ;  /* 0x000000053f00728c */ /* 0x000fe2000bf45320 */
[----:B------:R-:W-:Y:S02]  /*04f0*/  IMAD.U32 R9, RZ, RZ, UR9 ;  /* 0x00000009ff097e24 */ /* 0x000fe4000f8e00ff */
[----:B------:R-:W-:Y:S02]  /*0500*/  ULDC.64 UR4, c[0x0][0x360] ;  /* 0x0000d80000047ab9 */ /* 0x000fe40000000a00 */
[----:B------:R-:W-:-:S04]  /*0510*/  UISETP.NE.U32.AND UP0, UPT, URZ, UR4, UPT ;  /* 0x000000043f00728c */ /* 0x000fc8000bf05070 */
[----:B------:R-:W-:Y:S01]  /*0520*/  UISETP.NE.AND.EX UP0, UPT, URZ, UR5, UPT, UP0 ;  /* 0x000000053f00728c */ /* 0x000fe2000bf05300 */
[----:B------:R-:W-:Y:S01]  /*0530*/  PLOP3.LUT P2, PT, PT, PT, UP2, 0x80, 0x0 ;  /* 0x000000000000781c */ /* 0x000fe20003f4f028 */
[----:B------:R-:W-:Y:S01]  /*0540*/  ULDC.64 UR8, c[0x0][0x370] ;  /* 0x0000dc0000087ab9 */ /* 0x000fe20000000a00 */
[----:B------:R-:W2:Y:S01]  /*0550*/  @P0 LDG.E R2, [R8.64] ;  /* 0x0000000e08020981 */ /* 0x000ea2000c1e1900 */
[----:B------:R-:W-:Y:S01]  /*0560*/  ULDC.64 UR4, c[0x0][0x360] ;  /* 0x0000d80000047ab9 */ /* 0x000fe20000000a00 */
[----:B------:R-:W-:Y:S01]  /*0570*/  MOV R212, RZ ;  /* 0x000000ff00d47202 */ /* 0x000fe20000000f00 */
[----:B------:R-:W-:Y:S01]  /*0580*/  @UP2 UIMAD.WIDE UR8, UR16, UR7, UR8 ;  /* 0x00000007100822a5 */ /* 0x000fe2000f8e0208 */
[----:B------:R-:W-:Y:S01]  /*0590*/  PLOP3.LUT P1, PT, PT, PT, UP0, 0x80, 0x0 ;  /* 0x000000000000781c */ /* 0x000fe20003f2f008 */
[----:B------:R-:W-:-:S03]  /*05a0*/  IMAD.MOV.U32 R0, RZ, RZ, c[0x0][0x168] ;  /* 0x00005a00ff007624 */ /* 0x000fc600078e00ff */
[----:B------:R-:W-:Y:S01]  /*05b0*/  @UP0 UIMAD.WIDE UR4, UR16, UR7, UR4 ;  /* 0x00000007100402a5 */ /* 0x000fe2000f8e0204 */
[----:B------:R-:W-:Y:S01]  /*05c0*/  MOV R10, UR8 ;  /* 0x00000008000a7c02 */ /* 0x000fe20008000f00 */
[----:B------:R-:W-:-:S04]  /*05d0*/  IMAD.U32 R11, RZ, RZ, UR9 ;  /* 0x00000009ff0b7e24 */ /* 0x000fc8000f8e00ff */
[----:B------:R-:W-:Y:S01]  /*05e0*/  MOV R6, UR4 ;  /* 0x0000000400067c02 */ /* 0x000fe20008000f00 */
[----:B------:R-:W-:Y:S01]  /*05f0*/  IMAD.U32 R7, RZ, RZ, UR5 ;  /* 0x00000005ff077e24 */ /* 0x000fe2000f8e00ff */
[----:B------:R1:W5:Y:S04]  /*0600*/  @P2 LDG.E R212, [R10.64] ;  /* 0x0000000e0ad42981 */ /* 0x000368000c1e1900 */
[----:B------:R1:W5:Y:S01]  /*0610*/  @P1 LDG.E R0, [R6.64] ;  /* 0x0000000e06001981 */ /* 0x000362000c1e1900 */
[----:B------:R-:W3:Y:S01]  /*0620*/  S2UR UR9, SR_CTAID.Y ;  /* 0x00000000000979c3 */ /* 0x000ee20000002600 */
[----:B------:R-:W-:Y:S02]  /*0630*/  ULDC UR5, c[0x0][0x2ac] ;  /* 0x0000ab0000057ab9 */ /* 0x000fe40000000800 */
[----:B------:R-:W-:-:S02]  /*0640*/  ULDC UR4, c[0x0][0x1d0] ;  /* 0x0000740000047ab9 */ /* 0x000fc40000000800 */
[----:B------:R-:W-:Y:S02]  /*0650*/  UIMAD UR4, UR5, UR4, URZ ;  /* 0x00000004050472a4 */ /* 0x000fe4000f8e023f */
[----:B------:R-:W-:-:S04]  /*0660*/  UMOV UR8, URZ ;  /* 0x0000003f00087c82 */ /* 0x000fc80008000000 */
[----:B------:R-:W-:Y:S01]  /*0670*/  MOV R3, UR4 ;  /* 0x0000000400037c02 */ /* 0x000fe20008000f00 */
[----:B---3--:R-:W-:Y:S01]  /*0680*/  USHF.R.S32.HI UR6, URZ, 0x1f, UR9 ;  /* 0x0000001f3f067899 */ /* 0x008fe20008011409 */
[----:B--2---:R1:W2:Y:S02]  /*0690*/  @P0 R2UR UR8, R2 ;  /* 0x00000000020803c2 */ /* 0x0042a400000e0000 */
[----:B-12---:R-:W-:Y:S06]  /*06a0*/  @P1 BRA `(.L_x_21) ;  /* 0x0000004000001947 */ /* 0x006fec0003800000 */
[----:B------:R-:W-:Y:S05]  /*06b0*/  @!P0 BRA `(.L_x_21) ;  /* 0x0000003000008947 */ /* 0x000fea0003800000 */
[----:B-----5:R-:W2:Y:S04]  /*06c0*/  LDG.E R0, [R8.64] ;  /* 0x0000000e08007981 */ /* 0x020ea8000c1e1900 */
[----:B------:R-:W2:Y:S02]  /*06d0*/  LDG.E R5, [R8.64+0x4] ;  /* 0x0000040e08057981 */ /* 0x000ea4000c1e1900 */
[----:B--2---:R-:W-:-:S02]  /*06e0*/  IADD3 R0, -R0, R5, RZ ;  /* 0x0000000500007210 */ /* 0x004fc40007ffe1ff */
.L_x_21:
[----:B------:R-:W-:-:S04]  /*06f0*/  ISETP.NE.U32.AND P0, PT, RZ, c[0x0][0x368], PT ;  /* 0x0000da00ff007a0c */ /* 0x000fc80003f05070 */
[----:B------:R-:W-:-:S13]  /*0700*/  ISETP.NE.AND.EX P0, PT, RZ, c[0x0][0x36c], PT, P0 ;  /* 0x0000db00ff007a0c */ /* 0x000fda0003f05300 */
[----:B------:R-:W-:Y:S05]  /*0710*/  @!P0 BRA `(.L_x_22) ;  /* 0x0000006000008947 */ /* 0x000fea0003800000 */
[----:B------:R-:W-:Y:S02]  /*0720*/  ULDC.64 UR4, c[0x0][0x368] ;  /* 0x0000da0000047ab9 */ /* 0x000fe40000000a00 */
[----:B------:R-:W-:-:S06]  /*0730*/  UIMAD.WIDE UR4, UR16, UR7, UR4 ;  /* 0x00000007100472a5 */ /* 0x000fcc000f8e0204 */
[----:B------:R-:W-:Y:S02]  /*0740*/  MOV R3, UR5 ;  /* 0x0000000500037c02 */ /* 0x000fe40008000f00 */
[----:B------:R-:W-:-:S05]  /*0750*/  MOV R2, UR4 ;  /* 0x0000000400027c02 */ /* 0x000fca0008000f00 */
[----:B------:R1:W5:Y:S01]  /*0760*/  LDG.E R3, [R2.64] ;  /* 0x0000000e02037981 */ /* 0x000362000c1e1900 */
[----:B------:R-:W-:Y:S05]  /*0770*/  BRA `(.L_x_23) ;  /* 0x000000a000007947 */ /* 0x000fea0003800000 */
.L_x_22:
        /* <DEDUP_REMOVED lines=8> */
[----:B------:R-:W2:Y:S02]  /*0800*/  LDG.E R2, [R6.64+0x4] ;  /* 0x0000040e06027981 */ /* 0x000ea4000c1e1900 */
[----:B--2---:R-:W-:-:S05]  /*0810*/  IADD3 R3, -R3, R2, RZ ;  /* 0x0000000203037210 */ /* 0x004fca0007ffe1ff */
.L_x_23:
[----:B-----5:R-:W-:Y:S01]  /*0820*/  IMAD.IADD R7, R3, 0x1, -R212 ;  /* 0x0000000103077824 */ /* 0x020fe200078e0ad4 */
[----:B------:R-:W-:Y:S01]  /*0830*/  PLOP3.LUT P2, PT, PT, PT, PT, 0x80, 0x0 ;  /* 0x000000000000781c */ /* 0x000fe20003f4f070 */
[----:B------:R-:W-:Y:S01]  /*0840*/  CS2R R98, SRZ ;  /* 0x0000000000627805 */ /* 0x000fe2000001ff00 */
[----:B------:R-:W-:Y:S01]  /*0850*/  CS2R R96, SRZ ;  /* 0x0000000000607805 */ /* 0x000fe2000001ff00 */
[----:B------:R-:W-:Y:S01]  /*0860*/  CS2R R94, SRZ ;  /* 0x00000000005e7805 */ /* 0x000fe2000001ff00 */
[C---:B------:R-:W-:Y:S01]  /*0870*/  ISETP.GE.AND P0, PT, R7.reuse, 0x1, PT ;  /* 0x000000010700780c */ /* 0x040fe20003f06270 */
[----:B------:R-:W-:Y:S01]  /*0880*/  CS2R R92, SRZ ;  /* 0x00000000005c7805 */ /* 0x000fe2000001ff00 */
[----:B------:R-:W-:Y:S01]  /*0890*/  IADD3 R3, R7, 0x3f, RZ ;  /* 0x0000003f07037810 */ /* 0x000fe20007ffe0ff */
[----:B------:R-:W-:Y:S01]  /*08a0*/  CS2R R90, SRZ ;  /* 0x00000000005a7805 */ /* 0x000fe2000001ff00 */
[----:B------:R-:W-:Y:S01]  /*08b0*/  CS2R R88, SRZ ;  /* 0x0000000000587805 */ /* 0x000fe2000001ff00 */
[----:B------:R-:W-:Y:S01]  /*08c0*/  CS2R R86, SRZ ;  /* 0x0000000000567805 */ /* 0x000fe2000001ff00 */
[----:B------:R-:W-:Y:S01]  /*08d0*/  SHF.R.S32.HI R144, RZ, 0x1f, R3 ;  /* 0x0000001fff907819 */ /* 0x000fe20000011403 */
[----:B------:R-:W-:Y:S01]  /*08e0*/  CS2R R84, SRZ ;  /* 0x0000000000547805 */ /* 0x000fe2000001ff00 */
[----:B------:R-:W-:Y:S01]  /*08f0*/  CS2R R82, SRZ ;  /* 0x0000000000527805 */ /* 0x000fe2000001ff00 */
[----:B------:R-:W-:Y:S01]  /*0900*/  CS2R R80, SRZ ;  /* 0x0000000000507805 */ /* 0x000fe2000001ff00 */
[----:B------:R-:W-:Y:S01]  /*0910*/  LEA.HI R144, R144, R3, RZ, 0x6 ;  /* 0x0000000390907211 */ /* 0x000fe200078f30ff */
[----:B------:R-:W-:Y:S01]  /*0920*/  CS2R R78, SRZ ;  /* 0x00000000004e7805 */ /* 0x000fe2000001ff00 */
        /* <DEDUP_REMOVED lines=37> */
[----:B------:R-:W-:-:S02]  /*0b80*/  IMAD.MOV.U32 R8, RZ, RZ, RZ ;  /* 0x000000ffff087224 */ /* 0x000fc400078e00ff */
[----:B------:R-:W-:Y:S01]  /*0b90*/  IMAD.MOV.U32 R6, RZ, RZ, RZ ;  /* 0x000000ffff067224 */ /* 0x000fe200078e00ff */
[----:B------:R-:W-:Y:S05]  /*0ba0*/  @!P0 BRA `(.L_x_24) ;  /* 0x0000740000008947 */ /* 0x000fea0003800000 */
[----:B------:R-:W-:Y:S02]  /*0bb0*/  ULDC.64 UR4, c[0x0][0x340] ;  /* 0x0000d00000047ab9 */ /* 0x000fe40000000a00 */
[----:B------:R-:W-:-:S04]  /*0bc0*/  UISETP.NE.U32.AND UP0, UPT, URZ, UR4, UPT ;  /* 0x000000043f00728c */ /* 0x000fc8000bf05070 */
[----:B------:R-:W-:-:S03]  /*0bd0*/  UISETP.NE.AND.EX UP0, UPT, URZ, UR5, UPT, UP0 ;  /* 0x000000053f00728c */ /* 0x000fc6000bf05300 */
[----:B------:R-:W-:-:S03]  /*0be0*/  ULDC.64 UR4, c[0x0][0x340] ;  /* 0x0000d00000047ab9 */ /* 0x000fc60000000a00 */
[----:B------:R-:W-:-:S05]  /*0bf0*/  PLOP3.LUT P1, PT, PT, PT, UP0, 0x80, 0x0 ;  /* 0x000000000000781c */ /* 0x000fca0003f2f008 */
[----:B------:R-:W-:-:S06]  /*0c00*/  @UP0 UIMAD.WIDE UR4, UR16, UR7, UR4 ;  /* 0x00000007100402a5 */ /* 0x000fcc000f8e0204 */
[----:B-1----:R-:W-:Y:S02]  /*0c10*/  IMAD.U32 R2, RZ, RZ, UR4 ;  /* 0x00000004ff027e24 */ /* 0x002fe4000f8e00ff */
[----:B------:R-:W-:Y:S01]  /*0c20*/  IMAD.U32 R3, RZ, RZ, UR5 ;  /* 0x00000005ff037e24 */ /* 0x000fe2000f8e00ff */
[----:B------:R-:W1:Y:S01]  /*0c30*/  S2R R13, SR_CTAID.X ;  /* 0x00000000000d7919 */ /* 0x000e620000002500 */
[----:B------:R-:W-:Y:S01]  /*0c40*/  SHF.R.S32.HI R11, RZ, 0x1f, R4 ;  /* 0x0000001fff0b7819 */ /* 0x000fe20000011404 */
[----:B------:R-:W-:Y:S02]  /*0c50*/  USHF.R.S32.HI UR7, URZ, 0x1f, UR8 ;  /* 0x0000001f3f077899 */ /* 0x000fe40008011408 */
[----:B------:R2:W3:Y:S01]  /*0c60*/  @P1 LDG.E R5, [R2.64] ;  /* 0x0000000e02051981 */ /* 0x0004e2000c1e1900 */
[CC--:B------:R-:W-:Y:S01]  /*0c70*/  LEA.HI R20, R11.reuse, R4.reuse, RZ, 0x3 ;  /* 0x000000040b147211 */ /* 0x0c0fe200078f18ff */
[----:B------:R-:W-:Y:S01]  /*0c80*/  ULDC.64 UR4, c[0x0][0x178] ;  /* 0x00005e0000047ab9 */ /* 0x000fe20000000a00 */
[CC--:B------:R-:W-:Y:S01]  /*0c90*/  LEA.HI R92, R11.reuse, R4.reuse, RZ, 0x4 ;  /* 0x000000040b5c7211 */ /* 0x0c0fe200078f20ff */
[----:B------:R-:W-:Y:S01]  /*0ca0*/  UIMAD UR7, UR7, UR4, URZ ;  /* 0x00000004070772a4 */ /* 0x000fe2000f8e023f */
[----:B------:R-:W-:Y:S01]  /*0cb0*/  LOP3.LUT R9, R20, 0xfffffff8, RZ, 0xc0, !PT ;  /* 0xfffffff814097812 */ /* 0x000fe200078ec0ff */
[----:B------:R-:W-:Y:S01]  /*0cc0*/  UIMAD.WIDE.U32 UR10, UR8, UR4, URZ ;  /* 0x00000004080a72a5 */ /* 0x000fe2000f8e003f */
[----:B------:R-:W-:Y:S01]  /*0cd0*/  SHF.R.S32.HI R20, RZ, 0x3, R20 ;  /* 0x00000003ff147819 */ /* 0x000fe20000011414 */
[----:B------:R-:W-:Y:S01]  /*0ce0*/  UIMAD UR7, UR8, UR5, UR7 ;  /* 0x00000005080772a4 */ /* 0x000fe2000f8e0207 */
[----:B------:R-:W-:Y:S01]  /*0cf0*/  LEA.HI R18, R11, R4, RZ, 0x6 ;  /* 0x000000040b127211 */ /* 0x000fe200078f30ff */
[----:B------:R-:W-:Y:S01]  /*0d00*/  USHF.R.S32.HI UR8, URZ, 0x1f, UR16 ;  /* 0x0000001f3f087899 */ /* 0x000fe20008011410 */
[----:B------:R-:W-:Y:S01]  /*0d10*/  BSSY B0, `(.L_x_25) ;  /* 0x0000056000007945 */ /* 0x000fe20003800000 */
[----:B------:R-:W-:Y:S01]  /*0d20*/  ULDC.64 UR4, c[0x0][0x1b8] ;  /* 0x00006e0000047ab9 */ /* 0x000fe20000000a00 */
[----:B------:R-:W-:Y:S01]  /*0d30*/  SHF.R.S32.HI R144, RZ, 0x6, R144 ;  /* 0x00000006ff907819 */ /* 0x000fe20000011490 */
[----:B------:R-:W-:Y:S01]  /*0d40*/  UIADD3 UR11, UR11, UR7, URZ ;  /* 0x000000070b0b7290 */ /* 0x000fe2000fffe03f */
[----:B------:R-:W-:Y:S01]  /*0d50*/  IMAD.SHL.U32 R18, R18, 0x8, RZ ;  /* 0x0000000812127824 */ /* 0x000fe200078e00ff */
[----:B------:R-:W-:-:S02]  /*0d60*/  UIMAD UR7, UR6, UR4, URZ ;  /* 0x00000004060772a4 */ /* 0x000fc4000f8e023f */
[----:B------:R-:W-:Y:S02]  /*0d70*/  USEL UR8, UR8, URZ, !UP1 ;  /* 0x0000003f08087287 */ /* 0x000fe4000c800000 */
[----:B------:R-:W-:Y:S02]  /*0d80*/  UIMAD UR7, UR9, UR5, UR7 ;  /* 0x00000005090772a4 */ /* 0x000fe4000f8e0207 */
[----:B------:R-:W-:Y:S02]  /*0d90*/  UIMAD.WIDE.U32 UR12, UR9, UR4, UR10 ;  /* 0x00000004090c72a5 */ /* 0x000fe4000f8e000a */
[----:B------:R-:W-:Y:S01]  /*0da0*/  USEL UR10, UR16, URZ, !UP1 ;  /* 0x0000003f100a7287 */ /* 0x000fe2000c800000 */
[----:B--2---:R-:W-:Y:S01]  /*0db0*/  IMAD.MOV.U32 R3, RZ, RZ, c[0x0][0x2c4] ;  /* 0x0000b100ff037624 */ /* 0x004fe200078e00ff */
[----:B------:R-:W-:Y:S01]  /*0dc0*/  ULDC.64 UR4, c[0x0][0x1c0] ;  /* 0x0000700000047ab9 */ /* 0x000fe20000000a00 */
[----:B------:R-:W-:Y:S01]  /*0dd0*/  IMAD.IADD R2, R4, 0x1, -R9 ;  /* 0x0000000104027824 */ /* 0x000fe200078e0a09 */
[----:B------:R-:W-:-:S02]  /*0de0*/  UIMAD UR8, UR8, UR4, URZ ;  /* 0x00000004080872a4 */ /* 0x000fc4000f8e023f */
[----:B------:R-:W-:Y:S01]  /*0df0*/  ISETP.NE.AND P0, PT, R3, 0x1, PT ;  /* 0x000000010300780c */ /* 0x000fe20003f05270 */
[C-C-:B------:R-:W-:Y:S01]  /*0e00*/  IMAD R211, R2.reuse, 0x20, R20.reuse ;  /* 0x0000002002d37824 */ /* 0x140fe200078e0214 */
[----:B------:R-:W-:Y:S01]  /*0e10*/  UIADD3 UR13, UR13, UR7, URZ ;  /* 0x000000070d0d7290 */ /* 0x000fe2000fffe03f */
[----:B------:R-:W-:Y:S01]  /*0e20*/  IMAD.SHL.U32 R135, R2, 0x8, RZ ;  /* 0x0000000802877824 */ /* 0x000fe200078e00ff */
[----:B------:R-:W-:Y:S01]  /*0e30*/  UIMAD UR5, UR10, UR5, UR8 ;  /* 0x000000050a0572a4 */ /* 0x000fe2000f8e0208 */
[C---:B-1----:R-:W-:Y:S01]  /*0e40*/  IMAD R8, R13.reuse, 0x80, R211 ;  /* 0x000000800d087824 */ /* 0x042fe200078e02d3 */
[----:B------:R-:W-:Y:S01]  /*0e50*/  UIMAD.WIDE.U32 UR10, UR10, UR4, UR12 ;  /* 0x000000040a0a72a5 */ /* 0x000fe2000f8e000c */
[----:B------:R-:W-:Y:S01]  /*0e60*/  IMAD R13, R13, 0x80, R20 ;  /* 0x000000800d0d7824 */ /* 0x000fe200078e0214 */
[----:B------:R-:W-:Y:S01]  /*0e70*/  ISETP.GE.AND P5, PT, R135, c[0x0][0x198], PT ;  /* 0x0000660087007a0c */ /* 0x000fe20003fa6270 */
[----:B------:R-:W-:Y:S01]  /*0e80*/  IMAD.MOV.U32 R9, RZ, RZ, R8 ;  /* 0x000000ffff097224 */ /* 0x000fe200078e0008 */
[----:B------:R-:W-:-:S02]  /*0e90*/  UIADD3 UR5, UR11, UR5, URZ ;  /* 0x000000050b057290 */ /* 0x000fc4000fffe03f */
[----:B------:R-:W-:Y:S02]  /*0ea0*/  IMAD.U32 R15, RZ, RZ, UR11 ;  /* 0x0000000bff0f7e24 */ /* 0x000fe4000f8e00ff */
[----:B------:R-:W-:-:S04]  /*0eb0*/  @P0 IMAD.HI.U32 R3, R8, c[0x0][0x2c8], RZ ;  /* 0x0000b20008030a27 */ /* 0x000fc800078e00ff */
[----:B------:R-:W-:Y:S01]  /*0ec0*/  IMAD.U32 R14, RZ, RZ, UR10 ;  /* 0x0000000aff0e7e24 */ /* 0x000fe2000f8e00ff */
[----:B------:R-:W-:Y:S01]  /*0ed0*/  @P0 SHF.R.U32.HI R9, RZ, c[0x0][0x2cc], R3 ;  /* 0x0000b300ff090a19 */ /* 0x000fe20000011603 */
[----:B------:R-:W-:-:S03]  /*0ee0*/  IMAD.U32 R15, RZ, RZ, UR5 ;  /* 0x00000005ff0f7e24 */ /* 0x000fc6000f8e00ff */
[--C-:B------:R-:W-:Y:S01]  /*0ef0*/  SHF.R.S32.HI R6, RZ, 0x1f, R9.reuse ;  /* 0x0000001fff067819 */ /* 0x100fe20000011409 */
[----:B------:R-:W-:Y:S02]  /*0f00*/  IMAD.MOV R3, RZ, RZ, -R9 ;  /* 0x000000ffff037224 */ /* 0x000fe400078e0a09 */
[----:B------:R-:W-:-:S04]  /*0f10*/  IMAD.WIDE.U32 R16, R9, c[0x0][0x1b0], R14 ;  /* 0x00006c0009107a25 */ /* 0x000fc800078e000e */
[----:B------:R-:W-:Y:S02]  /*0f20*/  IMAD R3, R3, c[0x0][0x2c4], R8 ;  /* 0x0000b10003037a24 */ /* 0x000fe400078e0208 */
[----:B------:R-:W-:Y:S02]  /*0f30*/  IMAD R6, R6, c[0x0][0x1b0], RZ ;  /* 0x00006c0006067a24 */ /* 0x000fe400078e02ff */
[----:B------:R-:W-:Y:S01]  /*0f40*/  IMAD.SHL.U32 R14, R20, 0x40, RZ ;  /* 0x00000040140e7824 */ /* 0x000fe200078e00ff */
[----:B------:R-:W-:Y:S01]  /*0f50*/  SHF.R.S32.HI R8, RZ, 0x1f, R3 ;  /* 0x0000001fff087819 */ /* 0x000fe20000011403 */
[----:B------:R-:W-:-:S03]  /*0f60*/  IMAD R6, R9, c[0x0][0x1b4], R6 ;  /* 0x00006d0009067a24 */ /* 0x000fc600078e0206 */
[----:B------:R-:W-:Y:S01]  /*0f70*/  LOP3.LUT R14, R14, 0x1c0, RZ, 0xc0, !PT ;  /* 0x000001c00e0e7812 */ /* 0x000fe200078ec0ff */
[----:B------:R-:W-:Y:S02]  /*0f80*/  IMAD.IADD R17, R17, 0x1, R6 ;  /* 0x0000000111117824 */ /* 0x000fe400078e0206 */
[----:B------:R-:W-:Y:S01]  /*0f90*/  IMAD R6, R8, c[0x0][0x1a8], RZ ;  /* 0x00006a0008067a24 */ /* 0x000fe200078e02ff */
[----:B------:R-:W-:Y:S01]  /*0fa0*/  SHF.R.U32.HI R10, RZ, 0x3, R14 ;  /* 0x00000003ff0a7819 */ /* 0x000fe2000001160e */
[----:B------:R-:W-:Y:S01]  /*0fb0*/  IMAD.WIDE.U32 R16, R3, c[0x0][0x1a8], R16 ;  /* 0x00006a0003107a25 */ /* 0x000fe200078e0010 */
[----:B------:R-:W-:-:S03]  /*0fc0*/  LOP3.LUT R207, R14, 0x38, R135, 0xf8, !PT ;  /* 0x000000380ecf7812 */ /* 0x000fc600078ef887 */
[----:B------:R-:W-:Y:S01]  /*0fd0*/  IMAD R9, R3, c[0x0][0x1ac], R6 ;  /* 0x00006b0003097a24 */ /* 0x000fe200078e0206 */
[----:B------:R-:W-:Y:S02]  /*0fe0*/  LOP3.LUT R3, R92, 0xfffffff0, RZ, 0xc0, !PT ;  /* 0xfffffff05c037812 */ /* 0x000fe400078ec0ff */
[----:B------:R-:W-:Y:S01]  /*0ff0*/  LOP3.LUT R207, R207, R10, RZ, 0x3c, !PT ;  /* 0x0000000acfcf7212 */ /* 0x000fe200078e3cff */
[----:B------:R-:W-:Y:S01]  /*1000*/  IMAD.IADD R9, R17, 0x1, R9 ;  /* 0x0000000111097824 */ /* 0x000fe200078e0209 */
[----:B------:R-:W-:Y:S01]  /*1010*/  LEA R12, P0, R16, c[0x0][0x160], 0x1 ;  /* 0x00005800100c7a11 */ /* 0x000fe200078008ff */
[----:B------:R-:W-:Y:S01]  /*1020*/  IMAD.IADD R8, R4, 0x1, -R3 ;  /* 0x0000000104087824 */ /* 0x000fe200078e0a03 */
[----:B------:R-:W-:Y:S01]  /*1030*/  LOP3.LUT R207, R207, 0xfffffe00, R18, 0xf8, !PT ;  /* 0xfffffe00cfcf7812 */ /* 0x000fe200078ef812 */
[----:B------:R-:W-:Y:S01]  /*1040*/  IMAD R10, R0, c[0x0][0x2c4], RZ ;  /* 0x0000b100000a7a24 */ /* 0x000fe200078e02ff */
[----:B------:R-:W-:Y:S01]  /*1050*/  LEA.HI.X R9, R16, c[0x0][0x164], R9, 0x1, P0 ;  /* 0x0000590010097a11 */ /* 0x000fe200000f0c09 */
[----:B------:R-:W-:Y:S01]  /*1060*/  IMAD.MOV.U32 R0, RZ, RZ, 0x10 ;  /* 0x00000010ff007424 */ /* 0x000fe200078e00ff */
[----:B------:R-:W-:Y:S01]  /*1070*/  SHF.R.S32.HI R3, RZ, 0x1f, R8 ;  /* 0x0000001fff037819 */ /* 0x000fe20000011408 */
[----:B------:R1:W2:Y:S01]  /*1080*/  SHFL.IDX PT, R14, R12, RZ, 0x181f ;  /* 0x00181fff0c0e7589 */ /* 0x0002a200000e0000 */
[----:B------:R-:W-:-:S02]  /*1090*/  ISETP.GE.AND P0, PT, R13, R10, PT ;  /* 0x0000000a0d00720c */ /* 0x000fc40003f06270 */
[----:B------:R-:W-:Y:S01]  /*10a0*/  LEA.HI R6, R3, R8, RZ, 0x3 ;  /* 0x0000000803067211 */ /* 0x000fe200078f18ff */
[----:B------:R1:W4:Y:S01]  /*10b0*/  SHFL.IDX PT, R15, R9, RZ, 0x181f ;  /* 0x00181fff090f7589 */ /* 0x00032200000e0000 */
[----:B------:R-:W-:Y:S02]  /*10c0*/  IADD3 R16, R135, 0x80, RZ ;  /* 0x0000008087107810 */ /* 0x000fe40007ffe0ff */
[----:B------:R-:W-:Y:S02]  /*10d0*/  LOP3.LUT R3, R6, 0xfffffff8, RZ, 0xc0, !PT ;  /* 0xfffffff806037812 */ /* 0x000fe400078ec0ff */
[----:B------:R-:W-:-:S03]  /*10e0*/  ISETP.GE.AND P3, PT, R16, c[0x0][0x198], PT ;  /* 0x0000660010007a0c */ /* 0x000fc60003f66270 */
[----:B------:R-:W-:Y:S01]  /*10f0*/  IMAD.IADD R3, R8, 0x1, -R3 ;  /* 0x0000000108037824 */ /* 0x000fe200078e0a03 */
[----:B------:R-:W-:-:S04]  /*1100*/  IADD3 R8, R135, 0x40, RZ ;  /* 0x0000004087087810 */ /* 0x000fc80007ffe0ff */
[----:B------:R-:W-:Y:S01]  /*1110*/  ISETP.GE.AND P4, PT, R8, c[0x0][0x198], PT ;  /* 0x0000660008007a0c */ /* 0x000fe20003f86270 */
[----:B---3--:R3:W5:Y:S03]  /*1120*/  @P1 R2UR UR8, R5 ;  /* 0x00000000050813c2 */ /* 0x00876600000e0000 */
[----:B------:R-:W-:Y:S01]  /*1130*/  R2P PR, R3, 0x6 ;  /* 0x0000000603007804 */ /* 0x000fe20000000000 */
[----:B-----5:R-:W-:-:S04]  /*1140*/  @!UP0 UMOV UR8, UR16 ;  /* 0x0000001000088c82 */ /* 0x020fc80008000000 */
[----:B------:R-:W-:Y:S01]  /*1150*/  SEL R0, R0, 0xfffffff0, !P1 ;  /* 0xfffffff000007807 */ /* 0x000fe20004800000 */
[----:B---3--:R-:W-:-:S05]  /*1160*/  IMAD.MOV.U32 R5, RZ, RZ, 0x20 ;  /* 0x00000020ff057424 */ /* 0x008fca00078e00ff */
[----:B------:R-:W-:Y:S01]  /*1170*/  SEL R5, R5, 0xffffffe0, !P2 ;  /* 0xffffffe005057807 */ /* 0x000fe20005000000 */
[----:B------:R-:W-:Y:S05]  /*1180*/  @P0 BRA `(.L_x_26) ;  /* 0x000000e000000947 */ /* 0x000fea0003800000 */
[----:B-12-4-:R-:W-:Y:S01]  /*1190*/  SHF.R.S32.HI R19, RZ, 0x1f, R8 ;  /* 0x0000001fff137819 */ /* 0x016fe20000011408 */
[----:B------:R-:W-:Y:S01]  /*11a0*/  IMAD.SHL.U32 R18, R207, 0x2, RZ ;  /* 0x00000002cf127824 */ /* 0x000fe200078e00ff */
[----:B------:R-:W-:Y:S01]  /*11b0*/  SHF.R.S32.HI R17, RZ, 0x1f, R16 ;  /* 0x0000001fff117819 */ /* 0x000fe20000011410 */
[----:B------:R-:W-:Y:S01]  /*11c0*/  IMAD.WIDE R22, R135, 0x2, R14 ;  /* 0x0000000287167825 */ /* 0x000fe200078e020e */
[----:B------:R-:W-:Y:S02]  /*11d0*/  LEA.HI R19, R19, R8, RZ, 0x3 ;  /* 0x0000000813137211 */ /* 0x000fe400078f18ff */
[----:B------:R-:W-:Y:S02]  /*11e0*/  LEA.HI R17, R17, R16, RZ, 0x3 ;  /* 0x0000001011117211 */ /* 0x000fe400078f18ff */
[----:B------:R-:W-:Y:S01]  /*11f0*/  LOP3.LUT R19, R19, 0xfffffff8, RZ, 0xc0, !PT ;  /* 0xfffffff813137812 */ /* 0x000fe200078ec0ff */
[----:B------:R-:W-:Y:S01]  /*1200*/  @!PT LDS RZ, [RZ] ;  /* 0x00000000fffff984 */ /* 0x000fe20000000800 */
[----:B------:R1:W-:Y:S01]  /*1210*/  LDGSTS.E.BYPASS.LTC128B.128 [R18+0xc100], [R22.64], !P5 ;  /* 0x0c10000016127fae */ /* 0x0003e2000e901d4e */
[----:B------:R-:W-:-:S03]  /*1220*/  LOP3.LUT R17, R17, 0xfffffff8, RZ, 0xc0, !PT ;  /* 0xfffffff811117812 */ /* 0x000fc600078ec0ff */
[----:B------:R-:W-:-:S04]  /*1230*/  IMAD.WIDE R24, R19, 0x2, R14 ;  /* 0x0000000213187825 */ /* 0x000fc800078e020e */
[----:B------:R-:W-:Y:S01]  /*1240*/  IMAD.WIDE R14, R17, 0x2, R14 ;  /* 0x00000002110e7825 */ /* 0x000fe200078e020e */
[----:B------:R1:W-:Y:S04]  /*1250*/  LDGSTS.E.BYPASS.LTC128B.128 [R18+0x10100], [R24.64], !P4 ;  /* 0x1010000018127fae */ /* 0x0003e8000e101d4e */
[----:B------:R1:W-:Y:S02]  /*1260*/  LDGSTS.E.BYPASS.LTC128B.128 [R18+0x14100], [R14.64], !P3 ;  /* 0x141000000e127fae */ /* 0x0003e4000d901d4e */
.L_x_26:
[----:B-12-4-:R-:W-:Y:S05]  /*1270*/  BSYNC B0 ;  /* 0x0000000000007941 */ /* 0x016fea0003800000 */
.L_x_25:
[----:B------:R-:W-:Y:S01]  /*1280*/  IADD3 R15, R13, 0x20, RZ ;  /* 0x000000200d0f7810 */ /* 0x000fe20007ffe0ff */
[----:B------:R1:W2:Y:S01]  /*1290*/  SHFL.IDX PT, R19, R9, 0x1, 0x181f ;  /* 0x00381f0009137f89 */ /* 0x0002a200000e0000 */
[----:B------:R-:W-:Y:S02]  /*12a0*/  BSSY B0, `(.L_x_27) ;  /* 0x0000012000007945 */ /* 0x000fe40003800000 */
[----:B------:R-:W-:Y:S01]  /*12b0*/  ISETP.GE.AND P0, PT, R15, R10, PT ;  /* 0x0000000a0f00720c */ /* 0x000fe20003f06270 */
[----:B------:R1:W3:-:S12]  /*12c0*/  SHFL.IDX PT, R18, R12, 0x1, 0x181f ;  /* 0x00381f000c127f89 */ /* 0x0002d800000e0000 */
[----:B------:R-:W-:Y:S05]  /*12d0*/  @P0 BRA `(.L_x_28) ;  /* 0x000000e000000947 */ /* 0x000fea0003800000 */
[----:B------:R-:W-:Y:S01]  /*12e0*/  SHF.R.S32.HI R15, RZ, 0x1f, R8 ;  /* 0x0000001fff0f7819 */ /* 0x000fe20000011408 */
[----:B--23--:R-:W-:Y:S01]  /*12f0*/  IMAD.WIDE R22, R135, 0x2, R18 ;  /* 0x0000000287167825 */ /* 0x00cfe200078e0212 */
[----:B------:R-:W-:Y:S02]  /*1300*/  SHF.R.S32.HI R17, RZ, 0x1f, R16 ;  /* 0x0000001fff117819 */ /* 0x000fe40000011410 */
[----:B------:R-:W-:Y:S02]  /*1310*/  LEA.HI R15, R15, R8, RZ, 0x3 ;  /* 0x000000080f0f7211 */ /* 0x000fe400078f18ff */
[----:B------:R-:W-:Y:S01]  /*1320*/  LEA.HI R14, R17, R16, RZ, 0x3 ;  /* 0x00000010110e7211 */ /* 0x000fe200078f18ff */
[----:B------:R-:W-:Y:S01]  /*1330*/  IMAD.SHL.U32 R17, R207, 0x2, RZ ;  /* 0x00000002cf117824 */ /* 0x000fe200078e00ff */
[----:B------:R-:W-:Y:S02]  /*1340*/  LOP3.LUT R15, R15, 0xfffffff8, RZ, 0xc0, !PT ;  /* 0xfffffff80f0f7812 */ /* 0x000fe400078ec0ff */
[----:B------:R-:W-:-:S02]  /*1350*/  LOP3.LUT R14, R14, 0xfffffff8, RZ, 0xc0, !PT ;  /* 0xfffffff80e0e7812 */ /* 0x000fc400078ec0ff */
[----:B------:R-:W-:Y:S01]  /*1360*/  @!PT LDS RZ, [RZ] ;  /* 0x00000000fffff984 */ /* 0x000fe20000000800 */
[----:B------:R2:W-:Y:S01]  /*1370*/  LDGSTS.E.BYPASS.LTC128B.128 [R17+0xd100], [R22.64], !P5 ;  /* 0x0d10000016117fae */ /* 0x0005e2000e901d4e */
[----:B------:R-:W-:-:S04]  /*1380*/  IMAD.WIDE R24, R15, 0x2, R18 ;  /* 0x000000020f187825 */ /* 0x000fc800078e0212 */
[----:B------:R-:W-:Y:S01]  /*1390*/  IMAD.WIDE R14, R14, 0x2, R18 ;  /* 0x000000020e0e7825 */ /* 0x000fe200078e0212 */
[----:B------:R2:W-:Y:S04]  /*13a0*/  LDGSTS.E.BYPASS.LTC128B.128 [R17+0x11100], [R24.64], !P4 ;  /* 0x1110000018117fae */ /* 0x0005e8000e101d4e */
[----:B------:R2:W-:Y:S02]  /*13b0*/  LDGSTS.E.BYPASS.LTC128B.128 [R17+0x15100], [R14.64], !P3 ;  /* 0x151000000e117fae */ /* 0x0005e4000d901d4e */
.L_x_28:
[----:B------:R-:W-:Y:S05]  /*13c0*/  BSYNC B0 ;  /* 0x0000000000007941 */ /* 0x000fea0003800000 */
.L_x_27:
[----:B--2---:R-:W-:Y:S01]  /*13d0*/  IADD3 R15, R13, 0x40, RZ ;  /* 0x000000400d0f7810 */ /* 0x004fe20007ffe0ff */
[----:B------:R2:W4:Y:S01]  /*13e0*/  SHFL.IDX PT, R19, R9, 0x2, 0x181f ;  /* 0x00581f0009137f89 */ /* 0x00052200000e0000 */
[----:B------:R-:W-:Y:S02]  /*13f0*/  BSSY B0, `(.L_x_29) ;  /* 0x0000012000007945 */ /* 0x000fe40003800000 */
[----:B------:R-:W-:Y:S01]  /*1400*/  ISETP.GE.AND P0, PT, R15, R10, PT ;  /* 0x0000000a0f00720c */ /* 0x000fe20003f06270 */
[----:B---3--:R2:W3:-:S12]  /*1410*/  SHFL.IDX PT, R18, R12, 0x2, 0x181f ;  /* 0x00581f000c127f89 */ /* 0x0084d800000e0000 */
[----:B------:R-:W-:Y:S05]  /*1420*/  @P0 BRA `(.L_x_30) ;  /* 0x000000e000000947 */ /* 0x000fea0003800000 */
[----:B------:R-:W-:Y:S01]  /*1430*/  SHF.R.S32.HI R15, RZ, 0x1f, R8 ;  /* 0x0000001fff0f7819 */ /* 0x000fe20000011408 */
[----:B---34-:R-:W-:Y:S01]  /*1440*/  IMAD.WIDE R22, R135, 0x2, R18 ;  /* 0x0000000287167825 */ /* 0x018fe200078e0212 */
        /* <DEDUP_REMOVED lines=12> */
.L_x_30:
[----:B------:R-:W-:Y:S05]  /*1510*/  BSYNC B0 ;  /* 0x0000000000007941 */ /* 0x000fea0003800000 */
.L_x_29:
[----:B---3--:R-:W-:Y:S01]  /*1520*/  SHFL.IDX PT, R22, R12, 0x3, 0x181f ;  /* 0x00781f000c167f89 */ /* 0x008fe200000e0000 */
[----:B------:R-:W-:Y:S01]  /*1530*/  IMAD R14, R144, 0x40, R211 ;  /* 0x00000040900e7824 */ /* 0x000fe200078e02d3 */
[----:B------:R-:W-:Y:S01]  /*1540*/  IADD3 R15, R13, 0x60, RZ ;  /* 0x000000600d0f7810 */ /* 0x000fe20007ffe0ff */
[----:B------:R-:W-:Y:S01]  /*1550*/  IMAD.MOV.U32 R208, RZ, RZ, c[0x0][0x2b8] ;  /* 0x0000ae00ffd07624 */ /* 0x000fe200078e00ff */
[----:B------:R3:W5:Y:S01]  /*1560*/  SHFL.IDX PT, R23, R9, 0x3, 0x181f ;  /* 0x00781f0009177f89 */ /* 0x00076200000e0000 */
[----:B------:R-:W-:Y:S01]  /*1570*/  SHF.R.S32.HI R133, RZ, 0x1f, R16 ;  /* 0x0000001fff857819 */ /* 0x000fe20000011410 */
[----:B------:R-:W-:Y:S01]  /*1580*/  IMAD.SHL.U32 R207, R207, 0x2, RZ ;  /* 0x00000002cfcf7824 */ /* 0x000fe200078e00ff */
[----:B------:R-:W-:Y:S01]  /*1590*/  IADD3 R13, R14, -0x40, RZ ;  /* 0xffffffc00e0d7810 */ /* 0x000fe20007ffe0ff */
[----:B------:R-:W-:Y:S01]  /*15a0*/  USHF.R.S32.HI UR7, URZ, 0x1f, UR8 ;  /* 0x0000001f3f077899 */ /* 0x000fe20008011408 */
[----:B------:R-:W-:Y:S01]  /*15b0*/  ISETP.GE.AND P0, PT, R15, R10, PT ;  /* 0x0000000a0f00720c */ /* 0x000fe20003f06270 */
[----:B------:R-:W-:Y:S01]  /*15c0*/  ULDC.64 UR4, c[0x0][0x2b0] ;  /* 0x0000ac0000047ab9 */ /* 0x000fe20000000a00 */
[C---:B------:R-:W-:Y:S01]  /*15d0*/  ISETP.GE.AND P1, PT, R13.reuse, R7, PT ;  /* 0x000000070d00720c */ /* 0x040fe20003f26270 */
[----:B------:R-:W-:Y:S01]  /*15e0*/  IMAD.IADD R210, R13, 0x1, R212 ;  /* 0x000000010dd27824 */ /* 0x000fe200078e02d4 */
[----:B------:R-:W-:Y:S01]  /*15f0*/  SHF.R.S32.HI R13, RZ, 0x1f, R8 ;  /* 0x0000001fff0d7819 */ /* 0x000fe20000011408 */
[----:B------:R-:W-:Y:S01]  /*1600*/  UIMAD UR7, UR7, UR4, URZ ;  /* 0x00000004070772a4 */ /* 0x000fe2000f8e023f */
[----:B------:R-:W-:Y:S01]  /*1610*/  LEA.HI R133, R133, R16, RZ, 0x3 ;  /* 0x0000001085857211 */ /* 0x000fe200078f18ff */
[----:B------:R-:W-:Y:S01]  /*1620*/  UIMAD.WIDE.U32 UR10, UR8, UR4, URZ ;  /* 0x00000004080a72a5 */ /* 0x000fe2000f8e003f */
[----:B------:R-:W-:Y:S01]  /*1630*/  LEA.HI R134, R13, R8, RZ, 0x3 ;  /* 0x000000080d867211 */ /* 0x000fe200078f18ff */
[----:B------:R-:W-:Y:S01]  /*1640*/  UIMAD UR7, UR8, UR5, UR7 ;  /* 0x00000005080772a4 */ /* 0x000fe2000f8e0207 */
[----:B------:R-:W-:Y:S01]  /*1650*/  ISETP.NE.AND P2, PT, R208, 0x1, PT ;  /* 0x00000001d000780c */ /* 0x000fe20003f45270 */
[----:B------:R-:W-:Y:S01]  /*1660*/  IMAD.MOV.U32 R209, RZ, RZ, RZ ;  /* 0x000000ffffd17224 */ /* 0x000fe200078e00ff */
[----:B------:R-:W-:Y:S01]  /*1670*/  LOP3.LUT R134, R134, 0xfffffff8, RZ, 0xc0, !PT ;  /* 0xfffffff886867812 */ /* 0x000fe200078ec0ff */
[----:B------:R-:W-:Y:S01]  /*1680*/  UIADD3 UR7, UR11, UR7, URZ ;  /* 0x000000070b077290 */ /* 0x000fe2000fffe03f */
[----:B------:R-:W-:Y:S01]  /*1690*/  LOP3.LUT R133, R133, 0xfffffff8, RZ, 0xc0, !PT ;  /* 0xfffffff885857812 */ /* 0x000fe200078ec0ff */
[----:B------:R-:W-:Y:S01]  /*16a0*/  ULDC.64 UR4, c[0x0][0x1e8] ;  /* 0x00007a0000047ab9 */ /* 0x000fe20000000a00 */
[----:B------:R-:W-:-:S02]  /*16b0*/  ISETP.GT.OR P1, PT, R211, 0x3f, P1 ;  /* 0x0000003fd300780c */ /* 0x000fc40000f24670 */
[----:B-123--:R-:W-:Y:S01]  /*16c0*/  P2R R9, PR, RZ, 0x4 ;  /* 0x00000004ff097803 */ /* 0x00efe20000000000 */
[----:B-----5:R-:W-:-:S04]  /*16d0*/  @!P0 IMAD.WIDE R24, R135, 0x2, R22 ;  /* 0x0000000287188825 */ /* 0x020fc800078e0216 */
[--C-:B------:R-:W-:Y:S01]  /*16e0*/  @!P0 IMAD.WIDE R14, R134, 0x2, R22.reuse ;  /* 0x00000002860e8825 */ /* 0x100fe200078e0216 */
[----:B------:R-:W-:Y:S01]  /*16f0*/  @!PT LDS RZ, [RZ] ;  /* 0x00000000fffff984 */ /* 0x000fe20000000800 */
[----:B------:R1:W-:Y:S03]  /*1700*/  @!P0 LDGSTS.E.BYPASS.LTC128B.128 [R207+0xf100], [R24.64], !P5 ;  /* 0x0f10000018cf8fae */ /* 0x0003e6000e901d4e */
[----:B------:R-:W-:Y:S01]  /*1710*/  @!P0 IMAD.WIDE R22, R133, 0x2, R22 ;  /* 0x0000000285168825 */ /* 0x000fe200078e0216 */
[----:B------:R2:W-:Y:S03]  /*1720*/  @!P0 LDGSTS.E.BYPASS.LTC128B.128 [R207+0x13100], [R14.64], !P4 ;  /* 0x131000000ecf8fae */ /* 0x0005e6000e101d4e */
[----:B------:R-:W-:Y:S01]  /*1730*/  @P2 IMAD.HI.U32 R10, R210, c[0x0][0x2bc], RZ ;  /* 0x0000af00d20a2a27 */ /* 0x000fe200078e00ff */
[----:B------:R3:W-:Y:S03]  /*1740*/  @!P0 LDGSTS.E.BYPASS.LTC128B.128 [R207+0x17100], [R22.64], !P3 ;  /* 0x1710000016cf8fae */ /* 0x0007e6000d901d4e */
[----:B------:R-:W-:Y:S01]  /*1750*/  IMAD.MOV.U32 R9, RZ, RZ, R210 ;  /* 0x000000ffff097224 */ /* 0x000fe200078e00d2 */
[----:B------:R-:W0:Y:S01]  /*1760*/  LDGDEPBAR ;  /* 0x00000000000079af */ /* 0x000e220000000000 */
[----:B------:R-:W-:-:S04]  /*1770*/  @P2 SHF.R.U32.HI R9, RZ, c[0x0][0x2c0], R10 ;  /* 0x0000b000ff092a19 */ /* 0x000fc8000001160a */
[----:B------:R-:W-:-:S04]  /*1780*/  @!P1 IADD3 R13, P2, R9, UR10, RZ ;  /* 0x0000000a090d9c10 */ /* 0x000fc8000ff5e0ff */
[----:B------:R-:W-:Y:S02]  /*1790*/  @!P1 LEA.HI.X.SX32 R10, R9, UR7, 0x1, P2 ;  /* 0x00000007090a9c11 */ /* 0x000fe400090f0eff */
[----:B------:R-:W-:-:S04]  /*17a0*/  @!P1 LEA R18, P2, R13, c[0x0][0x2a0], 0x2 ;  /* 0x0000a8000d129a11 */ /* 0x000fc800078410ff */
[----:B----4-:R-:W-:Y:S01]  /*17b0*/  @!P1 LEA.HI.X R19, R13, c[0x0][0x2a4], R10, 0x2, P2 ;  /* 0x0000a9000d139a11 */ /* 0x010fe200010f140a */
[----:B------:R-:W-:Y:S06]  /*17c0*/  BAR.SYNC.DEFER_BLOCKING 0x0 ;  /* 0x0000000000007b1d */ /* 0x000fec0000010000 */
[----:B------:R4:W5:Y:S01]  /*17d0*/  @!P1 LDG.E R209, [R18.64] ;  /* 0x0000000e12d19981 */ /* 0x000962000c1e1900 */
[----:B------:R-:W-:Y:S01]  /*17e0*/  IMAD.MOV R9, RZ, RZ, -R9 ;  /* 0x000000ffff097224 */ /* 0x000fe200078e0a09 */
[----:B------:R-:W-:Y:S01]  /*17f0*/  UIMAD UR8, UR6, UR4, URZ ;  /* 0x00000004060872a4 */ /* 0x000fe2000f8e023f */
[----:B------:R-:W-:Y:S01]  /*1800*/  IMAD.SHL.U32 R12, R2, 0x40, RZ ;  /* 0x00000040020c7824 */ /* 0x000fe200078e00ff */
[----:B------:R-:W-:Y:S01]  /*1810*/  UIMAD.WIDE.U32 UR12, UR9, UR4, URZ ;  /* 0x00000004090c72a5 */ /* 0x000fe2000f8e003f */
[----:B------:R-:W-:Y:S01]  /*1820*/  IMAD R210, R9, c[0x0][0x2b8], R210 ;  /* 0x0000ae0009d27a24 */ /* 0x000fe200078e02d2 */
[----:B------:R-:W-:Y:S01]  /*1830*/  UIMAD UR8, UR9, UR5, UR8 ;  /* 0x00000005090872a4 */ /* 0x000fe2000f8e0208 */
[----:B------:R-:W-:Y:S01]  /*1840*/  SHF.R.S32.HI R17, RZ, 0x4, R92 ;  /* 0x00000004ff117819 */ /* 0x000fe2000001145c */
[----:B------:R-:W-:Y:S01]  /*1850*/  IMAD.SHL.U32 R205, R20, 0x8, RZ ;  /* 0x0000000814cd7824 */ /* 0x000fe200078e00ff */
[----:B------:R-:W-:Y:S01]  /*1860*/  LOP3.LUT R12, R12, 0x1c0, RZ, 0xc0, !PT ;  /* 0x000001c00c0c7812 */ /* 0x000fe200078ec0ff */
[----:B-1----:R-:W-:Y:S01]  /*1870*/  IMAD.WIDE.U32 R24, R210, c[0x0][0x1e0], RZ ;  /* 0x00007800d2187a25 */ /* 0x002fe200078e00ff */
[----:B------:R-:W-:Y:S01]  /*1880*/  SHF.R.S32.HI R13, RZ, 0x1f, R210 ;  /* 0x0000001fff0d7819 */ /* 0x000fe200000114d2 */
[----:B------:R-:W-:Y:S01]  /*1890*/  UIADD3 UR8, UR13, UR8, URZ ;  /* 0x000000080d087290 */ /* 0x000fe2000fffe03f */
[----:B------:R-:W-:Y:S01]  /*18a0*/  LEA.HI R92, R92, R17, RZ, 0x1 ;  /* 0x000000115c5c7211 */ /* 0x000fe200078f08ff */
[----:B------:R-:W-:Y:S01]  /*18b0*/  ULDC.64 UR4, c[0x0][0x210] ;  /* 0x0000840000047ab9 */ /* 0x000fe20000000a00 */
[----:B------:R-:W-:Y:S01]  /*18c0*/  LOP3.LUT R205, R12, 0x8, R205, 0xf8, !PT ;  /* 0x000000080ccd7812 */ /* 0x000fe200078ef8cd */
[C---:B------:R-:W-:Y:S01]  /*18d0*/  IMAD R9, R13.reuse, c[0x0][0x1e0], RZ ;  /* 0x000078000d097a24 */ /* 0x040fe200078e02ff */
[----:B------:R-:W-:Y:S01]  /*18e0*/  UIMAD UR6, UR6, UR4, URZ ;  /* 0x00000004060672a4 */ /* 0x000fe2000f8e023f */
[----:B------:R-:W-:Y:S01]  /*18f0*/  IMAD R13, R13, c[0x0][0x208], RZ ;  /* 0x000082000d0d7a24 */ /* 0x000fe200078e02ff */
[----:B------:R-:W-:Y:S01]  /*1900*/  SHF.R.U32.HI R12, RZ, 0x3, R12 ;  /* 0x00000003ff0c7819 */ /* 0x000fe2000001160c */
[----:B--2---:R-:W-:Y:S01]  /*1910*/  IMAD R14, R210, c[0x0][0x1e4], R9 ;  /* 0x00007900d20e7a24 */ /* 0x004fe200078e0209 */
[----:B------:R-:W-:Y:S01]  /*1920*/  LOP3.LUT R92, R92, 0xfffffffe, RZ, 0xc0, !PT ;  /* 0xfffffffe5c5c7812 */ /* 0x000fe200078ec0ff */
[C---:B------:R-:W-:Y:S01]  /*1930*/  IMAD R13, R210.reuse, c[0x0][0x20c], R13 ;  /* 0x00008300d20d7a24 */ /* 0x040fe200078e020d */
[----:B------:R-:W-:Y:S01]  /*1940*/  UIMAD.WIDE.U32 UR18, UR9, UR4, URZ ;  /* 0x00000004091272a5 */ /* 0x000fe2000f8e003f */
[----:B------:R-:W-:Y:S01]  /*1950*/  IMAD.IADD R15, R25, 0x1, R14 ;  /* 0x00000001190f7824 */ /* 0x000fe200078e020e */
[----:B------:R-:W-:Y:S01]  /*1960*/  UIMAD UR5, UR9, UR5, UR6 ;  /* 0x00000005090572a4 */ /* 0x000fe2000f8e0206 */
[----:B------:R-:W-:Y:S01]  /*1970*/  IMAD.MOV.U32 R14, RZ, RZ, R24 ;  /* 0x000000ffff0e7224 */ /* 0x000fe200078e0018 */
[----:B------:R-:W-:Y:S01]  /*1980*/  IADD3 R92, R17, -R92, RZ ;  /* 0x8000005c115c7210 */ /* 0x000fe20007ffe0ff */
[----:B------:R-:W-:Y:S01]  /*1990*/  IMAD.WIDE.U32 R24, R210, c[0x0][0x208], RZ ;  /* 0x00008200d2187a25 */ /* 0x000fe200078e00ff */
[----:B------:R-:W-:Y:S01]  /*19a0*/  LOP3.LUT R205, R205, R12, RZ, 0x3c, !PT ;  /* 0x0000000ccdcd7212 */ /* 0x000fe200078e3cff */
[----:B------:R-:W-:Y:S01]  /*19b0*/  UIADD3 UR5, UR19, UR5, URZ ;  /* 0x0000000513057290 */ /* 0x000fe2000fffe03f */
[----:B------:R-:W-:Y:S01]  /*19c0*/  ISETP.GE.AND P6, PT, R135, c[0x0][0x1d4], PT ;  /* 0x0000750087007a0c */ /* 0x000fe20003fc6270 */
[----:B------:R-:W-:Y:S01]  /*19d0*/  IMAD.IADD R25, R25, 0x1, R13 ;  /* 0x0000000119197824 */ /* 0x000fe200078e020d */
[----:B------:R-:W-:Y:S01]  /*19e0*/  ISETP.GE.AND P5, PT, R8, c[0x0][0x1d4], PT ;  /* 0x0000750008007a0c */ /* 0x000fe20003fa6270 */
[----:B----4-:R-:W-:Y:S01]  /*19f0*/  IMAD.SHL.U32 R19, R3, 0x40, RZ ;  /* 0x0000004003137824 */ /* 0x010fe200078e00ff */
[----:B------:R-:W-:Y:S01]  /*1a00*/  ISETP.GE.AND P4, PT, R16, c[0x0][0x1d4], PT ;  /* 0x0000750010007a0c */ /* 0x000fe20003f86270 */
[----:B------:R-:W-:Y:S01]  /*1a10*/  IMAD R205, R92, 0x200, R205 ;  /* 0x000002005ccd7824 */ /* 0x000fe200078e02cd */
[----:B------:R-:W-:Y:S01]  /*1a20*/  LOP3.LUT P2, RZ, R2, 0x2, RZ, 0xc0, !PT ;  /* 0x0000000202ff7812 */ /* 0x000fe2000784c0ff */
[----:B------:R-:W-:Y:S01]  /*1a30*/  IMAD.SHL.U32 R92, R92, 0x8, RZ ;  /* 0x000000085c5c7824 */ /* 0x000fe200078e00ff */
[----:B------:R-:W-:Y:S01]  /*1a40*/  LOP3.LUT R19, R19, 0x1c0, RZ, 0xc0, !PT ;  /* 0x000001c013137812 */ /* 0x000fe200078ec0ff */
[----:B------:R-:W-:Y:S01]  /*1a50*/  IMAD.SHL.U32 R205, R205, 0x2, RZ ;  /* 0x00000002cdcd7824 */ /* 0x000fe200078e00ff */
[----:B------:R-:W-:-:S02]  /*1a60*/  SHF.L.U32 R93, R6, 0x6, RZ ;  /* 0x00000006065d7819 */ /* 0x000fc400000006ff */
[----:B------:R-:W-:Y:S02]  /*1a70*/  LOP3.LUT R92, R19, 0x8, R92, 0xf8, !PT ;  /* 0x00000008135c7812 */ /* 0x000fe400078ef85c */
[----:B------:R-:W-:Y:S02]  /*1a80*/  IADD3 R204, R205, 0x6120, RZ ;  /* 0x00006120cdcc7810 */ /* 0x000fe40007ffe0ff */
[----:B------:R-:W-:Y:S02]  /*1a90*/  SHF.R.U32.HI R19, RZ, 0x3, R19 ;  /* 0x00000003ff137819 */ /* 0x000fe40000011613 */
[----:B------:R-:W-:Y:S02]  /*1aa0*/  LEA.HI R6, R11, R4, RZ, 0x5 ;  /* 0x000000040b067211 */ /* 0x000fe400078f28ff */
[----:B------:R-:W-:Y:S02]  /*1ab0*/  LOP3.LUT R92, R92, R19, RZ, 0x3c, !PT ;  /* 0x000000135c5c7212 */ /* 0x000fe400078e3cff */
[----:B------:R-:W-:Y:S01]  /*1ac0*/  LOP3.LUT R93, R93, 0xfffffe00, RZ, 0xc0, !PT ;  /* 0xfffffe005d5d7812 */ /* 0x000fe200078ec0ff */
[----:B------:R-:W-:Y:S01]  /*1ad0*/  IMAD.SHL.U32 R206, R6, 0x20, RZ ;  /* 0x0000002006ce7824 */ /* 0x000fe200078e00ff */
[----:B------:R-:W-:-:S02]  /*1ae0*/  ISETP.GE.AND P3, PT, R135, c[0x0][0x1d4], PT ;  /* 0x0000750087007a0c */ /* 0x000fc40003f66270 */
[-C--:B------:R-:W-:Y:S02]  /*1af0*/  LOP3.LUT R203, R92, R93.reuse, RZ, 0xfc, !PT ;  /* 0x0000005d5ccb7212 */ /* 0x080fe400078efcff */
[----:B------:R-:W-:Y:S02]  /*1b00*/  LOP3.LUT R206, R206, 0x7ffffc00, RZ, 0xc0, !PT ;  /* 0x7ffffc00cece7812 */ /* 0x000fe400078ec0ff */
[----:B------:R-:W-:Y:S02]  /*1b10*/  SHF.R.S32.HI R146, RZ, 0x1f, R135 ;  /* 0x0000001fff927819 */ /* 0x000fe40000011487 */
[----:B------:R-:W-:Y:S02]  /*1b20*/  IADD3 R206, R92, R93, R206 ;  /* 0x0000005d5cce7210 */ /* 0x000fe40007ffe0ce */
[----:B------:R-:W-:Y:S02]  /*1b30*/  IADD3 R213, R207, 0x100, RZ ;  /* 0x00000100cfd57810 */ /* 0x000fe40007ffe0ff */
[----:B------:R-:W-:Y:S01]  /*1b40*/  SHF.R.S32.HI R145, RZ, 0x1f, R134 ;  /* 0x0000001fff917819 */ /* 0x000fe20000011486 */
[----:B------:R-:W-:-:S04]  /*1b50*/  IMAD.SHL.U32 R206, R206, 0x2, RZ ;  /* 0x00000002cece7824 */ /* 0x000fc800078e00ff */
[--C-:B------:R-:W-:Y:S02]  /*1b60*/  IMAD R202, R0, 0x2, R206.reuse ;  /* 0x0000000200ca7824 */ /* 0x100fe400078e02ce */
[C---:B------:R-:W-:Y:S02]  /*1b70*/  IMAD R201, R5.reuse, 0x2, R206 ;  /* 0x0000000205c97824 */ /* 0x040fe400078e02ce */
[----:B------:R-:W-:Y:S01]  /*1b80*/  IMAD R199, R5, 0x2, R202 ;  /* 0x0000000205c77824 */ /* 0x000fe200078e02ca */
[----:B-----5:R-:W-:Y:S01]  /*1b90*/  SHF.R.S32.HI R10, RZ, 0x1f, R209 ;  /* 0x0000001fff0a7819 */ /* 0x020fe200000114d1 */
[----:B------:R-:W-:-:S04]  /*1ba0*/  IMAD.WIDE.U32 R14, R209, c[0x0][0x1f0], R14 ;  /* 0x00007c00d10e7a25 */ /* 0x000fc800078e000e */
[----:B------:R-:W-:Y:S01]  /*1bb0*/  IMAD R18, R10, c[0x0][0x1f0], RZ ;  /* 0x00007c000a127a24 */ /* 0x000fe200078e02ff */
[----:B------:R-:W-:Y:S01]  /*1bc0*/  IADD3 R21, P0, R14, UR12, RZ ;  /* 0x0000000c0e157c10 */ /* 0x000fe2000ff1e0ff */
[----:B------:R-:W-:Y:S02]  /*1bd0*/  IMAD R10, R10, c[0x0][0x218], RZ ;  /* 0x000086000a0a7a24 */ /* 0x000fe400078e02ff */
[C---:B------:R-:W-:Y:S01]  /*1be0*/  IMAD R9, R209.reuse, c[0x0][0x1f4], R18 ;  /* 0x00007d00d1097a24 */ /* 0x040fe200078e0212 */
[----:B------:R-:W-:Y:S01]  /*1bf0*/  LEA R18, R144, 0xffffffc0, 0x6 ;  /* 0xffffffc090127811 */ /* 0x000fe200078e30ff */
[----:B------:R-:W-:-:S03]  /*1c00*/  IMAD.WIDE.U32 R24, R209, c[0x0][0x218], R24 ;  /* 0x00008600d1187a25 */ /* 0x000fc600078e0018 */
[----:B------:R-:W-:Y:S01]  /*1c10*/  IADD3.X R14, R15, UR8, R9, P0, !PT ;  /* 0x000000080f0e7c10 */ /* 0x000fe200087fe409 */
[----:B------:R-:W-:Y:S01]  /*1c20*/  IMAD.IADD R3, R7, 0x1, -R18 ;  /* 0x0000000107037824 */ /* 0x000fe200078e0a12 */
[----:B---3--:R-:W-:Y:S01]  /*1c30*/  LEA R22, P0, R21, c[0x0][0x1c8], 0x1 ;  /* 0x0000720015167a11 */ /* 0x008fe200078008ff */
[----:B------:R-:W-:Y:S01]  /*1c40*/  IMAD R17, R209, c[0x0][0x21c], R10 ;  /* 0x00008700d1117a24 */ /* 0x000fe200078e020a */
[----:B------:R-:W-:Y:S01]  /*1c50*/  IADD3 R9, R205, 0x6100, RZ ;  /* 0x00006100cd097810 */ /* 0x000fe20007ffe0ff */
[----:B------:R-:W-:Y:S01]  /*1c60*/  IMAD.IADD R20, R3, 0x1, -R20 ;  /* 0x0000000103147824 */ /* 0x000fe200078e0a14 */
[----:B------:R-:W-:Y:S01]  /*1c70*/  LEA.HI.X R21, R21, c[0x0][0x1cc], R14, 0x1, P0 ;  /* 0x0000730015157a11 */ /* 0x000fe200000f0c0e */
[----:B------:R-:W-:Y:S01]  /*1c80*/  SHFL.IDX PT, R12, R22, 0x1, 0x181f ;  /* 0x00381f00160c7f89 */ /* 0x000fe200000e0000 */
[----:B------:R-:W-:Y:S02]  /*1c90*/  IADD3 R10, P0, R24, UR18, RZ ;  /* 0x00000012180a7c10 */ /* 0x000fe4000ff1e0ff */
[----:B------:R-:W-:Y:S01]  /*1ca0*/  ISETP.GE.AND P1, PT, R20, 0x1, PT ;  /* 0x000000011400780c */ /* 0x000fe20003f26270 */
[----:B------:R-:W-:Y:S01]  /*1cb0*/  SHFL.IDX PT, R14, R22, RZ, 0x181f ;  /* 0x00181fff160e7589 */ /* 0x000fe200000e0000 */
[----:B------:R-:W-:-:S02]  /*1cc0*/  IADD3.X R17, R25, UR5, R17, P0, !PT ;  /* 0x0000000519117c10 */ /* 0x000fc400087fe411 */
[C---:B------:R-:W-:Y:S01]  /*1cd0*/  LEA R18, P0, R10.reuse, c[0x0][0x1f8], 0x1 ;  /* 0x00007e000a127a11 */ /* 0x040fe200078008ff */
[----:B------:R-:W1:Y:S01]  /*1ce0*/  SHFL.IDX PT, R15, R21, RZ, 0x181f ;  /* 0x00181fff150f7589 */ /* 0x000e6200000e0000 */
[----:B------:R-:W-:Y:S02]  /*1cf0*/  @P2 IADD3 R204, R9, -0x20, RZ ;  /* 0xffffffe009cc2810 */ /* 0x000fe40007ffe0ff */
[----:B------:R-:W-:Y:S01]  /*1d00*/  LEA.HI.X R17, R10, c[0x0][0x1fc], R17, 0x1, P0 ;  /* 0x00007f000a117a11 */ /* 0x000fe200000f0c11 */
[----:B------:R-:W2:Y:S01]  /*1d10*/  SHFL.IDX PT, R13, R21, 0x1, 0x181f ;  /* 0x00381f00150d7f89 */ /* 0x000ea200000e0000 */
[----:B------:R-:W-:Y:S02]  /*1d20*/  ISETP.GT.AND P0, PT, R20, 0x20, PT ;  /* 0x000000201400780c */ /* 0x000fe40003f04270 */
[C---:B------:R-:W-:Y:S01]  /*1d30*/  IADD3 R195, R204.reuse, 0x800, RZ ;  /* 0x00000800ccc37810 */ /* 0x040fe20007ffe0ff */
[----:B------:R-:W3:Y:S01]  /*1d40*/  SHFL.IDX PT, R36, R18, RZ, 0x181f ;  /* 0x00181fff12247589 */ /* 0x000ee200000e0000 */
[----:B------:R-:W-:-:S02]  /*1d50*/  IADD3 R194, R204, 0x1000, RZ ;  /* 0x00001000ccc27810 */ /* 0x000fc40007ffe0ff */
[C---:B------:R-:W-:Y:S01]  /*1d60*/  IADD3 R193, R204.reuse, 0x1800, RZ ;  /* 0x00001800ccc17810 */ /* 0x040fe20007ffe0ff */
[----:B------:R-:W4:Y:S01]  /*1d70*/  SHFL.IDX PT, R10, R17, RZ, 0x181f ;  /* 0x00181fff110a7589 */ /* 0x000f2200000e0000 */
[C---:B------:R-:W-:Y:S02]  /*1d80*/  IADD3 R191, R204.reuse, 0x2000, RZ ;  /* 0x00002000ccbf7810 */ /* 0x040fe40007ffe0ff */
[C---:B------:R-:W-:Y:S01]  /*1d90*/  IADD3 R190, R204.reuse, 0x2800, RZ ;  /* 0x00002800ccbe7810 */ /* 0x040fe20007ffe0ff */
[----:B------:R5:W3:Y:S01]  /*1da0*/  SHFL.IDX PT, R56, R18, 0x1, 0x181f ;  /* 0x00381f0012387f89 */ /* 0x000ae200000e0000 */
[C---:B------:R-:W-:Y:S02]  /*1db0*/  IADD3 R189, R204.reuse, 0x3000, RZ ;  /* 0x00003000ccbd7810 */ /* 0x040fe40007ffe0ff */
[C---:B------:R-:W-:Y:S01]  /*1dc0*/  IADD3 R188, R204.reuse, 0x3800, RZ ;  /* 0x00003800ccbc7810 */ /* 0x040fe20007ffe0ff */
[----:B------:R-:W3:Y:S01]  /*1dd0*/  SHFL.IDX PT, R9, R17, 0x1, 0x181f ;  /* 0x00381f0011097f89 */ /* 0x000ee200000e0000 */
[----:B------:R-:W-:-:S02]  /*1de0*/  IADD3 R187, R204, 0x4000, RZ ;  /* 0x00004000ccbb7810 */ /* 0x000fc40007ffe0ff */
[C---:B------:R-:W-:Y:S01]  /*1df0*/  IADD3 R186, R204.reuse, 0x4800, RZ ;  /* 0x00004800ccba7810 */ /* 0x040fe20007ffe0ff */
[--C-:B-1----:R-:W-:Y:S01]  /*1e00*/  @P1 IMAD.WIDE R24, R135, 0x2, R14.reuse ;  /* 0x0000000287181825 */ /* 0x102fe200078e020e */
[C---:B------:R-:W-:Y:S02]  /*1e10*/  IADD3 R185, R204.reuse, 0x5000, RZ ;  /* 0x00005000ccb97810 */ /* 0x040fe40007ffe0ff */
[----:B------:R-:W-:Y:S01]  /*1e20*/  IADD3 R184, R204, 0x5800, RZ ;  /* 0x00005800ccb87810 */ /* 0x000fe20007ffe0ff */
[C-C-:B------:R-:W-:Y:S01]  /*1e30*/  @P1 IMAD.WIDE R22, R134.reuse, 0x2, R14.reuse ;  /* 0x0000000286161825 */ /* 0x140fe200078e020e */
[----:B------:R1:W-:Y:S03]  /*1e40*/  @P1 LDGSTS.E.BYPASS.LTC128B.128 [R207+0x6100], [R24.64], !P6 ;  /* 0x0610000018cf1fae */ /* 0x0003e6000f101d4e */
[----:B------:R-:W-:Y:S01]  /*1e50*/  @P1 IMAD.WIDE R28, R133, 0x2, R14 ;  /* 0x00000002851c1825 */ /* 0x000fe200078e020e */
[----:B------:R1:W-:Y:S03]  /*1e60*/  @P1 LDGSTS.E.BYPASS.LTC128B.128 [R207+0x8100], [R22.64], !P5 ;  /* 0x0810000016cf1fae */ /* 0x0003e6000e901d4e */
[--C-:B--2---:R-:W-:Y:S01]  /*1e70*/  @P0 IMAD.WIDE R26, R135, 0x2, R12.reuse ;  /* 0x00000002871a0825 */ /* 0x104fe200078e020c */
[----:B------:R2:W-:Y:S03]  /*1e80*/  @P1 LDGSTS.E.BYPASS.LTC128B.128 [R207+0xa100], [R28.64], !P4 ;  /* 0x0a1000001ccf1fae */ /* 0x0005e6000e101d4e */
[C-C-:B------:R-:W-:Y:S01]  /*1e90*/  @P0 IMAD.WIDE R30, R134.reuse, 0x2, R12.reuse ;  /* 0x00000002861e0825 */ /* 0x140fe200078e020c */
[----:B------:R2:W-:Y:S03]  /*1ea0*/  @P0 LDGSTS.E.BYPASS.LTC128B.128 [R207+0x7100], [R26.64], !P6 ;  /* 0x071000001acf0fae */ /* 0x0005e6000f101d4e */
[----:B------:R-:W-:Y:S01]  /*1eb0*/  @P0 IMAD.WIDE R12, R133, 0x2, R12 ;  /* 0x00000002850c0825 */ /* 0x000fe200078e020c */
[----:B------:R2:W-:Y:S03]  /*1ec0*/  @P0 LDGSTS.E.BYPASS.LTC128B.128 [R207+0x9100], [R30.64], !P5 ;  /* 0x091000001ecf0fae */ /* 0x0005e6000e901d4e */
[----:B-----5:R-:W-:Y:S01]  /*1ed0*/  IMAD.WIDE R18, R135, 0x2, RZ ;  /* 0x0000000287127825 */ /* 0x020fe200078e02ff */
[----:B------:R5:W-:Y:S03]  /*1ee0*/  @P0 LDGSTS.E.BYPASS.LTC128B.128 [R207+0xb100], [R12.64], !P4 ;  /* 0x0b1000000ccf0fae */ /* 0x000be6000e101d4e */
[----:B------:R-:W-:Y:S01]  /*1ef0*/  IMAD.WIDE R14, R134, 0x2, RZ ;  /* 0x00000002860e7825 */ /* 0x000fe200078e02ff */
[----:B------:R-:W0:Y:S01]  /*1f00*/  LDGDEPBAR ;  /* 0x00000000000079af */ /* 0x000e220000000000 */
[----:B---3--:R-:W-:-:S03]  /*1f10*/  IADD3 R40, P0, R36, R18, RZ ;  /* 0x0000001224287210 */ /* 0x008fc60007f1e0ff */
[----:B------:R-:W-:Y:S02]  /*1f20*/  IADD3 R38, P2, R36, R14, RZ ;  /* 0x0000000e24267210 */ /* 0x000fe40007f5e0ff */
[----:B----4-:R-:W-:Y:S01]  /*1f30*/  IMAD.X R41, R10, 0x1, R19, P0 ;  /* 0x000000010a297824 */ /* 0x010fe200000e0613 */
[-C--:B------:R-:W-:Y:S02]  /*1f40*/  IADD3 R58, P0, R14, R56.reuse, RZ ;  /* 0x000000380e3a7210 */ /* 0x080fe40007f1e0ff */
[----:B-1----:R-:W-:Y:S01]  /*1f50*/  IADD3 R22, P1, R18, R56, RZ ;  /* 0x0000003812167210 */ /* 0x002fe20007f3e0ff */
[----:B------:R-:W-:Y:S01]  /*1f60*/  IMAD.X R39, R10, 0x1, R15, P2 ;  /* 0x000000010a277824 */ /* 0x000fe200010e060f */
[----:B------:R-:W-:Y:S01]  /*1f70*/  ISETP.GE.AND P2, PT, R8, c[0x0][0x1d4], PT ;  /* 0x0000750008007a0c */ /* 0x000fe20003f46270 */
[--C-:B------:R-:W-:Y:S02]  /*1f80*/  IMAD.X R59, R15, 0x1, R9.reuse, P0 ;  /* 0x000000010f3b7824 */ /* 0x100fe400000e0609 */
[----:B------:R-:W-:-:S02]  /*1f90*/  IMAD.X R23, R19, 0x1, R9, P1 ;  /* 0x0000000113177824 */ /* 0x000fc400008e0609 */
[----:B-----5:R-:W-:Y:S01]  /*1fa0*/  IMAD.WIDE R12, R133, 0x2, RZ ;  /* 0x00000002850c7825 */ /* 0x020fe200078e02ff */
[----:B------:R-:W-:-:S04]  /*1fb0*/  DEPBAR.LE SB0, 0x1 ;  /* 0x000080400000791a */ /* 0x000fc80000000000 */
[----:B------:R-:W-:-:S04]  /*1fc0*/  DEPBAR.LE SB0, 0x0 ;  /* 0x000080000000791a */ /* 0x000fc80000000000 */
[----:B------:R-:W-:Y:S01]  /*1fd0*/  BAR.SYNC.DEFER_BLOCKING 0x0 ;  /* 0x0000000000007b1d */ /* 0x000fe20000010000 */
[----:B------:R-:W-:Y:S02]  /*1fe0*/  IADD3 R56, P0, R12, R56, RZ ;  /* 0x000000380c387210 */ /* 0x000fe40007f1e0ff */
[----:B------:R-:W-:Y:S02]  /*1ff0*/  IADD3 R36, P1, R36, R12, RZ ;  /* 0x0000000c24247210 */ /* 0x000fe40007f3e0ff */
[----:B------:R-:W-:Y:S02]  /*2000*/  IADD3.X R57, R13, R9, RZ, P0, !PT ;  /* 0x000000090d397210 */ /* 0x000fe400007fe4ff */
[----:B------:R-:W-:Y:S01]  /*2010*/  ISETP.LT.OR P0, PT, R20, 0x1, P3 ;  /* 0x000000011400780c */ /* 0x000fe20001f01670 */
[----:B------:R-:W-:Y:S01]  /*2020*/  IMAD.X R37, R10, 0x1, R13, P1 ;  /* 0x000000010a257824 */ /* 0x000fe200008e060d */
[C---:B------:R-:W-:Y:S01]  /*2030*/  ISETP.LT.OR P3, PT, R20.reuse, 0x21, P3 ;  /* 0x000000211400780c */ /* 0x040fe20001f61670 */
[----:B--2---:R-:W-:Y:S04]  /*2040*/  LDSM.16.M88.4 R24, [R206+0xc100] ;  /* 0x00c10000ce18783b */ /* 0x004fe80000000200 */
[----:B------:R-:W-:Y:S04]  /*2050*/  LDSM.16.M88.4 R52, [R202+0xc100] ;  /* 0x00c10000ca34783b */ /* 0x000fe80000000200 */
[----:B------:R-:W-:Y:S04]  /*2060*/  LDSM.16.M88.4 R28, [R205+0x6100] ;  /* 0x00610000cd1c783b */ /* 0x000fe80000000200 */
[----:B------:R-:W1:Y:S04]  /*2070*/  LDSM.16.M88.4 R44, [R205+0x6900] ;  /* 0x00690000cd2c783b */ /* 0x000e680000000200 */
[----:B------:R-:W-:Y:S04]  /*2080*/  LDSM.16.M88.4 R72, [R205+0x7100] ;  /* 0x00710000cd48783b */ /* 0x000fe80000000200 */
[----:B------:R-:W-:Y:S04]  /*2090*/  LDSM.16.M88.4 R32, [R205+0x7900] ;  /* 0x00790000cd20783b */ /* 0x000fe80000000200 */
[----:B------:R-:W2:Y:S04]  /*20a0*/  LDSM.16.M88.4 R12, [R204] ;  /* 0x00000000cc0c783b */ /* 0x000ea80000000200 */
[----:B------:R-:W3:Y:S04]  /*20b0*/  LDSM.16.M88.4 R8, [R204+0x800] ;  /* 0x00080000cc08783b */ /* 0x000ee80000000200 */
[----:B------:R-:W-:Y:S04]  /*20c0*/  LDSM.16.M88.4 R80, [R204+0x1000] ;  /* 0x00100000cc50783b */ /* 0x000fe80000000200 */
[----:B------:R-:W-:Y:S04]  /*20d0*/  LDSM.16.M88.4 R76, [R204+0x1800] ;  /* 0x00180000cc4c783b */ /* 0x000fe80000000200 */
[----:B------:R-:W-:Y:S01]  /*20e0*/  @!PT LDS RZ, [RZ] ;  /* 0x00000000fffff984 */ /* 0x000fe20000000800 */
[----:B------:R-:W-:Y:S01]  /*20f0*/  @!PT LDS RZ, [RZ] ;  /* 0x00000000fffff984 */ /* 0x000fe20000000800 */
[----:B------:R-:W-:Y:S01]  /*2100*/  @!PT LDS RZ, [RZ] ;  /* 0x00000000fffff984 */ /* 0x000fe20000000800 */
[----:B------:R4:W-:Y:S01]  /*2110*/  LDGSTS.E.BYPASS.LTC128B.128 [R207+0x100], [R40.64], !P0 ;  /* 0x0010000028cf7fae */ /* 0x0009e2000c101d4e */
[----:B------:R-:W-:-:S02]  /*2120*/  ISETP.LT.OR P0, PT, R20, 0x1, P2 ;  /* 0x000000011400780c */ /* 0x000fc40001701670 */
[----:B------:R-:W-:Y:S01]  /*2130*/  ISETP.LT.OR P2, PT, R20, 0x21, P2 ;  /* 0x000000211400780c */ /* 0x000fe20001741670 */
[----:B-1----:R-:W-:Y:S10]  /*2140*/  HMMA.16816.F32.BF16 R48, R24, R44, RZ ;  /* 0x0000002c1830723c */ /* 0x002ff400000418ff */
[----:B------:R1:W-:Y:S01]  /*2150*/  LDGSTS.E.BYPASS.LTC128B.128 [R207+0x2100], [R38.64], !P0 ;  /* 0x0210000026cf7fae */ /* 0x0003e2000c101d4e */
[----:B------:R-:W-:-:S04]  /*2160*/  ISETP.GE.AND P0, PT, R16, c[0x0][0x1d4], PT ;  /* 0x0000750010007a0c */ /* 0x000fc80003f06270 */
[C---:B------:R-:W-:Y:S01]  /*2170*/  ISETP.LT.OR P1, PT, R20.reuse, 0x1, P0 ;  /* 0x000000011400780c */ /* 0x040fe20000721670 */
[C---:B------:R-:W-:Y:S08]  /*2180*/  HMMA.16816.F32.BF16 R16, R24.reuse, R28, RZ ;  /* 0x0000001c1810723c */ /* 0x040ff000000418ff */
[----:B------:R-:W-:Y:S04]  /*2190*/  HMMA.16816.F32.BF16 R28, R24, R30, RZ ;  /* 0x0000001e181c723c */ /* 0x000fe800000418ff */
[----:B------:R1:W-:Y:S01]  /*21a0*/  LDGSTS.E.BYPASS.LTC128B.128 [R207+0x4100], [R36.64], !P1 ;  /* 0x0410000024cf7fae */ /* 0x0003e2000c901d4e */
[----:B------:R-:W-:-:S02]  /*21b0*/  ISETP.LT.OR P1, PT, R20, 0x21, P0 ;  /* 0x000000211400780c */ /* 0x000fc40000721670 */
[----:B------:R-:W-:Y:S01]  /*21c0*/  LOP3.LUT P0, RZ, R2, 0x4, RZ, 0xc0, !PT ;  /* 0x0000000402ff7812 */ /* 0x000fe2000780c0ff */
[----:B------:R-:W-:Y:S01]  /*21d0*/  IMAD.MOV.U32 R2, RZ, RZ, 0x40 ;  /* 0x00000040ff027424 */ /* 0x000fe200078e00ff */
[----:B------:R5:W-:Y:S01]  /*21e0*/  LDGSTS.E.BYPASS.LTC128B.128 [R207+0x1100], [R22.64], !P3 ;  /* 0x0110000016cf7fae */ /* 0x000be2000d901d4e */
[----:B------:R-:W-:Y:S01]  /*21f0*/  HMMA.16816.F32.BF16 R44, R24, R46, RZ ;  /* 0x0000002e182c723c */ /* 0x000fe200000418ff */
[----:B------:R-:W-:Y:S02]  /*2200*/  ISETP.GT.AND P3, PT, R211, 0x3f, PT ;  /* 0x0000003fd300780c */ /* 0x000fe40003f64270 */
[----:B------:R-:W-:Y:S01]  /*2210*/  SEL R2, R2, 0xffffffc0, !P0 ;  /* 0xffffffc002027807 */ /* 0x000fe20004000000 */
[----:B------:R3:W-:Y:S01]  /*2220*/  LDGSTS.E.BYPASS.LTC128B.128 [R207+0x3100], [R58.64], !P2 ;  /* 0x031000003acf7fae */ /* 0x0007e2000d101d4e */
[----:B------:R-:W-:-:S03]  /*2230*/  ISETP.GE.AND P2, PT, R7, 0x41, PT ;  /* 0x000000410700780c */ /* 0x000fc60003f46270 */
[----:B------:R-:W-:Y:S01]  /*2240*/  IMAD.IADD R200, R205, 0x1, R2 ;  /* 0x00000001cdc87824 */ /* 0x000fe200078e0202 */
[----:B------:R3:W-:Y:S01]  /*2250*/  LDGSTS.E.BYPASS.LTC128B.128 [R207+0x5100], [R56.64], !P1 ;  /* 0x0510000038cf7fae */ /* 0x0007e2000c901d4e */
[----:B--2---:R-:W-:Y:S01]  /*2260*/  HMMA.16816.F32.BF16 R16, R52, R12, R16 ;  /* 0x0000000c3410723c */ /* 0x004fe20000041810 */
[----:B------:R-:W-:Y:S01]  /*2270*/  IMAD.IADD R192, R2, 0x1, R204 ;  /* 0x0000000102c07824 */ /* 0x000fe200078e02cc */
[----:B------:R-:W-:Y:S01]  /*2280*/  SHF.R.S32.HI R2, RZ, 0x1f, R133 ;  /* 0x0000001fff027819 */ /* 0x000fe20000011485 */
[----:B------:R-:W-:Y:S04]  /*2290*/  LDSM.16.M88.4 R64, [R201+0xc100] ;  /* 0x00c10000c940783b */ /* 0x000fe80000000200 */
[----:B------:R-:W-:Y:S01]  /*22a0*/  LDSM.16.M88.4 R60, [R200+0x7100] ;  /* 0x00710000c83c783b */ /* 0x000fe20000000200 */
[C---:B----4-:R-:W-:Y:S03]  /*22b0*/  HMMA.16816.F32.BF16 R40, R24.reuse, R72, RZ ;  /* 0x000000481828723c */ /* 0x050fe600000418ff */
[----:B-1----:R-:W1:Y:S04]  /*22c0*/  LDSM.16.M88.4 R36, [R200+0x6100] ;  /* 0x00610000c824783b */ /* 0x002e680000000200 */
[----:B------:R-:W-:Y:S01]  /*22d0*/  LDSM.16.M88.4 R84, [R192+0x1000] ;  /* 0x00100000c054783b */ /* 0x000fe20000000200 */
[C---:B------:R-:W-:Y:S03]  /*22e0*/  HMMA.16816.F32.BF16 R72, R24.reuse, R74, RZ ;  /* 0x0000004a1848723c */ /* 0x040fe600000418ff */
[----:B-----5:R-:W2:Y:S04]  /*22f0*/  LDSM.16.M88.4 R20, [R200+0x6900] ;  /* 0x00690000c814783b */ /* 0x020ea80000000200 */
[----:B------:R-:W-:Y:S01]  /*2300*/  LDSM.16.M88.4 R88, [R204+0x4000] ;  /* 0x00400000cc58783b */ /* 0x000fe20000000200 */
[C---:B------:R-:W-:Y:S03]  /*2310*/  HMMA.16816.F32.BF16 R68, R24.reuse, R32, RZ ;  /* 0x000000201844723c */ /* 0x040fe600000418ff */
[----:B---3--:R-:W-:Y:S04]  /*2320*/  LDSM.16.M88.4 R56, [R199+0xc100] ;  /* 0x00c10000c738783b */ /* 0x008fe80000000200 */
[----:B------:R-:W0:Y:S01]  /*2330*/  LDGDEPBAR ;  /* 0x00000000000079af */ /* 0x000e220000000000 */
[----:B------:R-:W-:Y:S03]  /*2340*/  HMMA.16816.F32.BF16 R24, R24, R34, RZ ;  /* 0x000000221818723c */ /* 0x000fe600000418ff */
[----:B------:R-:W-:Y:S05]  /*2350*/  LDSM.16.M88.4 R32, [R200+0x7900] ;  /* 0x00790000c820783b */ /* 0x000fea0000000200 */
[C---:B------:R-:W-:Y:S01]  /*2360*/  HMMA.16816.F32.BF16 R28, R52.reuse, R14, R28 ;  /* 0x0000000e341c723c */ /* 0x040fe2000004181c */
[----:B------:R-:W3:Y:S07]  /*2370*/  LDSM.16.M88.4 R12, [R192] ;  /* 0x00000000c00c783b */ /* 0x000eee0000000200 */
[C---:B------:R-:W-:Y:S08]  /*2380*/  HMMA.16816.F32.BF16 R48, R52.reuse, R8, R48 ;  /* 0x000000083430723c */ /* 0x040ff00000041830 */
[----:B------:R-:W-:Y:S01]  /*2390*/  HMMA.16816.F32.BF16 R44, R52, R10, R44 ;  /* 0x0000000a342c723c */ /* 0x000fe2000004182c */
[----:B------:R-:W4:Y:S07]  /*23a0*/  LDSM.16.M88.4 R8, [R192+0x800] ;  /* 0x00080000c008783b */ /* 0x000f2e0000000200 */
[----:B-1----:R-:W-:Y:S08]  /*23b0*/  HMMA.16816.F32.BF16 R16, R64, R36, R16 ;  /* 0x000000244010723c */ /* 0x002ff00000041810 */
[C---:B------:R-:W-:Y:S08]  /*23c0*/  HMMA.16816.F32.BF16 R40, R52.reuse, R80, R40 ;  /* 0x000000503428723c */ /* 0x040ff00000041828 */
[C---:B------:R-:W-:Y:S01]  /*23d0*/  HMMA.16816.F32.BF16 R72, R52.reuse, R82, R72 ;  /* 0x000000523448723c */ /* 0x040fe20000041848 */
[----:B------:R-:W-:Y:S07]  /*23e0*/  LDSM.16.M88.4 R80, [R192+0x1800] ;  /* 0x00180000c050783b */ /* 0x000fee0000000200 */
[C---:B------:R-:W-:Y:S08]  /*23f0*/  HMMA.16816.F32.BF16 R68, R52.reuse, R76, R68 ;  /* 0x0000004c3444723c */ /* 0x040ff00000041844 */
[----:B------:R-:W-:Y:S01]  /*2400*/  HMMA.16816.F32.BF16 R24, R52, R78, R24 ;  /* 0x0000004e3418723c */ /* 0x000fe20000041818 */
[----:B------:R-:W-:Y:S04]  /*2410*/  LDSM.16.M88.4 R52, [R205+0x8100] ;  /* 0x00810000cd34783b */ /* 0x000fe80000000200 */
[----:B------:R-:W-:Y:S03]  /*2420*/  LDSM.16.M88.4 R76, [R205+0x9100] ;  /* 0x00910000cd4c783b */ /* 0x000fe60000000200 */
[C---:B------:R-:W-:Y:S01]  /*2430*/  HMMA.16816.F32.BF16 R28, R64.reuse, R38, R28 ;  /* 0x00000026401c723c */ /* 0x040fe2000004181c */
[----:B------:R-:W1:Y:S07]  /*2440*/  LDSM.16.M88.4 R36, [R206+0x10100] ;  /* 0x01010000ce24783b */ /* 0x000e6e0000000200 */
[C---:B--2---:R-:W-:Y:S08]  /*2450*/  HMMA.16816.F32.BF16 R48, R64.reuse, R20, R48 ;  /* 0x000000144030723c */ /* 0x044ff00000041830 */
[----:B------:R-:W-:Y:S01]  /*2460*/  HMMA.16816.F32.BF16 R44, R64, R22, R44 ;  /* 0x00000016402c723c */ /* 0x000fe2000004182c */
[----:B------:R-:W2:Y:S07]  /*2470*/  LDSM.16.M88.4 R20, [R205+0x8900] ;  /* 0x00890000cd14783b */ /* 0x000eae0000000200 */
[----:B---3--:R-:W-:Y:S08]  /*2480*/  HMMA.16816.F32.BF16 R16, R56, R12, R16 ;  /* 0x0000000c3810723c */ /* 0x008ff00000041810 */
        /* <DEDUP_REMOVED lines=8> */
[----:B------:R-:W3:Y:S07]  /*2510*/  LDSM.16.M88.4 R12, [R202+0x10100] ;  /* 0x01010000ca0c783b */ /* 0x000eee0000000200 */
[C---:B----4-:R-:W-:Y:S08]  /*2520*/  HMMA.16816.F32.BF16 R48, R56.reuse, R8, R48 ;  /* 0x000000083830723c */ /* 0x050ff00000041830 */
        /* <DEDUP_REMOVED lines=11> */
[----:B------:R-:W-:Y:S07]  /*25e0*/  LDSM.16.M88.4 R52, [R200+0x8100] ;  /* 0x00810000c834783b */ /* 0x000fee0000000200 */
[C---:B--2---:R-:W-:Y:S08]  /*25f0*/  HMMA.16816.F32.BF16 R48, R36.reuse, R20, R48 ;  /* 0x000000142430723c */ /* 0x044ff00000041830 */
[----:B------:R-:W-:Y:S01]  /*2600*/  HMMA.16816.F32.BF16 R44, R36, R22, R44 ;  /* 0x00000016242c723c */ /* 0x000fe2000004182c */
[----:B------:R-:W1:Y:S07]  /*2610*/  LDSM.16.M88.4 R20, [R201+0x10100] ;  /* 0x01010000c914783b */ /* 0x000e6e0000000200 */
        /* <DEDUP_REMOVED lines=9> */
[----:B------:R-:W2:Y:S07]  /*26b0*/  LDSM.16.M88.4 R32, [R192+0x2000] ;  /* 0x00200000c020783b */ /* 0x000eae0000000200 */
[C---:B----4-:R-:W-:Y:S08]  /*26c0*/  HMMA.16816.F32.BF16 R48, R12.reuse, R8, R48 ;  /* 0x000000080c30723c */ /* 0x050ff00000041830 */
[----:B------:R-:W-:Y:S01]  /*26d0*/  HMMA.16816.F32.BF16 R44, R12, R10, R44 ;  /* 0x0000000a0c2c723c */ /* 0x000fe2000004182c */
[----:B------:R-:W3:Y:S07]  /*26e0*/  LDSM.16.M88.4 R8, [R200+0x9100] ;  /* 0x00910000c808783b */ /* 0x000eee0000000200 */
[----:B-1----:R-:W-:Y:S08]  /*26f0*/  HMMA.16816.F32.BF16 R16, R20, R52, R16 ;  /* 0x000000341410723c */ /* 0x002ff00000041810 */
[C---:B------:R-:W-:Y:S08]  /*2700*/  HMMA.16816.F32.BF16 R40, R12.reuse, R24, R40 ;  /* 0x000000180c28723c */ /* 0x040ff00000041828 */
[C---:B------:R-:W-:Y:S01]  /*2710*/  HMMA.16816.F32.BF16 R72, R12.reuse, R26, R72 ;  /* 0x0000001a0c48723c */ /* 0x040fe20000041848 */
[----:B------:R-:W-:Y:S07]  /*2720*/  LDSM.16.M88.4 R24, [R200+0x9900] ;  /* 0x00990000c818783b */ /* 0x000fee0000000200 */
[C---:B------:R-:W-:Y:S08]  /*2730*/  HMMA.16816.F32.BF16 R68, R12.reuse, R56, R68 ;  /* 0x000000380c44723c */ /* 0x040ff00000041844 */
[----:B------:R-:W-:Y:S01]  /*2740*/  HMMA.16816.F32.BF16 R64, R12, R58, R64 ;  /* 0x0000003a0c40723c */ /* 0x000fe20000041840 */
[----:B------:R-:W1:Y:S04]  /*2750*/  LDSM.16.M88.4 R12, [R205+0xa100] ;  /* 0x00a10000cd0c783b */ /* 0x000e680000000200 */
[----:B------:R-:W-:Y:S03]  /*2760*/  LDSM.16.M88.4 R56, [R205+0xa900] ;  /* 0x00a90000cd38783b */ /* 0x000fe60000000200 */
[----:B--2---:R-:W-:Y:S08]  /*2770*/  HMMA.16816.F32.BF16 R16, R80, R32, R16 ;  /* 0x000000205010723c */ /* 0x004ff00000041810 */
[C---:B------:R-:W-:Y:S01]  /*2780*/  HMMA.16816.F32.BF16 R28, R20.reuse, R54, R28 ;  /* 0x00000036141c723c */ /* 0x040fe2000004181c */
[----:B------:R-:W-:Y:S07]  /*2790*/  LDSM.16.M88.4 R52, [R205+0xb100] ;  /* 0x00b10000cd34783b */ /* 0x000fee0000000200 */
[C---:B------:R-:W-:Y:S08]  /*27a0*/  HMMA.16816.F32.BF16 R48, R20.reuse, R36, R48 ;  /* 0x000000241430723c */ /* 0x040ff00000041830 */
[C---:B------:R-:W-:Y:S01]  /*27b0*/  HMMA.16816.F32.BF16 R44, R20.reuse, R38, R44 ;  /* 0x00000026142c723c */ /* 0x040fe2000004182c */
[----:B------:R-:W2:Y:S07]  /*27c0*/  LDSM.16.M88.4 R36, [R202+0x14100] ;  /* 0x01410000ca24783b */ /* 0x000eae0000000200 */
[C---:B---3--:R-:W-:Y:S08]  /*27d0*/  HMMA.16816.F32.BF16 R40, R20.reuse, R8, R40 ;  /* 0x000000081428723c */ /* 0x048ff00000041828 */
[----:B------:R-:W-:Y:S01]  /*27e0*/  HMMA.16816.F32.BF16 R72, R20, R10, R72 ;  /* 0x0000000a1448723c */ /* 0x000fe20000041848 */
[----:B------:R-:W3:Y:S07]  /*27f0*/  LDSM.16.M88.4 R8, [R192+0x2800] ;  /* 0x00280000c008783b */ /* 0x000eee0000000200 */
[----:B-1----:R-:W-:Y:S08]  /*2800*/  HMMA.16816.F32.BF16 R16, R60, R12, R16 ;  /* 0x0000000c3c10723c */ /* 0x002ff00000041810 */
[----:B------:R-:W-:Y:S08]  /*2810*/  HMMA.16816.F32.BF16 R68, R20, R24, R68 ;  /* 0x000000181444723c */ /* 0x000ff00000041844 */
[----:B------:R-:W-:Y:S01]  /*2820*/  HMMA.16816.F32.BF16 R28, R80, R34, R28 ;  /* 0x00000022501c723c */ /* 0x000fe2000004181c */
[----:B------:R-:W-:Y:S07]  /*2830*/  LDSM.16.M88.4 R32, [R204+0x4800] ;  /* 0x00480000cc20783b */ /* 0x000fee0000000200 */
[----:B------:R-:W-:Y:S01]  /*2840*/  HMMA.16816.F32.BF16 R64, R20, R26, R64 ;  /* 0x0000001a1440723c */ /* 0x000fe20000041840 */
[----:B------:R-:W-:Y:S04]  /*2850*/  LDSM.16.M88.4 R24, [R201+0x14100] ;  /* 0x01410000c918783b */ /* 0x000fe80000000200 */
[----:B------:R-:W1:Y:S03]  /*2860*/  LDSM.16.M88.4 R20, [R200+0xa100] ;  /* 0x00a10000c814783b */ /* 0x000e660000000200 */
[----:B--2---:R-:W-:Y:S08]  /*2870*/  HMMA.16816.F32.BF16 R16, R36, R88, R16 ;  /* 0x000000582410723c */ /* 0x004ff00000041810 */
[C---:B---3--:R-:W-:Y:S08]  /*2880*/  HMMA.16816.F32.BF16 R48, R80.reuse, R8, R48 ;  /* 0x000000085030723c */ /* 0x048ff00000041830 */
[----:B------:R-:W-:Y:S01]  /*2890*/  HMMA.16816.F32.BF16 R44, R80, R10, R44 ;  /* 0x0000000a502c723c */ /* 0x000fe2000004182c */
[----:B------:R-:W-:Y:S07]  /*28a0*/  LDSM.16.M88.4 R8, [R192+0x4000] ;  /* 0x00400000c008783b */ /* 0x000fee0000000200 */
[----:B------:R-:W-:Y:S01]  /*28b0*/  HMMA.16816.F32.BF16 R28, R60, R14, R28 ;  /* 0x0000000e3c1c723c */ /* 0x000fe2000004181c */
[----:B------:R-:W2:Y:S07]  /*28c0*/  LDSM.16.M88.4 R12, [R199+0x14100] ;  /* 0x01410000c70c783b */ /* 0x000eae0000000200 */
[----:B------:R-:W-:Y:S08]  /*28d0*/  HMMA.16816.F32.BF16 R40, R80, R84, R40 ;  /* 0x000000545028723c */ /* 0x000ff00000041828 */
[----:B-1----:R-:W-:Y:S08]  /*28e0*/  HMMA.16816.F32.BF16 R16, R24, R20, R16 ;  /* 0x000000141810723c */ /* 0x002ff00000041810 */
[C---:B------:R-:W-:Y:S08]  /*28f0*/  HMMA.16816.F32.BF16 R48, R60.reuse, R56, R48 ;  /* 0x000000383c30723c */ /* 0x040ff00000041830 */
[----:B------:R-:W-:Y:S01]  /*2900*/  HMMA.16816.F32.BF16 R44, R60, R58, R44 ;  /* 0x0000003a3c2c723c */ /* 0x000fe2000004182c */
[----:B------:R-:W1:Y:S07]  /*2910*/  LDSM.16.M88.4 R56, [R204+0x5000] ;  /* 0x00500000cc38783b */ /* 0x000e6e0000000200 */
[----:B------:R-:W-:Y:S01]  /*2920*/  HMMA.16816.F32.BF16 R28, R36, R90, R28 ;  /* 0x0000005a241c723c */ /* 0x000fe2000004181c */
[----:B------:R-:W3:Y:S07]  /*2930*/  LDSM.16.M88.4 R88, [R200+0xa900] ;  /* 0x00a90000c858783b */ /* 0x000eee0000000200 */
[----:B--2---:R-:W-:Y:S08]  /*2940*/  HMMA.16816.F32.BF16 R16, R12, R8, R16 ;  /* 0x000000080c10723c */ /* 0x004ff00000041810 */
[----:B------:R-:W-:Y:S08]  /*2950*/  HMMA.16816.F32.BF16 R40, R60, R52, R40 ;  /* 0x000000343c28723c */ /* 0x000ff00000041828 */
[----:B------:R-:W-:Y:S08]  /*2960*/  HMMA.16816.F32.BF16 R72, R80, R86, R72 ;  /* 0x000000565048723c */ /* 0x000ff00000041848 */
[----:B------:R-:W-:Y:S01]  /*2970*/  HMMA.16816.F32.BF16 R48, R36, R32, R48 ;  /* 0x000000202430723c */ /* 0x000fe20000041830 */
[----:B------:R-:W-:-:S07]  /*2980*/  FMUL.FTZ R16, R16, c[0x0][0x320] ;  /* 0x0000c80010107a20 */ /* 0x000fce0000410000 */
[----:B------:R-:W-:Y:S01]  /*2990*/  HMMA.16816.F32.BF16 R44, R36, R34, R44 ;  /* 0x00000022242c723c */ /* 0x000fe2000004182c */
[----:B------:R-:W2:Y:S07]  /*29a0*/  LDSM.16.M88.4 R32, [R205+0xb900] ;  /* 0x00b90000cd20783b */ /* 0x000eae0000000200 */
[----:B------:R-:W-:Y:S01]  /*29b0*/  HMMA.16816.F32.BF16 R28, R24, R22, R28 ;  /* 0x00000016181c723c */ /* 0x000fe2000004181c */
[----:B------:R-:W4:Y:S07]  /*29c0*/  LDSM.16.M88.4 R20, [R192+0x4800] ;  /* 0x00480000c014783b */ /* 0x000f2e0000000200 */
[C---:B------:R-:W-:Y:S01]  /*29d0*/  HMMA.16816.F32.BF16 R68, R80.reuse, R76, R68 ;  /* 0x0000004c5044723c */ /* 0x040fe20000041844 */
[----:B------:R5:W2:Y:S06]  /*29e0*/  MUFU.TANH R76, R16 ;  /* 0x00000010004c7308 */ /* 0x000aac0000002400 */
[----:B------:R-:W-:Y:S01]  /*29f0*/  FMUL.FTZ R77, R19, c[0x0][0x320] ;  /* 0x0000c800134d7a20 */ /* 0x000fe20000410000 */
[----:B------:R-:W-:Y:S05]  /*2a00*/  HMMA.16816.F32.BF16 R64, R80, R78, R64 ;  /* 0x0000004e5040723c */ /* 0x000fea0000041840 */
[----:B------:R-:W2:Y:S03]  /*2a10*/  MUFU.TANH R77, R77 ;  /* 0x0000004d004d7308 */ /* 0x000ea60000002400 */
[----:B-1----:R-:W-:Y:S07]  /*2a20*/  HMMA.16816.F32.BF16 R40, R36, R56, R40 ;  /* 0x000000382428723c */ /* 0x002fee0000041828 */
[----:B------:R-:W-:Y:S01]  /*2a30*/  FMUL.FTZ R56, R17, c[0x0][0x320] ;  /* 0x0000c80011387a20 */ /* 0x000fe20000410000 */
[----:B------:R-:W-:Y:S01]  /*2a40*/  HMMA.16816.F32.BF16 R72, R60, R54, R72 ;  /* 0x000000363c48723c */ /* 0x000fe20000041848 */
[----:B------:R-:W-:Y:S01]  /*2a50*/  FMUL.FTZ R57, R18, c[0x0][0x320] ;  /* 0x0000c80012397a20 */ /* 0x000fe20000410000 */
[----:B------:R-:W-:Y:S03]  /*2a60*/  LDSM.16.M88.4 R52, [R192+0x5000] ;  /* 0x00500000c034783b */ /* 0x000fe60000000200 */
[----:B------:R-:W1:Y:S01]  /*2a70*/  MUFU.TANH R56, R56 ;  /* 0x0000003800387308 */ /* 0x000e620000002400 */
[----:B-----5:R-:W5:Y:S02]  /*2a80*/  LDSM.16.M88.4 R16, [R204+0x5800] ;  /* 0x00580000cc10783b */ /* 0x020f640000000200 */
[C---:B---3--:R-:W-:Y:S05]  /*2a90*/  HMMA.16816.F32.BF16 R48, R24.reuse, R88, R48 ;  /* 0x000000581830723c */ /* 0x048fea0000041830 */
[----:B------:R-:W3:Y:S03]  /*2aa0*/  MUFU.TANH R57, R57 ;  /* 0x0000003900397308 */ /* 0x000ee60000002400 */
[----:B------:R-:W-:Y:S08]  /*2ab0*/  HMMA.16816.F32.BF16 R44, R24, R90, R44 ;  /* 0x0000005a182c723c */ /* 0x000ff0000004182c */
[----:B------:R-:W-:Y:S01]  /*2ac0*/  HMMA.16816.F32.BF16 R28, R12, R10, R28 ;  /* 0x0000000a0c1c723c */ /* 0x000fe2000004181c */
[----:B------:R-:W1:Y:S07]  /*2ad0*/  LDSM.16.M88.4 R8, [R200+0xb100] ;  /* 0x00b10000c808783b */ /* 0x000e6e0000000200 */
[C---:B--2---:R-:W-:Y:S08]  /*2ae0*/  HMMA.16816.F32.BF16 R68, R60.reuse, R32, R68 ;  /* 0x000000203c44723c */ /* 0x044ff00000041844 */
[----:B------:R-:W-:Y:S08]  /*2af0*/  HMMA.16816.F32.BF16 R64, R60, R34, R64 ;  /* 0x000000223c40723c */ /* 0x000ff00000041840 */
[----:B----4-:R-:W-:Y:S01]  /*2b00*/  HMMA.16816.F32.BF16 R48, R12, R20, R48 ;  /* 0x000000140c30723c */ /* 0x010fe20000041830 */
[----:B------:R-:W-:-:S02]  /*2b10*/  FMUL.FTZ R28, R28, c[0x0][0x320] ;  /* 0x0000c8001c1c7a20 */ /* 0x000fc40000410000 */
[----:B------:R-:W-:Y:S02]  /*2b20*/  FMUL.FTZ R29, R29, c[0x0][0x320] ;  /* 0x0000c8001d1d7a20 */ /* 0x000fe40000410000 */
[----:B------:R-:W-:Y:S02]  /*2b30*/  FMUL.FTZ R30, R30, c[0x0][0x320] ;  /* 0x0000c8001e1e7a20 */ /* 0x000fe40000410000 */
[----:B------:R-:W-:Y:S01]  /*2b40*/  FMUL.FTZ R31, R31, c[0x0][0x320] ;  /* 0x0000c8001f1f7a20 */ /* 0x000fe20000410000 */
[----:B------:R-:W-:Y:S01]  /*2b50*/  HMMA.16816.F32.BF16 R72, R36, R58, R72 ;  /* 0x0000003a2448723c */ /* 0x000fe20000041848 */
[----:B------:R-:W2:Y:S07]  /*2b60*/  MUFU.TANH R28, R28 ;  /* 0x0000001c001c7308 */ /* 0x000eae0000002400 */
[----:B------:R-:W-:Y:S01]  /*2b70*/  HMMA.16816.F32.BF16 R44, R12, R22, R44 ;  /* 0x000000160c2c723c */ /* 0x000fe2000004182c */
[----:B------:R-:W4:Y:S01]  /*2b80*/  LDSM.16.M88.4 R20, [R200+0xb900] ;  /* 0x00b90000c814783b */ /* 0x000f220000000200 */
[----:B------:R-:W1:Y:S06]  /*2b90*/  MUFU.TANH R29, R29 ;  /* 0x0000001d001d7308 */ /* 0x000e6c0000002400 */
[----:B-----5:R-:W-:Y:S01]  /*2ba0*/  HMMA.16816.F32.BF16 R68, R36, R16, R68 ;  /* 0x000000102444723c */ /* 0x020fe20000041844 */
[----:B------:R-:W-:Y:S01]  /*2bb0*/  FMUL.FTZ R32, R48, c[0x0][0x320] ;  /* 0x0000c80030207a20 */ /* 0x000fe20000410000 */
[----:B------:R-:W2:Y:S01]  /*2bc0*/  MUFU.TANH R30, R30 ;  /* 0x0000001e001e7308 */ /* 0x000ea20000002400 */
[----:B------:R-:W-:-:S04]  /*2bd0*/  FMUL.FTZ R33, R49, c[0x0][0x320] ;  /* 0x0000c80031217a20 */ /* 0x000fc80000410000 */
[----:B------:R-:W-:Y:S01]  /*2be0*/  FMUL.FTZ R16, R50, c[0x0][0x320] ;  /* 0x0000c80032107a20 */ /* 0x000fe20000410000 */
[----:B------:R-:W-:Y:S01]  /*2bf0*/  HMMA.16816.F32.BF16 R64, R36, R18, R64 ;  /* 0x000000122440723c */ /* 0x000fe20000041840 */
[----:B------:R-:W-:Y:S01]  /*2c00*/  FMUL.FTZ R17, R51, c[0x0][0x320] ;  /* 0x0000c80033117a20 */ /* 0x000fe20000410000 */
[----:B------:R-:W2:Y:S06]  /*2c10*/  MUFU.TANH R31, R31 ;  /* 0x0000001f001f7308 */ /* 0x000eac0000002400 */
[----:B-1----:R-:W-:Y:S01]  /*2c20*/  HMMA.16816.F32.BF16 R40, R24, R8, R40 ;  /* 0x000000081828723c */ /* 0x002fe20000041828 */
[----:B------:R-:W-:Y:S01]  /*2c30*/  FMUL.FTZ R35, R44, c[0x0][0x320] ;  /* 0x0000c8002c237a20 */ /* 0x000fe20000410000 */
[----:B------:R-:W1:Y:S01]  /*2c40*/  MUFU.TANH R32, R32 ;  /* 0x0000002000207308 */ /* 0x000e620000002400 */
[----:B------:R-:W-:-:S02]  /*2c50*/  FMUL.FTZ R34, R45, c[0x0][0x320] ;  /* 0x0000c8002d227a20 */ /* 0x000fc40000410000 */
[----:B------:R-:W-:Y:S02]  /*2c60*/  FMUL.FTZ R18, R46, c[0x0][0x320] ;  /* 0x0000c8002e127a20 */ /* 0x000fe40000410000 */
[----:B------:R-:W-:Y:S01]  /*2c70*/  FMUL.FTZ R19, R47, c[0x0][0x320] ;  /* 0x0000c8002f137a20 */ /* 0x000fe20000410000 */
[----:B------:R-:W-:Y:S01]  /*2c80*/  HMMA.16816.F32.BF16 R72, R24, R10, R72 ;  /* 0x0000000a1848723c */ /* 0x000fe20000041848 */
[----:B------:R-:W5:Y:S01]  /*2c90*/  LDSM.16.M88.4 R8, [R192+0x5800] ;  /* 0x00580000c008783b */ /* 0x000f620000000200 */
[----:B------:R-:W1:Y:S01]  /*2ca0*/  MUFU.TANH R33, R33 ;  /* 0x0000002100217308 */ /* 0x000e620000002400 */
[----:B------:R-:W-:-:S05]  /*2cb0*/  DEPBAR.LE SB0, 0x0 ;  /* 0x000080000000791a */ /* 0x000fca0000000000 */
[C---:B----4-:R-:W-:Y:S02]  /*2cc0*/  HMMA.16816.F32.BF16 R68, R24.reuse, R20, R68 ;  /* 0x000000141844723c */ /* 0x050fe40000041844 */
[----:B------:R-:W4:Y:S06]  /*2cd0*/  MUFU.TANH R16, R16 ;  /* 0x0000001000107308 */ /* 0x000f2c0000002400 */
[----:B------:R-:W-:Y:S02]  /*2ce0*/  HMMA.16816.F32.BF16 R64, R24, R22, R64 ;  /* 0x000000161840723c */ /* 0x000fe40000041840 */
[----:B------:R-:W1:Y:S06]  /*2cf0*/  MUFU.TANH R17, R17 ;  /* 0x0000001100117308 */ /* 0x000e6c0000002400 */
[C---:B------:R-:W-:Y:S02]  /*2d00*/  HMMA.16816.F32.BF16 R40, R12.reuse, R52, R40 ;  /* 0x000000340c28723c */ /* 0x040fe40000041828 */
[----:B------:R-:W1:Y:S06]  /*2d10*/  MUFU.TANH R35, R35 ;  /* 0x0000002300237308 */ /* 0x000e6c0000002400 */
[C---:B------:R-:W-:Y:S02]  /*2d20*/  HMMA.16816.F32.BF16 R72, R12.reuse, R54, R72 ;  /* 0x000000360c48723c */ /* 0x040fe40000041848 */
        /* <DEDUP_REMOVED lines=10> */
[----:B------:R1:W1:Y:S01]  /*2dd0*/  MUFU.TANH R171, R40 ;  /* 0x0000002800ab7308 */ /* 0x0002620000002400 */
[----:B------:R-:W-:Y:S02]  /*2de0*/  FMUL.FTZ R73, R73, c[0x0][0x320] ;  /* 0x0000c80049497a20 */ /* 0x000fe40000410000 */
[----:B------:R-:W-:Y:S02]  /*2df0*/  FMUL.FTZ R74, R74, c[0x0][0x320] ;  /* 0x0000c8004a4a7a20 */ /* 0x000fe40000410000 */
[----:B------:R-:W-:-:S02]  /*2e00*/  FMUL.FTZ R75, R75, c[0x0][0x320] ;  /* 0x0000c8004b4b7a20 */ /* 0x000fc40000410000 */
[----:B------:R-:W-:Y:S01]  /*2e10*/  FMUL.FTZ R68, R68, c[0x0][0x320] ;  /* 0x0000c80044447a20 */ /* 0x000fe20000410000 */
[----:B------:R1:W1:Y:S01]  /*2e20*/  MUFU.TANH R165, R41 ;  /* 0x0000002900a57308 */ /* 0x0002620000002400 */
[----:B------:R-:W-:Y:S02]  /*2e30*/  FMUL.FTZ R69, R69, c[0x0][0x320] ;  /* 0x0000c80045457a20 */ /* 0x000fe40000410000 */
[----:B------:R-:W-:Y:S02]  /*2e40*/  FMUL.FTZ R70, R70, c[0x0][0x320] ;  /* 0x0000c80046467a20 */ /* 0x000fe40000410000 */
[----:B------:R-:W-:Y:S02]  /*2e50*/  FMUL.FTZ R71, R71, c[0x0][0x320] ;  /* 0x0000c80047477a20 */ /* 0x000fe40000410000 */
[----:B------:R-:W-:Y:S01]  /*2e60*/  FMUL.FTZ R64, R64, c[0x0][0x320] ;  /* 0x0000c80040407a20 */ /* 0x000fe20000410000 */
[----:B------:R1:W1:Y:S01]  /*2e70*/  MUFU.TANH R168, R42 ;  /* 0x0000002a00a87308 */ /* 0x0002620000002400 */
[----:B------:R-:W-:-:S02]  /*2e80*/  FMUL.FTZ R65, R65, c[0x0][0x320] ;  /* 0x0000c80041417a20 */ /* 0x000fc40000410000 */
[----:B------:R-:W-:Y:S02]  /*2e90*/  FMUL.FTZ R66, R66, c[0x0][0x320] ;  /* 0x0000c80042427a20 */ /* 0x000fe40000410000 */
[----:B------:R-:W-:-:S03]  /*2ea0*/  FMUL.FTZ R67, R67, c[0x0][0x320] ;  /* 0x0000c80043437a20 */ /* 0x000fc60000410000 */
        /* <DEDUP_REMOVED lines=14> */
[----:B------:R-:W-:Y:S05]  /*2f90*/  @!P2 BRA `(.L_x_31) ;  /* 0x000004300000a947 */ /* 0x000fea0003800000 */
[----:B--234-:R-:W-:Y:S01]  /*2fa0*/  ISETP.NE.AND P0, PT, R208, 0x1, PT ;  /* 0x00000001d000780c */ /* 0x01cfe20003f05270 */
[----:B------:R-:W-:-:S02]  /*2fb0*/  IMAD R210, R144, 0x40, R212 ;  /* 0x0000004090d27824 */ /* 0x000fc400078e02d4 */
[----:B------:R-:W-:-:S03]  /*2fc0*/  IMAD.MOV.U32 R209, RZ, RZ, RZ ;  /* 0x000000ffffd17224 */ /* 0x000fc600078e00ff */
[----:B------:R-:W-:-:S05]  /*2fd0*/  IADD3 R210, R210, -0x80, R211 ;  /* 0xffffff80d2d27810 */ /* 0x000fca0007ffe0d3 */
[----:B------:R-:W-:Y:S02]  /*2fe0*/  IMAD.MOV.U32 R7, RZ, RZ, R210 ;  /* 0x000000ffff077224 */ /* 0x000fe400078e00d2 */
[----:B------:R-:W-:-:S05]  /*2ff0*/  @P0 IMAD.HI.U32 R8, R210, c[0x0][0x2bc], RZ ;  /* 0x0000af00d2080a27 */ /* 0x000fca00078e00ff */
[----:B------:R-:W-:-:S04]  /*3000*/  @P0 SHF.R.U32.HI R7, RZ, c[0x0][0x2c0], R8 ;  /* 0x0000b000ff070a19 */ /* 0x000fc80000011608 */
[----:B------:R-:W-:-:S04]  /*3010*/  @!P3 IADD3 R10, P0, R7, UR10, RZ ;  /* 0x0000000a070abc10 */ /* 0x000fc8000ff1e0ff */
[----:B------:R-:W-:Y:S02]  /*3020*/  @!P3 LEA.HI.X.SX32 R9, R7, UR7, 0x1, P0 ;  /* 0x000000070709bc11 */ /* 0x000fe400080f0eff */
[----:B------:R-:W-:-:S04]  /*3030*/  @!P3 LEA R8, P0, R10, c[0x0][0x2a0], 0x2 ;  /* 0x0000a8000a08ba11 */ /* 0x000fc800078010ff */
[----:B------:R-:W-:-:S05]  /*3040*/  @!P3 LEA.HI.X R9, R10, c[0x0][0x2a4], R9, 0x2, P0 ;  /* 0x0000a9000a09ba11 */ /* 0x000fca00000f1409 */
[----:B------:R-:W2:Y:S01]  /*3050*/  @!P3 LDG.E R209, [R8.64] ;  /* 0x0000000e08d1b981 */ /* 0x000ea2000c1e1900 */
[----:B------:R-:W-:Y:S01]  /*3060*/  IMAD.MOV R7, RZ, RZ, -R7 ;  /* 0x000000ffff077224 */ /* 0x000fe200078e0a07 */
[----:B------:R-:W-:Y:S02]  /*3070*/  SEL R24, RZ, 0x10, P4 ;  /* 0x00000010ff187807 */ /* 0x000fe40002000000 */
[----:B------:R-:W-:Y:S01]  /*3080*/  SHF.L.U64.HI R14, R135, 0x1, R146 ;  /* 0x00000001870e7819 */ /* 0x000fe20000010292 */
[----:B------:R-:W-:Y:S01]  /*3090*/  IMAD R210, R7, c[0x0][0x2b8], R210 ;  /* 0x0000ae0007d27a24 */ /* 0x000fe200078e02d2 */
[----:B------:R-:W-:Y:S02]  /*30a0*/  IADD3 R22, -R24, 0x10, RZ ;  /* 0x0000001018167810 */ /* 0x000fe40007ffe1ff */
[----:B------:R-:W-:Y:S01]  /*30b0*/  SHF.L.U64.HI R11, R134, 0x1, R145 ;  /* 0x00000001860b7819 */ /* 0x000fe20000010291 */
[----:B------:R-:W-:Y:S01]  /*30c0*/  IMAD.WIDE.U32 R12, R210, c[0x0][0x1e0], RZ ;  /* 0x00007800d20c7a25 */ /* 0x000fe200078e00ff */
[----:B------:R-:W-:-:S02]  /*30d0*/  SHF.R.S32.HI R7, RZ, 0x1f, R210 ;  /* 0x0000001fff077819 */ /* 0x000fc400000114d2 */
[----:B------:R-:W-:-:S03]  /*30e0*/  LOP3.LUT R22, R22, 0xf, RZ, 0xc0, !PT ;  /* 0x0000000f16167812 */ /* 0x000fc600078ec0ff */
[----:B------:R-:W-:-:S04]  /*30f0*/  IMAD R7, R7, c[0x0][0x1e0], RZ ;  /* 0x0000780007077a24 */ /* 0x000fc800078e02ff */
[----:B------:R-:W-:-:S04]  /*3100*/  IMAD R7, R210, c[0x0][0x1e4], R7 ;  /* 0x00007900d2077a24 */ /* 0x000fc800078e0207 */
[----:B------:R-:W-:Y:S01]  /*3110*/  IMAD.IADD R13, R13, 0x1, R7 ;  /* 0x000000010d0d7824 */ /* 0x000fe200078e0207 */
[----:B--2---:R-:W-:-:S03]  /*3120*/  SHF.R.S32.HI R10, RZ, 0x1f, R209 ;  /* 0x0000001fff0a7819 */ /* 0x004fc600000114d1 */
[----:B------:R-:W-:Y:S01]  /*3130*/  IMAD.WIDE.U32 R8, R209, c[0x0][0x1f0], R12 ;  /* 0x00007c00d1087a25 */ /* 0x000fe200078e000c */
[----:B------:R-:W-:-:S03]  /*3140*/  SEL R12, RZ, 0x10, P6 ;  /* 0x00000010ff0c7807 */ /* 0x000fc60003000000 */
[----:B------:R-:W-:Y:S01]  /*3150*/  IMAD R10, R10, c[0x0][0x1f0], RZ ;  /* 0x00007c000a0a7a24 */ /* 0x000fe200078e02ff */
[----:B------:R-:W-:Y:S01]  /*3160*/  IADD3 R15, P0, R8, UR12, RZ ;  /* 0x0000000c080f7c10 */ /* 0x000fe2000ff1e0ff */
[----:B------:R-:W-:Y:S01]  /*3170*/  IMAD.SHL.U32 R13, R135, 0x2, RZ ;  /* 0x00000002870d7824 */ /* 0x000fe200078e00ff */
[----:B------:R-:W-:Y:S01]  /*3180*/  IADD3 R36, -R12, 0x10, RZ ;  /* 0x000000100c247810 */ /* 0x000fe20007ffe1ff */
[----:B------:R-:W-:Y:S02]  /*3190*/  IMAD R7, R209, c[0x0][0x1f4], R10 ;  /* 0x00007d00d1077a24 */ /* 0x000fe400078e020a */
[----:B------:R-:W-:Y:S01]  /*31a0*/  IMAD.SHL.U32 R10, R134, 0x2, RZ ;  /* 0x00000002860a7824 */ /* 0x000fe200078e00ff */
[----:B------:R-:W-:Y:S02]  /*31b0*/  LOP3.LUT R36, R36, 0xf, RZ, 0xc0, !PT ;  /* 0x0000000f24247812 */ /* 0x000fe400078ec0ff */
[----:B------:R-:W-:Y:S01]  /*31c0*/  IADD3.X R8, R9, UR8, R7, P0, !PT ;  /* 0x0000000809087c10 */ /* 0x000fe200087fe407 */
[----:B------:R-:W-:Y:S01]  /*31d0*/  IMAD.SHL.U32 R7, R133, 0x2, RZ ;  /* 0x0000000285077824 */ /* 0x000fe200078e00ff */
[----:B------:R-:W-:-:S02]  /*31e0*/  LEA R20, P0, R15, c[0x0][0x1c8], 0x1 ;  /* 0x000072000f147a11 */ /* 0x000fc400078008ff */
[----:B------:R-:W-:Y:S02]  /*31f0*/  SEL R9, RZ, 0x10, P5 ;  /* 0x00000010ff097807 */ /* 0x000fe40002800000 */
[----:B------:R-:W-:Y:S01]  /*3200*/  LEA.HI.X R15, R15, c[0x0][0x1cc], R8, 0x1, P0 ;  /* 0x000073000f0f7a11 */ /* 0x000fe200000f0c08 */
[----:B------:R-:W2:Y:S01]  /*3210*/  SHFL.IDX PT, R21, R20, 0x1, 0x181f ;  /* 0x00381f0014157f89 */ /* 0x000ea200000e0000 */
[----:B------:R-:W-:Y:S02]  /*3220*/  IADD3 R26, -R9, 0x10, RZ ;  /* 0x00000010091a7810 */ /* 0x000fe40007ffe1ff */
[----:B------:R-:W-:Y:S01]  /*3230*/  SHF.L.U64.HI R8, R133, 0x1, R2 ;  /* 0x0000000185087819 */ /* 0x000fe20000010202 */
[----:B------:R-:W3:Y:S01]  /*3240*/  SHFL.IDX PT, R23, R15, 0x1, 0x181f ;  /* 0x00381f000f177f89 */ /* 0x000ee200000e0000 */
[----:B------:R-:W-:-:S03]  /*3250*/  LOP3.LUT R26, R26, 0xf, RZ, 0xc0, !PT ;  /* 0x0000000f1a1a7812 */ /* 0x000fc600078ec0ff */
[----:B------:R-:W4:Y:S04]  /*3260*/  SHFL.IDX PT, R20, R20, RZ, 0x181f ;  /* 0x00181fff14147589 */ /* 0x000f2800000e0000 */
[----:B------:R-:W5:Y:S01]  /*3270*/  SHFL.IDX PT, R15, R15, RZ, 0x181f ;  /* 0x00181fff0f0f7589 */ /* 0x000f6200000e0000 */
[----:B--2---:R-:W-:-:S04]  /*3280*/  IADD3 R36, P1, P0, R36, R21, R13 ;  /* 0x0000001524247210 */ /* 0x004fc8000783e00d */
[----:B---3--:R-:W-:Y:S02]  /*3290*/  IADD3.X R37, RZ, R23, R14, P1, P0 ;  /* 0x00000017ff257210 */ /* 0x008fe40000fe040e */
[----:B------:R-:W-:-:S04]  /*32a0*/  IADD3 R26, P1, P0, R26, R21, R10 ;  /* 0x000000151a1a7210 */ /* 0x000fc8000783e00a */
[----:B------:R-:W-:Y:S02]  /*32b0*/  IADD3.X R27, RZ, R23, R11, P1, P0 ;  /* 0x00000017ff1b7210 */ /* 0x000fe40000fe040b */
[----:B------:R-:W-:-:S04]  /*32c0*/  IADD3 R22, P1, P0, R22, R21, R7 ;  /* 0x0000001516167210 */ /* 0x000fc8000783e007 */
[----:B------:R-:W-:Y:S02]  /*32d0*/  IADD3.X R23, RZ, R23, R8, P1, P0 ;  /* 0x00000017ff177210 */ /* 0x000fe40000fe0408 */
[----:B----4-:R-:W-:-:S05]  /*32e0*/  IADD3 R38, P0, R20, R13, RZ ;  /* 0x0000000d14267210 */ /* 0x010fca0007f1e0ff */
[----:B-----5:R-:W-:Y:S01]  /*32f0*/  IMAD.X R39, R15, 0x1, R14, P0 ;  /* 0x000000010f277824 */ /* 0x020fe200000e060e */
[----:B------:R-:W-:-:S04]  /*3300*/  IADD3 R10, P0, R20, R10, RZ ;  /* 0x0000000a140a7210 */ /* 0x000fc80007f1e0ff */
[----:B------:R2:W-:Y:S01]  /*3310*/  LDGSTS.E.BYPASS.LTC128B.128 [R207+0x6100], [R38.64], !P6 ;  /* 0x0610000026cf7fae */ /* 0x0005e2000f101d4e */
[----:B------:R-:W-:Y:S01]  /*3320*/  IMAD.X R11, R15, 0x1, R11, P0 ;  /* 0x000000010f0b7824 */ /* 0x000fe200000e060b */
[----:B-1----:R-:W-:-:S04]  /*3330*/  IADD3 R40, P0, R20, R7, RZ ;  /* 0x0000000714287210 */ /* 0x002fc80007f1e0ff */
[----:B------:R2:W-:Y:S01]  /*3340*/  LDGSTS.E.BYPASS.LTC128B.128 [R207+0x8100], [R10.64], !P5 ;  /* 0x081000000acf7fae */ /* 0x0005e2000e901d4e */
[----:B------:R-:W-:Y:S01]  /*3350*/  IMAD.X R41, R15, 0x1, R8, P0 ;  /* 0x000000010f297824 */ /* 0x000fe200000e0608 */
[----:B------:R-:W-:-:S04]  /*3360*/  ISETP.NE.U32.AND P0, PT, R12, RZ, PT ;  /* 0x000000ff0c00720c */ /* 0x000fc80003f05070 */
[----:B------:R2:W-:Y:S09]  /*3370*/  LDGSTS.E.BYPASS.LTC128B.128 [R207+0xa100], [R40.64], !P4 ;  /* 0x0a10000028cf7fae */ /* 0x0005f2000e101d4e */
[----:B------:R2:W-:Y:S01]  /*3380*/  LDGSTS.E.BYPASS.LTC128B.128.ZFILL [R207+0x7100], [R36.64], P0 ;  /* 0x0710000024cf7fae */ /* 0x0005e20008141d4e */
[----:B------:R-:W-:-:S13]  /*3390*/  ISETP.NE.U32.AND P0, PT, R9, RZ, PT ;  /* 0x000000ff0900720c */ /* 0x000fda0003f05070 */
[----:B------:R2:W-:Y:S01]  /*33a0*/  LDGSTS.E.BYPASS.LTC128B.128.ZFILL [R207+0x9100], [R26.64], P0 ;  /* 0x091000001acf7fae */ /* 0x0005e20008141d4e */
[----:B------:R-:W-:-:S13]  /*33b0*/  ISETP.NE.U32.AND P0, PT, R24, RZ, PT ;  /* 0x000000ff1800720c */ /* 0x000fda0003f05070 */
[----:B------:R2:W-:Y:S02]  /*33c0*/  LDGSTS.E.BYPASS.LTC128B.128.ZFILL [R207+0xb100], [R22.64], P0 ;  /* 0x0b10000016cf7fae */ /* 0x0005e40008141d4e */
.L_x_31:
[----:B--234-:R-:W-:Y:S01]  /*33d0*/  LOP3.LUT R7, R6, 0xffffffe0, RZ, 0xc0, !PT ;  /* 0xffffffe006077812 */ /* 0x01cfe200078ec0ff */
[----:B------:R-:W-:Y:S01]  /*33e0*/  IMAD.SHL.U32 R203, R203, 0x2, RZ ;  /* 0x00000002cbcb7824 */ /* 0x000fe200078e00ff */
[----:B------:R-:W0:Y:S03]  /*33f0*/  LDGDEPBAR ;  /* 0x00000000000079af */ /* 0x000e260000000000 */
[----:B------:R-:W-:Y:S01]  /*3400*/  IMAD.IADD R7, R4, 0x1, -R7 ;  /* 0x0000000104077824 */ /* 0x000fe200078e0a07 */
[----:B-1----:R-:W-:Y:S01]  /*3410*/  LDSM.16.MT88.4 R40, [R203+0x2100] ;  /* 0x00210000cb28783b */ /* 0x002fe20000004200 */
[C-C-:B------:R-:W-:Y:S02]  /*3420*/  IMAD R197, R5.reuse, 0x2, R203.reuse ;  /* 0x0000000205c57824 */ /* 0x140fe400078e02cb */
[----:B------:R-:W-:Y:S01]  /*3430*/  IMAD R198, R0, 0x2, R203 ;  /* 0x0000000200c67824 */ /* 0x000fe200078e02cb */
[----:B------:R-:W-:Y:S01]  /*3440*/  SHF.R.S32.HI R4, RZ, 0x1f, R7 ;  /* 0x0000001fff047819 */ /* 0x000fe20000011407 */
[----:B------:R-:W-:Y:S02]  /*3450*/  LDSM.16.MT88.4 R124, [R203+0x100] ;  /* 0x00010000cb7c783b */ /* 0x000fe40000004200 */
[----:B------:R-:W-:Y:S01]  /*3460*/  IMAD R196, R5, 0x2, R198 ;  /* 0x0000000205c47824 */ /* 0x000fe200078e02c6 */
[----:B------:R-:W-:Y:S01]  /*3470*/  LEA.HI R4, R4, R7, RZ, 0x2 ;  /* 0x0000000704047211 */ /* 0x000fe200078f10ff */
[----:B------:R-:W-:Y:S03]  /*3480*/  LDSM.16.MT88.4 R116, [R198+0x100] ;  /* 0x00010000c674783b */ /* 0x000fe60000004200 */
[----:B------:R-:W-:Y:S01]  /*3490*/  LOP3.LUT R4, R4, 0x7ffffffc, RZ, 0xc0, !PT ;  /* 0x7ffffffc04047812 */ /* 0x000fe200078ec0ff */
[----:B------:R-:W-:Y:S04]  /*34a0*/  LDSM.16.MT88.4 R108, [R197+0x100] ;  /* 0x00010000c56c783b */ /* 0x000fe80000004200 */
[----:B------:R-:W-:Y:S01]  /*34b0*/  IMAD.IADD R4, R7, 0x1, -R4 ;  /* 0x0000000107047824 */ /* 0x000fe200078e0a04 */
[----:B------:R-:W-:Y:S03]  /*34c0*/  LDSM.16.MT88.4 R100, [R196+0x100] ;  /* 0x00010000c464783b */ /* 0x000fe60000004200 */
[----:B------:R-:W-:Y:S01]  /*34d0*/  IMAD R3, R4, -0x2, R3 ;  /* 0xfffffffe04037824 */ /* 0x000fe200078e0203 */
[----:B------:R-:W-:Y:S04]  /*34e0*/  LDSM.16.MT88.4 R48, [R198+0x2100] ;  /* 0x00210000c630783b */ /* 0x000fe80000004200 */
[----:B------:R-:W-:Y:S01]  /*34f0*/  ISETP.GT.AND P0, PT, R3, RZ, PT ;  /* 0x000000ff0300720c */ /* 0x000fe20003f04270 */
[----:B------:R-:W-:Y:S03]  /*3500*/  LDSM.16.MT88.4 R64, [R196+0x2100] ;  /* 0x00210000c440783b */ /* 0x000fe60000004200 */
[----:B------:R-:W-:Y:S01]  /*3510*/  FSEL R57, R57, -INF , P0 ;  /* 0xff80000039397808 */ /* 0x000fe20000000000 */
[----:B------:R-:W-:Y:S01]  /*3520*/  LDSM.16.MT88.4 R72, [R203+0x4100] ;  /* 0x00410000cb48783b */ /* 0x000fe20000004200 */
[----:B------:R-:W-:-:S02]  /*3530*/  FSEL R76, R76, -INF , P0 ;  /* 0xff8000004c4c7808 */ /* 0x000fc40000000000 */
[----:B------:R-:W-:Y:S01]  /*3540*/  ISETP.GT.AND P0, PT, R3, 0x1, PT ;  /* 0x000000010300780c */ /* 0x000fe20003f04270 */
[----:B------:R-:W-:Y:S03]  /*3550*/  LDSM.16.MT88.4 R80, [R198+0x4100] ;  /* 0x00410000c650783b */ /* 0x000fe60000004200 */
[----:B------:R-:W-:Y:S01]  /*3560*/  FSEL R6, R77, -INF , P0 ;  /* 0xff8000004d067808 */ /* 0x000fe20000000000 */
[----:B------:R-:W-:Y:S01]  /*3570*/  LDSM.16.MT88.4 R88, [R197+0x4100] ;  /* 0x00410000c558783b */ /* 0x000fe20000004200 */
[----:B------:R-:W-:Y:S02]  /*3580*/  FSEL R15, R56, -INF , P0 ;  /* 0xff800000380f7808 */ /* 0x000fe40000000000 */
[----:B------:R-:W-:Y:S01]  /*3590*/  ISETP.GT.AND P0, PT, R3, 0x8, PT ;  /* 0x000000080300780c */ /* 0x000fe20003f04270 */
[----:B------:R-:W-:Y:S03]  /*35a0*/  LDSM.16.MT88.4 R136, [R198+0x900] ;  /* 0x00090000c688783b */ /* 0x000fe60000004200 */
[----:B------:R-:W-:Y:S01]  /*35b0*/  FSEL R30, R30, -INF , P0 ;  /* 0xff8000001e1e7808 */ /* 0x000fe20000000000 */
[----:B------:R-:W-:Y:S01]  /*35c0*/  LDSM.16.MT88.4 R24, [R198+0x2900] ;  /* 0x00290000c618783b */ /* 0x000fe20000004200 */
[----:B------:R-:W-:-:S02]  /*35d0*/  FSEL R21, R28, -INF , P0 ;  /* 0xff8000001c157808 */ /* 0x000fc40000000000 */
[----:B------:R-:W-:-:S04]  /*35e0*/  ISETP.GT.AND P0, PT, R3, 0x9, PT ;  /* 0x000000090300780c */ /* 0x000fc80003f04270 */
[----:B------:R-:W-:Y:S02]  /*35f0*/  FSEL R4, R31, -INF , P0 ;  /* 0xff8000001f047808 */ /* 0x000fe40000000000 */
[----:B------:R-:W-:Y:S02]  /*3600*/  FSEL R29, R29, -INF , P0 ;  /* 0xff8000001d1d7808 */ /* 0x000fe40000000000 */
[----:B------:R-:W-:-:S04]  /*3610*/  ISETP.GT.AND P0, PT, R3, 0x10, PT ;  /* 0x000000100300780c */ /* 0x000fc80003f04270 */
[----:B------:R-:W-:Y:S02]  /*3620*/  FSEL R14, R16, -INF , P0 ;  /* 0xff800000100e7808 */ /* 0x000fe40000000000 */
[----:B------:R-:W-:Y:S02]  /*3630*/  FSEL R13, R32, -INF , P0 ;  /* 0xff800000200d7808 */ /* 0x000fe40000000000 */
[----:B------:R-:W-:Y:S02]  /*3640*/  ISETP.GT.AND P0, PT, R3, 0x11, PT ;  /* 0x000000110300780c */ /* 0x000fe40003f04270 */
[----:B------:R-:W-:Y:S02]  /*3650*/  FMNMX.FTZ R16, R76, R15, !PT ;  /* 0x0000000f4c107209 */ /* 0x000fe40007810000 */
[----:B------:R-:W-:Y:S02]  /*3660*/  FSEL R12, R17, -INF , P0 ;  /* 0xff800000110c7808 */ /* 0x000fe40000000000 */
[----:B------:R-:W-:-:S02]  /*3670*/  FSEL R11, R33, -INF , P0 ;  /* 0xff800000210b7808 */ /* 0x000fc40000000000 */
[----:B------:R-:W-:Y:S02]  /*3680*/  ISETP.GT.AND P0, PT, R3, 0x18, PT ;  /* 0x000000180300780c */ /* 0x000fe40003f04270 */
[----:B------:R-:W-:Y:S02]  /*3690*/  FMNMX.FTZ R16, R21, R16, !PT ;  /* 0x0000001015107209 */ /* 0x000fe40007810000 */
[----:B------:R-:W-:Y:S02]  /*36a0*/  FSEL R10, R18, -INF , P0 ;  /* 0xff800000120a7808 */ /* 0x000fe40000000000 */
[----:B------:R-:W-:Y:S02]  /*36b0*/  FSEL R9, R35, -INF , P0 ;  /* 0xff80000023097808 */ /* 0x000fe40000000000 */
[----:B------:R-:W-:Y:S02]  /*36c0*/  ISETP.GT.AND P0, PT, R3, 0x19, PT ;  /* 0x000000190300780c */ /* 0x000fe40003f04270 */
[----:B------:R-:W-:-:S02]  /*36d0*/  FMNMX.FTZ R17, R57, R6, !PT ;  /* 0x0000000639117209 */ /* 0x000fc40007810000 */
[----:B------:R-:W-:Y:S02]  /*36e0*/  FSEL R8, R19, -INF , P0 ;  /* 0xff80000013087808 */ /* 0x000fe40000000000 */
[----:B------:R-:W-:Y:S02]  /*36f0*/  FSEL R7, R34, -INF , P0 ;  /* 0xff80000022077808 */ /* 0x000fe40000000000 */
[----:B------:R-:W-:Y:S01]  /*3700*/  ISETP.GT.AND P0, PT, R3, 0x20, PT ;  /* 0x000000200300780c */ /* 0x000fe20003f04270 */
[----:B------:R-:W-:Y:S01]  /*3710*/  LDSM.16.MT88.4 R32, [R197+0x900] ;  /* 0x00090000c520783b */ /* 0x000fe20000004200 */
        /* <DEDUP_REMOVED lines=9> */
[----:B------:R-:W-:Y:S02]  /*37b0*/  FMNMX.FTZ R17, R4, R17, !PT ;  /* 0x0000001104117209 */ /* 0x000fe40007810000 */
[----:B------:R-:W-:Y:S02]  /*37c0*/  FSEL R170, R170, -INF , P0 ;  /* 0xff800000aaaa7808 */ /* 0x000fe40000000000 */
[----:B------:R-:W-:Y:S02]  /*37d0*/  FSEL R163, R163, -INF , P0 ;  /* 0xff800000a3a37808 */ /* 0x000fe40000000000 */
[----:B------:R-:W-:Y:S02]  /*37e0*/  ISETP.GT.AND P0, PT, R3, 0x29, PT ;  /* 0x000000290300780c */ /* 0x000fe40003f04270 */
[----:B------:R-:W-:Y:S02]  /*37f0*/  FMNMX.FTZ R16, R11, R16, !PT ;  /* 0x000000100b107209 */ /* 0x000fe40007810000 */
[----:B------:R-:W-:-:S02]  /*3800*/  FMNMX.FTZ R17, R14, R17, !PT ;  /* 0x000000110e117209 */ /* 0x000fc40007810000 */
[----:B------:R-:W-:Y:S02]  /*3810*/  FSEL R176, R176, -INF , P0 ;  /* 0xff800000b0b07808 */ /* 0x000fe40000000000 */
[----:B------:R-:W-:Y:S02]  /*3820*/  FMNMX.FTZ R16, R9, R16, !PT ;  /* 0x0000001009107209 */ /* 0x000fe40007810000 */
[----:B------:R-:W-:Y:S02]  /*3830*/  FSEL R169, R169, -INF , P0 ;  /* 0xff800000a9a97808 */ /* 0x000fe40000000000 */
[----:B------:R-:W-:Y:S02]  /*3840*/  ISETP.GT.AND P0, PT, R3, 0x30, PT ;  /* 0x000000300300780c */ /* 0x000fe40003f04270 */
[----:B------:R-:W-:Y:S02]  /*3850*/  FMNMX.FTZ R17, R12, R17, !PT ;  /* 0x000000110c117209 */ /* 0x000fe40007810000 */
[----:B------:R-:W-:-:S02]  /*3860*/  FMNMX.FTZ R16, R7, R16, !PT ;  /* 0x0000001007107209 */ /* 0x000fc40007810000 */
[----:B------:R-:W-:Y:S02]  /*3870*/  FSEL R172, R172, -INF , P0 ;  /* 0xff800000acac7808 */ /* 0x000fe40000000000 */
[----:B------:R-:W-:Y:S02]  /*3880*/  FSEL R175, R175, -INF , P0 ;  /* 0xff800000afaf7808 */ /* 0x000fe40000000000 */
[----:B------:R-:W-:Y:S02]  /*3890*/  FMNMX.FTZ R17, R10, R17, !PT ;  /* 0x000000110a117209 */ /* 0x000fe40007810000 */
[----:B------:R-:W-:Y:S02]  /*38a0*/  ISETP.GT.AND P0, PT, R3, 0x31, PT ;  /* 0x000000310300780c */ /* 0x000fe40003f04270 */
[----:B------:R-:W-:Y:S02]  /*38b0*/  FMNMX.FTZ R16, R171, R16, !PT ;  /* 0x00000010ab107209 */ /* 0x000fe40007810000 */
[----:B------:R-:W-:-:S02]  /*38c0*/  FMNMX.FTZ R17, R8, R17, !PT ;  /* 0x0000001108117209 */ /* 0x000fc40007810000 */
[----:B------:R-:W-:Y:S02]  /*38d0*/  FSEL R142, R142, -INF , P0 ;  /* 0xff8000008e8e7808 */ /* 0x000fe40000000000 */
[----:B------:R-:W-:Y:S02]  /*38e0*/  FSEL R173, R173, -INF , P0 ;  /* 0xff800000adad7808 */ /* 0x000fe40000000000 */
[----:B------:R-:W-:Y:S02]  /*38f0*/  ISETP.GT.AND P0, PT, R3, 0x38, PT ;  /* 0x000000380300780c */ /* 0x000fe40003f04270 */
[----:B------:R-:W-:Y:S02]  /*3900*/  FMNMX.FTZ R16, R165, R16, !PT ;  /* 0x00000010a5107209 */ /* 0x000fe40007810000 */
[----:B------:R-:W-:Y:S02]  /*3910*/  FMNMX.FTZ R17, R168, R17, !PT ;  /* 0x00000011a8117209 */ /* 0x000fe40007810000 */
[----:B------:R-:W-:-:S02]  /*3920*/  FSEL R140, R140, -INF , P0 ;  /* 0xff8000008c8c7808 */ /* 0x000fc40000000000 */
[----:B------:R-:W-:Y:S02]  /*3930*/  FSEL R143, R143, -INF , P0 ;  /* 0xff8000008f8f7808 */ /* 0x000fe40000000000 */
[----:B------:R-:W-:Y:S02]  /*3940*/  FMNMX.FTZ R16, R163, R16, !PT ;  /* 0x00000010a3107209 */ /* 0x000fe40007810000 */
[----:B------:R-:W-:Y:S02]  /*3950*/  ISETP.GT.AND P0, PT, R3, 0x39, PT ;  /* 0x000000390300780c */ /* 0x000fe40003f04270 */
[----:B------:R-:W-:Y:S02]  /*3960*/  FMNMX.FTZ R3, R178, R17, !PT ;  /* 0x00000011b2037209 */ /* 0x000fe40007810000 */
[----:B------:R-:W-:Y:S02]  /*3970*/  FMNMX.FTZ R16, R169, R16, !PT ;  /* 0x00000010a9107209 */ /* 0x000fe40007810000 */
[----:B------:R-:W-:-:S02]  /*3980*/  FMNMX.FTZ R3, R170, R3, !PT ;  /* 0x00000003aa037209 */ /* 0x000fc40007810000 */
[----:B------:R-:W-:Y:S02]  /*3990*/  FMNMX.FTZ R16, R175, R16, !PT ;  /* 0x00000010af107209 */ /* 0x000fe40007810000 */
[----:B------:R-:W-:Y:S02]  /*39a0*/  FMNMX.FTZ R3, R176, R3, !PT ;  /* 0x00000003b0037209 */ /* 0x000fe40007810000 */
[----:B------:R-:W-:Y:S02]  /*39b0*/  FMNMX.FTZ R16, R173, R16, !PT ;  /* 0x00000010ad107209 */ /* 0x000fe40007810000 */
[----:B------:R-:W-:Y:S02]  /*39c0*/  FMNMX.FTZ R3, R172, R3, !PT ;  /* 0x00000003ac037209 */ /* 0x000fe40007810000 */
[----:B------:R-:W-:Y:S02]  /*39d0*/  FSEL R141, R141, -INF , P0 ;  /* 0xff8000008d8d7808 */ /* 0x000fe40000000000 */
[----:B------:R-:W-:-:S02]  /*39e0*/  FMNMX.FTZ R16, R143, R16, !PT ;  /* 0x000000108f107209 */ /* 0x000fc40007810000 */
[----:B------:R-:W-:Y:S02]  /*39f0*/  FMNMX.FTZ R3, R142, R3, !PT ;  /* 0x000000038e037209 */ /* 0x000fe40007810000 */
        /* <DEDUP_REMOVED lines=15> */
[----:B------:R-:W-:Y:S01]  /*3af0*/  LDSM.16.MT88.4 R16, [R197+0x2900] ;  /* 0x00290000c510783b */ /* 0x000fe20000004200 */
[C---:B------:R-:W-:Y:S01]  /*3b00*/  FSETP.NEU.FTZ.AND P0, PT, R3.reuse, -INF , PT ;  /* 0xff8000000300780b */ /* 0x040fe20003f1d000 */
[----:B------:R-:W-:Y:S02]  /*3b10*/  FMUL.FTZ R167, R3, c[0x0][0x2d0] ;  /* 0x0000b40003a77a20 */ /* 0x000fe40000410000 */
[--C-:B------:R-:W-:Y:S02]  /*3b20*/  FFMA.FTZ R158, R76, c[0x0][0x2d0], -R174.reuse ;  /* 0x0000b4004c9e7a23 */ /* 0x100fe400000108ae */
[--C-:B------:R-:W-:Y:S01]  /*3b30*/  FFMA.FTZ R157, R15, c[0x0][0x2d0], -R174.reuse ;  /* 0x0000b4000f9d7a23 */ /* 0x100fe200000108ae */
[----:B------:R-:W-:Y:S01]  /*3b40*/  FSEL R167, R167, RZ, P0 ;  /* 0x000000ffa7a77208 */ /* 0x000fe20000000000 */
[--C-:B------:R-:W-:Y:S02]  /*3b50*/  FFMA.FTZ R155, R21, c[0x0][0x2d0], -R174.reuse ;  /* 0x0000b400159b7a23 */ /* 0x100fe400000108ae */
[----:B------:R-:W-:Y:S01]  /*3b60*/  FFMA.FTZ R152, R29, c[0x0][0x2d0], -R174 ;  /* 0x0000b4001d987a23 */ /* 0x000fe200000108ae */
[----:B------:R-:W-:Y:S01]  /*3b70*/  MUFU.EX2 R158, R158 ;  /* 0x0000009e009e7308 */ /* 0x000fe20000000800 */
[--C-:B------:R-:W-:Y:S01]  /*3b80*/  FFMA.FTZ R159, R57, c[0x0][0x2d0], -R167.reuse ;  /* 0x0000b400399f7a23 */ /* 0x100fe200000108a7 */
[----:B------:R-:W-:Y:S01]  /*3b90*/  LDSM.16.MT88.4 R20, [R203+0x900] ;  /* 0x00090000cb14783b */ /* 0x000fe20000004200 */
[----:B------:R-:W-:-:S02]  /*3ba0*/  FFMA.FTZ R160, R6, c[0x0][0x2d0], -R167 ;  /* 0x0000b40006a07a23 */ /* 0x000fc400000108a7 */
[--C-:B------:R-:W-:Y:S01]  /*3bb0*/  FFMA.FTZ R161, R30, c[0x0][0x2d0], -R167.reuse ;  /* 0x0000b4001ea17a23 */ /* 0x100fe200000108a7 */
[----:B------:R-:W1:Y:S01]  /*3bc0*/  LDSM.16.MT88.4 R56, [R197+0x2100] ;  /* 0x00210000c538783b */ /* 0x000e620000004200 */
[--C-:B------:R-:W-:Y:S01]  /*3bd0*/  FFMA.FTZ R154, R4, c[0x0][0x2d0], -R167.reuse ;  /* 0x0000b400049a7a23 */ /* 0x100fe200000108a7 */
[----:B------:R-:W2:Y:S01]  /*3be0*/  MUFU.EX2 R157, R157 ;  /* 0x0000009d009d7308 */ /* 0x000ea20000000800 */
[--C-:B------:R-:W-:Y:S01]  /*3bf0*/  FFMA.FTZ R147, R7, c[0x0][0x2d0], -R174.reuse ;  /* 0x0000b40007937a23 */ /* 0x100fe200000108ae */
[----:B------:R-:W-:Y:S01]  /*3c00*/  LDSM.16.MT88.4 R28, [R196+0x900] ;  /* 0x00090000c41c783b */ /* 0x000fe20000004200 */
[--C-:B------:R-:W-:Y:S02]  /*3c10*/  FFMA.FTZ R151, R11, c[0x0][0x2d0], -R174.reuse ;  /* 0x0000b4000b977a23 */ /* 0x100fe400000108ae */
[----:B------:R-:W-:Y:S01]  /*3c20*/  FFMA.FTZ R150, R9, c[0x0][0x2d0], -R174 ;  /* 0x0000b40009967a23 */ /* 0x000fe200000108ae */
[----:B------:R-:W3:Y:S01]  /*3c30*/  LDSM.16.MT88.4 R4, [R196+0x4100] ;  /* 0x00410000c404783b */ /* 0x000ee20000004200 */
[--C-:B------:R-:W-:Y:S01]  /*3c40*/  FFMA.FTZ R149, R10, c[0x0][0x2d0], -R167.reuse ;  /* 0x0000b4000a957a23 */ /* 0x100fe200000108a7 */
[----:B------:R-:W-:Y:S01]  /*3c50*/  MUFU.EX2 R155, R155 ;  /* 0x0000009b009b7308 */ /* 0x000fe20000000800 */
[----:B------:R-:W-:-:S02]  /*3c60*/  FFMA.FTZ R0, R8, c[0x0][0x2d0], -R167 ;  /* 0x0000b40008007a23 */ /* 0x000fc400000108a7 */
[----:B------:R-:W4:Y:S01]  /*3c70*/  LDSM.16.MT88.4 R8, [R203+0x2900] ;  /* 0x00290000cb08783b */ /* 0x000f220000004200 */
[--C-:B------:R-:W-:Y:S02]  /*3c80*/  FFMA.FTZ R156, R13, c[0x0][0x2d0], -R174.reuse ;  /* 0x0000b4000d9c7a23 */ /* 0x100fe400000108ae */
[--C-:B------:R-:W-:Y:S02]  /*3c90*/  FFMA.FTZ R153, R14, c[0x0][0x2d0], -R167.reuse ;  /* 0x0000b4000e997a23 */ /* 0x100fe400000108a7 */
[----:B------:R-:W5:Y:S01]  /*3ca0*/  MUFU.EX2 R152, R152 ;  /* 0x0000009800987308 */ /* 0x000f620000000800 */
[----:B--2---:R-:W-:Y:S01]  /*3cb0*/  F2FP.BF16.PACK_AB R96, R157, R158 ;  /* 0x0000009e9d60723e */ /* 0x004fe200000010ff */
[----:B------:R-:W-:Y:S02]  /*3cc0*/  FFMA.FTZ R148, R12, c[0x0][0x2d0], -R167 ;  /* 0x0000b4000c947a23 */ /* 0x000fe400000108a7 */
[----:B------:R-:W2:Y:S01]  /*3cd0*/  LDSM.16.MT88.4 R12, [R196+0x2900] ;  /* 0x00290000c40c783b */ /* 0x000ea20000004200 */
[----:B------:R-:W-:-:S02]  /*3ce0*/  FFMA.FTZ R162, R171, c[0x0][0x2d0], -R174 ;  /* 0x0000b400aba27a23 */ /* 0x000fc400000108ae */
[--C-:B------:R-:W-:Y:S01]  /*3cf0*/  FFMA.FTZ R164, R169, c[0x0][0x2d0], -R174.reuse ;  /* 0x0000b400a9a47a23 */ /* 0x100fe200000108ae */
[----:B------:R-:W-:Y:S01]  /*3d00*/  MUFU.EX2 R159, R159 ;  /* 0x0000009f009f7308 */ /* 0x000fe20000000800 */
[--C-:B------:R-:W-:Y:S02]  /*3d10*/  FFMA.FTZ R165, R165, c[0x0][0x2d0], -R174.reuse ;  /* 0x0000b400a5a57a23 */ /* 0x100fe400000108ae */
[----:B------:R-:W-:Y:S02]  /*3d20*/  FFMA.FTZ R163, R163, c[0x0][0x2d0], -R174 ;  /* 0x0000b400a3a37a23 */ /* 0x000fe400000108ae */
[--C-:B------:R-:W-:Y:S02]  /*3d30*/  FFMA.FTZ R168, R168, c[0x0][0x2d0], -R167.reuse ;  /* 0x0000b400a8a87a23 */ /* 0x100fe400000108a7 */
[--C-:B------:R-:W-:Y:S01]  /*3d40*/  FFMA.FTZ R169, R178, c[0x0][0x2d0], -R167.reuse ;  /* 0x0000b400b2a97a23 */ /* 0x100fe200000108a7 */
[----:B------:R-:W1:Y:S01]  /*3d50*/  MUFU.EX2 R160, R160 ;  /* 0x000000a000a07308 */ /* 0x000e620000000800 */
[----:B-----5:R-:W-:Y:S01]  /*3d60*/  F2FP.BF16.PACK_AB R98, R152, R155 ;  /* 0x0000009b9862723e */ /* 0x020fe200000010ff */
[----:B------:R-:W-:-:S02]  /*3d70*/  FFMA.FTZ R170, R170, c[0x0][0x2d0], -R167 ;  /* 0x0000b400aaaa7a23 */ /* 0x000fc400000108a7 */
[--C-:B------:R-:W-:Y:S02]  /*3d80*/  FFMA.FTZ R171, R176, c[0x0][0x2d0], -R167.reuse ;  /* 0x0000b400b0ab7a23 */ /* 0x100fe400000108a7 */
[--C-:B------:R-:W-:Y:S02]  /*3d90*/  FFMA.FTZ R176, R173, c[0x0][0x2d0], -R174.reuse ;  /* 0x0000b400adb07a23 */ /* 0x100fe400000108ae */
[----:B------:R-:W-:Y:S01]  /*3da0*/  MUFU.EX2 R161, R161 ;  /* 0x000000a100a17308 */ /* 0x000fe20000000800 */
[--C-:B------:R-:W-:Y:S02]  /*3db0*/  FFMA.FTZ R175, R175, c[0x0][0x2d0], -R174.reuse ;  /* 0x0000b400afaf7a23 */ /* 0x100fe400000108ae */
[--C-:B------:R-:W-:Y:S02]  /*3dc0*/  FFMA.FTZ R173, R143, c[0x0][0x2d0], -R174.reuse ;  /* 0x0000b4008fad7a23 */ /* 0x100fe400000108ae */
[----:B------:R-:W-:Y:S02]  /*3dd0*/  FFMA.FTZ R174, R141, c[0x0][0x2d0], -R174 ;  /* 0x0000b4008dae7a23 */ /* 0x000fe400000108ae */
[--C-:B------:R-:W-:Y:S01]  /*3de0*/  FFMA.FTZ R172, R172, c[0x0][0x2d0], -R167.reuse ;  /* 0x0000b400acac7a23 */ /* 0x100fe200000108a7 */
[----:B------:R-:W5:Y:S01]  /*3df0*/  MUFU.EX2 R154, R154 ;  /* 0x0000009a009a7308 */ /* 0x000f620000000800 */
[----:B-1----:R-:W-:Y:S01]  /*3e00*/  F2FP.BF16.PACK_AB R97, R160, R159 ;  /* 0x0000009fa061723e */ /* 0x002fe200000010ff */
[----:B------:R-:W-:-:S02]  /*3e10*/  FFMA.FTZ R177, R142, c[0x0][0x2d0], -R167 ;  /* 0x0000b4008eb17a23 */ /* 0x000fc400000108a7 */
[--C-:B------:R-:W-:Y:S02]  /*3e20*/  FFMA.FTZ R178, R140, c[0x0][0x2d0], -R167.reuse ;  /* 0x0000b4008cb27a23 */ /* 0x100fe400000108a7 */
[----:B------:R-:W-:Y:S01]  /*3e30*/  FFMA.FTZ R223, R166, c[0x0][0x2d0], -R167 ;  /* 0x0000b400a6df7a23 */ /* 0x000fe200000108a7 */
[----:B------:R-:W-:Y:S01]  /*3e40*/  LDSM.16.MT88.4 R140, [R198+0x1900] ;  /* 0x00190000c68c783b */ /* 0x000fe20000004200 */
[----:B------:R-:W-:Y:S01]  /*3e50*/  MUFU.EX2 R156, R156 ;  /* 0x0000009c009c7308 */ /* 0x000fe20000000800 */
[----:B------:R-:W-:Y:S02]  /*3e60*/  FADD.FTZ R158, R158, R157 ;  /* 0x0000009d9e9e7221 */ /* 0x000fe40000010000 */
[----:B------:R-:W-:Y:S02]  /*3e70*/  FADD.FTZ R160, R159, R160 ;  /* 0x000000a09fa07221 */ /* 0x000fe40000010000 */
[----:B------:R-:W-:Y:S01]  /*3e80*/  FADD.FTZ R155, R155, R158 ;  /* 0x0000009e9b9b7221 */ /* 0x000fe20000010000 */
[----:B-----5:R-:W-:-:S02]  /*3e90*/  F2FP.BF16.PACK_AB R99, R154, R161 ;  /* 0x000000a19a63723e */ /* 0x020fc400000010ff */
[----:B------:R-:W1:Y:S01]  /*3ea0*/  MUFU.EX2 R151, R151 ;  /* 0x0000009700977308 */ /* 0x000e620000000800 */
[----:B------:R-:W-:Y:S02]  /*3eb0*/  FADD.FTZ R161, R161, R160 ;  /* 0x000000a0a1a17221 */ /* 0x000fe40000010000 */
[----:B------:R-:W-:Y:S02]  /*3ec0*/  FADD.FTZ R155, R152, R155 ;  /* 0x0000009b989b7221 */ /* 0x000fe40000010000 */
        /* <DEDUP_REMOVED lines=45> */
[C---:B---3--:R-:W-:Y:S07]  /*41a0*/  HMMA.16816.F32.BF16 R92, R96.reuse, R4, RZ ;  /* 0x00000004605c723c */ /* 0x048fee00000418ff */
        /* <DEDUP_REMOVED lines=12> */
[----:B----4-:R-:W-:Y:S01]  /*4270*/  HMMA.16816.F32.BF16 R36, R4, R8, R36 ;  /* 0x000000080424723c */ /* 0x010fe20000041824 */
[----:B------:R-:W-:-:S07]  /*4280*/  FADD.FTZ R149, R0, R149 ;  /* 0x0000009500957221 */ /* 0x000fce0000010000 */
[C---:B------:R-:W-:Y:S01]  /*4290*/  HMMA.16816.F32.BF16 R40, R4.reuse, R10, R40 ;  /* 0x0000000a0428723c */ /* 0x040fe20000041828 */
[----:B------:R-:W1:Y:S07]  /*42a0*/  LDSM.16.MT88.4 R8, [R198+0x4900] ;  /* 0x00490000c608783b */ /* 0x000e6e0000004200 */
[C---:B------:R-:W-:Y:S08]  /*42b0*/  HMMA.16816.F32.BF16 R52, R4.reuse, R16, R52 ;  /* 0x000000100434723c */ /* 0x040ff00000041834 */
[C---:B------:R-:W-:Y:S01]  /*42c0*/  HMMA.16816.F32.BF16 R56, R4.reuse, R18, R56 ;  /* 0x000000120438723c */ /* 0x040fe20000041838 */
[----:B------:R-:W3:Y:S07]  /*42d0*/  LDSM.16.MT88.4 R16, [R197+0x4900] ;  /* 0x00490000c510783b */ /* 0x000eee0000004200 */
[C---:B------:R-:W-:Y:S08]  /*42e0*/  HMMA.16816.F32.BF16 R128, R4.reuse, R20, R128 ;  /* 0x000000140480723c */ /* 0x040ff00000041880 */
        /* <DEDUP_REMOVED lines=116> */
[----:B------:R-:W-:Y:S07]  /*4a30*/  @!P2 BRA `(.L_x_32) ;  /* 0x00002dc00000a947 */ /* 0x000fee0003800000 */
[C---:B------:R-:W-:Y:S01]  /*4a40*/  SHF.L.U64.HI R219, R135.reuse, 0x1, R146 ;  /* 0x0000000187db7819 */ /* 0x040fe20000010292 */
[----:B------:R-:W-:Y:S01]  /*4a50*/  IMAD.SHL.U32 R218, R135, 0x2, RZ ;  /* 0x0000000287da7824 */ /* 0x000fe200078e00ff */
[----:B------:R-:W-:Y:S01]  /*4a60*/  IADD3 R221, R144, -0x2, RZ ;  /* 0xfffffffe90dd7810 */ /* 0x000fe20007ffe0ff */
[C---:B------:R-:W-:Y:S01]  /*4a70*/  IMAD.SHL.U32 R216, R134.reuse, 0x2, RZ ;  /* 0x0000000286d87824 */ /* 0x040fe200078e00ff */
[----:B------:R-:W-:Y:S01]  /*4a80*/  SHF.L.U64.HI R217, R134, 0x1, R145 ;  /* 0x0000000186d97819 */ /* 0x000fe20000010291 */
[----:B------:R-:W-:Y:S01]  /*4a90*/  IMAD.MOV.U32 R0, RZ, RZ, R3 ;  /* 0x000000ffff007224 */ /* 0x000fe200078e0003 */
[----:B------:R-:W-:-:S02]  /*4aa0*/  SHF.L.U64.HI R215, R133, 0x1, R2 ;  /* 0x0000000185d77819 */ /* 0x000fc40000010202 */
[----:B------:R-:W-:Y:S02]  /*4ab0*/  SHF.L.U32 R214, R133, 0x1, RZ ;  /* 0x0000000185d67819 */ /* 0x000fe400000006ff */
[----:B------:R-:W-:Y:S01]  /*4ac0*/  MOV R135, R132 ;  /* 0x0000008400877202 */ /* 0x000fe20000000f00 */
[----:B------:R-:W-:Y:S05]  /*4ad0*/  BRA `(.L_x_33) ;  /* 0x0000032000007947 */ /* 0x000fea0003800000 */
.L_x_35:
[----:B------:R-:W-:Y:S01]  /*4ae0*/  ISETP.NE.AND P2, PT, R208, 0x1, PT ;  /* 0x00000001d000780c */ /* 0x000fe20003f45270 */
[----:B------:R-:W-:Y:S02]  /*4af0*/  IMAD R210, R221, 0x40, R212 ;  /* 0x00000040ddd27824 */ /* 0x000fe400078e02d4 */
[----:B------:R-:W-:Y:S03]  /*4b00*/  IMAD.MOV.U32 R209, RZ, RZ, RZ ;  /* 0x000000ffffd17224 */ /* 0x000fe600078e00ff */
[----:B------:R-:W-:Y:S05]  /*4b10*/  IADD3 R210, R210, -0x40, R211 ;  /* 0xffffffc0d2d27810 */ /* 0x000fea0007ffe0d3 */
[----:B------:R-:W-:Y:S02]  /*4b20*/  IMAD.MOV.U32 R2, RZ, RZ, R210 ;  /* 0x000000ffff027224 */ /* 0x000fe400078e00d2 */
[----:B------:R-:W-:Y:S05]  /*4b30*/  @P2 IMAD.HI.U32 R3, R210, c[0x0][0x2bc], RZ ;  /* 0x0000af00d2032a27 */ /* 0x000fea00078e00ff */
[----:B------:R-:W-:Y:S04]  /*4b40*/  @P2 SHF.R.U32.HI R2, RZ, c[0x0][0x2c0], R3 ;  /* 0x0000b000ff022a19 */ /* 0x000fe80000011603 */
[C---:B------:R-:W-:Y:S04]  /*4b50*/  @!P3 IADD3 R6, P0, R2.reuse, UR10, RZ ;  /* 0x0000000a0206bc10 */ /* 0x040fe8000ff1e0ff */
[----:B------:R-:W-:Y:S02]  /*4b60*/  @!P3 LEA.HI.X.SX32 R3, R2, UR7, 0x1, P0 ;  /* 0x000000070203bc11 */ /* 0x000fe400080f0eff */
[C---:B------:R-:W-:Y:S04]  /*4b70*/  @!P3 LEA R4, P0, R6.reuse, c[0x0][0x2a0], 0x2 ;  /* 0x0000a8000604ba11 */ /* 0x040fe800078010ff */
[----:B------:R-:W-:Y:S01]  /*4b80*/  @!P3 LEA.HI.X R5, R6, c[0x0][0x2a4], R3, 0x2, P0 ;  /* 0x0000a9000605ba11 */ /* 0x000fe200000f1403 */
[----:B------:R-:W-:Y:S04]  /*4b90*/  IMAD.MOV R3, RZ, RZ, -R2 ;  /* 0x000000ffff037224 */ /* 0x000fe800078e0a02 */
[----:B------:R1:W2:Y:S01]  /*4ba0*/  @!P3 LDG.E R209, [R4.64] ;  /* 0x0000000e04d1b981 */ /* 0x0002a2000c1e1900 */
[----:B------:R-:W-:Y:S05]  /*4bb0*/  IMAD R210, R3, c[0x0][0x2b8], R210 ;  /* 0x0000ae0003d27a24 */ /* 0x000fea00078e02d2 */
[----:B------:R-:W-:Y:S05]  /*4bc0*/  SHF.R.S32.HI R3, RZ, 0x1f, R210 ;  /* 0x0000001fff037819 */ /* 0x000fea00000114d2 */
[----:B------:R-:W-:Y:S04]  /*4bd0*/  IMAD R3, R3, c[0x0][0x1e0], RZ ;  /* 0x0000780003037a24 */ /* 0x000fe800078e02ff */
[C---:B------:R-:W-:Y:S02]  /*4be0*/  IMAD R3, R210.reuse, c[0x0][0x1e4], R3 ;  /* 0x00007900d2037a24 */ /* 0x040fe400078e0203 */
[----:B-1----:R-:W-:Y:S04]  /*4bf0*/  IMAD.WIDE.U32 R4, R210, c[0x0][0x1e0], RZ ;  /* 0x00007800d2047a25 */ /* 0x002fe800078e00ff */
[----:B------:R-:W-:Y:S01]  /*4c00*/  IMAD.IADD R5, R5, 0x1, R3 ;  /* 0x0000000105057824 */ /* 0x000fe200078e0203 */
[----:B--2---:R-:W-:Y:S03]  /*4c10*/  SHF.R.S32.HI R2, RZ, 0x1f, R209 ;  /* 0x0000001fff027819 */ /* 0x004fe600000114d1 */
[C---:B------:R-:W-:Y:S04]  /*4c20*/  IMAD.WIDE.U32 R4, R209.reuse, c[0x0][0x1f0], R4 ;  /* 0x00007c00d1047a25 */ /* 0x040fe800078e0004 */
[----:B------:R-:W-:Y:S01]  /*4c30*/  IMAD R2, R2, c[0x0][0x1f0], RZ ;  /* 0x00007c0002027a24 */ /* 0x000fe200078e02ff */
[----:B------:R-:W-:Y:S03]  /*4c40*/  IADD3 R3, P0, R4, UR12, RZ ;  /* 0x0000000c04037c10 */ /* 0x000fe6000ff1e0ff */
[----:B------:R-:W-:Y:S05]  /*4c50*/  IMAD R2, R209, c[0x0][0x1f4], R2 ;  /* 0x00007d00d1027a24 */ /* 0x000fea00078e0202 */
[----:B------:R-:W-:Y:S02]  /*4c60*/  IADD3.X R2, R5, UR8, R2, P0, !PT ;  /* 0x0000000805027c10 */ /* 0x000fe400087fe402 */
[C---:B------:R-:W-:Y:S04]  /*4c70*/  LEA R15, P0, R3.reuse, c[0x0][0x1c8], 0x1 ;  /* 0x00007200030f7a11 */ /* 0x040fe800078008ff */
[----:B------:R-:W-:Y:S01]  /*4c80*/  LEA.HI.X R14, R3, c[0x0][0x1cc], R2, 0x1, P0 ;  /* 0x00007300030e7a11 */ /* 0x000fe200000f0c02 */
[----:B------:R-:W1:Y:S04]  /*4c90*/  SHFL.IDX PT, R5, R15, RZ, 0x181f ;  /* 0x00181fff0f057589 */ /* 0x000e6800000e0000 */
[----:B------:R-:W2:Y:S04]  /*4ca0*/  SHFL.IDX PT, R4, R14, RZ, 0x181f ;  /* 0x00181fff0e047589 */ /* 0x000ea800000e0000 */
[----:B------:R-:W3:Y:S04]  /*4cb0*/  SHFL.IDX PT, R3, R15, 0x1, 0x181f ;  /* 0x00381f000f037f89 */ /* 0x000ee800000e0000 */
[----:B------:R-:W4:Y:S01]  /*4cc0*/  SHFL.IDX PT, R2, R14, 0x1, 0x181f ;  /* 0x00381f000e027f89 */ /* 0x000f2200000e0000 */
[C---:B-1----:R-:W-:Y:S02]  /*4cd0*/  IADD3 R8, P0, R5.reuse, R218, RZ ;  /* 0x000000da05087210 */ /* 0x042fe40007f1e0ff */
[C---:B------:R-:W-:Y:S03]  /*4ce0*/  IADD3 R6, P1, R5.reuse, R216, RZ ;  /* 0x000000d805067210 */ /* 0x040fe60007f3e0ff */
[C---:B--2---:R-:W-:Y:S01]  /*4cf0*/  IMAD.X R9, R4.reuse, 0x1, R219, P0 ;  /* 0x0000000104097824 */ /* 0x044fe200000e06db */
[----:B------:R-:W-:Y:S01]  /*4d00*/  IADD3 R12, P0, R5, R214, RZ ;  /* 0x000000d6050c7210 */ /* 0x000fe20007f1e0ff */
[C---:B------:R-:W-:Y:S01]  /*4d10*/  IMAD.X R7, R4.reuse, 0x1, R217, P1 ;  /* 0x0000000104077824 */ /* 0x040fe200008e06d9 */
[C---:B---3--:R-:W-:Y:S02]  /*4d20*/  IADD3 R10, P2, R3.reuse, R218, RZ ;  /* 0x000000da030a7210 */ /* 0x048fe40007f5e0ff */
[----:B------:R1:W-:Y:S01]  /*4d30*/  LDGSTS.E.BYPASS.LTC128B.128 [R207+0x6100], [R8.64], !P6 ;  /* 0x0610000008cf7fae */ /* 0x0003e2000f101d4e */
[----:B------:R-:W-:Y:S01]  /*4d40*/  IMAD.X R13, R4, 0x1, R215, P0 ;  /* 0x00000001040d7824 */ /* 0x000fe200000e06d7 */
[C---:B------:R-:W-:Y:S01]  /*4d50*/  IADD3 R4, P1, R3.reuse, R216, RZ ;  /* 0x000000d803047210 */ /* 0x040fe20007f3e0ff */
[C---:B----4-:R-:W-:Y:S01]  /*4d60*/  IMAD.X R11, R2.reuse, 0x1, R219, P2 ;  /* 0x00000001020b7824 */ /* 0x050fe200010e06db */
[----:B------:R1:W-:Y:S01]  /*4d70*/  LDGSTS.E.BYPASS.LTC128B.128 [R207+0x8100], [R6.64], !P5 ;  /* 0x0810000006cf7fae */ /* 0x0003e2000e901d4e */
[----:B------:R-:W-:Y:S02]  /*4d80*/  IADD3 R14, P0, R3, R214, RZ ;  /* 0x000000d6030e7210 */ /* 0x000fe40007f1e0ff */
[C---:B------:R-:W-:Y:S01]  /*4d90*/  IMAD.X R5, R2.reuse, 0x1, R217, P1 ;  /* 0x0000000102057824 */ /* 0x040fe200008e06d9 */
[----:B------:R1:W-:Y:S02]  /*4da0*/  LDGSTS.E.BYPASS.LTC128B.128 [R207+0xa100], [R12.64], !P4 ;  /* 0x0a1000000ccf7fae */ /* 0x0003e4000e101d4e */
[----:B------:R-:W-:Y:S02]  /*4db0*/  IMAD.X R15, R2, 0x1, R215, P0 ;  /* 0x00000001020f7824 */ /* 0x000fe400000e06d7 */
[----:B------:R1:W-:Y:S04]  /*4dc0*/  LDGSTS.E.BYPASS.LTC128B.128 [R207+0x7100], [R10.64], !P6 ;  /* 0x071000000acf7fae */ /* 0x0003e8000f101d4e */
[----:B------:R1:W-:Y:S04]  /*4dd0*/  LDGSTS.E.BYPASS.LTC128B.128 [R207+0x9100], [R4.64], !P5 ;  /* 0x0910000004cf7fae */ /* 0x0003e8000e901d4e */
[----:B------:R1:W-:Y:S01]  /*4de0*/  LDGSTS.E.BYPASS.LTC128B.128 [R207+0xb100], [R14.64], !P4 ;  /* 0x0b1000000ecf7fae */ /* 0x0003e2000e101d4e */
[----:B------:R-:W-:-:S05]  /*4df0*/  BRA `(.L_x_34) ;  /* 0x0000109000007947 */ /* 0x000fca0003800000 */
.L_x_33:
[----:B------:R-:W-:Y:S04]  /*4e00*/  DEPBAR.LE SB0, 0x0 ;  /* 0x000080000000791a */ /* 0x000fe80000000000 */
[----:B------:R-:W-:Y:S01]  /*4e10*/  BAR.SYNC.DEFER_BLOCKING 0x0 ;  /* 0x0000000000007b1d */ /* 0x000fe20000010000 */
[----:B------:R-:W-:Y:S01]  /*4e20*/  SHF.R.S32.HI R133, RZ, 0x1f, R210 ;  /* 0x0000001fff857819 */ /* 0x000fe200000114d2 */
[C---:B------:R-:W-:Y:S01]  /*4e30*/  IMAD.WIDE.U32 R226, R210.reuse, c[0x0][0x208], RZ ;  /* 0x00008200d2e27a25 */ /* 0x040fe200078e00ff */
[----:B------:R-:W-:Y:S03]  /*4e40*/  SHF.R.S32.HI R3, RZ, 0x1f, R209 ;  /* 0x0000001fff037819 */ /* 0x000fe600000114d1 */
[----:B------:R-:W-:Y:S02]  /*4e50*/  IMAD R133, R133, c[0x0][0x208], RZ ;  /* 0x0000820085857a24 */ /* 0x000fe400078e02ff */
[----:B------:R-:W-:Y:S02]  /*4e60*/  IMAD R3, R3, c[0x0][0x218], RZ ;  /* 0x0000860003037a24 */ /* 0x000fe400078e02ff */
[----:B------:R-:W-:Y:S02]  /*4e70*/  IMAD R133, R210, c[0x0][0x20c], R133 ;  /* 0x00008300d2857a24 */ /* 0x000fe400078e0285 */
[----:B------:R-:W-:Y:S03]  /*4e80*/  IMAD R3, R209, c[0x0][0x21c], R3 ;  /* 0x00008700d1037a24 */ /* 0x000fe600078e0203 */
[----:B------:R-:W-:Y:S05]  /*4e90*/  IADD3 R227, R227, R133, RZ ;  /* 0x00000085e3e37210 */ /* 0x000fea0007ffe0ff */
[----:B------:R-:W-:Y:S01]  /*4ea0*/  IMAD.WIDE.U32 R226, R209, c[0x0][0x218], R226 ;  /* 0x00008600d1e27a25 */ /* 0x000fe200078e00e2 */
[----:B------:R-:W-:Y:S04]  /*4eb0*/  LDSM.16.M88.4 R136, [R206+0xc100] ;  /* 0x00c10000ce88783b */ /* 0x000fe80000000200 */
[----:B------:R-:W-:Y:S04]  /*4ec0*/  IADD3 R2, P0, R226, UR18, RZ ;  /* 0x00000012e2027c10 */ /* 0x000fe8000ff1e0ff */
[----:B------:R-:W-:Y:S01]  /*4ed0*/  IADD3.X R3, R227, UR5, R3, P0, !PT ;  /* 0x00000005e3037c10 */ /* 0x000fe200087fe403 */
[----:B------:R-:W1:Y:S01]  /*4ee0*/  LDSM.16.M88.4 R140, [R205+0x6100] ;  /* 0x00610000cd8c783b */ /* 0x000e620000000200 */
[C---:B------:R-:W-:Y:S04]  /*4ef0*/  LEA R133, P0, R2.reuse, c[0x0][0x1f8], 0x1 ;  /* 0x00007e0002857a11 */ /* 0x040fe800078008ff */
[----:B------:R-:W-:Y:S02]  /*4f00*/  LEA.HI.X R132, R2, c[0x0][0x1fc], R3, 0x1, P0 ;  /* 0x00007f0002847a11 */ /* 0x000fe400000f0c03 */
[----:B------:R-:W2:Y:S07]  /*4f10*/  LDSM.16.M88.4 R144, [R205+0x6900] ;  /* 0x00690000cd90783b */ /* 0x000eae0000000200 */
[----:B------:R-:W3:Y:S07]  /*4f20*/  LDSM.16.M88.4 R148, [R205+0x7100] ;  /* 0x00710000cd94783b */ /* 0x000eee0000000200 */
[----:B------:R-:W-:Y:S07]  /*4f30*/  LDSM.16.M88.4 R152, [R205+0x7900] ;  /* 0x00790000cd98783b */ /* 0x000fee0000000200 */
[----:B------:R-:W-:Y:S07]  /*4f40*/  LDSM.16.M88.4 R156, [R202+0xc100] ;  /* 0x00c10000ca9c783b */ /* 0x000fee0000000200 */
[----:B------:R-:W-:Y:S01]  /*4f50*/  LDSM.16.M88.4 R160, [R204] ;  /* 0x00000000cca0783b */ /* 0x000fe20000000200 */
[C---:B-1----:R-:W-:Y:S06]  /*4f60*/  HMMA.16816.F32.BF16 R4, R136.reuse, R140, RZ ;  /* 0x0000008c8804723c */ /* 0x042fec00000418ff */
[----:B------:R-:W-:Y:S02]  /*4f70*/  LDSM.16.M88.4 R164, [R195] ;  /* 0x00000000c3a4783b */ /* 0x000fe40000000200 */
[C---:B------:R-:W-:Y:S05]  /*4f80*/  HMMA.16816.F32.BF16 R8, R136.reuse, R142, RZ ;  /* 0x0000008e8808723c */ /* 0x040fea00000418ff */
[----:B------:R-:W1:Y:S03]  /*4f90*/  SHFL.IDX PT, R229, R133, RZ, 0x181f ;  /* 0x00181fff85e57589 */ /* 0x000e6600000e0000 */
[C---:B--2---:R-:W-:Y:S04]  /*4fa0*/  HMMA.16816.F32.BF16 R12, R136.reuse, R144, RZ ;  /* 0x00000090880c723c */ /* 0x044fe800000418ff */
[----:B------:R-:W2:Y:S04]  /*4fb0*/  SHFL.IDX PT, R2, R132, RZ, 0x181f ;  /* 0x00181fff84027589 */ /* 0x000ea800000e0000 */
[C---:B------:R-:W-:Y:S03]  /*4fc0*/  HMMA.16816.F32.BF16 R16, R136.reuse, R146, RZ ;  /* 0x000000928810723c */ /* 0x040fe600000418ff */
[----:B------:R-:W-:Y:S05]  /*4fd0*/  LDSM.16.M88.4 R168, [R194] ;  /* 0x00000000c2a8783b */ /* 0x000fea0000000200 */
[C---:B---3--:R-:W-:Y:S02]  /*4fe0*/  HMMA.16816.F32.BF16 R20, R136.reuse, R148, RZ ;  /* 0x000000948814723c */ /* 0x048fe400000418ff */
[----:B------:R-:W3:Y:S02]  /*4ff0*/  SHFL.IDX PT, R3, R133, 0x1, 0x181f ;  /* 0x00381f0085037f89 */ /* 0x000ee400000e0000 */
[C---:B-1----:R-:W-:Y:S02]  /*5000*/  IADD3 R232, P0, R229.reuse, R218, RZ ;  /* 0x000000dae5e87210 */ /* 0x042fe40007f1e0ff */
[C---:B------:R-:W-:Y:S02]  /*5010*/  IADD3 R230, P1, R229.reuse, R216, RZ ;  /* 0x000000d8e5e67210 */ /* 0x040fe40007f3e0ff */
[C---:B------:R-:W-:Y:S01]  /*5020*/  HMMA.16816.F32.BF16 R24, R136.reuse, R150, RZ ;  /* 0x000000968818723c */ /* 0x040fe200000418ff */
[----:B------:R-:W1:Y:S03]  /*5030*/  SHFL.IDX PT, R134, R132, 0x1, 0x181f ;  /* 0x00381f0084867f89 */ /* 0x000e6600000e0000 */
[C---:B--2---:R-:W-:Y:S02]  /*5040*/  IADD3.X R233, R2.reuse, R219, RZ, P0, !PT ;  /* 0x000000db02e97210 */ /* 0x044fe400007fe4ff */
[C---:B------:R-:W-:Y:S02]  /*5050*/  IADD3.X R231, R2.reuse, R217, RZ, P1, !PT ;  /* 0x000000d902e77210 */ /* 0x040fe40000ffe4ff */
[C---:B------:R-:W-:Y:S01]  /*5060*/  HMMA.16816.F32.BF16 R28, R136.reuse, R152, RZ ;  /* 0x00000098881c723c */ /* 0x040fe200000418ff */
[----:B------:R-:W2:Y:S03]  /*5070*/  LDSM.16.M88.4 R172, [R193] ;  /* 0x00000000c1ac783b */ /* 0x000ea60000000200 */
[----:B------:R-:W-:Y:S04]  /*5080*/  IADD3 R228, P0, R229, R214, RZ ;  /* 0x000000d6e5e47210 */ /* 0x000fe80007f1e0ff */
[----:B------:R-:W-:Y:S01]  /*5090*/  HMMA.16816.F32.BF16 R32, R136, R154, RZ ;  /* 0x0000009a8820723c */ /* 0x000fe200000418ff */
[----:B------:R-:W-:Y:S01]  /*50a0*/  @!PT LDS RZ, [RZ] ;  /* 0x00000000fffff984 */ /* 0x000fe20000000800 */
[----:B------:R-:W-:Y:S01]  /*50b0*/  @!PT LDS RZ, [RZ] ;  /* 0x00000000fffff984 */ /* 0x000fe20000000800 */
[----:B------:R-:W-:Y:S01]  /*50c0*/  @!PT LDS RZ, [RZ] ;  /* 0x00000000fffff984 */ /* 0x000fe20000000800 */
[----:B------:R4:W-:Y:S03]  /*50d0*/  LDGSTS.E.BYPASS.LTC128B.128 [R213], [R232.64], !P6 ;  /* 0x00000000e8d57fae */ /* 0x0009e6000f101d4e */
[----:B------:R-:W-:Y:S02]  /*50e0*/  IADD3.X R229, R2, R215, RZ, P0, !PT ;  /* 0x000000d702e57210 */ /* 0x000fe400007fe4ff */
[C---:B---3--:R-:W-:Y:S02]  /*50f0*/  IADD3 R226, P2, R3.reuse, R218, RZ ;  /* 0x000000da03e27210 */ /* 0x048fe40007f5e0ff */
[C---:B------:R-:W-:Y:S01]  /*5100*/  HMMA.16816.F32.BF16 R4, R156.reuse, R160, R4 ;  /* 0x000000a09c04723c */ /* 0x040fe20000041804 */
[----:B------:R3:W-:Y:S04]  /*5110*/  LDGSTS.E.BYPASS.LTC128B.128 [R213+0x2000], [R230.64], !P5 ;  /* 0x02000000e6d57fae */ /* 0x0007e8000e901d4e */
[C---:B-1----:R-:W-:Y:S02]  /*5120*/  IADD3.X R227, R134.reuse, R219, RZ, P2, !PT ;  /* 0x000000db86e37210 */ /* 0x042fe400017fe4ff */
[C---:B------:R-:W-:Y:S01]  /*5130*/  IADD3 R132, P1, R3.reuse, R216, RZ ;  /* 0x000000d803847210 */ /* 0x040fe20007f3e0ff */
[C---:B------:R-:W-:Y:S01]  /*5140*/  HMMA.16816.F32.BF16 R8, R156.reuse, R162, R8 ;  /* 0x000000a29c08723c */ /* 0x040fe20000041808 */
[----:B------:R1:W-:Y:S03]  /*5150*/  LDGSTS.E.BYPASS.LTC128B.128 [R213+0x4000], [R228.64], !P4 ;  /* 0x04000000e4d57fae */ /* 0x0003e6000e101d4e */
[C---:B------:R-:W-:Y:S02]  /*5160*/  IADD3.X R133, R134.reuse, R217, RZ, P1, !PT ;  /* 0x000000d986857210 */ /* 0x040fe40000ffe4ff */
[----:B------:R-:W-:Y:S02]  /*5170*/  IADD3 R2, P0, R3, R214, RZ ;  /* 0x000000d603027210 */ /* 0x000fe40007f1e0ff */
[C---:B------:R-:W-:Y:S01]  /*5180*/  HMMA.16816.F32.BF16 R12, R156.reuse, R164, R12 ;  /* 0x000000a49c0c723c */ /* 0x040fe2000004180c */
[----:B------:R5:W-:Y:S03]  /*5190*/  LDGSTS.E.BYPASS.LTC128B.128 [R213+0x1000], [R226.64], !P6 ;  /* 0x01000000e2d57fae */ /* 0x000be6000f101d4e */
[----:B------:R-:W-:Y:S02]  /*51a0*/  IADD3.X R3, R134, R215, RZ, P0, !PT ;  /* 0x000000d786037210 */ /* 0x000fe400007fe4ff */
[----:B------:R-:W-:Y:S02]  /*51b0*/  ISETP.GE.AND P0, PT, R221, 0x1, PT ;  /* 0x00000001dd00780c */ /* 0x000fe40003f06270 */
[C---:B------:R-:W-:Y:S01]  /*51c0*/  HMMA.16816.F32.BF16 R16, R156.reuse, R166, R16 ;  /* 0x000000a69c10723c */ /* 0x040fe20000041810 */
[----:B------:R1:W-:Y:S07]  /*51d0*/  LDGSTS.E.BYPASS.LTC128B.128 [R213+0x3000], [R132.64], !P5 ;  /* 0x0300000084d57fae */ /* 0x0003ee000e901d4e */
[C---:B------:R-:W-:Y:S01]  /*51e0*/  HMMA.16816.F32.BF16 R20, R156.reuse, R168, R20 ;  /* 0x000000a89c14723c */ /* 0x040fe20000041814 */
[----:B------:R1:W-:Y:S07]  /*51f0*/  LDGSTS.E.BYPASS.LTC128B.128 [R213+0x5000], [R2.64], !P4 ;  /* 0x0500000002d57fae */ /* 0x0003ee000e101d4e */
[C---:B------:R-:W-:Y:S01]  /*5200*/  HMMA.16816.F32.BF16 R24, R156.reuse, R170, R24 ;  /* 0x000000aa9c18723c */ /* 0x040fe20000041818 */
[----:B------:R-:W-:Y:S07]  /*5210*/  LDSM.16.M88.4 R176, [R201+0xc100] ;  /* 0x00c10000c9b0783b */ /* 0x000fee0000000200 */
[C---:B--2---:R-:W-:Y:S01]  /*5220*/  HMMA.16816.F32.BF16 R28, R156.reuse, R172, R28 ;  /* 0x000000ac9c1c723c */ /* 0x044fe2000004181c */
[----:B------:R-:W2:Y:S07]  /*5230*/  LDSM.16.M88.4 R180, [R200+0x6100] ;  /* 0x00610000c8b4783b */ /* 0x000eae0000000200 */
[----:B------:R-:W-:Y:S01]  /*5240*/  HMMA.16816.F32.BF16 R32, R156, R174, R32 ;  /* 0x000000ae9c20723c */ /* 0x000fe20000041820 */
[----:B------:R-:W1:Y:S07]  /*5250*/  LDSM.16.M88.4 R136, [R200+0x6900] ;  /* 0x00690000c888783b */ /* 0x000e6e0000000200 */
[----:B------:R-:W1:Y:S07]  /*5260*/  LDSM.16.M88.4 R140, [R200+0x7100] ;  /* 0x00710000c88c783b */ /* 0x000e6e0000000200 */
[----:B------:R-:W0:Y:S07]  /*5270*/  LDGDEPBAR ;  /* 0x00000000000079af */ /* 0x000e2e0000000000 */
[----:B------:R-:W3:Y:S07]  /*5280*/  LDSM.16.M88.4 R144, [R200+0x7900] ;  /* 0x00790000c890783b */ /* 0x000eee0000000200 */
[----:B------:R-:W-:Y:S01]  /*5290*/  LDSM.16.M88.4 R148, [R199+0xc100] ;  /* 0x00c10000c794783b */ /* 0x000fe20000000200 */
[C---:B--2---:R-:W-:Y:S06]  /*52a0*/  HMMA.16816.F32.BF16 R4, R176.reuse, R180, R4 ;  /* 0x000000b4b004723c */ /* 0x044fec0000041804 */
[----:B------:R-:W2:Y:S02]  /*52b0*/  LDSM.16.M88.4 R152, [R192] ;  /* 0x00000000c098783b */ /* 0x000ea40000000200 */
[C---:B------:R-:W-:Y:S05]  /*52c0*/  HMMA.16816.F32.BF16 R8, R176.reuse, R182, R8 ;  /* 0x000000b6b008723c */ /* 0x040fea0000041808 */
[----:B------:R-:W2:Y:S03]  /*52d0*/  LDSM.16.M88.4 R156, [R192+0x800] ;  /* 0x00080000c09c783b */ /* 0x000ea60000000200 */
        /* <DEDUP_REMOVED lines=8> */
[C---:B---3--:R-:W-:Y:S01]  /*5360*/  HMMA.16816.F32.BF16 R28, R176.reuse, R144, R28 ;  /* 0x00000090b01c723c */ /* 0x048fe2000004181c */
[----:B------:R-:W3:Y:S07]  /*5370*/  LDSM.16.M88.4 R136, [R205+0x8900] ;  /* 0x00890000cd88783b */ /* 0x000eee0000000200 */
[----:B------:R-:W-:Y:S01]  /*5380*/  HMMA.16816.F32.BF16 R32, R176, R146, R32 ;  /* 0x00000092b020723c */ /* 0x000fe20000041820 */
[----:B------:R-:W3:Y:S07]  /*5390*/  LDSM.16.M88.4 R140, [R205+0x9100] ;  /* 0x00910000cd8c783b */ /* 0x000eee0000000200 */
[C---:B--2---:R-:W-:Y:S01]  /*53a0*/  HMMA.16816.F32.BF16 R4, R148.reuse, R152, R4 ;  /* 0x000000989404723c */ /* 0x044fe20000041804 */
[----:B------:R-:W2:Y:S07]  /*53b0*/  LDSM.16.M88.4 R144, [R205+0x9900] ;  /* 0x00990000cd90783b */ /* 0x000eae0000000200 */
[C---:B------:R-:W-:Y:S01]  /*53c0*/  HMMA.16816.F32.BF16 R8, R148.reuse, R154, R8 ;  /* 0x0000009a9408723c */ /* 0x040fe20000041808 */
[----:B------:R-:W-:Y:S07]  /*53d0*/  LDSM.16.M88.4 R176, [R202+0x10100] ;  /* 0x01010000cab0783b */ /* 0x000fee0000000200 */
[C---:B------:R-:W-:Y:S01]  /*53e0*/  HMMA.16816.F32.BF16 R12, R148.reuse, R156, R12 ;  /* 0x0000009c940c723c */ /* 0x040fe2000004180c */
[----:B------:R-:W2:Y:S07]  /*53f0*/  LDSM.16.M88.4 R180, [R191] ;  /* 0x00000000bfb4783b */ /* 0x000eae0000000200 */
        /* <DEDUP_REMOVED lines=13> */
[C---:B---3--:R-:W-:Y:S08]  /*54d0*/  HMMA.16816.F32.BF16 R12, R168.reuse, R136, R12 ;  /* 0x00000088a80c723c */ /* 0x048ff0000004180c */
[C---:B------:R-:W-:Y:S01]  /*54e0*/  HMMA.16816.F32.BF16 R16, R168.reuse, R138, R16 ;  /* 0x0000008aa810723c */ /* 0x040fe20000041810 */
[----:B------:R-:W3:Y:S07]  /*54f0*/  LDSM.16.M88.4 R136, [R200+0x8900] ;  /* 0x00890000c888783b */ /* 0x000eee0000000200 */
[C---:B------:R-:W-:Y:S08]  /*5500*/  HMMA.16816.F32.BF16 R20, R168.reuse, R140, R20 ;  /* 0x0000008ca814723c */ /* 0x040ff00000041814 */
[C---:B------:R-:W-:Y:S01]  /*5510*/  HMMA.16816.F32.BF16 R24, R168.reuse, R142, R24 ;  /* 0x0000008ea818723c */ /* 0x040fe20000041818 */
[----:B------:R-:W3:Y:S07]  /*5520*/  LDSM.16.M88.4 R140, [R200+0x9100] ;  /* 0x00910000c88c783b */ /* 0x000eee0000000200 */
[C---:B--2---:R-:W-:Y:S08]  /*5530*/  HMMA.16816.F32.BF16 R28, R168.reuse, R144, R28 ;  /* 0x00000090a81c723c */ /* 0x044ff0000004181c */
[----:B------:R-:W-:Y:S01]  /*5540*/  HMMA.16816.F32.BF16 R32, R168, R146, R32 ;  /* 0x00000092a820723c */ /* 0x000fe20000041820 */
[----:B------:R-:W2:Y:S07]  /*5550*/  LDSM.16.M88.4 R144, [R200+0x9900] ;  /* 0x00990000c890783b */ /* 0x000eae0000000200 */
[C---:B------:R-:W-:Y:S01]  /*5560*/  HMMA.16816.F32.BF16 R4, R176.reuse, R180, R4 ;  /* 0x000000b4b004723c */ /* 0x040fe20000041804 */
[----:B------:R-:W2:Y:S07]  /*5570*/  LDSM.16.M88.4 R168, [R199+0x10100] ;  /* 0x01010000c7a8783b */ /* 0x000eae0000000200 */
        /* <DEDUP_REMOVED lines=41> */
[C---:B---3--:R-:W-:Y:S08]  /*5810*/  HMMA.16816.F32.BF16 R12, R176.reuse, R136, R12 ;  /* 0x00000088b00c723c */ /* 0x048ff0000004180c */
[C---:B------:R-:W-:Y:S01]  /*5820*/  HMMA.16816.F32.BF16 R16, R176.reuse, R138, R16 ;  /* 0x0000008ab010723c */ /* 0x040fe20000041810 */
[----:B------:R-:W3:Y:S07]  /*5830*/  LDSM.16.M88.4 R136, [R200+0xa900] ;  /* 0x00a90000c888783b */ /* 0x000eee0000000200 */
[C---:B------:R-:W-:Y:S08]  /*5840*/  HMMA.16816.F32.BF16 R20, R176.reuse, R140, R20 ;  /* 0x0000008cb014723c */ /* 0x040ff00000041814 */
[C---:B------:R-:W-:Y:S01]  /*5850*/  HMMA.16816.F32.BF16 R24, R176.reuse, R142, R24 ;  /* 0x0000008eb018723c */ /* 0x040fe20000041818 */
[----:B------:R-:W1:Y:S07]  /*5860*/  LDSM.16.M88.4 R140, [R200+0xb100] ;  /* 0x00b10000c88c783b */ /* 0x000e6e0000000200 */
[C---:B--2---:R-:W-:Y:S08]  /*5870*/  HMMA.16816.F32.BF16 R28, R176.reuse, R144, R28 ;  /* 0x00000090b01c723c */ /* 0x044ff0000004181c */
[----:B------:R-:W-:Y:S01]  /*5880*/  HMMA.16816.F32.BF16 R32, R176, R146, R32 ;  /* 0x00000092b020723c */ /* 0x000fe20000041820 */
[----:B------:R-:W2:Y:S07]  /*5890*/  LDSM.16.M88.4 R144, [R200+0xb900] ;  /* 0x00b90000c890783b */ /* 0x000eae0000000200 */
[----:B------:R-:W2:Y:S01]  /*58a0*/  LDSM.16.M88.4 R176, [R199+0x14100] ;  /* 0x01410000c7b0783b */ /* 0x000ea20000000200 */
[C---:B------:R-:W-:Y:S08]  /*58b0*/  HMMA.16816.F32.BF16 R4, R160.reuse, R164, R4 ;  /* 0x000000a4a004723c */ /* 0x040ff00000041804 */
        /* <DEDUP_REMOVED lines=9> */
[C---:B---3--:R-:W-:Y:S08]  /*5950*/  HMMA.16816.F32.BF16 R12, R168.reuse, R136, R12 ;  /* 0x00000088a80c723c */ /* 0x048ff0000004180c */
[C---:B------:R-:W-:Y:S01]  /*5960*/  HMMA.16816.F32.BF16 R16, R168.reuse, R138, R16 ;  /* 0x0000008aa810723c */ /* 0x040fe20000041810 */
[----:B------:R-:W1:Y:S07]  /*5970*/  LDSM.16.M88.4 R136, [R192+0x4800] ;  /* 0x00480000c088783b */ /* 0x000e6e0000000200 */
[C---:B------:R-:W-:Y:S08]  /*5980*/  HMMA.16816.F32.BF16 R20, R168.reuse, R140, R20 ;  /* 0x0000008ca814723c */ /* 0x040ff00000041814 */
[C---:B------:R-:W-:Y:S01]  /*5990*/  HMMA.16816.F32.BF16 R24, R168.reuse, R142, R24 ;  /* 0x0000008ea818723c */ /* 0x040fe20000041818 */
[----:B------:R-:W3:Y:S07]  /*59a0*/  LDSM.16.M88.4 R140, [R192+0x5000] ;  /* 0x00500000c08c783b */ /* 0x000eee0000000200 */
[C---:B--2---:R-:W-:Y:S08]  /*59b0*/  HMMA.16816.F32.BF16 R28, R168.reuse, R144, R28 ;  /* 0x00000090a81c723c */ /* 0x044ff0000004181c */
        /* <DEDUP_REMOVED lines=8> */
[C---:B---3--:R-:W-:Y:S04]  /*5a40*/  HMMA.16816.F32.BF16 R20, R176.reuse, R140, R20 ;  /* 0x0000008cb014723c */ /* 0x048fe80000041814 */
[----:B------:R-:W2:Y:S01]  /*5a50*/  MUFU.TANH R246, R246 ;  /* 0x000000f600f67308 */ /* 0x000ea20000002400 */
[----:B------:R-:W-:Y:S01]  /*5a60*/  BAR.SYNC.DEFER_BLOCKING 0x0 ;  /* 0x0000000000007b1d */ /* 0x000fe20000010000 */
[----:B------:R-:W-:Y:S02]  /*5a70*/  FMUL.FTZ R244, R5, c[0x0][0x320] ;  /* 0x0000c80005f47a20 */ /* 0x000fe40000410000 */
[C---:B------:R-:W-:Y:S04]  /*5a80*/  HMMA.16816.F32.BF16 R24, R176.reuse, R142, R24 ;  /* 0x0000008eb018723c */ /* 0x040fe80000041818 */
[----:B------:R-:W-:Y:S02]  /*5a90*/  FMUL.FTZ R249, R6, c[0x0][0x320] ;  /* 0x0000c80006f97a20 */ /* 0x000fe40000410000 */
[----:B------:R-:W3:Y:S01]  /*5aa0*/  MUFU.TANH R244, R244 ;  /* 0x000000f400f47308 */ /* 0x000ee20000002400 */
[----:B------:R-:W-:Y:S02]  /*5ab0*/  FMUL.FTZ R247, R7, c[0x0][0x320] ;  /* 0x0000c80007f77a20 */ /* 0x000fe40000410000 */
[----:B------:R-:W-:Y:S03]  /*5ac0*/  FMUL.FTZ R248, R8, c[0x0][0x320] ;  /* 0x0000c80008f87a20 */ /* 0x000fe60000410000 */
[----:B------:R-:W-:Y:S02]  /*5ad0*/  FMUL.FTZ R252, R9, c[0x0][0x320] ;  /* 0x0000c80009fc7a20 */ /* 0x000fe40000410000 */
[----:B------:R-:W-:Y:S02]  /*5ae0*/  FMUL.FTZ R250, R10, c[0x0][0x320] ;  /* 0x0000c8000afa7a20 */ /* 0x000fe40000410000 */
[----:B------:R-:W2:Y:S01]  /*5af0*/  MUFU.TANH R249, R249 ;  /* 0x000000f900f97308 */ /* 0x000ea20000002400 */
[----:B------:R-:W-:Y:S02]  /*5b00*/  FMUL.FTZ R251, R11, c[0x0][0x320] ;  /* 0x0000c8000bfb7a20 */ /* 0x000fe40000410000 */
[----:B------:R-:W-:Y:S02]  /*5b10*/  FMUL.FTZ R242, R12, c[0x0][0x320] ;  /* 0x0000c8000cf27a20 */ /* 0x000fe40000410000 */
[----:B------:R-:W-:Y:S02]  /*5b20*/  FMUL.FTZ R240, R13, c[0x0][0x320] ;  /* 0x0000c8000df07a20 */ /* 0x000fe40000410000 */
[----:B------:R-:W-:Y:S01]  /*5b30*/  FMUL.FTZ R245, R14, c[0x0][0x320] ;  /* 0x0000c8000ef57a20 */ /* 0x000fe20000410000 */
[C---:B-1----:R-:W-:Y:S02]  /*5b40*/  HMMA.16816.F32.BF16 R28, R176.reuse, R136, R28 ;  /* 0x00000088b01c723c */ /* 0x042fe4000004181c */
[----:B------:R-:W1:Y:S01]  /*5b50*/  MUFU.TANH R247, R247 ;  /* 0x000000f700f77308 */ /* 0x000e620000002400 */
[----:B------:R-:W-:Y:S02]  /*5b60*/  FMUL.FTZ R243, R15, c[0x0][0x320] ;  /* 0x0000c8000ff37a20 */ /* 0x000fe40000410000 */
[----:B------:R-:W-:Y:S02]  /*5b70*/  FMUL.FTZ R238, R16, c[0x0][0x320] ;  /* 0x0000c80010ee7a20 */ /* 0x000fe40000410000 */
[----:B------:R-:W-:Y:S01]  /*5b80*/  FMUL.FTZ R236, R17, c[0x0][0x320] ;  /* 0x0000c80011ec7a20 */ /* 0x000fe20000410000 */
[----:B------:R-:W-:Y:S04]  /*5b90*/  HMMA.16816.F32.BF16 R32, R176, R138, R32 ;  /* 0x0000008ab020723c */ /* 0x000fe80000041820 */
[----:B------:R-:W1:Y:S01]  /*5ba0*/  MUFU.TANH R248, R248 ;  /* 0x000000f800f87308 */ /* 0x000e620000002400 */
[----:B------:R-:W-:Y:S02]  /*5bb0*/  FMUL.FTZ R241, R18, c[0x0][0x320] ;  /* 0x0000c80012f17a20 */ /* 0x000fe40000410000 */
[----:B------:R-:W-:Y:S02]  /*5bc0*/  FMUL.FTZ R239, R19, c[0x0][0x320] ;  /* 0x0000c80013ef7a20 */ /* 0x000fe40000410000 */
[----:B------:R-:W-:Y:S03]  /*5bd0*/  FMUL.FTZ R234, R20, c[0x0][0x320] ;  /* 0x0000c80014ea7a20 */ /* 0x000fe60000410000 */
[----:B----4-:R-:W-:Y:S02]  /*5be0*/  FMUL.FTZ R232, R21, c[0x0][0x320] ;  /* 0x0000c80015e87a20 */ /* 0x010fe40000410000 */
[----:B------:R-:W4:Y:S01]  /*5bf0*/  MUFU.TANH R252, R252 ;  /* 0x000000fc00fc7308 */ /* 0x000f220000002400 */
[----:B------:R-:W-:Y:S02]  /*5c00*/  FMUL.FTZ R237, R22, c[0x0][0x320] ;  /* 0x0000c80016ed7a20 */ /* 0x000fe40000410000 */
[----:B------:R-:W-:Y:S02]  /*5c10*/  FMUL.FTZ R235, R23, c[0x0][0x320] ;  /* 0x0000c80017eb7a20 */ /* 0x000fe40000410000 */
[----:B------:R-:W-:Y:S02]  /*5c20*/  FMUL.FTZ R230, R24, c[0x0][0x320] ;  /* 0x0000c80018e67a20 */ /* 0x000fe40000410000 */
[----:B------:R-:W-:Y:S02]  /*5c30*/  FMUL.FTZ R228, R25, c[0x0][0x320] ;  /* 0x0000c80019e47a20 */ /* 0x000fe40000410000 */
[----:B------:R-:W-:Y:S01]  /*5c40*/  FMUL.FTZ R233, R26, c[0x0][0x320] ;  /* 0x0000c8001ae97a20 */ /* 0x000fe20000410000 */
[----:B------:R-:W1:Y:S01]  /*5c50*/  MUFU.TANH R250, R250 ;  /* 0x000000fa00fa7308 */ /* 0x000e620000002400 */
[----:B------:R-:W-:Y:S02]  /*5c60*/  FMUL.FTZ R231, R27, c[0x0][0x320] ;  /* 0x0000c8001be77a20 */ /* 0x000fe40000410000 */
[----:B------:R-:W-:Y:S02]  /*5c70*/  FMUL.FTZ R224, R28, c[0x0][0x320] ;  /* 0x0000c8001ce07a20 */ /* 0x000fe40000410000 */
[----:B-----5:R-:W-:Y:S02]  /*5c80*/  FMUL.FTZ R226, R29, c[0x0][0x320] ;  /* 0x0000c8001de27a20 */ /* 0x020fe40000410000 */
[----:B------:R-:W-:Y:S02]  /*5c90*/  FMUL.FTZ R229, R30, c[0x0][0x320] ;  /* 0x0000c8001ee57a20 */ /* 0x000fe40000410000 */
[----:B------:R-:W-:Y:S01]  /*5ca0*/  FMUL.FTZ R227, R31, c[0x0][0x320] ;  /* 0x0000c8001fe37a20 */ /* 0x000fe20000410000 */
[----:B------:R-:W1:Y:S01]  /*5cb0*/  MUFU.TANH R251, R251 ;  /* 0x000000fb00fb7308 */ /* 0x000e620000002400 */
[----:B------:R-:W-:Y:S02]  /*5cc0*/  FMUL.FTZ R222, R32, c[0x0][0x320] ;  /* 0x0000c80020de7a20 */ /* 0x000fe40000410000 */
[----:B------:R-:W-:Y:S02]  /*5cd0*/  FMUL.FTZ R220, R33, c[0x0][0x320] ;  /* 0x0000c80021dc7a20 */ /* 0x000fe40000410000 */
[----:B------:R-:W-:Y:S02]  /*5ce0*/  FMUL.FTZ R134, R34, c[0x0][0x320] ;  /* 0x0000c80022867a20 */ /* 0x000fe40000410000 */
[----:B------:R-:W-:Y:S03]  /*5cf0*/  FMUL.FTZ R35, R35, c[0x0][0x320] ;  /* 0x0000c80023237a20 */ /* 0x000fe60000410000 */
        /* <DEDUP_REMOVED lines=25> */
.L_x_34:
[----:B------:R-:W-:Y:S01]  /*5e90*/  FMNMX.FTZ R2, R249, R0, !PT ;  /* 0x00000000f9027209 */ /* 0x000fe20007810000 */
[----:B-1----:R-:W-:Y:S01]  /*5ea0*/  LDSM.16.MT88.4 R12, [R203+0x100] ;  /* 0x00010000cb0c783b */ /* 0x002fe20000004200 */
        /* <DEDUP_REMOVED lines=38> */
[----:B------:R-:W-:Y:S01]  /*6110*/  ISETP.GT.AND P0, PT, R221, RZ, PT ;  /* 0x000000ffdd00720c */ /* 0x000fe20003f04270 */
[----:B------:R-:W-:Y:S08]  /*6120*/  SHFL.BFLY PT, R2, R7, 0x2, 0x1f ;  /* 0x0c401f0007027f89 */ /* 0x000ff000000e0000 */
[----:B------:R-:W1:Y:S08]  /*6130*/  SHFL.BFLY PT, R6, R5, 0x2, 0x1f ;  /* 0x0c401f0005067f89 */ /* 0x000e7000000e0000 */
[----:B------:R-:W-:Y:S08]  /*6140*/  LDSM.16.MT88.4 R160, [R196+0x3900] ;  /* 0x00390000c4a0783b */ /* 0x000ff00000004200 */
[----:B------:R-:W-:Y:S08]  /*6150*/  LDSM.16.MT88.4 R164, [R203+0x5900] ;  /* 0x00590000cba4783b */ /* 0x000ff00000004200 */
        /* <DEDUP_REMOVED lines=25> */
[--C-:B------:R-:W-:Y:S01]  /*62f0*/  FFMA.FTZ R177, R240, c[0x0][0x2d0], -R145.reuse ;  /* 0x0000b400f0b17a23 */ /* 0x100fe20000010891 */
        /* <DEDUP_REMOVED lines=105> */
[----:B------:R-:W1:Y:S01]  /*6990*/  MUFU.EX2 R239, R239 ;  /* 0x000000ef00ef7308 */ /* 0x000e620000000800 */
        /* <DEDUP_REMOVED lines=12> */
[----:B------:R-:W3:Y:S01]  /*6a60*/  MUFU.EX2 R235, R235 ;  /* 0x000000eb00eb7308 */ /* 0x000ee20000000800 */
        /* <DEDUP_REMOVED lines=10> */
[----:B------:R-:W5:Y:S01]  /*6b10*/  MUFU.EX2 R237, R237 ;  /* 0x000000ed00ed7308 */ /* 0x000f620000000800 */
        /* <DEDUP_REMOVED lines=12> */
[----:B------:R-:W2:Y:S03]  /*6be0*/  LDSM.16.MT88.4 R100, [R198+0x4100] ;  /* 0x00410000c664783b */ /* 0x000ea60000004200 */
        /* <DEDUP_REMOVED lines=18> */
[C---:B--2---:R-:W-:Y:S04]  /*6d10*/  HMMA.16816.F32.BF16 R76, R128.reuse, R100, R76 ;  /* 0x00000064804c723c */ /* 0x044fe8000004184c */
[C---:B------:R-:W-:Y:S02]  /*6d20*/  FMUL.FTZ R96, R2.reuse, R96 ;  /* 0x0000006002607220 */ /* 0x040fe40000410000 */
[----:B------:R-:W-:Y:S01]  /*6d30*/  FMUL.FTZ R97, R2, R97 ;  /* 0x0000006102617220 */ /* 0x000fe20000410000 */
[----:B------:R-:W-:Y:S01]  /*6d40*/  F2FP.BF16.PACK_AB R100, R177, R176 ;  /* 0x000000b0b164723e */ /* 0x000fe200000010ff */
[C---:B------:R-:W-:Y:S04]  /*6d50*/  HMMA.16816.F32.BF16 R80, R128.reuse, R102, R80 ;  /* 0x000000668050723c */ /* 0x040fe80000041850 */
[C---:B------:R-:W-:Y:S01]  /*6d60*/  FMUL.FTZ R98, R0.reuse, R98 ;  /* 0x0000006200627220 */ /* 0x040fe20000410000 */
[----:B------:R-:W-:Y:S01]  /*6d70*/  F2FP.BF16.PACK_AB R101, R179, R178 ;  /* 0x000000b2b365723e */ /* 0x000fe200000010ff */
[----:B------:R-:W-:Y:S01]  /*6d80*/  FMUL.FTZ R99, R0, R99 ;  /* 0x0000006300637220 */ /* 0x000fe20000410000 */
[----:B----4-:R-:W-:Y:S01]  /*6d90*/  F2FP.BF16.PACK_AB R102, R181, R180 ;  /* 0x000000b4b566723e */ /* 0x010fe200000010ff */
[C---:B---3--:R-:W-:Y:S04]  /*6da0*/  HMMA.16816.F32.BF16 R84, R128.reuse, R108, R84 ;  /* 0x0000006c8054723c */ /* 0x048fe80000041854 */
        /* <DEDUP_REMOVED lines=13> */
[----:B------:R-:W-:Y:S01]  /*6e80*/  FFMA.FTZ R145, R220, c[0x0][0x2d0], -R145 ;  /* 0x0000b400dc917a23 */ /* 0x000fe20000010891 */
[----:B------:R-:W-:Y:S01]  /*6e90*/  HMMA.16816.F32.BF16 R96, R128, R106, R96 ;  /* 0x0000006a8060723c */ /* 0x000fe20000041860 */
[----:B------:R-:W3:Y:S03]  /*6ea0*/  LDSM.16.MT88.4 R104, [R196+0x2900] ;  /* 0x00290000c468783b */ /* 0x000ee60000004200 */
[--C-:B------:R-:W-:Y:S02]  /*6eb0*/  FFMA.FTZ R134, R134, c[0x0][0x2d0], -R144.reuse ;  /* 0x0000b40086867a23 */ /* 0x100fe40000010890 */
[----:B------:R-:W-:Y:S01]  /*6ec0*/  FFMA.FTZ R144, R133, c[0x0][0x2d0], -R144 ;  /* 0x0000b40085907a23 */ /* 0x000fe20000010890 */
[----:B------:R-:W-:Y:S01]  /*6ed0*/  MUFU.EX2 R229, R145 ;  /* 0x0000009100e57308 */ /* 0x000fe20000000800 */
[C---:B------:R-:W-:Y:S01]  /*6ee0*/  HMMA.16816.F32.BF16 R4, R100.reuse, R112, R4 ;  /* 0x000000706404723c */ /* 0x040fe20000041804 */
[----:B------:R-:W-:Y:S04]  /*6ef0*/  LDSM.16.MT88.4 R128, [R198+0x3100] ;  /* 0x00310000c680783b */ /* 0x000fe80000004200 */
[----:B------:R-:W-:Y:S02]  /*6f00*/  FFMA.FTZ R175, R2, R225, R175 ;  /* 0x000000e102af7223 */ /* 0x000fe400000100af */
[----:B------:R-:W-:Y:S01]  /*6f10*/  FFMA.FTZ R171, R0, R223, R171 ;  /* 0x000000df00ab7223 */ /* 0x000fe200000100ab */
[C---:B------:R-:W-:Y:S01]  /*6f20*/  HMMA.16816.F32.BF16 R8, R100.reuse, R114, R8 ;  /* 0x000000726408723c */ /* 0x040fe20000041808 */
[----:B------:R-:W-:Y:S01]  /*6f30*/  LDSM.16.MT88.4 R112, [R198+0x4900] ;  /* 0x00490000c670783b */ /* 0x000fe20000004200 */
[----:B------:R4:W-:Y:S02]  /*6f40*/  MUFU.EX2 R133, R144 ;  /* 0x0000009000857308 */ /* 0x0009e40000000800 */
[----:B------:R-:W-:Y:S01]  /*6f50*/  IADD3 R0, R221, -0x1, RZ ;  /* 0xffffffffdd007810 */ /* 0x000fe20007ffe0ff */
[----:B------:R-:W-:Y:S02]  /*6f60*/  FADD.FTZ R174, R174, R175 ;  /* 0x000000afaeae7221 */ /* 0x000fe40000010000 */
[----:B------:R-:W-:Y:S01]  /*6f70*/  FADD.FTZ R170, R170, R171 ;  /* 0x000000abaaaa7221 */ /* 0x000fe20000010000 */
[C---:B------:R-:W-:Y:S04]  /*6f80*/  HMMA.16816.F32.BF16 R12, R100.reuse, R116, R12 ;  /* 0x00000074640c723c */ /* 0x040fe8000004180c */
[----:B------:R-:W-:Y:S01]  /*6f90*/  MUFU.EX2 R224, R224 ;  /* 0x000000e000e07308 */ /* 0x000fe20000000800 */
[----:B------:R-:W-:Y:S01]  /*6fa0*/  FADD.FTZ R173, R173, R174 ;  /* 0x000000aeadad7221 */ /* 0x000fe20000010000 */
[----:B------:R-:W-:Y:S02]  /*6fb0*/  MOV R221, R0 ;  /* 0x0000000000dd7202 */ /* 0x000fe40000000f00 */
[C---:B------:R-:W-:Y:S01]  /*6fc0*/  HMMA.16816.F32.BF16 R16, R100.reuse, R118, R16 ;  /* 0x000000766410723c */ /* 0x040fe20000041810 */
[----:B------:R-:W-:Y:S03]  /*6fd0*/  LDSM.16.MT88.4 R116, [R197+0x4900] ;  /* 0x00490000c574783b */ /* 0x000fe60000004200 */
[----:B------:R-:W-:Y:S01]  /*6fe0*/  FADD.FTZ R173, R172, R173 ;  /* 0x000000adacad7221 */ /* 0x000fe20000010000 */
[----:B------:R-:W-:Y:S01]  /*6ff0*/  MOV R0, R3 ;  /* 0x0000000300007202 */ /* 0x000fe20000000f00 */
[----:B------:R-:W1:Y:S02]  /*7000*/  MUFU.EX2 R233, R233 ;  /* 0x000000e900e97308 */ /* 0x000e640000000800 */
[C---:B--2---:R-:W-:Y:S01]  /*7010*/  HMMA.16816.F32.BF16 R20, R100.reuse, R108, R20 ;  /* 0x0000006c6414723c */ /* 0x044fe20000041814 */
[----:B----4-:R-:W-:Y:S03]  /*7020*/  LDSM.16.MT88.4 R144, [R196+0x1900] ;  /* 0x00190000c490783b */ /* 0x010fe60000004200 */
[----:B------:R-:W-:Y:S04]  /*7030*/  FADD.FTZ R176, R176, R173 ;  /* 0x000000adb0b07221 */ /* 0x000fe80000010000 */
[C---:B------:R-:W-:Y:S01]  /*7040*/  HMMA.16816.F32.BF16 R24, R100.reuse, R110, R24 ;  /* 0x0000006e6418723c */ /* 0x040fe20000041818 */
[----:B------:R-:W-:Y:S01]  /*7050*/  MUFU.EX2 R226, R226 ;  /* 0x000000e200e27308 */ /* 0x000fe20000000800 */
[----:B------:R-:W2:Y:S02]  /*7060*/  LDSM.16.MT88.4 R108, [R203+0x4900] ;  /* 0x00490000cb6c783b */ /* 0x000ea40000004200 */
[----:B------:R-:W-:Y:S04]  /*7070*/  FADD.FTZ R177, R177, R176 ;  /* 0x000000b0b1b17221 */ /* 0x000fe80000010000 */
[C---:B------:R-:W-:Y:S03]  /*7080*/  HMMA.16816.F32.BF16 R28, R100.reuse, R120, R28 ;  /* 0x00000078641c723c */ /* 0x040fe6000004181c */
[----:B------:R-:W4:Y:S01]  /*7090*/  MUFU.EX2 R227, R227 ;  /* 0x000000e300e37308 */ /* 0x000f220000000800 */
[----:B------:R-:W-:Y:S04]  /*70a0*/  FADD.FTZ R180, R180, R177 ;  /* 0x000000b1b4b47221 */ /* 0x000fe80000010000 */
[C---:B------:R-:W-:Y:S01]  /*70b0*/  HMMA.16816.F32.BF16 R32, R100.reuse, R122, R32 ;  /* 0x0000007a6420723c */ /* 0x040fe20000041820 */
[----:B------:R-:W-:Y:S03]  /*70c0*/  LDSM.16.MT88.4 R120, [R198+0x1100] ;  /* 0x00110000c678783b */ /* 0x000fe60000004200 */
[----:B------:R-:W-:Y:S01]  /*70d0*/  FADD.FTZ R181, R181, R180 ;  /* 0x000000b4b5b57221 */ /* 0x000fe20000010000 */
[----:B------:R-:W1:Y:S03]  /*70e0*/  MUFU.EX2 R222, R222 ;  /* 0x000000de00de7308 */ /* 0x000e660000000800 */
[C---:B------:R-:W-:Y:S07]  /*70f0*/  HMMA.16816.F32.BF16 R36, R100.reuse, R124, R36 ;  /* 0x0000007c6424723c */ /* 0x040fee0000041824 */
[----:B------:R-:W1:Y:S01]  /*7100*/  MUFU.EX2 R134, R134 ;  /* 0x0000008600867308 */ /* 0x000e620000000800 */
        /* <DEDUP_REMOVED lines=16> */
[----:B------:R-:W1:Y:S07]  /*7210*/  LDSM.16.MT88.4 R112, [R197+0x1100] ;  /* 0x00110000c570783b */ /* 0x000e6e0000004200 */
[C---:B------:R-:W-:Y:S08]  /*7220*/  HMMA.16816.F32.BF16 R84, R100.reuse, R116, R84 ;  /* 0x000000746454723c */ /* 0x040ff00000041854 */
[C---:B------:R-:W-:Y:S01]  /*7230*/  HMMA.16816.F32.BF16 R88, R100.reuse, R118, R88 ;  /* 0x000000766458723c */ /* 0x040fe20000041858 */
[----:B------:R-:W4:Y:S07]  /*7240*/  LDSM.16.MT88.4 R116, [R203+0x3100] ;  /* 0x00310000cb74783b */ /* 0x000f2e0000004200 */
[C---:B---3--:R-:W-:Y:S08]  /*7250*/  HMMA.16816.F32.BF16 R92, R100.reuse, R104, R92 ;  /* 0x00000068645c723c */ /* 0x048ff0000004185c */
[----:B------:R-:W-:Y:S01]  /*7260*/  HMMA.16816.F32.BF16 R96, R100, R106, R96 ;  /* 0x0000006a6460723c */ /* 0x000fe20000041860 */
[----:B------:R-:W3:Y:S06]  /*7270*/  LDSM.16.MT88.4 R104, [R196+0x3100] ;  /* 0x00310000c468783b */ /* 0x000eec0000004200 */
[----:B------:R-:W-:Y:S01]  /*7280*/  F2FP.BF16.PACK_AB R100, R239, R234 ;  /* 0x000000eaef64723e */ /* 0x000fe200000010ff */
[----:B------:R-:W-:Y:S01]  /*7290*/  FADD.FTZ R234, R234, R181 ;  /* 0x000000b5eaea7221 */ /* 0x000fe20000010000 */
[----:B------:R-:W-:Y:S03]  /*72a0*/  F2FP.BF16.PACK_AB R101, R235, R232 ;  /* 0x000000e8eb65723e */ /* 0x000fe600000010ff */
[----:B-----5:R-:W-:Y:S01]  /*72b0*/  F2FP.BF16.PACK_AB R102, R237, R230 ;  /* 0x000000e6ed66723e */ /* 0x020fe200000010ff */
[----:B------:R-:W-:Y:S01]  /*72c0*/  FADD.FTZ R239, R239, R234 ;  /* 0x000000eaefef7221 */ /* 0x000fe20000010000 */
[----:B-1----:R-:W-:Y:S03]  /*72d0*/  F2FP.BF16.PACK_AB R103, R231, R228 ;  /* 0x000000e4e767723e */ /* 0x002fe600000010ff */
[----:B------:R-:W-:Y:S04]  /*72e0*/  FADD.FTZ R230, R230, R239 ;  /* 0x000000efe6e67221 */ /* 0x000fe80000010000 */
[C---:B--2---:R-:W-:Y:S03]  /*72f0*/  HMMA.16816.F32.BF16 R4, R100.reuse, R108, R4 ;  /* 0x0000006c6404723c */ /* 0x044fe60000041804 */
[----:B------:R-:W-:Y:S05]  /*7300*/  FADD.FTZ R237, R237, R230 ;  /* 0x000000e6eded7221 */ /* 0x000fea0000010000 */
[C---:B------:R-:W-:Y:S01]  /*7310*/  HMMA.16816.F32.BF16 R8, R100.reuse, R110, R8 ;  /* 0x0000006e6408723c */ /* 0x040fe20000041808 */
[----:B------:R-:W1:Y:S07]  /*7320*/  LDSM.16.MT88.4 R108, [R203+0x5100] ;  /* 0x00510000cb6c783b */ /* 0x000e6e0000004200 */
[C---:B------:R-:W-:Y:S08]  /*7330*/  HMMA.16816.F32.BF16 R12, R100.reuse, R120, R12 ;  /* 0x00000078640c723c */ /* 0x040ff0000004180c */
[C---:B------:R-:W-:Y:S08]  /*7340*/  HMMA.16816.F32.BF16 R16, R100.reuse, R122, R16 ;  /* 0x0000007a6410723c */ /* 0x040ff00000041810 */
[C---:B------:R-:W-:Y:S08]  /*7350*/  HMMA.16816.F32.BF16 R20, R100.reuse, R112, R20 ;  /* 0x000000706414723c */ /* 0x040ff00000041814 */
[C---:B------:R-:W-:Y:S01]  /*7360*/  HMMA.16816.F32.BF16 R24, R100.reuse, R114, R24 ;  /* 0x000000726418723c */ /* 0x040fe20000041818 */
[----:B------:R-:W2:Y:S07]  /*7370*/  LDSM.16.MT88.4 R112, [R198+0x5100] ;  /* 0x00510000c670783b */ /* 0x000eae0000004200 */
[C---:B------:R-:W-:Y:S08]  /*7380*/  HMMA.16816.F32.BF16 R28, R100.reuse, R124, R28 ;  /* 0x0000007c641c723c */ /* 0x040ff0000004181c */
[C---:B------:R-:W-:Y:S01]  /*7390*/  HMMA.16816.F32.BF16 R32, R100.reuse, R126, R32 ;  /* 0x0000007e6420723c */ /* 0x040fe20000041820 */
[----:B------:R-:W-:Y:S07]  /*73a0*/  LDSM.16.MT88.4 R124, [R203+0x1900] ;  /* 0x00190000cb7c783b */ /* 0x000fee0000004200 */
[C---:B----4-:R-:W-:Y:S08]  /*73b0*/  HMMA.16816.F32.BF16 R36, R100.reuse, R116, R36 ;  /* 0x000000746424723c */ /* 0x050ff00000041824 */
[C---:B------:R-:W-:Y:S01]  /*73c0*/  HMMA.16816.F32.BF16 R40, R100.reuse, R118, R40 ;  /* 0x000000766428723c */ /* 0x040fe20000041828 */
[----:B------:R-:W4:Y:S07]  /*73d0*/  LDSM.16.MT88.4 R116, [R197+0x5100] ;  /* 0x00510000c574783b */ /* 0x000f2e0000004200 */
[C---:B------:R-:W-:Y:S08]  /*73e0*/  HMMA.16816.F32.BF16 R44, R100.reuse, R128, R44 ;  /* 0x00000080642c723c */ /* 0x040ff0000004182c */
[C---:B------:R-:W-:Y:S08]  /*73f0*/  HMMA.16816.F32.BF16 R48, R100.reuse, R130, R48 ;  /* 0x000000826430723c */ /* 0x040ff00000041830 */
[C---:B------:R-:W-:Y:S07]  /*7400*/  HMMA.16816.F32.BF16 R52, R100.reuse, R136, R52 ;  /* 0x000000886434723c */ /* 0x040fee0000041834 */
[----:B------:R-:W-:Y:S01]  /*7410*/  F2FP.BF16.PACK_AB R136, R233, R224 ;  /* 0x000000e0e988723e */ /* 0x000fe200000010ff */
[C---:B------:R-:W-:Y:S04]  /*7420*/  HMMA.16816.F32.BF16 R56, R100.reuse, R138, R56 ;  /* 0x0000008a6438723c */ /* 0x040fe80000041838 */
[----:B------:R-:W-:Y:S01]  /*7430*/  F2FP.BF16.PACK_AB R137, R227, R226 ;  /* 0x000000e2e389723e */ /* 0x000fe200000010ff */
[----:B------:R-:W-:Y:S02]  /*7440*/  FADD.FTZ R224, R224, R237 ;  /* 0x000000ede0e07221 */ /* 0x000fe40000010000 */
[----:B------:R-:W-:Y:S01]  /*7450*/  F2FP.BF16.PACK_AB R138, R229, R222 ;  /* 0x000000dee58a723e */ /* 0x000fe200000010ff */
[C---:B---3--:R-:W-:Y:S04]  /*7460*/  HMMA.16816.F32.BF16 R60, R100.reuse, R104, R60 ;  /* 0x00000068643c723c */ /* 0x048fe8000004183c */
[----:B------:R-:W-:Y:S01]  /*7470*/  F2FP.BF16.PACK_AB R139, R133, R134 ;  /* 0x00000086858b723e */ /* 0x000fe200000010ff */
[----:B------:R-:W-:Y:S03]  /*7480*/  FADD.FTZ R233, R233, R224 ;  /* 0x000000e0e9e97221 */ /* 0x000fe60000010000 */
[C---:B------:R-:W-:Y:S01]  /*7490*/  HMMA.16816.F32.BF16 R64, R100.reuse, R106, R64 ;  /* 0x0000006a6440723c */ /* 0x040fe20000041840 */
[----:B------:R-:W3:Y:S03]  /*74a0*/  LDSM.16.MT88.4 R104, [R196+0x5100] ;  /* 0x00510000c468783b */ /* 0x000ee60000004200 */
[----:B------:R-:W-:Y:S04]  /*74b0*/  FADD.FTZ R222, R222, R233 ;  /* 0x000000e9dede7221 */ /* 0x000fe80000010000 */
[C---:B-1----:R-:W-:Y:S04]  /*74c0*/  HMMA.16816.F32.BF16 R68, R100.reuse, R108, R68 ;  /* 0x0000006c6444723c */ /* 0x042fe80000041844 */
[----:B------:R-:W-:Y:S04]  /*74d0*/  FADD.FTZ R225, R229, R222 ;  /* 0x000000dee5e17221 */ /* 0x000fe80000010000 */
[C---:B------:R-:W-:Y:S01]  /*74e0*/  HMMA.16816.F32.BF16 R72, R100.reuse, R110, R72 ;  /* 0x0000006e6448723c */ /* 0x040fe20000041848 */
[----:B------:R-:W1:Y:S07]  /*74f0*/  LDSM.16.MT88.4 R108, [R198+0x1900] ;  /* 0x00190000c66c783b */ /* 0x000e6e0000004200 */
[C---:B--2---:R-:W-:Y:S08]  /*7500*/  HMMA.16816.F32.BF16 R76, R100.reuse, R112, R76 ;  /* 0x00000070644c723c */ /* 0x044ff0000004184c */
[C---:B------:R-:W-:Y:S08]  /*7510*/  HMMA.16816.F32.BF16 R80, R100.reuse, R114, R80 ;  /* 0x000000726450723c */ /* 0x040ff00000041850 */
[C---:B----4-:R-:W-:Y:S08]  /*7520*/  HMMA.16816.F32.BF16 R84, R100.reuse, R116, R84 ;  /* 0x000000746454723c */ /* 0x050ff00000041854 */
[C---:B------:R-:W-:Y:S08]  /*7530*/  HMMA.16816.F32.BF16 R88, R100.reuse, R118, R88 ;  /* 0x000000766458723c */ /* 0x040ff00000041858 */
[C---:B---3--:R-:W-:Y:S08]  /*7540*/  HMMA.16816.F32.BF16 R92, R100.reuse, R104, R92 ;  /* 0x00000068645c723c */ /* 0x048ff0000004185c */
[----:B------:R-:W-:Y:S08]  /*7550*/  HMMA.16816.F32.BF16 R96, R100, R106, R96 ;  /* 0x0000006a6460723c */ /* 0x000ff00000041860 */
[C---:B------:R-:W-:Y:S01]  /*7560*/  HMMA.16816.F32.BF16 R128, R136.reuse, R124, R4 ;  /* 0x0000007c8880723c */ /* 0x040fe20000041804 */
[----:B------:R-:W2:Y:S07]  /*7570*/  LDSM.16.MT88.4 R4, [R198+0x5900] ;  /* 0x00590000c604783b */ /* 0x000eae0000004200 */
[C---:B------:R-:W-:Y:S01]  /*7580*/  HMMA.16816.F32.BF16 R124, R136.reuse, R126, R8 ;  /* 0x0000007e887c723c */ /* 0x040fe20000041808 */
[----:B------:R-:W3:Y:S07]  /*7590*/  LDSM.16.MT88.4 R8, [R197+0x5900] ;  /* 0x00590000c508783b */ /* 0x000eee0000004200 */
[C---:B-1----:R-:W-:Y:S01]  /*75a0*/  HMMA.16816.F32.BF16 R120, R136.reuse, R108, R12 ;  /* 0x0000006c8878723c */ /* 0x042fe2000004180c */
[----:B------:R-:W1:Y:S07]  /*75b0*/  LDSM.16.MT88.4 R12, [R196+0x5900] ;  /* 0x00590000c40c783b */ /* 0x000e6e0000004200 */
[C---:B------:R-:W-:Y:S08]  /*75c0*/  HMMA.16816.F32.BF16 R116, R136.reuse, R110, R16 ;  /* 0x0000006e8874723c */ /* 0x040ff00000041810 */
        /* <DEDUP_REMOVED lines=14> */
[C---:B--2---:R-:W-:Y:S07]  /*76b0*/  HMMA.16816.F32.BF16 R76, R136.reuse, R4, R76 ;  /* 0x00000004884c723c */ /* 0x044fee000004184c */
[----:B------:R-:W-:Y:S01]  /*76c0*/  FADD.FTZ R5, R169, R170 ;  /* 0x000000aaa9057221 */ /* 0x000fe20000010000 */
[C---:B------:R-:W-:Y:S04]  /*76d0*/  HMMA.16816.F32.BF16 R80, R136.reuse, R6, R80 ;  /* 0x000000068850723c */ /* 0x040fe80000041850 */
[----:B------:R-:W-:Y:S04]  /*76e0*/  FADD.FTZ R5, R168, R5 ;  /* 0x00000005a8057221 */ /* 0x000fe80000010000 */
[C---:B---3--:R-:W-:Y:S04]  /*76f0*/  HMMA.16816.F32.BF16 R84, R136.reuse, R8, R84 ;  /* 0x000000088854723c */ /* 0x048fe80000041854 */
[----:B------:R-:W-:Y:S04]  /*7700*/  FADD.FTZ R178, R178, R5 ;  /* 0x00000005b2b27221 */ /* 0x000fe80000010000 */
[C---:B------:R-:W-:Y:S04]  /*7710*/  HMMA.16816.F32.BF16 R88, R136.reuse, R10, R88 ;  /* 0x0000000a8858723c */ /* 0x040fe80000041858 */
[----:B------:R-:W-:Y:S04]  /*7720*/  FADD.FTZ R179, R179, R178 ;  /* 0x000000b2b3b37221 */ /* 0x000fe80000010000 */
[----:B------:R-:W-:Y:S01]  /*7730*/  FADD.FTZ R182, R182, R179 ;  /* 0x000000b3b6b67221 */ /* 0x000fe20000010000 */
[C---:B-1----:R-:W-:Y:S03]  /*7740*/  HMMA.16816.F32.BF16 R92, R136.reuse, R12, R92 ;  /* 0x0000000c885c723c */ /* 0x042fe6000004185c */
[----:B------:R-:W-:Y:S04]  /*7750*/  FADD.FTZ R183, R183, R182 ;  /* 0x000000b6b7b77221 */ /* 0x000fe80000010000 */
[----:B------:R-:W-:Y:S01]  /*7760*/  FADD.FTZ R232, R232, R183 ;  /* 0x000000b7e8e87221 */ /* 0x000fe20000010000 */
[----:B------:R-:W-:Y:S04]  /*7770*/  HMMA.16816.F32.BF16 R96, R136, R14, R96 ;  /* 0x0000000e8860723c */ /* 0x000fe80000041860 */
[----:B------:R-:W-:Y:S04]  /*7780*/  FADD.FTZ R235, R235, R232 ;  /* 0x000000e8ebeb7221 */ /* 0x000fe80000010000 */
[----:B------:R-:W-:Y:S04]  /*7790*/  FADD.FTZ R228, R228, R235 ;  /* 0x000000ebe4e47221 */ /* 0x000fe80000010000 */
[----:B------:R-:W-:Y:S04]  /*77a0*/  FADD.FTZ R231, R231, R228 ;  /* 0x000000e4e7e77221 */ /* 0x000fe80000010000 */
[----:B------:R-:W-:Y:S04]  /*77b0*/  FADD.FTZ R226, R226, R231 ;  /* 0x000000e7e2e27221 */ /* 0x000fe80000010000 */
[----:B------:R-:W-:Y:S04]  /*77c0*/  FADD.FTZ R227, R227, R226 ;  /* 0x000000e2e3e37221 */ /* 0x000fe80000010000 */
[----:B------:R-:W-:Y:S04]  /*77d0*/  FADD.FTZ R134, R134, R227 ;  /* 0x000000e386867221 */ /* 0x000fe80000010000 */
[----:B------:R-:W-:Y:S01]  /*77e0*/  FADD.FTZ R223, R133, R134 ;  /* 0x0000008685df7221 */ /* 0x000fe20000010000 */
[----:B------:R-:W-:-:S05]  /*77f0*/  @P0 BRA `(.L_x_33) ;  /* 0xffffd60000000947 */ /* 0x000fca000383ffff */
.L_x_32:
[----:B------:R-:W1:Y:S01]  /*7800*/  SHFL.BFLY PT, R6, R225, 0x2, 0x1f ;  /* 0x0c401f00e1067f89 */ /* 0x000e6200000e0000 */
[----:B------:R-:W-:-:S02]  /*7810*/  MOV R4, RZ ;  /* 0x000000ff00047202 */ /* 0x000fc40000000f00 */
[----:B------:R-:W-:Y:S01]  /*7820*/  MOV R2, RZ ;  /* 0x000000ff00027202 */ /* 0x000fe20000000f00 */
[----:B------:R-:W2:Y:S01]  /*7830*/  SHFL.BFLY PT, R0, R223, 0x2, 0x1f ;  /* 0x0c401f00df007f89 */ /* 0x000ea200000e0000 */
[----:B------:R-:W-:Y:S02]  /*7840*/  MOV R8, 0xff800000 ;  /* 0xff80000000087802 */ /* 0x000fe40000000f00 */
[----:B------:R-:W-:Y:S01]  /*7850*/  PLOP3.LUT P2, PT, PT, PT, PT, 0x8, 0x0 ;  /* 0x000000000000781c */ /* 0x000fe20003f4e170 */
[----:B-1----:R-:W-:Y:S02]  /*7860*/  FADD.FTZ R6, R6, R225 ;  /* 0x000000e106067221 */ /* 0x002fe40000010000 */
[----:B--2---:R-:W-:-:S03]  /*7870*/  FADD.FTZ R7, R0, R223 ;  /* 0x000000df00077221 */ /* 0x004fc60000010000 */
[----:B------:R-:W1:Y:S04]  /*7880*/  SHFL.BFLY PT, R5, R6, 0x1, 0x1f ;  /* 0x0c201f0006057f89 */ /* 0x000e6800000e0000 */
[----:B------:R-:W2:Y:S01]  /*7890*/  SHFL.BFLY PT, R0, R7, 0x1, 0x1f ;  /* 0x0c201f0007007f89 */ /* 0x000ea200000e0000 */
[----:B-1----:R-:W-:Y:S01]  /*78a0*/  FADD.FTZ R5, R6, R5 ;  /* 0x0000000506057221 */ /* 0x002fe20000010000 */
[----:B------:R-:W-:Y:S01]  /*78b0*/  MOV R6, 0xff800000 ;  /* 0xff80000000067802 */ /* 0x000fe20000000f00 */
[----:B--2---:R-:W-:-:S03]  /*78c0*/  FADD.FTZ R0, R0, R7 ;  /* 0x0000000700007221 */ /* 0x004fc60000010000 */
[----:B------:R-:W-:Y:S02]  /*78d0*/  FSETP.NE.FTZ.AND P1, PT, R5, RZ, PT ;  /* 0x000000ff0500720b */ /* 0x000fe40003f35000 */
[----:B------:R-:W-:-:S11]  /*78e0*/  FSETP.NE.FTZ.AND P0, PT, R0, RZ, PT ;  /* 0x000000ff0000720b */ /* 0x000fd60003f15000 */
[----:B------:R-:W1:Y:S01]  /*78f0*/  @P1 MUFU.RCP R4, R5 ;  /* 0x0000000500041308 */ /* 0x000e620000001000 */
[----:B------:R-:W-:-:S05]  /*7900*/  @P1 MOV R7, 0x3f317218 ;  /* 0x3f31721800071802 */ /* 0x000fca0000000f00 */
[----:B------:R-:W-:Y:S02]  /*7910*/  @P1 FMUL.FTZ R7, R7, c[0x0][0x2d0] ;  /* 0x0000b40007071a20 */ /* 0x000fe40000410000 */
[----:B------:R-:W-:Y:S08]  /*7920*/  @P0 MUFU.RCP R2, R0 ;  /* 0x0000000000020308 */ /* 0x000ff00000001000 */
[----:B------:R-:W2:Y:S01]  /*7930*/  @P1 MUFU.LG2 R5, R5 ;  /* 0x0000000500051308 */ /* 0x000ea20000000c00 */
[----:B-1----:R-:W-:-:S02]  /*7940*/  FMUL.FTZ R128, R4, R128 ;  /* 0x0000008004807220 */ /* 0x002fc40000410000 */
[C---:B------:R-:W-:Y:S02]  /*7950*/  FMUL.FTZ R129, R4.reuse, R129 ;  /* 0x0000008104817220 */ /* 0x040fe40000410000 */
[C---:B------:R-:W-:Y:S02]  /*7960*/  FMUL.FTZ R124, R4.reuse, R124 ;  /* 0x0000007c047c7220 */ /* 0x040fe40000410000 */
[C---:B------:R-:W-:Y:S01]  /*7970*/  FMUL.FTZ R125, R4.reuse, R125 ;  /* 0x0000007d047d7220 */ /* 0x040fe20000410000 */
[----:B------:R-:W1:Y:S01]  /*7980*/  @P0 MUFU.LG2 R0, R0 ;  /* 0x0000000000000308 */ /* 0x000e620000000c00 */
[C---:B------:R-:W-:Y:S02]  /*7990*/  FMUL.FTZ R120, R4.reuse, R120 ;  /* 0x0000007804787220 */ /* 0x040fe40000410000 */
[C---:B------:R-:W-:Y:S02]  /*79a0*/  FMUL.FTZ R121, R4.reuse, R121 ;  /* 0x0000007904797220 */ /* 0x040fe40000410000 */
[----:B------:R-:W-:-:S02]  /*79b0*/  FMUL.FTZ R116, R4, R116 ;  /* 0x0000007404747220 */ /* 0x000fc40000410000 */
[C---:B------:R-:W-:Y:S02]  /*79c0*/  FMUL.FTZ R117, R4.reuse, R117 ;  /* 0x0000007504757220 */ /* 0x040fe40000410000 */
[C---:B------:R-:W-:Y:S02]  /*79d0*/  FMUL.FTZ R112, R4.reuse, R112 ;  /* 0x0000007004707220 */ /* 0x040fe40000410000 */
[C---:B------:R-:W-:Y:S02]  /*79e0*/  FMUL.FTZ R113, R4.reuse, R113 ;  /* 0x0000007104717220 */ /* 0x040fe40000410000 */
        /* <DEDUP_REMOVED lines=37> */
[----:B------:R-:W-:Y:S01]  /*7c40*/  FMUL.FTZ R97, R4, R97 ;  /* 0x0000006104617220 */ /* 0x000fe20000410000 */
[----:B------:R-:W-:Y:S01]  /*7c50*/  @P0 MOV R4, 0x3f317218 ;  /* 0x3f31721800040802 */ /* 0x000fe20000000f00 */
[----:B--2---:R-:W-:-:S02]  /*7c60*/  @P1 FMUL.FTZ R5, R5, 0.69314718246459960938 ;  /* 0x3f31721805051820 */ /* 0x004fc40000410000 */
[----:B-1----:R-:W-:Y:S02]  /*7c70*/  @P0 FMUL.FTZ R0, R0, 0.69314718246459960938 ;  /* 0x3f31721800000820 */ /* 0x002fe40000410000 */
[----:B------:R-:W-:Y:S02]  /*7c80*/  @P0 FMUL.FTZ R4, R4, c[0x0][0x2d0] ;  /* 0x0000b40004040a20 */ /* 0x000fe40000410000 */
        /* <DEDUP_REMOVED lines=47> */
[----:B------:R-:W-:Y:S02]  /*7f80*/  FMUL.FTZ R99, R2, R99 ;  /* 0x0000006302637220 */ /* 0x000fe40000410000 */
[----:B------:R-:W-:Y:S02]  /*7f90*/  @P1 FFMA.FTZ R6, R7, R132, R5 ;  /* 0x0000008407061223 */ /* 0x000fe40000010005 */
[----:B------:R-:W-:Y:S02]  /*7fa0*/  @P0 FFMA.FTZ R8, R4, R3, R0 ;  /* 0x0000000304080223 */ /* 0x000fe40000010000 */
.L_x_24:
[----:B------:R-:W-:Y:S01]  /*7fb0*/  USHF.R.S32.HI UR8, URZ, 0x1f, UR9 ;  /* 0x0000001f3f087899 */ /* 0x000fe20008011409 */
[----:B------:R-:W-:Y:S05]  /*7fc0*/  @P2 BRA `(.L_x_36) ;  /* 0x000017e000002947 */ /* 0x000fea0003800000 */
[----:B------:R-:W2:Y:S01]  /*7fd0*/  S2R R0, SR_TID.X ;  /* 0x0000000000007919 */ /* 0x000ea20000002100 */
[----:B------:R-:W-:Y:S01]  /*7fe0*/  F2FP.BF16.PACK_AB R128, R129, R128 ;  /* 0x000000808180723e */ /* 0x000fe200000010ff */
[----:B------:R-:W-:Y:S01]  /*7ff0*/  ULDC.64 UR4, c[0x0][0x500] ;  /* 0x0001400000047ab9 */ /* 0x000fe20000000a00 */
[----:B------:R-:W-:Y:S01]  /*8000*/  F2FP.BF16.PACK_AB R130, R131, R130 ;  /* 0x000000828382723e */ /* 0x000fe200000010ff */
[----:B------:R-:W-:Y:S01]  /*8010*/  UISETP.NE.U32.AND UP1, UPT, URZ, UR4, UPT ;  /* 0x000000043f00728c */ /* 0x000fe2000bf25070 */
[----:B------:R-:W-:Y:S01]  /*8020*/  F2FP.BF16.PACK_AB R124, R125, R124 ;  /* 0x0000007c7d7c723e */ /* 0x000fe200000010ff */
[----:B------:R-:W-:Y:S01]  /*8030*/  UMOV UR6, 0x4 ;  /* 0x0000000400067882 */ /* 0x000fe20000000000 */
[----:B------:R-:W-:Y:S01]  /*8040*/  F2FP.BF16.PACK_AB R126, R127, R126 ;  /* 0x0000007e7f7e723e */ /* 0x000fe200000010ff */
[----:B------:R-:W-:Y:S01]  /*8050*/  UISETP.NE.AND.EX UP1, UPT, URZ, UR5, UPT, UP1 ;  /* 0x000000053f00728c */ /* 0x000fe2000bf25310 */
[----:B------:R-:W-:-:S02]  /*8060*/  F2FP.BF16.PACK_AB R120, R121, R120 ;  /* 0x000000787978723e */ /* 0x000fc400000010ff */
[----:B------:R-:W-:Y:S01]  /*8070*/  F2FP.BF16.PACK_AB R122, R123, R122 ;  /* 0x0000007a7b7a723e */ /* 0x000fe200000010ff */
[----:B------:R-:W-:Y:S01]  /*8080*/  ULDC.64 UR4, c[0x0][0x500] ;  /* 0x0001400000047ab9 */ /* 0x000fe20000000a00 */
[----:B------:R-:W-:Y:S01]  /*8090*/  F2FP.BF16.PACK_AB R116, R117, R116 ;  /* 0x000000747574723e */ /* 0x000fe200000010ff */
[----:B------:R-:W-:Y:S01]  /*80a0*/  UIMAD.WIDE UR4, UR16, UR6, UR4 ;  /* 0x00000006100472a5 */ /* 0x000fe2000f8e0204 */
[----:B------:R-:W-:Y:S02]  /*80b0*/  F2FP.BF16.PACK_AB R118, R119, R118 ;  /* 0x000000767776723e */ /* 0x000fe400000010ff */
[----:B------:R-:W-:Y:S02]  /*80c0*/  F2FP.BF16.PACK_AB R112, R113, R112 ;  /* 0x000000707170723e */ /* 0x000fe400000010ff */
[----:B------:R-:W-:Y:S02]  /*80d0*/  F2FP.BF16.PACK_AB R114, R115, R114 ;  /* 0x000000727372723e */ /* 0x000fe400000010ff */
[----:B------:R-:W-:-:S02]  /*80e0*/  F2FP.BF16.PACK_AB R108, R109, R108 ;  /* 0x0000006c6d6c723e */ /* 0x000fc400000010ff */
[----:B------:R-:W-:Y:S02]  /*80f0*/  F2FP.BF16.PACK_AB R110, R111, R110 ;  /* 0x0000006e6f6e723e */ /* 0x000fe400000010ff */
[----:B--2---:R-:W-:Y:S02]  /*8100*/  SHF.R.S32.HI R3, RZ, 0x1f, R0 ;  /* 0x0000001fff037819 */ /* 0x004fe40000011400 */
[----:B------:R-:W-:Y:S02]  /*8110*/  F2FP.BF16.PACK_AB R104, R105, R104 ;  /* 0x000000686968723e */ /* 0x000fe400000010ff */
[----:B-1----:R-:W-:Y:S02]  /*8120*/  LEA.HI R2, R3, R0, RZ, 0x2 ;  /* 0x0000000003027211 */ /* 0x002fe400078f10ff */
[----:B------:R-:W-:Y:S02]  /*8130*/  F2FP.BF16.PACK_AB R106, R107, R106 ;  /* 0x0000006a6b6a723e */ /* 0x000fe400000010ff */
[----:B------:R-:W-:-:S02]  /*8140*/  SHF.R.S32.HI R5, RZ, 0x2, R2 ;  /* 0x00000002ff057819 */ /* 0x000fc40000011402 */
[----:B------:R-:W-:Y:S02]  /*8150*/  SHF.R.S32.HI R4, RZ, 0x1f, R2 ;  /* 0x0000001fff047819 */ /* 0x000fe40000011402 */
[----:B------:R-:W-:Y:S02]  /*8160*/  LOP3.LUT R7, R2, 0xfffffffc, RZ, 0xc0, !PT ;  /* 0xfffffffc02077812 */ /* 0x000fe400078ec0ff */
[----:B------:R-:W-:Y:S02]  /*8170*/  LEA.HI R4, R4, R5, RZ, 0x3 ;  /* 0x0000000504047211 */ /* 0x000fe400078f18ff */
[----:B------:R-:W-:Y:S01]  /*8180*/  F2FP.BF16.PACK_AB R100, R101, R100 ;  /* 0x000000646564723e */ /* 0x000fe200000010ff */
[----:B------:R-:W-:Y:S01]  /*8190*/  IMAD.IADD R7, R0, 0x1, -R7 ;  /* 0x0000000100077824 */ /* 0x000fe200078e0a07 */
[----:B------:R-:W-:Y:S02]  /*81a0*/  LOP3.LUT R4, R4, 0xfffffff8, RZ, 0xc0, !PT ;  /* 0xfffffff804047812 */ /* 0x000fe400078ec0ff */
[----:B------:R-:W-:-:S02]  /*81b0*/  F2FP.BF16.PACK_AB R102, R103, R102 ;  /* 0x000000666766723e */ /* 0x000fc400000010ff */
[----:B------:R-:W-:Y:S01]  /*81c0*/  F2FP.BF16.PACK_AB R36, R37, R36 ;  /* 0x000000242524723e */ /* 0x000fe200000010ff */
[----:B------:R-:W-:Y:S01]  /*81d0*/  IMAD.IADD R5, R5, 0x1, -R4 ;  /* 0x0000000105057824 */ /* 0x000fe200078e0a04 */
[----:B------:R-:W-:Y:S02]  /*81e0*/  LEA.HI R4, R3, R0, RZ, 0x5 ;  /* 0x0000000003047211 */ /* 0x000fe400078f28ff */
[----:B------:R-:W-:Y:S01]  /*81f0*/  F2FP.BF16.PACK_AB R38, R39, R38 ;  /* 0x000000262726723e */ /* 0x000fe200000010ff */
[C---:B------:R-:W-:Y:S01]  /*8200*/  IMAD.SHL.U32 R9, R5.reuse, 0x40, RZ ;  /* 0x0000004005097824 */ /* 0x040fe200078e00ff */
[----:B------:R-:W-:Y:S02]  /*8210*/  SHF.R.S32.HI R2, RZ, 0x5, R4 ;  /* 0x00000005ff027819 */ /* 0x000fe40000011404 */
[----:B------:R-:W-:Y:S02]  /*8220*/  LOP3.LUT R11, R5, 0x1, RZ, 0xc0, !PT ;  /* 0x00000001050b7812 */ /* 0x000fe400078ec0ff */
[----:B------:R-:W-:Y:S01]  /*8230*/  LOP3.LUT R9, R9, 0x1c0, RZ, 0xc0, !PT ;  /* 0x000001c009097812 */ /* 0x000fe200078ec0ff */
[----:B------:R-:W-:Y:S01]  /*8240*/  IMAD R10, R2, 0x200, R7 ;  /* 0x00000200020a7824 */ /* 0x000fe200078e0207 */
[----:B------:R-:W-:-:S02]  /*8250*/  ISETP.NE.U32.AND P0, PT, R11, 0x1, PT ;  /* 0x000000010b00780c */ /* 0x000fc40003f05070 */
[----:B------:R-:W-:Y:S02]  /*8260*/  LEA.HI R9, R9, R9, RZ, 0x1d ;  /* 0x0000000909097211 */ /* 0x000fe400078fe8ff */
[----:B------:R-:W-:Y:S01]  /*8270*/  R2P PR, R5, 0x6 ;  /* 0x0000000605007804 */ /* 0x000fe20000000000 */
[----:B------:R-:W-:Y:S01]  /*8280*/  IMAD.MOV.U32 R5, RZ, RZ, 0x20 ;  /* 0x00000020ff057424 */ /* 0x000fe200078e00ff */
[----:B------:R-:W-:Y:S01]  /*8290*/  F2FP.BF16.PACK_AB R40, R41, R40 ;  /* 0x000000282928723e */ /* 0x000fe200000010ff */
[----:B------:R-:W-:Y:S01]  /*82a0*/  IMAD.U32 R9, R10, 0x2, R9 ;  /* 0x000000020a097824 */ /* 0x000fe200078e0009 */
[----:B------:R-:W-:Y:S02]  /*82b0*/  F2FP.BF16.PACK_AB R42, R43, R42 ;  /* 0x0000002a2b2a723e */ /* 0x000fe400000010ff */
[----:B------:R-:W-:Y:S01]  /*82c0*/  F2FP.BF16.PACK_AB R44, R45, R44 ;  /* 0x0000002c2d2c723e */ /* 0x000fe200000010ff */
[----:B------:R-:W-:Y:S01]  /*82d0*/  IMAD.SHL.U32 R9, R9, 0x2, RZ ;  /* 0x0000000209097824 */ /* 0x000fe200078e00ff */
[----:B------:R-:W-:Y:S01]  /*82e0*/  BAR.SYNC.DEFER_BLOCKING 0x1, 0x100 ;  /* 0x0044000000007b1d */ /* 0x000fe20000010000 */
[----:B------:R-:W-:-:S02]  /*82f0*/  F2FP.BF16.PACK_AB R46, R47, R46 ;  /* 0x0000002e2f2e723e */ /* 0x000fc400000010ff */
[----:B------:R-:W-:Y:S02]  /*8300*/  F2FP.BF16.PACK_AB R48, R49, R48 ;  /* 0x000000303130723e */ /* 0x000fe400000010ff */
[C---:B------:R-:W-:Y:S02]  /*8310*/  IADD3 R10, R9.reuse, 0x80, RZ ;  /* 0x00000080090a7810 */ /* 0x040fe40007ffe0ff */
[----:B------:R-:W-:Y:S02]  /*8320*/  IADD3 R11, R9, 0x70, RZ ;  /* 0x00000070090b7810 */ /* 0x000fe40007ffe0ff */
[----:B------:R-:W-:Y:S02]  /*8330*/  @P0 IADD3 R11, R10, 0x10, RZ ;  /* 0x000000100a0b0810 */ /* 0x000fe40007ffe0ff */
[----:B------:R-:W-:Y:S01]  /*8340*/  SEL R10, R5, 0xffffffe0, !P1 ;  /* 0xffffffe0050a7807 */ /* 0x000fe20004800000 */
[----:B------:R-:W-:Y:S01]  /*8350*/  IMAD.MOV.U32 R5, RZ, RZ, 0x40 ;  /* 0x00000040ff057424 */ /* 0x000fe200078e00ff */
[----:B------:R-:W-:-:S02]  /*8360*/  F2FP.BF16.PACK_AB R50, R51, R50 ;  /* 0x000000323332723e */ /* 0x000fc400000010ff */
[----:B------:R-:W-:Y:S01]  /*8370*/  F2FP.BF16.PACK_AB R52, R53, R52 ;  /* 0x000000343534723e */ /* 0x000fe200000010ff */
[----:B------:R-:W-:Y:S01]  /*8380*/  IMAD.IADD R13, R9, 0x1, R10 ;  /* 0x00000001090d7824 */ /* 0x000fe200078e020a */
[----:B------:R-:W-:Y:S01]  /*8390*/  SEL R12, R5, 0xffffffc0, !P2 ;  /* 0xffffffc0050c7807 */ /* 0x000fe20005000000 */
[--C-:B------:R-:W-:Y:S01]  /*83a0*/  IMAD.IADD R5, R10, 0x1, R11.reuse ;  /* 0x000000010a057824 */ /* 0x100fe200078e020b */
[----:B------:R-:W-:Y:S01]  /*83b0*/  F2FP.BF16.PACK_AB R54, R55, R54 ;  /* 0x000000363736723e */ /* 0x000fe200000010ff */
[----:B------:R-:W-:Y:S01]  /*83c0*/  IMAD.U32 R10, RZ, RZ, UR4 ;  /* 0x00000004ff0a7e24 */ /* 0x000fe2000f8e00ff */
[----:B------:R-:W-:Y:S01]  /*83d0*/  F2FP.BF16.PACK_AB R56, R57, R56 ;  /* 0x000000383938723e */ /* 0x000fe200000010ff */
[--C-:B------:R-:W-:Y:S01]  /*83e0*/  IMAD.IADD R15, R9, 0x1, R12.reuse ;  /* 0x00000001090f7824 */ /* 0x100fe200078e020c */
[----:B------:R-:W-:Y:S01]  /*83f0*/  F2FP.BF16.PACK_AB R58, R59, R58 ;  /* 0x0000003a3b3a723e */ /* 0x000fe200000010ff */
[----:B------:R-:W-:Y:S01]  /*8400*/  STS [R9+0x80], R128 ;  /* 0x0000808009007388 */ /* 0x000fe20000000800 */
[C---:B------:R-:W-:Y:S01]  /*8410*/  IMAD.IADD R17, R12.reuse, 0x1, R11 ;  /* 0x000000010c117824 */ /* 0x040fe200078e020b */
[----:B------:R-:W-:Y:S01]  /*8420*/  F2FP.BF16.PACK_AB R60, R61, R60 ;  /* 0x0000003c3d3c723e */ /* 0x000fe200000010ff */
[----:B------:R-:W-:Y:S01]  /*8430*/  IMAD.IADD R19, R12, 0x1, R13 ;  /* 0x000000010c137824 */ /* 0x000fe200078e020d */
[----:B------:R-:W-:Y:S01]  /*8440*/  STS [R9+0x480], R130 ;  /* 0x0004808209007388 */ /* 0x000fe20000000800 */
[----:B------:R-:W-:Y:S01]  /*8450*/  IMAD.IADD R21, R5, 0x1, R12 ;  /* 0x0000000105157824 */ /* 0x000fe200078e020c */
[----:B------:R-:W-:-:S02]  /*8460*/  F2FP.BF16.PACK_AB R62, R63, R62 ;  /* 0x0000003e3f3e723e */ /* 0x000fc400000010ff */
[----:B------:R-:W-:Y:S01]  /*8470*/  STS [R11], R124 ;  /* 0x0000007c0b007388 */ /* 0x000fe20000000800 */
[----:B------:R-:W-:Y:S02]  /*8480*/  F2FP.BF16.PACK_AB R64, R65, R64 ;  /* 0x000000404140723e */ /* 0x000fe400000010ff */
[----:B------:R-:W-:Y:S01]  /*8490*/  F2FP.BF16.PACK_AB R66, R67, R66 ;  /* 0x000000424342723e */ /* 0x000fe200000010ff */
[----:B------:R-:W-:Y:S01]  /*84a0*/  STS [R11+0x400], R126 ;  /* 0x0004007e0b007388 */ /* 0x000fe20000000800 */
[----:B------:R-:W-:Y:S02]  /*84b0*/  F2FP.BF16.PACK_AB R68, R69, R68 ;  /* 0x000000444544723e */ /* 0x000fe400000010ff */
[----:B------:R-:W-:Y:S01]  /*84c0*/  F2FP.BF16.PACK_AB R70, R71, R70 ;  /* 0x000000464746723e */ /* 0x000fe200000010ff */
[----:B------:R-:W-:Y:S01]  /*84d0*/  STS [R13+0x80], R120 ;  /* 0x000080780d007388 */ /* 0x000fe20000000800 */
[----:B------:R-:W-:Y:S02]  /*84e0*/  F2FP.BF16.PACK_AB R72, R73, R72 ;  /* 0x000000484948723e */ /* 0x000fe400000010ff */
[----:B------:R-:W-:Y:S01]  /*84f0*/  F2FP.BF16.PACK_AB R74, R75, R74 ;  /* 0x0000004a4b4a723e */ /* 0x000fe200000010ff */
[----:B------:R-:W-:Y:S01]  /*8500*/  STS [R13+0x480], R122 ;  /* 0x0004807a0d007388 */ /* 0x000fe20000000800 */
[----:B------:R-:W-:-:S02]  /*8510*/  F2FP.BF16.PACK_AB R76, R77, R76 ;  /* 0x0000004c4d4c723e */ /* 0x000fc400000010ff */
[----:B------:R-:W-:Y:S01]  /*8520*/  F2FP.BF16.PACK_AB R78, R79, R78 ;  /* 0x0000004e4f4e723e */ /* 0x000fe200000010ff */
[----:B------:R-:W-:Y:S01]  /*8530*/  STS [R5], R116 ;  /* 0x0000007405007388 */ /* 0x000fe20000000800 */
        /* <DEDUP_REMOVED lines=8> */
[----:B------:R-:W-:Y:S01]  /*85c0*/  STS [R15+0x480], R114 ;  /* 0x000480720f007388 */ /* 0x000fe20000000800 */
[----:B------:R-:W-:Y:S02]  /*85d0*/  F2FP.BF16.PACK_AB R92, R93, R92 ;  /* 0x0000005c5d5c723e */ /* 0x000fe400000010ff */
[----:B------:R-:W-:Y:S01]  /*85e0*/  F2FP.BF16.PACK_AB R94, R95, R94 ;  /* 0x0000005e5f5e723e */ /* 0x000fe200000010ff */
[----:B------:R-:W-:Y:S01]  /*85f0*/  STS [R17], R108 ;  /* 0x0000006c11007388 */ /* 0x000fe20000000800 */
[----:B------:R-:W-:Y:S02]  /*8600*/  F2FP.BF16.PACK_AB R96, R97, R96 ;  /* 0x000000606160723e */ /* 0x000fe400000010ff */
[----:B------:R-:W-:Y:S01]  /*8610*/  F2FP.BF16.PACK_AB R98, R99, R98 ;  /* 0x000000626362723e */ /* 0x000fe200000010ff */
[----:B------:R-:W-:Y:S01]  /*8620*/  STS [R17+0x400], R110 ;  /* 0x0004006e11007388 */ /* 0x000fe20000000800 */
[----:B------:R-:W-:-:S03]  /*8630*/  PLOP3.LUT P0, PT, PT, PT, UP1, 0x80, 0x0 ;  /* 0x000000000000781c */ /* 0x000fc60003f0f018 */
[----:B------:R-:W-:Y:S04]  /*8640*/  STS [R19+0x80], R104 ;  /* 0x0000806813007388 */ /* 0x000fe80000000800 */
[----:B------:R-:W-:Y:S04]  /*8650*/  STS [R19+0x480], R106 ;  /* 0x0004806a13007388 */ /* 0x000fe80000000800 */
[----:B------:R-:W-:Y:S04]  /*8660*/  STS [R21], R100 ;  /* 0x0000006415007388 */ /* 0x000fe80000000800 */
        /* <DEDUP_REMOVED lines=24> */
[----:B------:R2:W-:Y:S04]  /*87f0*/  STS [R5+0x8400], R82 ;  /* 0x0084005205007388 */ /* 0x0005e80000000800 */
[----:B------:R3:W-:Y:S04]  /*8800*/  STS [R15+0x8080], R84 ;  /* 0x008080540f007388 */ /* 0x0007e80000000800 */
[----:B------:R3:W-:Y:S01]  /*8810*/  STS [R15+0x8480], R86 ;  /* 0x008480560f007388 */ /* 0x0007e20000000800 */
[----:B-1----:R-:W-:Y:S01]  /*8820*/  IMAD.U32 R11, RZ, RZ, UR5 ;  /* 0x00000005ff0b7e24 */ /* 0x002fe2000f8e00ff */
[----:B------:R-:W-:-:S02]  /*8830*/  ULDC.64 UR4, c[0x0][0x508] ;  /* 0x0001420000047ab9 */ /* 0x000fc40000000a00 */
[----:B------:R3:W-:Y:S04]  /*8840*/  STS [R17+0x8000], R88 ;  /* 0x0080005811007388 */ /* 0x0007e80000000800 */
[----:B------:R3:W-:Y:S04]  /*8850*/  STS [R17+0x8400], R90 ;  /* 0x0084005a11007388 */ /* 0x0007e80000000800 */
[----:B------:R3:W-:Y:S04]  /*8860*/  STS [R19+0x8080], R92 ;  /* 0x0080805c13007388 */ /* 0x0007e80000000800 */
[----:B------:R3:W-:Y:S04]  /*8870*/  STS [R19+0x8480], R94 ;  /* 0x0084805e13007388 */ /* 0x0007e80000000800 */
[----:B------:R3:W-:Y:S04]  /*8880*/  STS [R21+0x8000], R96 ;  /* 0x0080006015007388 */ /* 0x0007e80000000800 */
[----:B------:R3:W-:Y:S04]  /*8890*/  STS [R21+0x8400], R98 ;  /* 0x0084006215007388 */ /* 0x0007e80000000800 */
[----:B------:R-:W-:Y:S01]  /*88a0*/  BAR.SYNC.DEFER_BLOCKING 0x1, 0x100 ;  /* 0x0044000000007b1d */ /* 0x000fe20000010000 */
[----:B------:R-:W-:-:S04]  /*88b0*/  UISETP.NE.U32.AND UP0, UPT, URZ, UR4, UPT ;  /* 0x000000043f00728c */ /* 0x000fc8000bf05070 */
[----:B------:R-:W-:Y:S01]  /*88c0*/  UISETP.NE.AND.EX UP0, UPT, URZ, UR5, UPT, UP0 ;  /* 0x000000053f00728c */ /* 0x000fe2000bf05300 */
[----:B------:R-:W4:Y:S02]  /*88d0*/  @P0 LDG.E R9, [R10.64] ;  /* 0x0000000e0a090981 */ /* 0x000f24000c1e1900 */
[----:B------:R-:W-:-:S03]  /*88e0*/  ULDC.64 UR4, c[0x0][0x508] ;  /* 0x0001420000047ab9 */ /* 0x000fc60000000a00 */
[----:B------:R-:W-:-:S05]  /*88f0*/  PLOP3.LUT P1, PT, PT, PT, UP0, 0x80, 0x0 ;  /* 0x000000000000781c */ /* 0x000fca0003f2f008 */
[----:B------:R-:W-:Y:S01]  /*8900*/  @UP0 UIMAD.WIDE UR4, UR16, UR6, UR4 ;  /* 0x00000006100402a5 */ /* 0x000fe2000f8e0204 */
[----:B--2---:R-:W-:-:S05]  /*8910*/  IMAD.MOV.U32 R5, RZ, RZ, c[0x0][0x388] ;  /* 0x0000e200ff057624 */ /* 0x004fca00078e00ff */
[----:B------:R-:W-:Y:S02]  /*8920*/  IMAD.U32 R12, RZ, RZ, UR4 ;  /* 0x00000004ff0c7e24 */ /* 0x000fe4000f8e00ff */
[----:B------:R-:W-:-:S05]  /*8930*/  IMAD.U32 R13, RZ, RZ, UR5 ;  /* 0x00000005ff0d7e24 */ /* 0x000fca000f8e00ff */
[----:B------:R3:W5:Y:S01]  /*8940*/  @P1 LDG.E R5, [R12.64] ;  /* 0x0000000e0c051981 */ /* 0x000762000c1e1900 */
[----:B------:R-:W-:Y:S02]  /*8950*/  UMOV UR18, URZ ;  /* 0x0000003f00127c82 */ /* 0x000fe40008000000 */
[----:B------:R-:W-:Y:S01]  /*8960*/  UMOV UR19, URZ ;  /* 0x0000003f00137c82 */ /* 0x000fe20008000000 */
[----:B----4-:R-:W1:Y:S02]  /*8970*/  @P0 R2UR UR5, R9 ;  /* 0x00000000090503c2 */ /* 0x010e6400000e0000 */
[----:B-1----:R-:W-:Y:S02]  /*8980*/  @UP1 USHF.R.S32.HI UR4, URZ, 0x1f, UR5 ;  /* 0x0000001f3f041899 */ /* 0x002fe40008011405 */
[----:B------:R-:W-:-:S05]  /*8990*/  @UP1 UMOV UR18, UR5 ;  /* 0x0000000500121c82 */ /* 0x000fca0008000000 */
[----:B------:R-:W-:Y:S01]  /*89a0*/  @UP1 UMOV UR19, UR4 ;  /* 0x0000000400131c82 */ /* 0x000fe20008000000 */
[----:B------:R-:W-:Y:S05]  /*89b0*/  @P1 BRA `(.L_x_37) ;  /* 0x0000004000001947 */ /* 0x000fea0003800000 */
[----:B---3--:R-:W-:Y:S05]  /*89c0*/  @!P0 BRA `(.L_x_37) ;  /* 0x0000003000008947 */ /* 0x008fea0003800000 */
[----:B-----5:R-:W2:Y:S04]  /*89d0*/  LDG.E R5, [R10.64] ;  /* 0x0000000e0a057981 */ /* 0x020ea8000c1e1900 */
[----:B------:R-:W2:Y:S02]  /*89e0*/  LDG.E R12, [R10.64+0x4] ;  /* 0x0000040e0a0c7981 */ /* 0x000ea4000c1e1900 */
[----:B--2---:R-:W-:Y:S02]  /*89f0*/  IADD3 R5, -R5, R12, RZ ;  /* 0x0000000c05057210 */ /* 0x004fe40007ffe1ff */
.L_x_37:
[----:B---3--:R-:W-:Y:S01]  /*8a00*/  SHF.R.S32.HI R11, RZ, 0x1f, R2 ;  /* 0x0000001fff0b7819 */ /* 0x008fe20000011402 */
[----:B------:R-:W1:Y:S01]  /*8a10*/  S2R R55, SR_CTAID.X ;  /* 0x0000000000377919 */ /* 0x000e620000002500 */
[----:B------:R-:W-:Y:S01]  /*8a20*/  LOP3.LUT R13, R4, 0xffffffe0, RZ, 0xc0, !PT ;  /* 0xffffffe0040d7812 */ /* 0x000fe200078ec0ff */
[----:B------:R-:W-:Y:S01]  /*8a30*/  IMAD.MOV.U32 R9, RZ, RZ, c[0x0][0x4e8] ;  /* 0x00013a00ff097624 */ /* 0x000fe200078e00ff */
[----:B------:R-:W-:Y:S01]  /*8a40*/  LEA.HI R11, R11, R2, RZ, 0x3 ;  /* 0x000000020b0b7211 */ /* 0x000fe200078f18ff */
[----:B------:R-:W-:Y:S01]  /*8a50*/  ULDC.64 UR6, c[0x0][0x490] ;  /* 0x0001240000067ab9 */ /* 0x000fe20000000a00 */
[----:B------:R-:W-:Y:S01]  /*8a60*/  BSSY B0, `(.L_x_38) ;  /* 0x000008c000007945 */ /* 0x000fe20003800000 */
[----:B------:R-:W-:Y:S01]  /*8a70*/  IMAD.IADD R4, R0, 0x1, -R13 ;  /* 0x0000000100047824 */ /* 0x000fe200078e0a0d */
[----:B------:R-:W-:Y:S01]  /*8a80*/  LOP3.LUT R11, R11, 0xffffff8, RZ, 0xc0, !PT ;  /* 0x0ffffff80b0b7812 */ /* 0x000fe200078ec0ff */
[----:B------:R-:W-:Y:S01]  /*8a90*/  USHF.R.S32.HI UR13, URZ, 0x1f, UR16 ;  /* 0x0000001f3f0d7899 */ /* 0x000fe20008011410 */
[----:B------:R-:W-:Y:S01]  /*8aa0*/  ISETP.NE.AND P1, PT, R9, 0x1, PT ;  /* 0x000000010900780c */ /* 0x000fe20003f25270 */
[----:B------:R-:W-:Y:S01]  /*8ab0*/  ULDC.64 UR4, c[0x0][0x3a0] ;  /* 0x0000e80000047ab9 */ /* 0x000fe20000000a00 */
[----:B------:R-:W-:Y:S01]  /*8ac0*/  SHF.R.S32.HI R13, RZ, 0x1f, R4 ;  /* 0x0000001fff0d7819 */ /* 0x000fe20000011404 */
[----:B------:R-:W-:Y:S01]  /*8ad0*/  IMAD.IADD R11, R2, 0x1, -R11 ;  /* 0x00000001020b7824 */ /* 0x000fe200078e0a0b */
[----:B------:R-:W-:Y:S01]  /*8ae0*/  LEA.HI R9, R7, R7, RZ, 0x1 ;  /* 0x0000000707097211 */ /* 0x000fe200078f08ff */
[----:B------:R-:W-:Y:S01]  /*8af0*/  UIMAD UR12, UR8, UR6, URZ ;  /* 0x00000006080c72a4 */ /* 0x000fe2000f8e023f */
[----:B------:R-:W-:Y:S01]  /*8b00*/  LEA.HI R2, R13, R4, RZ, 0x2 ;  /* 0x000000040d027211 */ /* 0x000fe200078f10ff */
[----:B------:R-:W-:Y:S01]  /*8b10*/  UMOV UR10, UR18 ;  /* 0x00000012000a7c82 */ /* 0x000fe20008000000 */
[----:B------:R-:W-:Y:S01]  /*8b20*/  LOP3.LUT R10, R9, 0x1ffffffe, RZ, 0xc0, !PT ;  /* 0x1ffffffe090a7812 */ /* 0x000fe200078ec0ff */
[----:B------:R-:W-:Y:S01]  /*8b30*/  UMOV UR11, UR19 ;  /* 0x00000013000b7c82 */ /* 0x000fe20008000000 */
[----:B------:R-:W-:Y:S01]  /*8b40*/  SHF.R.S32.HI R2, RZ, 0x2, R2 ;  /* 0x00000002ff027819 */ /* 0x000fe20000011402 */
[----:B------:R-:W-:Y:S01]  /*8b50*/  UIMAD UR17, UR19, UR4, URZ ;  /* 0x00000004131172a4 */ /* 0x000fe2000f8e023f */
[----:B------:R-:W-:Y:S01]  /*8b60*/  LOP3.LUT P2, RZ, R4, 0x3, RZ, 0xc0, !PT ;  /* 0x0000000304ff7812 */ /* 0x000fe2000784c0ff */
[----:B------:R-:W-:Y:S01]  /*8b70*/  IMAD.IADD R7, R7, 0x1, -R10 ;  /* 0x0000000107077824 */ /* 0x000fe200078e0a0a */
[----:B------:R-:W-:Y:S01]  /*8b80*/  USEL UR13, UR13, URZ, !UP1 ;  /* 0x0000003f0d0d7287 */ /* 0x000fe2000c800000 */
[----:B------:R-:W-:Y:S01]  /*8b90*/  IMAD R2, R11, 0x10, R2 ;  /* 0x000000100b027824 */ /* 0x000fe200078e0202 */
[CC--:B------:R-:W-:Y:S01]  /*8ba0*/  LEA.HI R4, R3.reuse, R0.reuse, RZ, 0x3 ;  /* 0x0000000003047211 */ /* 0x0c0fe200078f18ff */
[----:B------:R-:W-:Y:S01]  /*8bb0*/  UIMAD.WIDE.U32 UR10, UR9, UR6, UR10 ;  /* 0x00000006090a72a5 */ /* 0x000fe2000f8e000a */
[----:B------:R-:W-:Y:S01]  /*8bc0*/  LEA.HI R3, R3, R0, RZ, 0x6 ;  /* 0x0000000003037211 */ /* 0x000fe200078f30ff */
[--C-:B------:R-:W-:Y:S01]  /*8bd0*/  IMAD R10, R7, 0x8, R2.reuse ;  /* 0x00000008070a7824 */ /* 0x100fe200078e0202 */
[----:B------:R-:W-:Y:S01]  /*8be0*/  UIMAD UR12, UR9, UR7, UR12 ;  /* 0x00000007090c72a4 */ /* 0x000fe2000f8e020c */
[----:B-1----:R-:W-:Y:S01]  /*8bf0*/  IMAD R19, R55, 0x80, R2 ;  /* 0x0000008037137824 */ /* 0x002fe200078e0202 */
[----:B------:R-:W-:Y:S01]  /*8c00*/  UIMAD.WIDE.U32 UR20, UR18, UR4, URZ ;  /* 0x00000004121472a5 */ /* 0x000fe2000f8e003f */
[----:B-----5:R-:W-:Y:S01]  /*8c10*/  IMAD R2, R5, c[0x0][0x4e8], RZ ;  /* 0x00013a0005027a24 */ /* 0x020fe200078e02ff */
[----:B------:R-:W-:Y:S01]  /*8c20*/  LEA R9, R55, R10, 0x7 ;  /* 0x0000000a37097211 */ /* 0x000fe200078e38ff */
[----:B------:R-:W-:Y:S01]  /*8c30*/  ULDC.64 UR6, c[0x0][0x498] ;  /* 0x0001260000067ab9 */ /* 0x000fe20000000a00 */
[----:B------:R-:W-:Y:S01]  /*8c40*/  IADD3 R5, R19, 0x8, RZ ;  /* 0x0000000813057810 */ /* 0x000fe20007ffe0ff */
[----:B------:R-:W-:-:S02]  /*8c50*/  UIMAD UR17, UR18, UR5, UR17 ;  /* 0x00000005121172a4 */ /* 0x000fc4000f8e0211 */
[----:B------:R-:W-:Y:S01]  /*8c60*/  @P1 IMAD.HI.U32 R7, R9, c[0x0][0x4ec], RZ ;  /* 0x00013b0009071a27 */ /* 0x000fe200078e00ff */
[----:B------:R-:W-:Y:S02]  /*8c70*/  USEL UR16, UR16, URZ, !UP1 ;  /* 0x0000003f10107287 */ /* 0x000fe4000c800000 */
[----:B------:R-:W-:Y:S01]  /*8c80*/  UIMAD UR18, UR13, UR6, URZ ;  /* 0x000000060d1272a4 */ /* 0x000fe2000f8e023f */
[----:B------:R-:W-:Y:S01]  /*8c90*/  IMAD.MOV.U32 R14, RZ, RZ, R9 ;  /* 0x000000ffff0e7224 */ /* 0x000fe200078e0009 */
[----:B------:R-:W-:Y:S01]  /*8ca0*/  @P1 SHF.R.U32.HI R14, RZ, c[0x0][0x4f0], R7 ;  /* 0x00013c00ff0e1a19 */ /* 0x000fe20000011607 */
[----:B------:R-:W-:Y:S01]  /*8cb0*/  UIADD3 UR11, UR11, UR12, URZ ;  /* 0x0000000c0b0b7290 */ /* 0x000fe2000fffe03f */
[----:B------:R-:W-:Y:S01]  /*8cc0*/  LOP3.LUT R7, R4, 0xfffffff8, RZ, 0xc0, !PT ;  /* 0xfffffff804077812 */ /* 0x000fe200078ec0ff */
[----:B------:R-:W-:Y:S01]  /*8cd0*/  UIMAD UR7, UR16, UR7, UR18 ;  /* 0x00000007100772a4 */ /* 0x000fe2000f8e0212 */
[----:B------:R-:W-:Y:S01]  /*8ce0*/  SHF.R.S32.HI R4, RZ, 0x3, R4 ;  /* 0x00000003ff047819 */ /* 0x000fe20000011404 */
[--C-:B------:R-:W-:Y:S01]  /*8cf0*/  IMAD.MOV R10, RZ, RZ, -R14.reuse ;  /* 0x000000ffff0a7224 */ /* 0x100fe200078e0a0e */
[----:B------:R-:W-:Y:S01]  /*8d00*/  UIMAD.WIDE.U32 UR10, UR16, UR6, UR10 ;  /* 0x00000006100a72a5 */ /* 0x000fe2000f8e000a */
[----:B------:R-:W-:Y:S01]  /*8d10*/  IMAD.IADD R7, R0, 0x1, -R7 ;  /* 0x0000000100077824 */ /* 0x000fe200078e0a07 */
[----:B------:R-:W-:Y:S01]  /*8d20*/  ULDC.64 UR4, c[0x0][0x3e8] ;  /* 0x0000fa0000047ab9 */ /* 0x000fe20000000a00 */
[----:B------:R-:W-:Y:S01]  /*8d30*/  IMAD R0, R10, c[0x0][0x4e8], R9 ;  /* 0x00013a000a007a24 */ /* 0x000fe200078e0209 */
[----:B------:R-:W-:Y:S01]  /*8d40*/  SHF.R.S32.HI R10, RZ, 0x1f, R14 ;  /* 0x0000001fff0a7819 */ /* 0x000fe2000001140e */
[----:B------:R-:W-:Y:S01]  /*8d50*/  IMAD.U32 R9, RZ, RZ, UR7 ;  /* 0x00000007ff097e24 */ /* 0x000fe2000f8e00ff */
[----:B------:R-:W-:Y:S01]  /*8d60*/  IADD3 R14, P0, R14, UR10, RZ ;  /* 0x0000000a0e0e7c10 */ /* 0x000fe2000ff1e0ff */
[----:B------:R-:W-:Y:S01]  /*8d70*/  IMAD.SHL.U32 R17, R4, 0x40, RZ ;  /* 0x0000004004117824 */ /* 0x000fe200078e00ff */
[----:B------:R-:W-:Y:S01]  /*8d80*/  SHF.R.S32.HI R13, RZ, 0x1f, R0 ;  /* 0x0000001fff0d7819 */ /* 0x000fe20000011400 */
[----:B------:R-:W-:Y:S01]  /*8d90*/  UIMAD UR8, UR8, UR4, URZ ;  /* 0x00000004080872a4 */ /* 0x000fe2000f8e023f */
[----:B------:R-:W-:Y:S01]  /*8da0*/  IADD3.X R15, R10, UR11, R9, P0, !PT ;  /* 0x0000000b0a0f7c10 */ /* 0x000fe200087fe409 */
[----:B------:R-:W-:Y:S01]  /*8db0*/  UIADD3 UR21, UR21, UR17, URZ ;  /* 0x0000001115157290 */ /* 0x000fe2000fffe03f */
[----:B------:R-:W-:Y:S01]  /*8dc0*/  LEA R12, R7, R4, 0x5 ;  /* 0x00000004070c7211 */ /* 0x000fe200078e28ff */
[----:B------:R-:W-:Y:S01]  /*8dd0*/  IMAD R13, R13, c[0x0][0x488], RZ ;  /* 0x000122000d0d7a24 */ /* 0x000fe200078e02ff */
[----:B------:R-:W-:Y:S01]  /*8de0*/  LOP3.LUT R17, R17, 0x1c0, RZ, 0xc0, !PT ;  /* 0x000001c011117812 */ /* 0x000fe200078ec0ff */
[----:B------:R-:W-:Y:S01]  /*8df0*/  IMAD.WIDE.U32 R14, R0, c[0x0][0x488], R14 ;  /* 0x00012200000e7a25 */ /* 0x000fe200078e000e */
[----:B------:R-:W-:-:S02]  /*8e00*/  UIMAD UR5, UR9, UR5, UR8 ;  /* 0x00000005090572a4 */ /* 0x000fc4000f8e0208 */
[----:B------:R-:W-:Y:S01]  /*8e10*/  UIMAD.WIDE.U32 UR20, UR9, UR4, UR20 ;  /* 0x00000004091472a5 */ /* 0x000fe2000f8e0014 */
[----:B------:R-:W-:Y:S01]  /*8e20*/  IMAD R13, R0, c[0x0][0x48c], R13 ;  /* 0x00012300000d7a24 */ /* 0x000fe200078e020d */
[C---:B------:R-:W-:Y:S01]  /*8e30*/  LEA R18, P0, R14.reuse, c[0x0][0x450], 0x2 ;  /* 0x000114000e127a11 */ /* 0x040fe200078010ff */
[----:B------:R-:W-:Y:S01]  /*8e40*/  IMAD.SHL.U32 R0, R7, 0x8, RZ ;  /* 0x0000000807007824 */ /* 0x000fe200078e00ff */
[----:B------:R-:W-:Y:S01]  /*8e50*/  ULDC.64 UR6, c[0x0][0x3f0] ;  /* 0x0000fc0000067ab9 */ /* 0x000fe20000000a00 */
[----:B------:R-:W-:Y:S01]  /*8e60*/  IMAD.IADD R13, R15, 0x1, R13 ;  /* 0x000000010f0d7824 */ /* 0x000fe200078e020d */
[----:B------:R-:W-:Y:S01]  /*8e70*/  UIMAD UR13, UR13, UR6, URZ ;  /* 0x000000060d0d72a4 */ /* 0x000fe2000f8e023f */
[----:B------:R-:W-:Y:S01]  /*8e80*/  IMAD R12, R55, 0x80, R12 ;  /* 0x00000080370c7824 */ /* 0x000fe200078e020c */
[----:B------:R-:W-:Y:S01]  /*8e90*/  LOP3.LUT R10, R17, 0x38, R0, 0xf8, !PT ;  /* 0x00000038110a7812 */ /* 0x000fe200078ef800 */
[----:B------:R-:W-:Y:S01]  /*8ea0*/  UIADD3 UR21, UR21, UR5, URZ ;  /* 0x0000000515157290 */ /* 0x000fe2000fffe03f */
[----:B------:R-:W-:Y:S01]  /*8eb0*/  LEA.HI.X R13, R14, c[0x0][0x454], R13, 0x2, P0 ;  /* 0x000115000e0d7a11 */ /* 0x000fe200000f140d */
[----:B------:R-:W-:Y:S01]  /*8ec0*/  @P1 IMAD.HI.U32 R11, R12, c[0x0][0x4ec], RZ ;  /* 0x00013b000c0b1a27 */ /* 0x000fe200078e00ff */
[----:B------:R-:W-:Y:S01]  /*8ed0*/  SHF.R.U32.HI R7, RZ, 0x3, R17 ;  /* 0x00000003ff077819 */ /* 0x000fe20000011611 */
[----:B------:R-:W-:Y:S01]  /*8ee0*/  UIMAD UR7, UR16, UR7, UR13 ;  /* 0x00000007100772a4 */ /* 0x000fe2000f8e020d */
[----:B------:R-:W-:Y:S01]  /*8ef0*/  SHFL.IDX PT, R48, R18, RZ, 0x1c1f ;  /* 0x001c1fff12307589 */ /* 0x000fe200000e0000 */
[--C-:B------:R-:W-:Y:S01]  /*8f00*/  IMAD.MOV.U32 R9, RZ, RZ, R12.reuse ;  /* 0x000000ffff097224 */ /* 0x100fe200078e000c */
[----:B------:R-:W-:Y:S01]  /*8f10*/  UIMAD.WIDE.U32 UR16, UR16, UR6, UR20 ;  /* 0x00000006101072a5 */ /* 0x000fe2000f8e0014 */
[----:B------:R-:W-:Y:S01]  /*8f20*/  @P1 SHF.R.U32.HI R9, RZ, c[0x0][0x4f0], R11 ;  /* 0x00013c00ff091a19 */ /* 0x000fe2000001160b */
[----:B------:R-:W1:Y:S01]  /*8f30*/  SHFL.IDX PT, R49, R13, RZ, 0x1c1f ;  /* 0x001c1fff0d317589 */ /* 0x000e6200000e0000 */
[----:B------:R-:W-:Y:S01]  /*8f40*/  LOP3.LUT R7, R10, R7, RZ, 0x3c, !PT ;  /* 0x000000070a077212 */ /* 0x000fe200078e3cff */
[----:B------:R-:W-:Y:S01]  /*8f50*/  UIADD3 UR7, UR17, UR7, URZ ;  /* 0x0000000711077290 */ /* 0x000fe2000fffe03f */
[--C-:B------:R-:W-:Y:S01]  /*8f60*/  SHF.R.S32.HI R14, RZ, 0x1f, R9.reuse ;  /* 0x0000001fff0e7819 */ /* 0x100fe20000011409 */
[----:B------:R-:W-:Y:S01]  /*8f70*/  SHFL.IDX PT, R10, R18, 0x1, 0x1c1f ;  /* 0x003c1f00120a7f89 */ /* 0x000fe200000e0000 */
[----:B------:R-:W-:Y:S01]  /*8f80*/  IMAD.MOV R15, RZ, RZ, -R9 ;  /* 0x000000ffff0f7224 */ /* 0x000fe200078e0a09 */
[----:B------:R-:W-:Y:S01]  /*8f90*/  MOV R16, UR16 ;  /* 0x0000001000107c02 */ /* 0x000fe20008000f00 */
[----:B------:R-:W-:Y:S01]  /*8fa0*/  IMAD.U32 R17, RZ, RZ, UR17 ;  /* 0x00000011ff117e24 */ /* 0x000fe2000f8e00ff */
[----:B------:R-:W2:Y:S01]  /*8fb0*/  SHFL.IDX PT, R11, R13, 0x1, 0x1c1f ;  /* 0x003c1f000d0b7f89 */ /* 0x000ea200000e0000 */
[----:B------:R-:W-:Y:S01]  /*8fc0*/  IMAD.U32 R17, RZ, RZ, UR7 ;  /* 0x00000007ff117e24 */ /* 0x000fe2000f8e00ff */
[-C--:B------:R-:W-:Y:S01]  /*8fd0*/  ISETP.GE.OR P1, PT, R19, R2.reuse, P2 ;  /* 0x000000021300720c */ /* 0x080fe20001726670 */
[----:B------:R-:W-:Y:S01]  /*8fe0*/  IMAD R15, R15, c[0x0][0x4e8], R12 ;  /* 0x00013a000f0f7a24 */ /* 0x000fe200078e020c */
[----:B------:R-:W-:Y:S01]  /*8ff0*/  ISETP.GE.OR P0, PT, R5, R2, P2 ;  /* 0x000000020500720c */ /* 0x000fe20001706670 */
[----:B------:R-:W-:-:S02]  /*9000*/  IMAD R14, R14, c[0x0][0x3e0], RZ ;  /* 0x0000f8000e0e7a24 */ /* 0x000fc400078e02ff */
[----:B------:R-:W-:Y:S02]  /*9010*/  IMAD.SHL.U32 R12, R3, 0x8, RZ ;  /* 0x00000008030c7824 */ /* 0x000fe400078e00ff */
[C---:B------:R-:W-:Y:S02]  /*9020*/  IMAD R14, R9.reuse, c[0x0][0x3e4], R14 ;  /* 0x0000f900090e7a24 */ /* 0x040fe400078e020e */
[----:B------:R-:W-:Y:S01]  /*9030*/  IMAD.WIDE.U32 R16, R9, c[0x0][0x3e0], R16 ;  /* 0x0000f80009107a25 */ /* 0x000fe200078e0010 */
[----:B------:R-:W-:Y:S02]  /*9040*/  SHF.R.S32.HI R9, RZ, 0x1f, R15 ;  /* 0x0000001fff097819 */ /* 0x000fe4000001140f */
[----:B------:R-:W-:Y:S01]  /*9050*/  LOP3.LUT R7, R7, 0x7ffffe00, R12, 0xf8, !PT ;  /* 0x7ffffe0007077812 */ /* 0x000fe200078ef80c */
[----:B------:R-:W-:Y:S01]  /*9060*/  IMAD R55, R55, 0x80, R4 ;  /* 0x0000008037377824 */ /* 0x000fe200078e0204 */
[----:B------:R-:W-:Y:S01]  /*9070*/  IADD3 R17, R17, R14, RZ ;  /* 0x0000000e11117210 */ /* 0x000fe20007ffe0ff */
[----:B------:R-:W-:Y:S01]  /*9080*/  IMAD R14, R9, c[0x0][0x3d8], RZ ;  /* 0x0000f600090e7a24 */ /* 0x000fe200078e02ff */
[----:B-1----:R1:W-:Y:S01]  /*9090*/  @!P1 ST.E [R48.64], R6 ;  /* 0x0000000630009985 */ /* 0x0023e2000c10190e */
[----:B------:R-:W-:-:S02]  /*90a0*/  IMAD.SHL.U32 R58, R7, 0x2, RZ ;  /* 0x00000002073a7824 */ /* 0x000fc400078e00ff */
[C---:B------:R-:W-:Y:S02]  /*90b0*/  IMAD R3, R15.reuse, c[0x0][0x3dc], R14 ;  /* 0x0000f7000f037a24 */ /* 0x040fe400078e020e */
[----:B------:R-:W-:Y:S01]  /*90c0*/  IMAD.WIDE.U32 R56, R15, c[0x0][0x3d8], R16 ;  /* 0x0000f6000f387a25 */ /* 0x000fe200078e0010 */
[----:B--2---:R1:W-:Y:S03]  /*90d0*/  @!P0 ST.E [R10.64], R8 ;  /* 0x000000080a008985 */ /* 0x0043e6000c10190e */
[----:B------:R-:W-:Y:S01]  /*90e0*/  IMAD.IADD R3, R57, 0x1, R3 ;  /* 0x0000000139037824 */ /* 0x000fe200078e0203 */
[----:B------:R1:W2:Y:S01]  /*90f0*/  LDS.128 R44, [R58+0x1080] ;  /* 0x001080003a2c7984 */ /* 0x0002a20000000c00 */
[----:B------:R-:W-:-:S03]  /*9100*/  LEA R57, P0, R56, c[0x0][0x380], 0x1 ;  /* 0x0000e00038397a11 */ /* 0x000fc600078008ff */
[----:B------:R1:W3:Y:S01]  /*9110*/  LDS.128 R40, [R58+0x2080] ;  /* 0x002080003a287984 */ /* 0x0002e20000000c00 */
[----:B------:R-:W-:Y:S02]  /*9120*/  LEA.HI.X R56, R56, c[0x0][0x384], R3, 0x1, P0 ;  /* 0x0000e10038387a11 */ /* 0x000fe400000f0c03 */
[----:B------:R-:W-:Y:S01]  /*9130*/  ISETP.GE.AND P0, PT, R55, R2, PT ;  /* 0x000000023700720c */ /* 0x000fe20003f06270 */
[----:B------:R1:W4:Y:S04]  /*9140*/  LDS.128 R36, [R58+0x3080] ;  /* 0x003080003a247984 */ /* 0x0003280000000c00 */
[----:B------:R1:W1:Y:S04]  /*9150*/  LDS.128 R32, [R58+0x5080] ;  /* 0x005080003a207984 */ /* 0x0002680000000c00 */
[----:B------:R1:W1:Y:S04]  /*9160*/  LDS.128 R28, [R58+0x6080] ;  /* 0x006080003a1c7984 */ /* 0x0002680000000c00 */
[----:B------:R1:W1:Y:S04]  /*9170*/  LDS.128 R24, [R58+0x7080] ;  /* 0x007080003a187984 */ /* 0x0002680000000c00 */
[----:B------:R1:W1:Y:S04]  /*9180*/  LDS.128 R20, [R58+0x9080] ;  /* 0x009080003a147984 */ /* 0x0002680000000c00 */
[----:B------:R1:W1:Y:S04]  /*9190*/  LDS.128 R16, [R58+0xa080] ;  /* 0x00a080003a107984 */ /* 0x0002680000000c00 */
[----:B------:R1:W1:Y:S04]  /*91a0*/  LDS.128 R12, [R58+0xb080] ;  /* 0x00b080003a0c7984 */ /* 0x0002680000000c00 */
[----:B------:R1:W1:Y:S04]  /*91b0*/  SHFL.IDX PT, R60, R57, RZ, 0x181f ;  /* 0x00181fff393c7589 */ /* 0x00026800000e0000 */
[----:B------:R1:W1:Y:S01]  /*91c0*/  SHFL.IDX PT, R61, R56, RZ, 0x181f ;  /* 0x00181fff383d7589 */ /* 0x00026200000e0000 */
[----:B------:R-:W-:Y:S05]  /*91d0*/  @P0 BRA `(.L_x_39) ;  /* 0x0000014000000947 */ /* 0x000fea0003800000 */
[----:B-12---:R-:W1:Y:S01]  /*91e0*/  LDS.128 R48, [R58+0x80] ;  /* 0x000080003a307984 */ /* 0x006e620000000c00 */
[----:B------:R-:W-:-:S02]  /*91f0*/  IADD3 R54, R0, 0x40, RZ ;  /* 0x0000004000367810 */ /* 0x000fc40007ffe0ff */
[----:B------:R-:W-:Y:S01]  /*9200*/  IADD3 R52, R0, 0x80, RZ ;  /* 0x0000008000347810 */ /* 0x000fe20007ffe0ff */
[----:B------:R-:W2:Y:S01]  /*9210*/  LDS.128 R8, [R58+0x4080] ;  /* 0x004080003a087984 */ /* 0x000ea20000000c00 */
[----:B------:R-:W-:Y:S02]  /*9220*/  ISETP.GE.AND P1, PT, R54, c[0x0][0x3c8], PT ;  /* 0x0000f20036007a0c */ /* 0x000fe40003f26270 */
[----:B------:R-:W-:Y:S01]  /*9230*/  ISETP.GE.AND P0, PT, R52, c[0x0][0x3c8], PT ;  /* 0x0000f20034007a0c */ /* 0x000fe20003f06270 */
[----:B------:R5:W4:Y:S01]  /*9240*/  LDS.128 R4, [R58+0x8080] ;  /* 0x008080003a047984 */ /* 0x000b220000000c00 */
[----:B------:R-:W-:-:S09]  /*9250*/  ISETP.GE.AND P2, PT, R0, c[0x0][0x3c8], PT ;  /* 0x0000f20000007a0c */ /* 0x000fd20003f46270 */
[----:B------:R-:W-:Y:S02]  /*9260*/  @!P1 SHF.R.S32.HI R53, RZ, 0x1f, R54 ;  /* 0x0000001fff359819 */ /* 0x000fe40000011436 */
[----:B------:R-:W-:Y:S02]  /*9270*/  @!P0 SHF.R.S32.HI R3, RZ, 0x1f, R52 ;  /* 0x0000001fff038819 */ /* 0x000fe40000011434 */
[----:B------:R-:W-:Y:S02]  /*9280*/  @!P1 LEA.HI R53, R53, R54, RZ, 0x3 ;  /* 0x0000003635359211 */ /* 0x000fe400078f18ff */
[----:B------:R-:W-:Y:S02]  /*9290*/  @!P0 LEA.HI R3, R3, R52, RZ, 0x3 ;  /* 0x0000003403038211 */ /* 0x000fe400078f18ff */
[----:B------:R-:W-:Y:S02]  /*92a0*/  @!P1 LOP3.LUT R53, R53, 0xfffffff8, RZ, 0xc0, !PT ;  /* 0xfffffff835359812 */ /* 0x000fe400078ec0ff */
[----:B------:R-:W-:Y:S01]  /*92b0*/  @!P0 LOP3.LUT R3, R3, 0xfffffff8, RZ, 0xc0, !PT ;  /* 0xfffffff803038812 */ /* 0x000fe200078ec0ff */
[----:B-----5:R-:W-:-:S04]  /*92c0*/  @!P2 IMAD.WIDE R58, R0, 0x2, R60 ;  /* 0x00000002003aa825 */ /* 0x020fc800078e023c */
[----:B------:R-:W-:-:S04]  /*92d0*/  @!P1 IMAD.WIDE R52, R53, 0x2, R60 ;  /* 0x0000000235349825 */ /* 0x000fc800078e023c */
[----:B------:R-:W-:Y:S01]  /*92e0*/  @!P0 IMAD.WIDE R60, R3, 0x2, R60 ;  /* 0x00000002033c8825 */ /* 0x000fe200078e023c */
[----:B-1----:R1:W-:Y:S04]  /*92f0*/  @!P2 ST.E.128 [R58.64], R48 ;  /* 0x000000303a00a985 */ /* 0x0023e8000c101d0e */
[----:B--2---:R1:W-:Y:S04]  /*9300*/  @!P1 ST.E.128 [R52.64], R8 ;  /* 0x0000000834009985 */ /* 0x0043e8000c101d0e */
[----:B----4-:R1:W-:Y:S02]  /*9310*/  @!P0 ST.E.128 [R60.64], R4 ;  /* 0x000000043c008985 */ /* 0x0103e4000c101d0e */
.L_x_39:
[----:B--2---:R-:W-:Y:S05]  /*9320*/  BSYNC B0 ;  /* 0x0000000000007941 */ /* 0x004fea0003800000 */
.L_x_38:
[----:B------:R-:W-:Y:S01]  /*9330*/  IADD3 R3, R55, 0x20, RZ ;  /* 0x0000002037037810 */ /* 0x000fe20007ffe0ff */
[----:B-1----:R1:W2:Y:S01]  /*9340*/  SHFL.IDX PT, R9, R56, 0x1, 0x181f ;  /* 0x00381f0038097f89 */ /* 0x0022a200000e0000 */
[----:B------:R-:W-:Y:S02]  /*9350*/  BSSY B0, `(.L_x_40) ;  /* 0x0000015000007945 */ /* 0x000fe40003800000 */
[----:B------:R-:W-:Y:S01]  /*9360*/  ISETP.GE.AND P0, PT, R3, R2, PT ;  /* 0x000000020300720c */ /* 0x000fe20003f06270 */
[----:B------:R1:W4:-:S12]  /*9370*/  SHFL.IDX PT, R8, R57, 0x1, 0x181f ;  /* 0x00381f0039087f89 */ /* 0x00031800000e0000 */
[----:B------:R-:W-:Y:S05]  /*9380*/  @P0 BRA `(.L_x_41) ;  /* 0x0000011000000947 */ /* 0x000fea0003800000 */
[C---:B------:R-:W-:Y:S02]  /*9390*/  IADD3 R6, R0.reuse, 0x40, RZ ;  /* 0x0000004000067810 */ /* 0x040fe40007ffe0ff */
[----:B------:R-:W-:Y:S02]  /*93a0*/  IADD3 R4, R0, 0x80, RZ ;  /* 0x0000008000047810 */ /* 0x000fe40007ffe0ff */
[----:B------:R-:W-:Y:S02]  /*93b0*/  ISETP.GE.AND P1, PT, R6, c[0x0][0x3c8], PT ;  /* 0x0000f20006007a0c */ /* 0x000fe40003f26270 */
[----:B------:R-:W-:Y:S02]  /*93c0*/  ISETP.GE.AND P0, PT, R4, c[0x0][0x3c8], PT ;  /* 0x0000f20004007a0c */ /* 0x000fe40003f06270 */
[----:B------:R-:W-:-:S09]  /*93d0*/  ISETP.GE.AND P2, PT, R0, c[0x0][0x3c8], PT ;  /* 0x0000f20000007a0c */ /* 0x000fd20003f46270 */
[----:B------:R-:W-:Y:S02]  /*93e0*/  @!P1 SHF.R.S32.HI R5, RZ, 0x1f, R6 ;  /* 0x0000001fff059819 */ /* 0x000fe40000011406 */
[----:B------:R-:W-:Y:S02]  /*93f0*/  @!P0 SHF.R.S32.HI R3, RZ, 0x1f, R4 ;  /* 0x0000001fff038819 */ /* 0x000fe40000011404 */
[----:B------:R-:W-:Y:S01]  /*9400*/  @!P1 LEA.HI R5, R5, R6, RZ, 0x3 ;  /* 0x0000000605059211 */ /* 0x000fe200078f18ff */
[--C-:B--2-4-:R-:W-:Y:S01]  /*9410*/  @!P2 IMAD.WIDE R6, R0, 0x2, R8.reuse ;  /* 0x000000020006a825 */ /* 0x114fe200078e0208 */
[----:B------:R-:W-:Y:S02]  /*9420*/  @!P0 LEA.HI R3, R3, R4, RZ, 0x3 ;  /* 0x0000000403038211 */ /* 0x000fe400078f18ff */
[----:B------:R-:W-:Y:S02]  /*9430*/  @!P1 LOP3.LUT R5, R5, 0xfffffff8, RZ, 0xc0, !PT ;  /* 0xfffffff805059812 */ /* 0x000fe400078ec0ff */
[----:B------:R-:W-:Y:S01]  /*9440*/  @!P0 LOP3.LUT R3, R3, 0xfffffff8, RZ, 0xc0, !PT ;  /* 0xfffffff803038812 */ /* 0x000fe200078ec0ff */
[----:B------:R2:W-:Y:S02]  /*9450*/  @!P2 ST.E.128 [R6.64], R44 ;  /* 0x0000002c0600a985 */ /* 0x0005e4000c101d0e */
[----:B------:R-:W-:-:S04]  /*9460*/  @!P1 IMAD.WIDE R4, R5, 0x2, R8 ;  /* 0x0000000205049825 */ /* 0x000fc800078e0208 */
[----:B------:R-:W-:Y:S01]  /*9470*/  @!P0 IMAD.WIDE R8, R3, 0x2, R8 ;  /* 0x0000000203088825 */ /* 0x000fe200078e0208 */
[----:B------:R2:W-:Y:S04]  /*9480*/  @!P1 ST.E.128 [R4.64], R32 ;  /* 0x0000002004009985 */ /* 0x0005e8000c101d0e */
[----:B------:R2:W-:Y:S02]  /*9490*/  @!P0 ST.E.128 [R8.64], R20 ;  /* 0x0000001408008985 */ /* 0x0005e4000c101d0e */
.L_x_41:
[----:B------:R-:W-:Y:S05]  /*94a0*/  BSYNC B0 ;  /* 0x0000000000007941 */ /* 0x000fea0003800000 */
.L_x_40:
[----:B------:R-:W-:Y:S01]  /*94b0*/  IADD3 R3, R55, 0x40, RZ ;  /* 0x0000004037037810 */ /* 0x000fe20007ffe0ff */
[----:B--2---:R2:W1:Y:S01]  /*94c0*/  SHFL.IDX PT, R9, R56, 0x2, 0x181f ;  /* 0x00581f0038097f89 */ /* 0x00446200000e0000 */
[----:B------:R-:W-:Y:S02]  /*94d0*/  BSSY B0, `(.L_x_42) ;  /* 0x0000015000007945 */ /* 0x000fe40003800000 */
[----:B------:R-:W-:Y:S01]  /*94e0*/  ISETP.GE.AND P0, PT, R3, R2, PT ;  /* 0x000000020300720c */ /* 0x000fe20003f06270 */
[----:B----4-:R2:W4:-:S12]  /*94f0*/  SHFL.IDX PT, R8, R57, 0x2, 0x181f ;  /* 0x00581f0039087f89 */ /* 0x01051800000e0000 */
        /* <DEDUP_REMOVED lines=9> */
[--C-:B-1--4-:R-:W-:Y:S01]  /*9590*/  @!P2 IMAD.WIDE R6, R0, 0x2, R8.reuse ;  /* 0x000000020006a825 */ /* 0x112fe200078e0208 */
[----:B------:R-:W-:Y:S02]  /*95a0*/  @!P0 LEA.HI R3, R3, R4, RZ, 0x3 ;  /* 0x0000000403038211 */ /* 0x000fe400078f18ff */
[----:B------:R-:W-:Y:S02]  /*95b0*/  @!P1 LOP3.LUT R5, R5, 0xfffffff8, RZ, 0xc0, !PT ;  /* 0xfffffff805059812 */ /* 0x000fe400078ec0ff */
[----:B------:R-:W-:Y:S01]  /*95c0*/  @!P0 LOP3.LUT R3, R3, 0xfffffff8, RZ, 0xc0, !PT ;  /* 0xfffffff803038812 */ /* 0x000fe200078ec0ff */
[----:B---3--:R1:W-:Y:S02]  /*95d0*/  @!P2 ST.E.128 [R6.64], R40 ;  /* 0x000000280600a985 */ /* 0x0083e4000c101d0e */
[----:B------:R-:W-:-:S04]  /*95e0*/  @!P1 IMAD.WIDE R4, R5, 0x2, R8 ;  /* 0x0000000205049825 */ /* 0x000fc800078e0208 */
[----:B------:R-:W-:Y:S01]  /*95f0*/  @!P0 IMAD.WIDE R8, R3, 0x2, R8 ;  /* 0x0000000203088825 */ /* 0x000fe200078e0208 */
[----:B------:R1:W-:Y:S04]  /*9600*/  @!P1 ST.E.128 [R4.64], R28 ;  /* 0x0000001c04009985 */ /* 0x0003e8000c101d0e */
[----:B------:R1:W-:Y:S02]  /*9610*/  @!P0 ST.E.128 [R8.64], R16 ;  /* 0x0000001008008985 */ /* 0x0003e4000c101d0e */
.L_x_43:
[----:B------:R-:W-:Y:S05]  /*9620*/  BSYNC B0 ;  /* 0x0000000000007941 */ /* 0x000fea0003800000 */
.L_x_42:
[----:B------:R-:W-:Y:S01]  /*9630*/  IADD3 R55, R55, 0x60, RZ ;  /* 0x0000006037377810 */ /* 0x000fe20007ffe0ff */
[----:B-1----:R1:W2:Y:S03]  /*9640*/  SHFL.IDX PT, R5, R56, 0x3, 0x181f ;  /* 0x00781f0038057f89 */ /* 0x0022a600000e0000 */
[----:B------:R-:W-:Y:S01]  /*9650*/  ISETP.GE.AND P0, PT, R55, R2, PT ;  /* 0x000000023700720c */ /* 0x000fe20003f06270 */
[----:B------:R1:W4:-:S12]  /*9660*/  SHFL.IDX PT, R4, R57, 0x3, 0x181f ;  /* 0x00781f0039047f89 */ /* 0x00031800000e0000 */
[----:B------:R-:W-:Y:S05]  /*9670*/  @P0 EXIT ;  /* 0x000000000000094d */ /* 0x000fea0003800000 */
[C---:B------:R-:W-:Y:S02]  /*9680*/  IADD3 R3, R0.reuse, 0x40, RZ ;  /* 0x0000004000037810 */ /* 0x040fe40007ffe0ff */
[C---:B------:R-:W-:Y:S02]  /*9690*/  ISETP.GE.AND P1, PT, R0.reuse, c[0x0][0x3c8], PT ;  /* 0x0000f20000007a0c */ /* 0x040fe40003f26270 */
[----:B------:R-:W-:Y:S02]  /*96a0*/  ISETP.GE.AND P0, PT, R3, c[0x0][0x3c8], PT ;  /* 0x0000f20003007a0c */ /* 0x000fe40003f06270 */
[----:B------:R-:W-:-:S09]  /*96b0*/  IADD3 R9, R0, 0x80, RZ ;  /* 0x0000008000097810 */ /* 0x000fd20007ffe0ff */
[----:B--2-4-:R-:W-:Y:S02]  /*96c0*/  @!P1 IMAD.WIDE R6, R0, 0x2, R4 ;  /* 0x0000000200069825 */ /* 0x014fe400078e0204 */
[----:B------:R-:W-:-:S03]  /*96d0*/  @!P0 SHF.R.S32.HI R2, RZ, 0x1f, R3 ;  /* 0x0000001fff028819 */ /* 0x000fc60000011403 */
[----:B------:R2:W-:Y:S01]  /*96e0*/  @!P1 ST.E.128 [R6.64], R36 ;  /* 0x0000002406009985 */ /* 0x0005e2000c101d0e */
[----:B------:R-:W-:-:S04]  /*96f0*/  @!P0 LEA.HI R2, R2, R3, RZ, 0x3 ;  /* 0x0000000302028211 */ /* 0x000fc800078f18ff */
[----:B------:R-:W-:-:S05]  /*9700*/  @!P0 LOP3.LUT R2, R2, 0xfffffff8, RZ, 0xc0, !PT ;  /* 0xfffffff802028812 */ /* 0x000fca00078ec0ff */
[----:B------:R-:W-:-:S05]  /*9710*/  @!P0 IMAD.WIDE R2, R2, 0x2, R4 ;  /* 0x0000000202028825 */ /* 0x000fca00078e0204 */
[----:B------:R2:W-:Y:S01]  /*9720*/  @!P0 ST.E.128 [R2.64], R24 ;  /* 0x0000001802008985 */ /* 0x0005e2000c101d0e */
[----:B------:R-:W-:-:S13]  /*9730*/  ISETP.GE.AND P0, PT, R9, c[0x0][0x3c8], PT ;  /* 0x0000f20009007a0c */ /* 0x000fda0003f06270 */
[----:B------:R-:W-:Y:S05]  /*9740*/  @P0 EXIT ;  /* 0x000000000000094d */ /* 0x000fea0003800000 */
[----:B------:R-:W-:-:S04]  /*9750*/  SHF.R.S32.HI R0, RZ, 0x1f, R9 ;  /* 0x0000001fff007819 */ /* 0x000fc80000011409 */
[----:B------:R-:W-:-:S04]  /*9760*/  LEA.HI R0, R0, R9, RZ, 0x3 ;  /* 0x0000000900007211 */ /* 0x000fc800078f18ff */
[----:B--2---:R-:W-:-:S05]  /*9770*/  LOP3.LUT R3, R0, 0xfffffff8, RZ, 0xc0, !PT ;  /* 0xfffffff800037812 */ /* 0x004fca00078ec0ff */
[----:B------:R-:W-:-:S05]  /*9780*/  IMAD.WIDE R4, R3, 0x2, R4 ;  /* 0x0000000203047825 */ /* 0x000fca00078e0204 */
[----:B------:R-:W-:Y:S01]  /*9790*/  ST.E.128 [R4.64], R12 ;  /* 0x0000000c04007985 */ /* 0x000fe2000c101d0e */
[----:B------:R-:W-:Y:S05]  /*97a0*/  EXIT ;  /* 0x000000000000794d */ /* 0x000fea0003800000 */
.L_x_36:
[----:B------:R-:W-:Y:S02]  /*97b0*/  ULDC.64 UR4, c[0x0][0x500] ;  /* 0x0001400000047ab9 */ /* 0x000fe40000000a00 */
[----:B------:R-:W-:Y:S02]  /*97c0*/  UISETP.NE.U32.AND UP1, UPT, URZ, UR4, UPT ;  /* 0x000000043f00728c */ /* 0x000fe4000bf25070 */
[----:B------:R-:W-:Y:S02]  /*97d0*/  UMOV UR6, 0x4 ;  /* 0x0000000400067882 */ /* 0x000fe40000000000 */
[----:B------:R-:W-:-:S03]  /*97e0*/  UISETP.NE.AND.EX UP1, UPT, URZ, UR5, UPT, UP1 ;  /* 0x000000053f00728c */ /* 0x000fc6000bf25310 */
[----:B------:R-:W-:Y:S02]  /*97f0*/  ULDC.64 UR4, c[0x0][0x500] ;  /* 0x0001400000047ab9 */ /* 0x000fe40000000a00 */
[----:B------:R-:W-:Y:S01]  /*9800*/  UIMAD.WIDE UR4, UR16, UR6, UR4 ;  /* 0x00000006100472a5 */ /* 0x000fe2000f8e0204 */
[----:B------:R-:W-:-:S05]  /*9810*/  PLOP3.LUT P0, PT, PT, PT, UP1, 0x80, 0x0 ;  /* 0x000000000000781c */ /* 0x000fca0003f0f018 */
[----:B------:R-:W-:Y:S01]  /*9820*/  IMAD.U32 R6, RZ, RZ, UR4 ;  /* 0x00000004ff067e24 */ /* 0x000fe2000f8e00ff */
[----:B------:R-:W-:Y:S01]  /*9830*/  MOV R7, UR5 ;  /* 0x0000000500077c02 */ /* 0x000fe20008000f00 */
[----:B------:R-:W-:-:S06]  /*9840*/  ULDC.64 UR4, c[0x0][0x508] ;  /* 0x0001420000047ab9 */ /* 0x000fcc0000000a00 */
[----:B------:R-:W2:Y:S01]  /*9850*/  @P0 LDG.E R0, [R6.64] ;  /* 0x0000000e06000981 */ /* 0x000ea2000c1e1900 */
[----:B------:R-:W-:Y:S01]  /*9860*/  UISETP.NE.U32.AND UP0, UPT, URZ, UR4, UPT ;  /* 0x000000043f00728c */ /* 0x000fe2000bf05070 */
[----:B------:R-:W-:-:S03]  /*9870*/  IMAD.MOV.U32 R4, RZ, RZ, c[0x0][0x388] ;  /* 0x0000e200ff047624 */ /* 0x000fc600078e00ff */
[----:B------:R-:W-:-:S03]  /*9880*/  UISETP.NE.AND.EX UP0, UPT, URZ, UR5, UPT, UP0 ;  /* 0x000000053f00728c */ /* 0x000fc6000bf05300 */
[----:B------:R-:W-:-:S03]  /*9890*/  ULDC.64 UR4, c[0x0][0x508] ;  /* 0x0001420000047ab9 */ /* 0x000fc60000000a00 */
[----:B------:R-:W-:-:S05]  /*98a0*/  PLOP3.LUT P1, PT, PT, PT, UP0, 0x80, 0x0 ;  /* 0x000000000000781c */ /* 0x000fca0003f2f008 */
[----:B------:R-:W-:-:S06]  /*98b0*/  @UP0 UIMAD.WIDE UR4, UR16, UR6, UR4 ;  /* 0x00000006100402a5 */ /* 0x000fcc000f8e0204 */
[----:B-1----:R-:W-:Y:S01]  /*98c0*/  MOV R2, UR4 ;  /* 0x0000000400027c02 */ /* 0x002fe20008000f00 */
[----:B------:R-:W-:-:S05]  /*98d0*/  IMAD.U32 R3, RZ, RZ, UR5 ;  /* 0x00000005ff037e24 */ /* 0x000fca000f8e00ff */
[----:B------:R1:W5:Y:S01]  /*98e0*/  @P1 LDG.E R4, [R2.64] ;  /* 0x0000000e02041981 */ /* 0x000362000c1e1900 */
[----:B------:R-:W-:Y:S02]  /*98f0*/  UMOV UR10, URZ ;  /* 0x0000003f000a7c82 */ /* 0x000fe40008000000 */
[----:B------:R-:W-:Y:S01]  /*9900*/  UMOV UR11, URZ ;  /* 0x0000003f000b7c82 */ /* 0x000fe20008000000 */
[----:B--2---:R-:W2:Y:S02]  /*9910*/  @P0 R2UR UR5, R0 ;  /* 0x00000000000503c2 */ /* 0x004ea400000e0000 */
[----:B--2---:R-:W-:Y:S02]  /*9920*/  @UP1 USHF.R.S32.HI UR4, URZ, 0x1f, UR5 ;  /* 0x0000001f3f041899 */ /* 0x004fe40008011405 */
[----:B------:R-:W-:-:S05]  /*9930*/  @UP1 UMOV UR10, UR5 ;  /* 0x00000005000a1c82 */ /* 0x000fca0008000000 */
[----:B------:R-:W-:Y:S01]  /*9940*/  @UP1 UMOV UR11, UR4 ;  /* 0x00000004000b1c82 */ /* 0x000fe20008000000 */
[----:B------:R-:W-:Y:S05]  /*9950*/  @P1 BRA `(.L_x_44) ;  /* 0x0000004000001947 */ /* 0x000fea0003800000 */
[----:B-1----:R-:W-:Y:S05]  /*9960*/  @!P0 BRA `(.L_x_44) ;  /* 0x0000003000008947 */ /* 0x002fea0003800000 */
[----:B-----5:R-:W2:Y:S04]  /*9970*/  LDG.E R4, [R6.64] ;  /* 0x0000000e06047981 */ /* 0x020ea8000c1e1900 */
[----:B------:R-:W2:Y:S02]  /*9980*/  LDG.E R3, [R6.64+0x4] ;  /* 0x0000040e06037981 */ /* 0x000ea4000c1e1900 */
[----:B--2---:R-:W-:Y:S02]  /*9990*/  IADD3 R4, -R4, R3, RZ ;  /* 0x0000000304047210 */ /* 0x004fe40007ffe1ff */
.L_x_44:
[----:B-1----:R-:W1:Y:S01]  /*99a0*/  S2R R7, SR_TID.X ;  /* 0x0000000000077919 */ /* 0x002e620000002100 */
[----:B------:R-:W-:Y:S01]  /*99b0*/  USHF.R.S32.HI UR6, URZ, 0x1f, UR16 ;  /* 0x0000001f3f067899 */ /* 0x000fe20008011410 */
[----:B------:R-:W-:Y:S01]  /*99c0*/  BSSY B0, `(.L_x_45) ;  /* 0x0000029000007945 */ /* 0x000fe20003800000 */
[----:B------:R-:W-:-:S02]  /*99d0*/  USEL UR16, UR16, URZ, !UP1 ;  /* 0x0000003f10107287 */ /* 0x000fc4000c800000 */
[----:B------:R-:W-:Y:S01]  /*99e0*/  USEL UR6, UR6, URZ, !UP1 ;  /* 0x0000003f06067287 */ /* 0x000fe2000c800000 */
[----:B-1----:R-:W-:-:S13]  /*99f0*/  ISETP.GE.AND P0, PT, R7, 0x80, PT ;  /* 0x000000800700780c */ /* 0x002fda0003f06270 */
[----:B------:R-:W-:Y:S05]  /*9a00*/  @P0 BRA `(.L_x_46) ;  /* 0x0000024000000947 */ /* 0x000fea0003800000 */
[----:B------:R-:W1:Y:S01]  /*9a10*/  S2R R0, SR_CTAID.X ;  /* 0x0000000000007919 */ /* 0x000e620000002500 */
[----:B-----5:R-:W-:Y:S01]  /*9a20*/  IMAD R3, R4, c[0x0][0x4e8], RZ ;  /* 0x00013a0004037a24 */ /* 0x020fe200078e02ff */
[----:B-1----:R-:W-:-:S04]  /*9a30*/  LEA R0, R0, R7, 0x7 ;  /* 0x0000000700007211 */ /* 0x002fc800078e38ff */
[----:B------:R-:W-:-:S13]  /*9a40*/  ISETP.GE.AND P0, PT, R0, R3, PT ;  /* 0x000000030000720c */ /* 0x000fda0003f06270 */
[----:B------:R-:W-:Y:S05]  /*9a50*/  @P0 BRA `(.L_x_46) ;  /* 0x000001f000000947 */ /* 0x000fea0003800000 */
[----:B------:R-:W-:Y:S01]  /*9a60*/  IMAD.MOV.U32 R2, RZ, RZ, c[0x0][0x4e8] ;  /* 0x00013a00ff027624 */ /* 0x000fe200078e00ff */
[----:B------:R-:W-:Y:S01]  /*9a70*/  ULDC.64 UR4, c[0x0][0x490] ;  /* 0x0001240000047ab9 */ /* 0x000fe20000000a00 */
[----:B------:R-:W-:Y:S01]  /*9a80*/  IMAD.MOV.U32 R8, RZ, RZ, R0 ;  /* 0x000000ffff087224 */ /* 0x000fe200078e0000 */
[----:B------:R-:W-:Y:S02]  /*9a90*/  UIMAD UR7, UR8, UR4, URZ ;  /* 0x00000004080772a4 */ /* 0x000fe4000f8e023f */
[----:B------:R-:W-:Y:S01]  /*9aa0*/  ISETP.NE.AND P0, PT, R2, 0x1, PT ;  /* 0x000000010200780c */ /* 0x000fe20003f05270 */
[----:B------:R-:W-:Y:S02]  /*9ab0*/  UMOV UR12, UR10 ;  /* 0x0000000a000c7c82 */ /* 0x000fe40008000000 */
[----:B------:R-:W-:Y:S02]  /*9ac0*/  UMOV UR13, UR11 ;  /* 0x0000000b000d7c82 */ /* 0x000fe40008000000 */
[----:B------:R-:W-:-:S02]  /*9ad0*/  UIMAD.WIDE.U32 UR12, UR9, UR4, UR12 ;  /* 0x00000004090c72a5 */ /* 0x000fc4000f8e000c */
[----:B------:R-:W-:-:S03]  /*9ae0*/  UIMAD UR7, UR9, UR5, UR7 ;  /* 0x00000005090772a4 */ /* 0x000fc6000f8e0207 */
[----:B------:R-:W-:Y:S02]  /*9af0*/  ULDC.64 UR4, c[0x0][0x498] ;  /* 0x0001260000047ab9 */ /* 0x000fe40000000a00 */
[----:B------:R-:W-:Y:S01]  /*9b00*/  UIADD3 UR13, UR7, UR13, URZ ;  /* 0x0000000d070d7290 */ /* 0x000fe2000fffe03f */
[----:B------:R-:W-:Y:S01]  /*9b10*/  @P0 IMAD.HI.U32 R2, R0, c[0x0][0x4ec], RZ ;  /* 0x00013b0000020a27 */ /* 0x000fe200078e00ff */
[----:B------:R-:W-:Y:S02]  /*9b20*/  UIMAD UR7, UR6, UR4, URZ ;  /* 0x00000004060772a4 */ /* 0x000fe4000f8e023f */
[----:B------:R-:W-:Y:S02]  /*9b30*/  UIMAD.WIDE.U32 UR12, UR16, UR4, UR12 ;  /* 0x00000004100c72a5 */ /* 0x000fe4000f8e000c */
[----:B------:R-:W-:Y:S01]  /*9b40*/  @P0 SHF.R.U32.HI R8, RZ, c[0x0][0x4f0], R2 ;  /* 0x00013c00ff080a19 */ /* 0x000fe20000011602 */
[----:B------:R-:W-:-:S03]  /*9b50*/  UIMAD UR5, UR16, UR5, UR7 ;  /* 0x00000005100572a4 */ /* 0x000fc6000f8e0207 */
[C---:B------:R-:W-:Y:S02]  /*9b60*/  IADD3 R5, -R8.reuse, RZ, RZ ;  /* 0x000000ff08057210 */ /* 0x040fe40007ffe1ff */
[----:B------:R-:W-:Y:S02]  /*9b70*/  SHF.R.S32.HI R3, RZ, 0x1f, R8 ;  /* 0x0000001fff037819 */ /* 0x000fe40000011408 */
[----:B------:R-:W-:Y:S01]  /*9b80*/  IADD3 R8, P0, R8, UR12, RZ ;  /* 0x0000000c08087c10 */ /* 0x000fe2000ff1e0ff */
[----:B------:R-:W-:Y:S02]  /*9b90*/  IMAD R5, R5, c[0x0][0x4e8], R0 ;  /* 0x00013a0005057a24 */ /* 0x000fe400078e0200 */
[----:B------:R-:W-:-:S03]  /*9ba0*/  IMAD.U32 R0, RZ, RZ, UR5 ;  /* 0x00000005ff007e24 */ /* 0x000fc6000f8e00ff */
[----:B------:R-:W-:Y:S02]  /*9bb0*/  SHF.R.S32.HI R2, RZ, 0x1f, R5 ;  /* 0x0000001fff027819 */ /* 0x000fe40000011405 */
[----:B------:R-:W-:-:S03]  /*9bc0*/  IADD3.X R9, R3, UR13, R0, P0, !PT ;  /* 0x0000000d03097c10 */ /* 0x000fc600087fe400 */
[----:B------:R-:W-:Y:S02]  /*9bd0*/  IMAD R0, R2, c[0x0][0x488], RZ ;  /* 0x0001220002007a24 */ /* 0x000fe400078e02ff */
[----:B------:R-:W-:-:S04]  /*9be0*/  IMAD.WIDE.U32 R8, R5, c[0x0][0x488], R8 ;  /* 0x0001220005087a25 */ /* 0x000fc800078e0008 */
[----:B------:R-:W-:Y:S01]  /*9bf0*/  IMAD R0, R5, c[0x0][0x48c], R0 ;  /* 0x0001230005007a24 */ /* 0x000fe200078e0200 */
[----:B------:R-:W-:Y:S01]  /*9c00*/  LEA R2, P0, R8, c[0x0][0x450], 0x2 ;  /* 0x0001140008027a11 */ /* 0x000fe200078010ff */
[----:B------:R-:W-:-:S03]  /*9c10*/  IMAD.MOV.U32 R5, RZ, RZ, -0x800000 ;  /* 0xff800000ff057424 */ /* 0x000fc600078e00ff */
[----:B------:R-:W-:-:S04]  /*9c20*/  IADD3 R3, R9, R0, RZ ;  /* 0x0000000009037210 */ /* 0x000fc80007ffe0ff */
[----:B------:R-:W-:-:S05]  /*9c30*/  LEA.HI.X R3, R8, c[0x0][0x454], R3, 0x2, P0 ;  /* 0x0001150008037a11 */ /* 0x000fca00000f1403 */
[----:B------:R1:W-:Y:S02]  /*9c40*/  STG.E [R2.64], R5 ;  /* 0x0000000502007986 */ /* 0x0003e4000c10190e */
.L_x_46:
[----:B------:R-:W-:Y:S05]  /*9c50*/  BSYNC B0 ;  /* 0x0000000000007941 */ /* 0x000fea0003800000 */
.L_x_45:
[----:B-1----:R-:W1:Y:S01]  /*9c60*/  S2R R3, SR_CTAID.X ;  /* 0x0000000000037919 */ /* 0x002e620000002500 */
[----:B------:R-:W-:Y:S01]  /*9c70*/  SHF.R.S32.HI R0, RZ, 0x1f, R7 ;  /* 0x0000001fff007819 */ /* 0x000fe20000011407 */
[----:B------:R-:W-:Y:S01]  /*9c80*/  ULDC.64 UR4, c[0x0][0x3a0] ;  /* 0x0000e80000047ab9 */ /* 0x000fe20000000a00 */
[----:B------:R-:W-:Y:S01]  /*9c90*/  IMAD.MOV.U32 R2, RZ, RZ, c[0x0][0x4e8] ;  /* 0x00013a00ff027624 */ /* 0x000fe200078e00ff */
[----:B------:R-:W-:Y:S01]  /*9ca0*/  UIMAD UR7, UR11, UR4, URZ ;  /* 0x000000040b0772a4 */ /* 0x000fe2000f8e023f */
[----:B------:R-:W-:Y:S01]  /*9cb0*/  LEA.HI R0, R0, R7, RZ, 0x3 ;  /* 0x0000000700007211 */ /* 0x000fe200078f18ff */
[----:B------:R-:W-:Y:S01]  /*9cc0*/  UIMAD.WIDE.U32 UR12, UR10, UR4, URZ ;  /* 0x000000040a0c72a5 */ /* 0x000fe2000f8e003f */
[----:B-----5:R-:W-:Y:S01]  /*9cd0*/  IMAD R4, R4, c[0x0][0x4e8], RZ ;  /* 0x00013a0004047a24 */ /* 0x020fe200078e02ff */
[----:B------:R-:W-:Y:S01]  /*9ce0*/  ISETP.NE.AND P0, PT, R2, 0x1, PT ;  /* 0x000000010200780c */ /* 0x000fe20003f05270 */
[----:B------:R-:W-:Y:S01]  /*9cf0*/  UIMAD UR7, UR10, UR5, UR7 ;  /* 0x000000050a0772a4 */ /* 0x000fe2000f8e0207 */
[----:B------:R-:W-:Y:S01]  /*9d00*/  LOP3.LUT R6, R0, 0xfffffff8, RZ, 0xc0, !PT ;  /* 0xfffffff800067812 */ /* 0x000fe200078ec0ff */
[----:B------:R-:W-:Y:S01]  /*9d10*/  BSSY B0, `(.L_x_47) ;  /* 0x000003b000007945 */ /* 0x000fe20003800000 */
[----:B------:R-:W-:Y:S01]  /*9d20*/  SHF.R.S32.HI R0, RZ, 0x3, R0 ;  /* 0x00000003ff007819 */ /* 0x000fe20000011400 */
[----:B------:R-:W-:-:S02]  /*9d30*/  ULDC.64 UR4, c[0x0][0x3e8] ;  /* 0x0000fa0000047ab9 */ /* 0x000fc40000000a00 */
[----:B------:R-:W-:Y:S01]  /*9d40*/  IMAD.IADD R7, R7, 0x1, -R6 ;  /* 0x0000000107077824 */ /* 0x000fe200078e0a06 */
[----:B------:R-:W-:Y:S02]  /*9d50*/  UIADD3 UR13, UR13, UR7, URZ ;  /* 0x000000070d0d7290 */ /* 0x000fe4000fffe03f */
[----:B------:R-:W-:Y:S02]  /*9d60*/  UIMAD UR7, UR8, UR4, URZ ;  /* 0x00000004080772a4 */ /* 0x000fe4000f8e023f */
[C---:B------:R-:W-:Y:S01]  /*9d70*/  LEA R2, R7.reuse, R0, 0x5 ;  /* 0x0000000007027211 */ /* 0x040fe200078e28ff */
[----:B------:R-:W-:Y:S01]  /*9d80*/  UIMAD.WIDE.U32 UR12, UR9, UR4, UR12 ;  /* 0x00000004090c72a5 */ /* 0x000fe2000f8e000c */
[----:B------:R-:W-:Y:S01]  /*9d90*/  SHF.L.U32 R7, R7, 0x3, RZ ;  /* 0x0000000307077819 */ /* 0x000fe200000006ff */
[----:B------:R-:W-:Y:S02]  /*9da0*/  UIMAD UR7, UR9, UR5, UR7 ;  /* 0x00000005090772a4 */ /* 0x000fe4000f8e0207 */
[C---:B-1----:R-:W-:Y:S01]  /*9db0*/  IMAD R2, R3.reuse, 0x80, R2 ;  /* 0x0000008003027824 */ /* 0x042fe200078e0202 */
[----:B------:R-:W-:Y:S01]  /*9dc0*/  ULDC.64 UR4, c[0x0][0x3f0] ;  /* 0x0000fc0000047ab9 */ /* 0x000fe20000000a00 */
[----:B------:R-:W-:Y:S01]  /*9dd0*/  IMAD R3, R3, 0x80, R0 ;  /* 0x0000008003037824 */ /* 0x000fe200078e0200 */
[----:B------:R-:W-:Y:S01]  /*9de0*/  UIMAD UR6, UR6, UR4, URZ ;  /* 0x00000004060672a4 */ /* 0x000fe2000f8e023f */
[----:B------:R-:W-:Y:S01]  /*9df0*/  @P0 IMAD.HI.U32 R5, R2, c[0x0][0x4ec], RZ ;  /* 0x00013b0002050a27 */ /* 0x000fe200078e00ff */
[----:B------:R-:W-:Y:S01]  /*9e00*/  UIADD3 UR13, UR7, UR13, URZ ;  /* 0x0000000d070d7290 */ /* 0x000fe2000fffe03f */
[----:B------:R-:W-:Y:S01]  /*9e10*/  MOV R8, R2 ;  /* 0x0000000200087202 */ /* 0x000fe20000000f00 */
[----:B------:R-:W-:-:S02]  /*9e20*/  UIMAD UR5, UR16, UR5, UR6 ;  /* 0x00000005100572a4 */ /* 0x000fc4000f8e0206 */
[----:B------:R-:W-:Y:S01]  /*9e30*/  @P0 SHF.R.U32.HI R8, RZ, c[0x0][0x4f0], R5 ;  /* 0x00013c00ff080a19 */ /* 0x000fe20000011605 */
[----:B------:R-:W-:-:S03]  /*9e40*/  UIMAD.WIDE.U32 UR12, UR16, UR4, UR12 ;  /* 0x00000004100c72a5 */ /* 0x000fc6000f8e000c */
[--C-:B------:R-:W-:Y:S01]  /*9e50*/  SHF.R.S32.HI R5, RZ, 0x1f, R8.reuse ;  /* 0x0000001fff057819 */ /* 0x100fe20000011408 */
[----:B------:R-:W-:Y:S01]  /*9e60*/  UIADD3 UR5, UR13, UR5, URZ ;  /* 0x000000050d057290 */ /* 0x000fe2000fffe03f */
[----:B------:R-:W-:Y:S01]  /*9e70*/  IMAD.MOV R9, RZ, RZ, -R8 ;  /* 0x000000ffff097224 */ /* 0x000fe200078e0a08 */
[----:B------:R-:W-:Y:S01]  /*9e80*/  MOV R10, UR12 ;  /* 0x0000000c000a7c02 */ /* 0x000fe20008000f00 */
[----:B------:R-:W-:Y:S02]  /*9e90*/  IMAD.U32 R11, RZ, RZ, UR13 ;  /* 0x0000000dff0b7e24 */ /* 0x000fe4000f8e00ff */
[----:B------:R-:W-:Y:S01]  /*9ea0*/  IMAD R6, R9, c[0x0][0x4e8], R2 ;  /* 0x00013a0009067a24 */ /* 0x000fe200078e0202 */
[----:B------:R-:W-:Y:S01]  /*9eb0*/  MOV R11, UR5 ;  /* 0x00000005000b7c02 */ /* 0x000fe20008000f00 */
[----:B------:R-:W-:-:S04]  /*9ec0*/  IMAD R5, R5, c[0x0][0x3e0], RZ ;  /* 0x0000f80005057a24 */ /* 0x000fc800078e02ff */
[C---:B------:R-:W-:Y:S01]  /*9ed0*/  IMAD R2, R8.reuse, c[0x0][0x3e4], R5 ;  /* 0x0000f90008027a24 */ /* 0x040fe200078e0205 */
[----:B------:R-:W-:Y:S01]  /*9ee0*/  SHF.R.S32.HI R5, RZ, 0x1f, R6 ;  /* 0x0000001fff057819 */ /* 0x000fe20000011406 */
[----:B------:R-:W-:-:S04]  /*9ef0*/  IMAD.WIDE.U32 R8, R8, c[0x0][0x3e0], R10 ;  /* 0x0000f80008087a25 */ /* 0x000fc800078e000a */
[----:B------:R-:W-:Y:S02]  /*9f00*/  IMAD R5, R5, c[0x0][0x3d8], RZ ;  /* 0x0000f60005057a24 */ /* 0x000fe400078e02ff */
[----:B------:R-:W-:Y:S02]  /*9f10*/  IMAD.IADD R9, R9, 0x1, R2 ;  /* 0x0000000109097824 */ /* 0x000fe400078e0202 */
[C---:B------:R-:W-:Y:S02]  /*9f20*/  IMAD R5, R6.reuse, c[0x0][0x3dc], R5 ;  /* 0x0000f70006057a24 */ /* 0x040fe400078e0205 */
[----:B------:R-:W-:Y:S01]  /*9f30*/  IMAD.WIDE.U32 R8, R6, c[0x0][0x3d8], R8 ;  /* 0x0000f60006087a25 */ /* 0x000fe200078e0008 */
[----:B------:R-:W-:-:S04]  /*9f40*/  IADD3 R6, R7, 0x40, RZ ;  /* 0x0000004007067810 */ /* 0x000fc80007ffe0ff */
[----:B------:R-:W-:Y:S02]  /*9f50*/  IADD3 R5, R9, R5, RZ ;  /* 0x0000000509057210 */ /* 0x000fe40007ffe0ff */
[----:B------:R-:W-:-:S04]  /*9f60*/  LEA R9, P0, R8, c[0x0][0x380], 0x1 ;  /* 0x0000e00008097a11 */ /* 0x000fc800078008ff */
[----:B------:R-:W-:Y:S01]  /*9f70*/  LEA.HI.X R8, R8, c[0x0][0x384], R5, 0x1, P0 ;  /* 0x0000e10008087a11 */ /* 0x000fe200000f0c05 */
[----:B------:R1:W2:Y:S01]  /*9f80*/  SHFL.IDX PT, R10, R9, RZ, 0x181f ;  /* 0x00181fff090a7589 */ /* 0x0002a200000e0000 */
[----:B------:R-:W-:Y:S02]  /*9f90*/  ISETP.GE.AND P0, PT, R3, R4, PT ;  /* 0x000000040300720c */ /* 0x000fe40003f06270 */
[----:B------:R-:W-:Y:S01]  /*9fa0*/  IADD3 R5, R7, 0x80, RZ ;  /* 0x0000008007057810 */ /* 0x000fe20007ffe0ff */
[----:B------:R1:W3:Y:S10]  /*9fb0*/  SHFL.IDX PT, R11, R8, RZ, 0x181f ;  /* 0x00181fff080b7589 */ /* 0x0002f400000e0000 */
[----:B------:R-:W-:Y:S05]  /*9fc0*/  @P0 BRA `(.L_x_48) ;  /* 0x000000f000000947 */ /* 0x000fea0003800000 */
[----:B------:R-:W-:Y:S02]  /*9fd0*/  ISETP.GE.AND P1, PT, R6, c[0x0][0x3c8], PT ;  /* 0x0000f20006007a0c */ /* 0x000fe40003f26270 */
[----:B------:R-:W-:-:S02]  /*9fe0*/  ISETP.GE.AND P0, PT, R5, c[0x0][0x3c8], PT ;  /* 0x0000f20005007a0c */ /* 0x000fc40003f06270 */
[----:B------:R-:W-:-:S09]  /*9ff0*/  ISETP.GE.AND P2, PT, R7, c[0x0][0x3c8], PT ;  /* 0x0000f20007007a0c */ /* 0x000fd20003f46270 */
[----:B------:R-:W-:Y:S02]  /*a000*/  @!P1 SHF.R.S32.HI R13, RZ, 0x1f, R6 ;  /* 0x0000001fff0d9819 */ /* 0x000fe40000011406 */
[----:B------:R-:W-:Y:S02]  /*a010*/  @!P0 SHF.R.S32.HI R0, RZ, 0x1f, R5 ;  /* 0x0000001fff008819 */ /* 0x000fe40000011405 */
[----:B------:R-:W-:Y:S01]  /*a020*/  @!P1 LEA.HI R2, R13, R6, RZ, 0x3 ;  /* 0x000000060d029211 */ /* 0x000fe200078f18ff */
[--C-:B--23--:R-:W-:Y:S01]  /*a030*/  @!P2 IMAD.WIDE R12, R7, 0x2, R10.reuse ;  /* 0x00000002070ca825 */ /* 0x10cfe200078e020a */
[----:B------:R-:W-:Y:S02]  /*a040*/  @!P0 LEA.HI R0, R0, R5, RZ, 0x3 ;  /* 0x0000000500008211 */ /* 0x000fe400078f18ff */
[----:B------:R-:W-:Y:S02]  /*a050*/  @!P1 LOP3.LUT R2, R2, 0xfffffff8, RZ, 0xc0, !PT ;  /* 0xfffffff802029812 */ /* 0x000fe400078ec0ff */
[----:B------:R-:W-:Y:S01]  /*a060*/  @!P0 LOP3.LUT R0, R0, 0xfffffff8, RZ, 0xc0, !PT ;  /* 0xfffffff800008812 */ /* 0x000fe200078ec0ff */
[----:B------:R2:W-:Y:S02]  /*a070*/  @!P2 ST.E.128 [R12.64], RZ ;  /* 0x000000ff0c00a985 */ /* 0x0005e4000c101d0e */
[----:B------:R-:W-:-:S04]  /*a080*/  @!P1 IMAD.WIDE R14, R2, 0x2, R10 ;  /* 0x00000002020e9825 */ /* 0x000fc800078e020a */
[----:B------:R-:W-:Y:S01]  /*a090*/  @!P0 IMAD.WIDE R10, R0, 0x2, R10 ;  /* 0x00000002000a8825 */ /* 0x000fe200078e020a */
[----:B------:R2:W-:Y:S04]  /*a0a0*/  @!P1 ST.E.128 [R14.64], RZ ;  /* 0x000000ff0e009985 */ /* 0x0005e8000c101d0e */
[----:B------:R2:W-:Y:S02]  /*a0b0*/  @!P0 ST.E.128 [R10.64], RZ ;  /* 0x000000ff0a008985 */ /* 0x0005e4000c101d0e */
.L_x_48:
[----:B------:R-:W-:Y:S05]  /*a0c0*/  BSYNC B0 ;  /* 0x0000000000007941 */ /* 0x000fea0003800000 */
.L_x_47:
[----:B--2---:R-:W-:Y:S01]  /*a0d0*/  IADD3 R13, R3, 0x20, RZ ;  /* 0x00000020030d7810 */ /* 0x004fe20007ffe0ff */
[----:B---3--:R2:W3:Y:S01]  /*a0e0*/  SHFL.IDX PT, R11, R8, 0x1, 0x181f ;  /* 0x00381f00080b7f89 */ /* 0x0084e200000e0000 */
        /* <DEDUP_REMOVED lines=9> */
[----:B------:R-:W-:Y:S01]  /*a180*/  @!P1 LEA.HI R2, R13, R6, RZ, 0x3 ;  /* 0x000000060d029211 */ /* 0x000fe200078f18ff */
[--C-:B---34-:R-:W-:Y:S01]  /*a190*/  @!P2 IMAD.WIDE R12, R7, 0x2, R10.reuse ;  /* 0x00000002070ca825 */ /* 0x118fe200078e020a */
        /* <DEDUP_REMOVED lines=8> */
.L_x_50:
[----:B------:R-:W-:Y:S05]  /*a220*/  BSYNC B0 ;  /* 0x0000000000007941 */ /* 0x000fea0003800000 */
.L_x_49:
        /* <DEDUP_REMOVED lines=21> */
.L_x_52:
[----:B------:R-:W-:Y:S05]  /*a380*/  BSYNC B0 ;  /* 0x0000000000007941 */ /* 0x000fea0003800000 */
.L_x_51:
[----:B------:R-:W-:Y:S01]  /*a390*/  IADD3 R3, R3, 0x60, RZ ;  /* 0x0000006003037810 */ /* 0x000fe20007ffe0ff */
[----:B-1----:R1:W2:Y:S03]  /*a3a0*/  SHFL.IDX PT, R11, R8, 0x3, 0x181f ;  /* 0x00781f00080b7f89 */ /* 0x0022a600000e0000 */
[----:B------:R-:W-:Y:S01]  /*a3b0*/  ISETP.GE.AND P0, PT, R3, R4, PT ;  /* 0x000000040300720c */ /* 0x000fe20003f06270 */
[----:B----4-:R1:W4:-:S12]  /*a3c0*/  SHFL.IDX PT, R10, R9, 0x3, 0x181f ;  /* 0x00781f00090a7f89 */ /* 0x01031800000e0000 */
[----:B------:R-:W-:Y:S05]  /*a3d0*/  @P0 EXIT ;  /* 0x000000000000094d */ /* 0x000fea0003800000 */
[----:B------:R-:W-:Y:S02]  /*a3e0*/  ISETP.GE.AND P0, PT, R6, c[0x0][0x3c8], PT ;  /* 0x0000f20006007a0c */ /* 0x000fe40003f06270 */
[----:B------:R-:W-:-:S11]  /*a3f0*/  ISETP.GE.AND P1, PT, R7, c[0x0][0x3c8], PT ;  /* 0x0000f20007007a0c */ /* 0x000fd60003f26270 */
[----:B------:R-:W-:-:S04]  /*a400*/  @!P0 SHF.R.S32.HI R3, RZ, 0x1f, R6 ;  /* 0x0000001fff038819 */ /* 0x000fc80000011406 */
[----:B------:R-:W-:Y:S01]  /*a410*/  @!P0 LEA.HI R3, R3, R6, RZ, 0x3 ;  /* 0x0000000603038211 */ /* 0x000fe200078f18ff */
[----:B--2-4-:R-:W-:-:S03]  /*a420*/  @!P1 IMAD.WIDE R6, R7, 0x2, R10 ;  /* 0x0000000207069825 */ /* 0x014fc600078e020a */
[----:B------:R-:W-:Y:S02]  /*a430*/  @!P0 LOP3.LUT R3, R3, 0xfffffff8, RZ, 0xc0, !PT ;  /* 0xfffffff803038812 */ /* 0x000fe400078ec0ff */
[----:B------:R2:W-:Y:S03]  /*a440*/  @!P1 ST.E.128 [R6.64], RZ ;  /* 0x000000ff06009985 */ /* 0x0005e6000c101d0e */
[----:B------:R-:W-:-:S05]  /*a450*/  @!P0 IMAD.WIDE R2, R3, 0x2, R10 ;  /* 0x0000000203028825 */ /* 0x000fca00078e020a */
[----:B------:R2:W-:Y:S01]  /*a460*/  @!P0 ST.E.128 [R2.64], RZ ;  /* 0x000000ff02008985 */ /* 0x0005e2000c101d0e */
[----:B------:R-:W-:-:S13]  /*a470*/  ISETP.GE.AND P0, PT, R5, c[0x0][0x3c8], PT ;  /* 0x0000f20005007a0c */ /* 0x000fda0003f06270 */
[----:B------:R-:W-:Y:S05]  /*a480*/  @P0 EXIT ;  /* 0x000000000000094d */ /* 0x000fea0003800000 */
[----:B------:R-:W-:-:S04]  /*a490*/  SHF.R.S32.HI R0, RZ, 0x1f, R5 ;  /* 0x0000001fff007819 */ /* 0x000fc80000011405 */
[----:B------:R-:W-:-:S04]  /*a4a0*/  LEA.HI R0, R0, R5, RZ, 0x3 ;  /* 0x0000000500007211 */ /* 0x000fc800078f18ff */
[----:B--2---:R-:W-:-:S05]  /*a4b0*/  LOP3.LUT R3, R0, 0xfffffff8, RZ, 0xc0, !PT ;  /* 0xfffffff800037812 */ /* 0x004fca00078ec0ff */
[----:B------:R-:W-:-:S05]  /*a4c0*/  IMAD.WIDE R10, R3, 0x2, R10 ;  /* 0x00000002030a7825 */ /* 0x000fca00078e020a */
[----:B------:R-:W-:Y:S01]  /*a4d0*/  ST.E.128 [R10.64], RZ ;  /* 0x000000ff0a007985 */ /* 0x000fe2000c101d0e */
[----:B------:R-:W-:Y:S05]  /*a4e0*/  EXIT ;  /* 0x000000000000794d */ /* 0x000fea0003800000 */
.L_x_53:
        /* <DEDUP_REMOVED lines=9> */
.L_x_1698:


//--------------------- .text._ZN7cutlass13device_kernelIN5flash19enable_sm80_to_sm89INS1_16FlashAttnFwdSm80INS1_25CollectiveMainloopFwdSm80ILi8ELi1ELb0EN4cute5tupleIJNS5_1CILi128EEENS7_ILi64EEENS7_ILi192EEEEEELi192ENS_10bfloat16_tEfNS_4arch4Sm80ELb0ELb0ELb1ELb1ELb1ELb1ELb1ELb0EEENS1_21CollectiveEpilogueFwdINS6_IJS8_SA_S9_EEENS6_IJNS7_ILi1EEESI_SI_EEESC_SE_Li256ELb1ELb1ELb0ELb0EEENS1_19SingleTileSchedulerILb1ELb0ELb1ELi128EEEEEEEEEvNT_6ParamsE --------------------------
	.section	.text._ZN7cutlass13device_kernelIN5flash19enable_sm80_to_sm89INS1_16FlashAttnFwdSm80INS1_25CollectiveMainloopFwdSm80ILi8ELi1ELb0EN4cute5tupleIJNS5_1CILi128EEENS7_ILi64EEENS7_ILi192EEEEEELi192ENS_10bfloat16_tEfNS_4arch4Sm80ELb0ELb0ELb1ELb1ELb1ELb1ELb1ELb0EEENS1_21CollectiveEpilogueFwdINS6_IJS8_SA_S9_EEENS6_IJNS7_ILi1EEESI_SI_EEESC_SE_Li256ELb1ELb1ELb0ELb0EEENS1_19SingleTileSchedulerILb1ELb0ELb1ELi128EEEEEEEEEvNT_6ParamsE,"ax",@progbits
	.sectioninfo	@"SHI_REGISTERS=255"
	.align	128
.text._ZN7cutlass13device_kernelIN5flash19enable_sm80_to_sm89INS1_16FlashAttnFwdSm80INS1_25CollectiveMainloopFwdSm80ILi8ELi1ELb0EN4cute5tupleIJNS5_1CILi128EEENS7_ILi64EEENS7_ILi192EEEEEELi192ENS_10bfloat16_tEfNS_4arch4Sm80ELb0ELb0ELb1ELb1ELb1ELb1ELb1ELb0EEENS1_21CollectiveEpilogueFwdINS6_IJS8_SA_S9_EEENS6_IJNS7_ILi1EEESI_SI_EEESC_SE_Li256ELb1ELb1ELb0ELb0EEENS1_19SingleTileSchedulerILb1ELb0ELb1ELi128EEEEEEEEEvNT_6ParamsE:
        .type           _ZN7cutlass13device_kernelIN5flash19enable_sm80_to_sm89INS1_16FlashAttnFwdSm80INS1_25CollectiveMainloopFwdSm80ILi8ELi1ELb0EN4cute5tupleIJNS5_1CILi128EEENS7_ILi64EEENS7_ILi192EEEEEELi192ENS_10bfloat16_tEfNS_4arch4Sm80ELb0ELb0ELb1ELb1ELb1ELb1ELb1ELb0EEENS1_21CollectiveEpilogueFwdINS6_IJS8_SA_S9_EEENS6_IJNS7_ILi1EEESI_SI_EEESC_SE_Li256ELb1ELb1ELb0ELb0EEENS1_19SingleTileSchedulerILb1ELb0ELb1ELi128EEEEEEEEEvNT_6ParamsE,@function
        .size           _ZN7cutlass13device_kernelIN5flash19enable_sm80_to_sm89INS1_16FlashAttnFwdSm80INS1_25CollectiveMainloopFwdSm80ILi8ELi1ELb0EN4cute5tupleIJNS5_1CILi128EEENS7_ILi64EEENS7_ILi192EEEEEELi192ENS_10bfloat16_tEfNS_4arch4Sm80ELb0ELb0ELb1ELb1ELb1ELb1ELb1ELb0EEENS1_21CollectiveEpilogueFwdINS6_IJS8_SA_S9_EEENS6_IJNS7_ILi1EEESI_SI_EEESC_SE_Li256ELb1ELb1ELb0ELb0EEENS1_19SingleTileSchedulerILb1ELb0ELb1ELi128EEEEEEEEEvNT_6ParamsE,(.L_x_1699 - _ZN7cutlass13device_kernelIN5flash19enable_sm80_to_sm89INS1_16FlashAttnFwdSm80INS1_25CollectiveMainloopFwdSm80ILi8ELi1ELb0EN4cute5tupleIJNS5_1CILi128EEENS7_ILi64EEENS7_ILi192EEEEEELi192ENS_10bfloat16_tEfNS_4arch4Sm80ELb0ELb0ELb1ELb1ELb1ELb1ELb1ELb0EEENS1_21CollectiveEpilogueFwdINS6_IJS8_SA_S9_EEENS6_IJNS7_ILi1EEESI_SI_EEESC_SE_Li256ELb1ELb1ELb0ELb0EEENS1_19SingleTileSchedulerILb1ELb0ELb1ELi128EEEEEEEEEvNT_6ParamsE)
        .other          _ZN7cutlass13device_kernelIN5flash19enable_sm80_to_sm89INS1_16FlashAttnFwdSm80INS1_25CollectiveMainloopFwdSm80ILi8ELi1ELb0EN4cute5tupleIJNS5_1CILi128EEENS7_ILi64EEENS7_ILi192EEEEEELi192ENS_10bfloat16_tEfNS_4arch4Sm80ELb0ELb0ELb1ELb1ELb1ELb1ELb1ELb0EEENS1_21CollectiveEpilogueFwdINS6_IJS8_SA_S9_EEENS6_IJNS7_ILi1EEESI_SI_EEESC_SE_Li256ELb1ELb1ELb0ELb0EEENS1_19SingleTileSchedulerILb1ELb0ELb1ELi128EEEEEEEEEvNT_6ParamsE,@"STO_CUDA_ENTRY STV_DEFAULT"
_ZN7cutlass13device_kernelIN5flash19enable_sm80_to_sm89INS1_16FlashAttnFwdSm80INS1_25CollectiveMainloopFwdSm80ILi8ELi1ELb0EN4cute5tupleIJNS5_1CILi128EEENS7_ILi64EEENS7_ILi192EEEEEELi192ENS_10bfloat16_tEfNS_4arch4Sm80ELb0ELb0ELb1ELb1ELb1ELb1ELb1ELb0EEENS1_21CollectiveEpilogueFwdINS6_IJS8_SA_S9_EEENS6_IJNS7_ILi1EEESI_SI_EEESC_SE_Li256ELb1ELb1ELb0ELb0EEENS1_19SingleTileSchedulerILb1ELb0ELb1ELi128EEEEEEEEEvNT_6ParamsE:
[----:B------:R-:W-:Y:S02]  /*0000*/  MOV R1, c[0x0][0x28] ;  /* 0x00000a0000017a02 */ /* 0x000fe40000000f00 */
[----:B------:R-:W1:Y:S01]  /*0010*/  S2R R84, SR_TID.X ;  /* 0x0000000000547919 */ /* 0x000e620000002100 */
[----:B------:R-:W-:Y:S01]  /*0020*/  MOV R4, 0x4 ;  /* 0x0000000400047802 */ /* 0x000fe20000000f00 */
[----:B------:R-:W-:Y:S02]  /*0030*/  ULDC.64 UR6, c[0x0][0x118] ;  /* 0x0000460000067ab9 */ /* 0x000fe40000000a00 */
[----:B------:R-:W2:Y:S04]  /*0040*/  S2R R209, SR_CTAID.Z ;  /* 0x0000000000d17919 */ /* 0x000ea80000002700 */
[----:B------:R-:W3:Y:S01]  /*0050*/  S2R R86, SR_CTAID.X ;  /* 0x0000000000567919 */ /* 0x000ee20000002500 */
[----:B-1----:R-:W-:Y:S01]  /*0060*/  SHF.R.U32.HI R0, RZ, 0x5, R84 ;  /* 0x00000005ff007819 */ /* 0x002fe20000011654 */
[----:B--2---:R-:W-:-:S05]  /*0070*/  IMAD.WIDE R2, R209, R4, c[0x0][0x568] ;  /* 0x00015a00d1027625 */ /* 0x004fca00078e0204 */
[----:B------:R-:W1:Y:S02]  /*0080*/  SHFL.IDX PT, R0, R0, RZ, 0x1f ;  /* 0x00001fff00007589 */ /* 0x000e6400000e0000 */
[----:B-1----:R-:W-:-:S13]  /*0090*/  ISETP.NE.AND P0, PT, R0, RZ, PT ;  /* 0x000000ff0000720c */ /* 0x002fda0003f05270 */
[----:B------:R-:W-:Y:S05]  /*00a0*/  @!P0 BRA `(.L_x_54) ;  /* 0x0000013000008947 */ /* 0x000fea0003800000 */
[----:B---3--:R-:W-:-:S04]  /*00b0*/  ISETP.NE.U32.AND P0, PT, RZ, c[0x0][0x568], PT ;  /* 0x00015a00ff007a0c */ /* 0x008fc80003f05070 */
[----:B------:R-:W-:-:S13]  /*00c0*/  ISETP.NE.AND.EX P0, PT, RZ, c[0x0][0x56c], PT, P0 ;  /* 0x00015b00ff007a0c */ /* 0x000fda0003f05300 */
[----:B------:R-:W-:Y:S05]  /*00d0*/  @!P0 BRA `(.L_x_55) ;  /* 0x0000002000008947 */ /* 0x000fea0003800000 */
[----:B------:R1:W5:Y:S01]  /*00e0*/  LDG.E R3, [R2.64] ;  /* 0x0000000602037981 */ /* 0x000362000c1e1900 */
[----:B------:R-:W-:Y:S05]  /*00f0*/  BRA `(.L_x_56) ;  /* 0x0000009000007947 */ /* 0x000fea0003800000 */
.L_x_55:
[----:B------:R-:W-:-:S04]  /*0100*/  ISETP.NE.U32.AND P0, PT, RZ, c[0x0][0x560], PT ;  /* 0x00015800ff007a0c */ /* 0x000fc80003f05070 */
[----:B------:R-:W-:-:S13]  /*0110*/  ISETP.NE.AND.EX P0, PT, RZ, c[0x0][0x564], PT, P0 ;  /* 0x00015900ff007a0c */ /* 0x000fda0003f05300 */
[----:B------:R-:W-:Y:S05]  /*0120*/  @!P0 BRA `(.L_x_57) ;  /* 0x0000005000008947 */ /* 0x000fea0003800000 */
[----:B------:R-:W-:-:S05]  /*0130*/  IMAD.WIDE R6, R209, R4, c[0x0][0x560] ;  /* 0x00015800d1067625 */ /* 0x000fca00078e0204 */
[----:B------:R-:W2:Y:S04]  /*0140*/  LDG.E R3, [R6.64] ;  /* 0x0000000606037981 */ /* 0x000ea8000c1e1900 */
[----:B------:R-:W2:Y:S02]  /*0150*/  LDG.E R0, [R6.64+0x4] ;  /* 0x0000040606007981 */ /* 0x000ea4000c1e1900 */
[----:B--2---:R-:W-:Y:S01]  /*0160*/  IADD3 R3, -R3, R0, RZ ;  /* 0x0000000003037210 */ /* 0x004fe20007ffe1ff */
[----:B------:R-:W-:Y:S05]  /*0170*/  BRA `(.L_x_56) ;  /* 0x0000001000007947 */ /* 0x000fea0003800000 */
.L_x_57:
[----:B------:R-:W-:-:S05]  /*0180*/  MOV R3, c[0x0][0x54c] ;  /* 0x0001530000037a02 */ /* 0x000fca0000000f00 */
.L_x_56:
[----:B-----5:R-:W-:Y:S01]  /*0190*/  IMAD R3, R3, c[0x0][0x548], RZ ;  /* 0x0001520003037a24 */ /* 0x020fe200078e02ff */
[----:B------:R-:W-:-:S04]  /*01a0*/  SHF.L.U32 R0, R86, 0x7, RZ ;  /* 0x0000000756007819 */ /* 0x000fc800000006ff */
[----:B------:R-:W-:-:S04]  /*01b0*/  ISETP.GE.AND P0, PT, R0, R3, PT ;  /* 0x000000030000720c */ /* 0x000fc80003f06270 */
[----:B------:R-:W-:Y:S01]  /*01c0*/  SEL R209, R209, 0xffffffff, !P0 ;  /* 0xffffffffd1d17807 */ /* 0x000fe20004000000 */
[----:B------:R-:W-:Y:S05]  /*01d0*/  BRA `(.L_x_58) ;  /* 0x0000012000007947 */ /* 0x000fea0003800000 */
.L_x_54:
[----:B---3--:R-:W-:-:S04]  /*01e0*/  ISETP.NE.U32.AND P0, PT, RZ, c[0x0][0x568], PT ;  /* 0x00015a00ff007a0c */ /* 0x008fc80003f05070 */
[----:B------:R-:W-:-:S13]  /*01f0*/  ISETP.NE.AND.EX P0, PT, RZ, c[0x0][0x56c], PT, P0 ;  /* 0x00015b00ff007a0c */ /* 0x000fda0003f05300 */
[----:B------:R-:W-:Y:S05]  /*0200*/  @!P0 BRA `(.L_x_59) ;  /* 0x0000002000008947 */ /* 0x000fea0003800000 */
[----:B------:R1:W5:Y:S01]  /*0210*/  LDG.E R3, [R2.64] ;  /* 0x0000000602037981 */ /* 0x000362000c1e1900 */
[----:B------:R-:W-:Y:S05]  /*0220*/  BRA `(.L_x_60) ;  /* 0x0000009000007947 */ /* 0x000fea0003800000 */
.L_x_59:
        /* <DEDUP_REMOVED lines=8> */
.L_x_61:
[----:B------:R-:W-:-:S05]  /*02b0*/  MOV R3, c[0x0][0x54c] ;  /* 0x0001530000037a02 */ /* 0x000fca0000000f00 */
.L_x_60:
[----:B-----5:R-:W-:Y:S01]  /*02c0*/  IMAD R3, R3, c[0x0][0x548], RZ ;  /* 0x0001520003037a24 */ /* 0x020fe200078e02ff */
[----:B------:R-:W-:-:S04]  /*02d0*/  SHF.L.U32 R0, R86, 0x7, RZ ;  /* 0x0000000756007819 */ /* 0x000fc800000006ff */
[----:B------:R-:W-:-:S04]  /*02e0*/  ISETP.GE.AND P0, PT, R0, R3, PT ;  /* 0x000000030000720c */ /* 0x000fc80003f06270 */
[----:B------:R-:W-:-:S04]  /*02f0*/  SEL R209, R209, 0xffffffff, !P0 ;  /* 0xffffffffd1d17807 */ /* 0x000fc80004000000 */
.L_x_58:
[----:B------:R-:W-:-:S13]  /*0300*/  ISETP.GE.AND P0, PT, R209, RZ, PT ;  /* 0x000000ffd100720c */ /* 0x000fda0003f06270 */
[----:B------:R-:W-:Y:S05]  /*0310*/  @!P0 EXIT ;  /* 0x000000000000894d */ /* 0x000fea0003800000 */
[----:B------:R-:W-:Y:S01]  /*0320*/  ISETP.NE.U32.AND P0, PT, RZ, c[0x0][0x370], PT ;  /* 0x0000dc00ff007a0c */ /* 0x000fe20003f05070 */
[----:B------:R-:W-:Y:S01]  /*0330*/  IMAD.MOV.U32 R89, RZ, RZ, c[0x0][0x168] ;  /* 0x00005a00ff597624 */ /* 0x000fe200078e00ff */
[----:B------:R-:W-:Y:S01]  /*0340*/  ISETP.NE.U32.AND P1, PT, RZ, c[0x0][0x360], PT ;  /* 0x0000d800ff007a0c */ /* 0x000fe20003f25070 */
[----:B------:R-:W-:Y:S01]  /*0350*/  IMAD.MOV.U32 R153, RZ, RZ, RZ ;  /* 0x000000ffff997224 */ /* 0x000fe200078e00ff */
[----:B------:R-:W-:Y:S01]  /*0360*/  ISETP.NE.AND.EX P2, PT, RZ, c[0x0][0x374], PT, P0 ;  /* 0x0000dd00ff007a0c */ /* 0x000fe20003f45300 */
[----:B------:R-:W-:Y:S01]  /*0370*/  IMAD.MOV.U32 R175, RZ, RZ, RZ ;  /* 0x000000ffffaf7224 */ /* 0x000fe200078e00ff */
[----:B------:R-:W-:Y:S01]  /*0380*/  ISETP.NE.AND.EX P0, PT, RZ, c[0x0][0x364], PT, P1 ;  /* 0x0000d900ff007a0c */ /* 0x000fe20003f05310 */
[CC--:B------:R-:W-:Y:S01]  /*0390*/  IMAD.WIDE R10, R209.reuse, R4.reuse, c[0x0][0x348] ;  /* 0x0000d200d10a7625 */ /* 0x0c0fe200078e0204 */
[----:B------:R-:W-:Y:S02]  /*03a0*/  ISETP.NE.U32.AND P1, PT, RZ, c[0x0][0x348], PT ;  /* 0x0000d200ff007a0c */ /* 0x000fe40003f25070 */
[----:B------:R-:W-:Y:S01]  /*03b0*/  ISETP.NE.U32.AND P3, PT, RZ, c[0x0][0x350], PT ;  /* 0x0000d400ff007a0c */ /* 0x000fe20003f65070 */
[----:B------:R-:W-:Y:S01]  /*03c0*/  IMAD.WIDE R8, R209, R4, c[0x0][0x350] ;  /* 0x0000d400d1087625 */ /* 0x000fe200078e0204 */
[----:B------:R-:W-:-:S02]  /*03d0*/  ISETP.NE.U32.AND P4, PT, RZ, c[0x0][0x358], PT ;  /* 0x0000d600ff007a0c */ /* 0x000fc40003f85070 */
[----:B------:R-:W-:Y:S01]  /*03e0*/  ISETP.NE.AND.EX P1, PT, RZ, c[0x0][0x34c], PT, P1 ;  /* 0x0000d300ff007a0c */ /* 0x000fe20003f25310 */
[CC--:B------:R-:W-:Y:S01]  /*03f0*/  IMAD.WIDE R6, R209.reuse, R4.reuse, c[0x0][0x358] ;  /* 0x0000d600d1067625 */ /* 0x0c0fe200078e0204 */
[----:B------:R-:W-:Y:S02]  /*0400*/  ISETP.NE.AND.EX P3, PT, RZ, c[0x0][0x354], PT, P3 ;  /* 0x0000d500ff007a0c */ /* 0x000fe40003f65330 */
[----:B------:R-:W-:Y:S01]  /*0410*/  ISETP.NE.AND.EX P4, PT, RZ, c[0x0][0x35c], PT, P4 ;  /* 0x0000d700ff007a0c */ /* 0x000fe20003f85340 */
[CC--:B------:R-:W-:Y:S01]  /*0420*/  @P0 IMAD.WIDE R12, R209.reuse, R4.reuse, c[0x0][0x360] ;  /* 0x0000d800d10c0625 */ /* 0x0c0fe200078e0204 */
[----:B------:R-:W-:Y:S01]  /*0430*/  MOV R97, RZ ;  /* 0x000000ff00617202 */ /* 0x000fe20000000f00 */
[----:B------:R-:W2:Y:S01]  /*0440*/  S2R R207, SR_CTAID.Y ;  /* 0x0000000000cf7919 */ /* 0x000ea20000002600 */
[----:B------:R-:W-:Y:S01]  /*0450*/  ULDC UR5, c[0x0][0x2ac] ;  /* 0x0000ab0000057ab9 */ /* 0x000fe20000000800 */
[----:B------:R-:W-:Y:S02]  /*0460*/  IMAD.MOV.U32 R208, RZ, RZ, RZ ;  /* 0x000000ffffd07224 */ /* 0x000fe400078e00ff */
[----:B------:R3:W5:Y:S01]  /*0470*/  @P0 LDG.E R89, [R12.64] ;  /* 0x000000060c590981 */ /* 0x000762000c1e1900 */
[----:B------:R-:W-:Y:S01]  /*0480*/  ULDC UR4, c[0x0][0x1d0] ;  /* 0x0000740000047ab9 */ /* 0x000fe20000000800 */
[----:B-1----:R-:W-:-:S02]  /*0490*/  @P2 IMAD.WIDE R2, R209, R4, c[0x0][0x370] ;  /* 0x0000dc00d1022625 */ /* 0x002fc400078e0204 */
[----:B------:R3:W5:Y:S04]  /*04a0*/  @P1 LDG.E R153, [R10.64] ;  /* 0x000000060a991981 */ /* 0x000768000c1e1900 */
[----:B------:R3:W5:Y:S04]  /*04b0*/  @P3 LDG.E R97, [R8.64] ;  /* 0x0000000608613981 */ /* 0x000768000c1e1900 */
[----:B------:R3:W5:Y:S01]  /*04c0*/  @P4 LDG.E R175, [R6.64] ;  /* 0x0000000606af4981 */ /* 0x000762000c1e1900 */
[----:B------:R-:W-:-:S03]  /*04d0*/  UIMAD UR4, UR5, UR4, URZ ;  /* 0x00000004050472a4 */ /* 0x000fc6000f8e023f */
[----:B------:R1:W5:Y:S01]  /*04e0*/  @P2 LDG.E R208, [R2.64] ;  /* 0x0000000602d02981 */ /* 0x000362000c1e1900 */
[----:B------:R-:W-:Y:S01]  /*04f0*/  IMAD.MOV.U32 R154, RZ, RZ, c[0x0][0x228] ;  /* 0x00008a00ff9a7624 */ /* 0x000fe200078e00ff */
[----:B--2---:R-:W-:Y:S02]  /*0500*/  SHF.R.S32.HI R88, RZ, 0x1f, R207 ;  /* 0x0000001fff587819 */ /* 0x004fe400000114cf */
[----:B-1----:R-:W-:Y:S01]  /*0510*/  MOV R2, UR4 ;  /* 0x0000000400027c02 */ /* 0x002fe20008000f00 */
[----:B------:R-:W-:Y:S05]  /*0520*/  @P0 BRA `(.L_x_62) ;  /* 0x0000004000000947 */ /* 0x000fea0003800000 */
[----:B---3--:R-:W-:Y:S05]  /*0530*/  @!P1 BRA `(.L_x_62) ;  /* 0x0000003000009947 */ /* 0x008fea0003800000 */
[----:B-----5:R-:W2:Y:S04]  /*0540*/  LDG.E R89, [R10.64] ;  /* 0x000000060a597981 */ /* 0x020ea8000c1e1900 */
[----:B------:R-:W2:Y:S02]  /*0550*/  LDG.E R0, [R10.64+0x4] ;  /* 0x000004060a007981 */ /* 0x000ea4000c1e1900 */
[----:B--2---:R-:W-:-:S02]  /*0560*/  IADD3 R89, -R89, R0, RZ ;  /* 0x0000000059597210 */ /* 0x004fc40007ffe1ff */
.L_x_62:
[----:B---3--:R-:W-:-:S04]  /*0570*/  ISETP.NE.U32.AND P0, PT, RZ, c[0x0][0x368], PT ;  /* 0x0000da00ff007a0c */ /* 0x008fc80003f05070 */
[----:B------:R-:W-:-:S13]  /*0580*/  ISETP.NE.AND.EX P0, PT, RZ, c[0x0][0x36c], PT, P0 ;  /* 0x0000db00ff007a0c */ /* 0x000fda0003f05300 */
[----:B------:R-:W-:Y:S05]  /*0590*/  @!P0 BRA `(.L_x_63) ;  /* 0x0000003000008947 */ /* 0x000fea0003800000 */
[----:B------:R-:W-:-:S06]  /*05a0*/  IMAD.WIDE R2, R209, R4, c[0x0][0x368] ;  /* 0x0000da00d1027625 */ /* 0x000fcc00078e0204 */
[----:B------:R1:W5:Y:S01]  /*05b0*/  LDG.E R2, [R2.64] ;  /* 0x0000000602027981 */ /* 0x000362000c1e1900 */
[----:B------:R-:W-:Y:S05]  /*05c0*/  BRA `(.L_x_64) ;  /* 0x0000004000007947 */ /* 0x000fea0003800000 */
.L_x_63:
[----:B------:R-:W-:Y:S05]  /*05d0*/  @!P3 BRA `(.L_x_64) ;  /* 0x000000300000b947 */ /* 0x000fea0003800000 */
[----:B------:R-:W2:Y:S04]  /*05e0*/  LDG.E R2, [R8.64] ;  /* 0x0000000608027981 */ /* 0x000ea8000c1e1900 */
[----:B------:R-:W2:Y:S02]  /*05f0*/  LDG.E R3, [R8.64+0x4] ;  /* 0x0000040608037981 */ /* 0x000ea4000c1e1900 */
[----:B--2---:R-:W-:Y:S02]  /*0600*/  IADD3 R2, -R2, R3, RZ ;  /* 0x0000000302027210 */ /* 0x004fe40007ffe1ff */
.L_x_64:
[----:B------:R-:W2:Y:S04]  /*0610*/  @P4 LDG.E R0, [R6.64] ;  /* 0x0000000606004981 */ /* 0x000ea8000c1e1900 */
[----:B------:R-:W2:Y:S01]  /*0620*/  @P4 LDG.E R5, [R6.64+0x4] ;  /* 0x0000040606054981 */ /* 0x000ea2000c1e1900 */
[----:B-1---5:R-:W-:Y:S01]  /*0630*/  IMAD.IADD R3, R2, 0x1, -R208 ;  /* 0x0000000102037824 */ /* 0x022fe200078e0ad0 */
[----:B------:R-:W-:Y:S01]  /*0640*/  ISETP.NE.U32.AND P0, PT, RZ, c[0x0][0x378], PT ;  /* 0x0000de00ff007a0c */ /* 0x000fe20003f05070 */
[----:B------:R-:W-:-:S03]  /*0650*/  IMAD.MOV.U32 R87, RZ, RZ, R2 ;  /* 0x000000ffff577224 */ /* 0x000fc600078e0002 */
[----:B------:R-:W-:Y:S01]  /*0660*/  ISETP.NE.AND.EX P0, PT, RZ, c[0x0][0x37c], PT, P0 ;  /* 0x0000df00ff007a0c */ /* 0x000fe20003f05300 */
[----:B------:R-:W-:-:S05]  /*0670*/  IMAD.MOV R105, RZ, RZ, -R3 ;  /* 0x000000ffff697224 */ /* 0x000fca00078e0a03 */
[----:B------:R-:W-:-:S07]  /*0680*/  IMNMX R105, RZ, R105, !PT ;  /* 0x00000069ff697217 */ /* 0x000fce0007800200 */
[----:B------:R-:W-:-:S05]  /*0690*/  @P0 IMAD.WIDE R8, R209, R4, c[0x0][0x378] ;  /* 0x0000de00d1080625 */ /* 0x000fca00078e0204 */
[----:B------:R1:W5:Y:S01]  /*06a0*/  @P0 LDG.E R87, [R8.64] ;  /* 0x0000000608570981 */ /* 0x000362000c1e1900 */
[----:B--2---:R-:W-:-:S04]  /*06b0*/  @P4 IMAD.IADD R154, R5, 0x1, -R0 ;  /* 0x00000001059a4824 */ /* 0x004fc800078e0a00 */
[----:B------:R-:W-:-:S05]  /*06c0*/  IMAD.IADD R85, R3, 0x1, R154 ;  /* 0x0000000103557824 */ /* 0x000fca00078e029a */
[----:B------:R-:W-:-:S04]  /*06d0*/  IADD3 R0, R85, 0x3f, RZ ;  /* 0x0000003f55007810 */ /* 0x000fc80007ffe0ff */
[----:B------:R-:W-:-:S04]  /*06e0*/  SHF.R.S32.HI R133, RZ, 0x1f, R0 ;  /* 0x0000001fff857819 */ /* 0x000fc80000011400 */
[----:B------:R-:W-:-:S04]  /*06f0*/  LEA.HI R133, R133, R0, RZ, 0x6 ;  /* 0x0000000085857211 */ /* 0x000fc800078f30ff */
[----:B------:R-:W-:-:S05]  /*0700*/  LOP3.LUT R83, R133, 0xffffffc0, RZ, 0xc0, !PT ;  /* 0xffffffc085537812 */ /* 0x000fca00078ec0ff */
[----:B------:R-:W-:-:S05]  /*0710*/  IMAD.IADD R3, R83, 0x1, -R3 ;  /* 0x0000000153037824 */ /* 0x000fca00078e0a03 */
[----:B------:R-:W-:-:S04]  /*0720*/  IMNMX R6, R3, R154, PT ;  /* 0x0000009a03067217 */ /* 0x000fc80003800200 */
[----:B------:R-:W-:Y:S02]  /*0730*/  ISETP.GT.AND P0, PT, R6, R105, PT ;  /* 0x000000690600720c */ /* 0x000fe40003f04270 */
[----:B------:R-:W-:-:S05]  /*0740*/  SHF.R.U32.HI R105, RZ, 0x6, R105 ;  /* 0x00000006ff697819 */ /* 0x000fca0000011669 */
[----:B------:R-:W-:-:S06]  /*0750*/  IMAD.MOV.U32 R0, RZ, RZ, R105 ;  /* 0x000000ffff007224 */ /* 0x000fcc00078e0069 */
[----:B------:R-:W-:-:S04]  /*0760*/  @P0 IADD3 R6, R6, 0x3f, RZ ;  /* 0x0000003f06060810 */ /* 0x000fc80007ffe0ff */
[----:B------:R-:W-:-:S04]  /*0770*/  @P0 SHF.R.S32.HI R3, RZ, 0x1f, R6 ;  /* 0x0000001fff030819 */ /* 0x000fc80000011406 */
[----:B------:R-:W-:-:S04]  /*0780*/  @P0 LEA.HI R3, R3, R6, RZ, 0x6 ;  /* 0x0000000603030211 */ /* 0x000fc800078f30ff */
[----:B------:R-:W-:-:S04]  /*0790*/  @P0 SHF.R.S32.HI R0, RZ, 0x6, R3 ;  /* 0x00000006ff000819 */ /* 0x000fc80000011403 */
[----:B------:R-:W-:-:S13]  /*07a0*/  ISETP.GT.AND P0, PT, R0, R105, PT ;  /* 0x000000690000720c */ /* 0x000fda0003f04270 */
[----:B------:R-:W-:Y:S05]  /*07b0*/  @!P0 BRA `(.L_x_65) ;  /* 0x0000565000008947 */ /* 0x000fea0003800000 */
[----:B-1----:R-:W-:-:S04]  /*07c0*/  ISETP.NE.U32.AND P3, PT, RZ, c[0x0][0x340], PT ;  /* 0x0000d000ff007a0c */ /* 0x002fc80003f65070 */
[----:B------:R-:W-:-:S13]  /*07d0*/  ISETP.NE.AND.EX P3, PT, RZ, c[0x0][0x344], PT, P3 ;  /* 0x0000d100ff007a0c */ /* 0x000fda0003f65330 */
[----:B------:R-:W-:-:S06]  /*07e0*/  @P3 IMAD.WIDE R160, R209, R4, c[0x0][0x340] ;  /* 0x0000d000d1a03625 */ /* 0x000fcc00078e0204 */
[----:B------:R-:W2:Y:S01]  /*07f0*/  @P3 LDG.E R160, [R160.64] ;  /* 0x00000006a0a03981 */ /* 0x000ea2000c1e1900 */
[----:B------:R-:W-:Y:S01]  /*0800*/  SHF.R.S32.HI R7, RZ, 0x1f, R84 ;  /* 0x0000001fff077819 */ /* 0x000fe20000011454 */
[----:B------:R-:W-:Y:S01]  /*0810*/  IMAD.MOV.U32 R122, RZ, RZ, c[0x0][0x238] ;  /* 0x00008e00ff7a7624 */ /* 0x000fe200078e00ff */
[----:B------:R-:W-:Y:S01]  /*0820*/  SHF.R.S32.HI R3, RZ, 0x1f, R175 ;  /* 0x0000001fff037819 */ /* 0x000fe200000114af */
[----:B------:R-:W-:Y:S01]  /*0830*/  IMAD.MOV.U32 R111, RZ, RZ, 0x6 ;  /* 0x00000006ff6f7424 */ /* 0x000fe200078e00ff */
[-C--:B------:R-:W-:Y:S01]  /*0840*/  LEA.HI R4, R7, R84.reuse, RZ, 0x3 ;  /* 0x0000005407047211 */ /* 0x080fe200078f18ff */
[----:B------:R-:W-:Y:S01]  /*0850*/  IMAD.IADD R97, R97, 0x1, R2 ;  /* 0x0000000161617824 */ /* 0x000fe200078e0202 */
[----:B------:R-:W-:Y:S01]  /*0860*/  IADD3 R147, R0, -0x1, RZ ;  /* 0xffffffff00937810 */ /* 0x000fe20007ffe0ff */
[----:B------:R-:W-:Y:S01]  /*0870*/  IMAD.SHL.U32 R108, R122, 0x40, RZ ;  /* 0x000000407a6c7824 */ /* 0x000fe200078e00ff */
[----:B------:R-:W-:Y:S01]  /*0880*/  LOP3.LUT R5, R4, 0x1ffffff8, RZ, 0xc0, !PT ;  /* 0x1ffffff804057812 */ /* 0x000fe200078ec0ff */
[----:B------:R-:W-:Y:S01]  /*0890*/  IMAD R172, R88, c[0x0][0x240], RZ ;  /* 0x0000900058ac7a24 */ /* 0x000fe200078e02ff */
[----:B------:R-:W-:Y:S01]  /*08a0*/  SHF.R.S32.HI R4, RZ, 0x3, R4 ;  /* 0x00000003ff047819 */ /* 0x000fe20000011404 */
[----:B------:R-:W-:Y:S01]  /*08b0*/  IMAD.MOV.U32 R121, RZ, RZ, 0x5 ;  /* 0x00000005ff797424 */ /* 0x000fe200078e00ff */
[----:B------:R-:W-:Y:S01]  /*08c0*/  SHF.L.U64.HI R107, R122, R111, c[0x0][0x23c] ;  /* 0x00008f007a6b7619 */ /* 0x000fe2000001026f */
[----:B------:R-:W-:Y:S01]  /*08d0*/  IMAD.IADD R10, R84, 0x1, -R5 ;  /* 0x00000001540a7824 */ /* 0x000fe200078e0a05 */
[----:B------:R-:W-:Y:S01]  /*08e0*/  IADD3 R174, P0, R4, R175, RZ ;  /* 0x000000af04ae7210 */ /* 0x000fe20007f1e0ff */
[----:B------:R-:W-:Y:S01]  /*08f0*/  IMAD.IADD R104, R154, 0x1, -R4 ;  /* 0x000000019a687824 */ /* 0x000fe200078e0a04 */
[----:B------:R-:W-:Y:S01]  /*0900*/  SHF.R.S32.HI R2, RZ, 0x1f, R147 ;  /* 0x0000001fff027819 */ /* 0x000fe20000011493 */
[----:B------:R-:W-:Y:S01]  /*0910*/  IMAD.SHL.U32 R10, R10, 0x8, RZ ;  /* 0x000000080a0a7824 */ /* 0x000fe200078e00ff */
[----:B------:R-:W-:Y:S01]  /*0920*/  LEA.HI.X.SX32 R175, R4, R3, 0x1, P0 ;  /* 0x0000000304af7211 */ /* 0x000fe200000f0eff */
[----:B------:R-:W-:Y:S01]  /*0930*/  IMAD R0, R147, -0x40, R104 ;  /* 0xffffffc093007824 */ /* 0x000fe200078e0268 */
[----:B------:R-:W-:Y:S01]  /*0940*/  LEA.HI R149, R7, R84, RZ, 0x2 ;  /* 0x0000005407957211 */ /* 0x000fe200078f10ff */
[----:B------:R-:W-:Y:S01]  /*0950*/  IMAD R9, R107, R147, RZ ;  /* 0x000000936b097224 */ /* 0x000fe200078e02ff */
[--C-:B------:R-:W-:Y:S01]  /*0960*/  SHF.R.S32.HI R11, RZ, 0x1f, R10.reuse ;  /* 0x0000001fff0b7819 */ /* 0x100fe2000001140a */
[----:B------:R-:W-:Y:S01]  /*0970*/  IMAD R3, R175, c[0x0][0x238], RZ ;  /* 0x00008e00af037a24 */ /* 0x000fe200078e02ff */
[----:B------:R-:W-:Y:S01]  /*0980*/  ISETP.GE.AND P1, PT, R0, 0x1, PT ;  /* 0x000000010000780c */ /* 0x000fe20003f26270 */
[----:B------:R-:W-:Y:S01]  /*0990*/  IMAD R2, R2, R108, R9 ;  /* 0x0000006c02027224 */ /* 0x000fe200078e0209 */
[----:B------:R-:W-:Y:S01]  /*09a0*/  ISETP.GT.AND P0, PT, R0, 0x20, PT ;  /* 0x000000200000780c */ /* 0x000fe20003f04270 */
[----:B------:R-:W-:Y:S01]  /*09b0*/  IMAD R12, R174, c[0x0][0x23c], R3 ;  /* 0x00008f00ae0c7a24 */ /* 0x000fe200078e0203 */
[----:B------:R-:W-:Y:S01]  /*09c0*/  IADD3 R0, R10, 0x80, RZ ;  /* 0x000000800a007810 */ /* 0x000fe20007ffe0ff */
[----:B------:R-:W-:Y:S01]  /*09d0*/  IMAD.WIDE.U32 R8, R174, c[0x0][0x238], R10 ;  /* 0x00008e00ae087a25 */ /* 0x000fe200078e000a */
[----:B------:R-:W-:Y:S01]  /*09e0*/  SEL R170, R209, RZ, !P4 ;  /* 0x000000ffd1aa7207 */ /* 0x000fe20006000000 */
[----:B------:R-:W-:Y:S01]  /*09f0*/  ULDC.U8 UR4, c[0x0][0x298] ;  /* 0x0000a60000047ab9 */ /* 0x000fe20000000000 */
[----:B------:R-:W-:Y:S01]  /*0a00*/  ISETP.GE.AND P5, PT, R0, c[0x0][0x1d4], PT ;  /* 0x0000750000007a0c */ /* 0x000fe20003fa6270 */
[----:B------:R-:W-:Y:S01]  /*0a10*/  IMAD.SHL.U32 R5, R4, 0x40, RZ ;  /* 0x0000004004057824 */ /* 0x000fe200078e00ff */
[----:B------:R-:W-:Y:S01]  /*0a20*/  SHF.R.S32.HI R0, RZ, 0x1f, R209 ;  /* 0x0000001fff007819 */ /* 0x000fe200000114d1 */
[----:B------:R-:W-:Y:S01]  /*0a30*/  IMAD.IADD R13, R9, 0x1, R12 ;  /* 0x00000001090d7824 */ /* 0x000fe200078e020c */
[----:B------:R-:W-:Y:S01]  /*0a40*/  IADD3 R3, R10, 0x40, RZ ;  /* 0x000000400a037810 */ /* 0x000fe20007ffe0ff */
[----:B------:R-:W-:Y:S01]  /*0a50*/  IMAD.MOV.U32 R12, RZ, RZ, R8 ;  /* 0x000000ffff0c7224 */ /* 0x000fe200078e0008 */
[----:B------:R-:W-:Y:S01]  /*0a60*/  LOP3.LUT R5, R5, 0x1c0, RZ, 0xc0, !PT ;  /* 0x000001c005057812 */ /* 0x000fe200078ec0ff */
[C---:B------:R-:W-:Y:S01]  /*0a70*/  IMAD R172, R207.reuse, c[0x0][0x244], R172 ;  /* 0x00009100cfac7a24 */ /* 0x040fe200078e02ac */
[----:B------:R-:W-:Y:S01]  /*0a80*/  SEL R103, R0, RZ, !P4 ;  /* 0x000000ff00677207 */ /* 0x000fe20006000000 */
[----:B------:R-:W-:Y:S01]  /*0a90*/  IMAD.WIDE.U32 R12, R207, c[0x0][0x240], R12 ;  /* 0x00009000cf0c7a25 */ /* 0x000fe200078e000c */
[----:B------:R-:W-:-:S02]  /*0aa0*/  LOP3.LUT R4, R5, 0x38, R10, 0xf8, !PT ;  /* 0x0000003805047812 */ /* 0x000fc400078ef80a */
[----:B------:R-:W-:Y:S01]  /*0ab0*/  SHF.R.U32.HI R5, RZ, 0x3, R5 ;  /* 0x00000003ff057819 */ /* 0x000fe20000011605 */
[----:B------:R-:W-:Y:S01]  /*0ac0*/  IMAD.IADD R173, R13, 0x1, R172 ;  /* 0x000000010dad7824 */ /* 0x000fe200078e02ac */
[----:B------:R-:W-:Y:S01]  /*0ad0*/  SHF.R.S32.HI R152, RZ, 0x2, R149 ;  /* 0x00000002ff987819 */ /* 0x000fe20000011495 */
[----:B------:R-:W-:Y:S01]  /*0ae0*/  IMAD R181, R103, c[0x0][0x248], RZ ;  /* 0x0000920067b57a24 */ /* 0x000fe200078e02ff */
[----:B------:R-:W-:Y:S01]  /*0af0*/  LOP3.LUT R4, R4, R5, RZ, 0x3c, !PT ;  /* 0x0000000504047212 */ /* 0x000fe200078e3cff */
[----:B------:R-:W-:Y:S01]  /*0b00*/  IMAD.MOV.U32 R172, RZ, RZ, R12 ;  /* 0x000000ffffac7224 */ /* 0x000fe200078e000c */
[----:B------:R-:W-:Y:S01]  /*0b10*/  ISETP.GE.AND P6, PT, R3, c[0x0][0x1d4], PT ;  /* 0x0000750003007a0c */ /* 0x000fe20003fc6270 */
[C---:B------:R-:W-:Y:S01]  /*0b20*/  IMAD R181, R170.reuse, c[0x0][0x24c], R181 ;  /* 0x00009300aab57a24 */ /* 0x040fe200078e02b5 */
[----:B------:R-:W-:Y:S01]  /*0b30*/  LOP3.LUT R5, R149, 0xfffffffc, RZ, 0xc0, !PT ;  /* 0xfffffffc95057812 */ /* 0x000fe200078ec0ff */
[----:B------:R-:W-:Y:S01]  /*0b40*/  IMAD.WIDE.U32 R172, R170, c[0x0][0x248], R172 ;  /* 0x00009200aaac7a25 */ /* 0x000fe200078e00ac */
[----:B------:R-:W-:-:S02]  /*0b50*/  SHF.R.S32.HI R3, RZ, 0x1f, R152 ;  /* 0x0000001fff037819 */ /* 0x000fc40000011498 */
[----:B------:R-:W-:Y:S01]  /*0b60*/  ISETP.GE.AND P2, PT, R10, c[0x0][0x1d4], PT ;  /* 0x000075000a007a0c */ /* 0x000fe20003f46270 */
[----:B------:R-:W-:Y:S01]  /*0b70*/  IMAD R8, R88, c[0x0][0x260], RZ ;  /* 0x0000980058087a24 */ /* 0x000fe200078e02ff */
[----:B------:R-:W-:Y:S01]  /*0b80*/  SHF.L.U64.HI R121, R122, R121, c[0x0][0x23c] ;  /* 0x00008f007a797619 */ /* 0x000fe20000010279 */
[----:B------:R-:W-:Y:S01]  /*0b90*/  IMAD.IADD R181, R173, 0x1, R181 ;  /* 0x00000001adb57824 */ /* 0x000fe200078e02b5 */
[----:B------:R-:W-:Y:S01]  /*0ba0*/  P2R R158, PR, RZ, 0x4 ;  /* 0x00000004ff9e7803 */ /* 0x000fe20000000000 */
[----:B------:R-:W-:Y:S01]  /*0bb0*/  IMAD.MOV.U32 R180, RZ, RZ, R172 ;  /* 0x000000ffffb47224 */ /* 0x000fe200078e00ac */
[-C--:B------:R-:W-:Y:S01]  /*0bc0*/  LEA.HI R145, R7, R84.reuse, RZ, 0x6 ;  /* 0x0000005407917211 */ /* 0x080fe200078f30ff */
[----:B------:R-:W-:Y:S01]  /*0bd0*/  IMAD.IADD R5, R84, 0x1, -R5 ;  /* 0x0000000154057824 */ /* 0x000fe200078e0a05 */
[----:B------:R-:W-:Y:S01]  /*0be0*/  ISETP.NE.AND P4, PT, R158, RZ, PT ;  /* 0x000000ff9e00720c */ /* 0x000fe20003f85270 */
[----:B------:R-:W-:Y:S01]  /*0bf0*/  IMAD R9, R3, c[0x0][0x280], RZ ;  /* 0x0000a00003097a24 */ /* 0x000fe200078e02ff */
[----:B------:R-:W-:Y:S01]  /*0c00*/  SHF.R.S32.HI R149, RZ, 0x1f, R149 ;  /* 0x0000001fff957819 */ /* 0x000fe20000011495 */
[----:B------:R-:W-:Y:S01]  /*0c10*/  IMAD R8, R207, c[0x0][0x264], R8 ;  /* 0x00009900cf087a24 */ /* 0x000fe200078e0208 */
[----:B------:R-:W-:Y:S01]  /*0c20*/  LEA.HI R132, R7, R84, RZ, 0x5 ;  /* 0x0000005407847211 */ /* 0x000fe200078f28ff */
[----:B------:R-:W-:Y:S01]  /*0c30*/  IMAD.WIDE.U32 R10, R207, c[0x0][0x260], R10 ;  /* 0x00009800cf0a7a25 */ /* 0x000fe200078e000a */
[----:B------:R-:W-:-:S03]  /*0c40*/  LEA.HI R149, R149, R152, RZ, 0x3 ;  /* 0x0000009895957211 */ /* 0x000fc600078f18ff */
[----:B------:R-:W-:Y:S01]  /*0c50*/  IMAD.WIDE.U32 R20, R147, R108, R180 ;  /* 0x0000006c93147225 */ /* 0x000fe200078e00b4 */
[----:B------:R-:W-:-:S03]  /*0c60*/  LOP3.LUT R149, R149, 0xfffffff8, RZ, 0xc0, !PT ;  /* 0xfffffff895957812 */ /* 0x000fc600078ec0ff */
[----:B------:R-:W-:Y:S02]  /*0c70*/  IMAD R164, R152, c[0x0][0x284], R9 ;  /* 0x0000a10098a47a24 */ /* 0x000fe400078e0209 */
[----:B------:R-:W-:Y:S02]  /*0c80*/  IMAD.SHL.U32 R16, R5, 0x8, RZ ;  /* 0x0000000805107824 */ /* 0x000fe400078e00ff */
[----:B------:R-:W-:Y:S02]  /*0c90*/  IMAD.IADD R9, R11, 0x1, R8 ;  /* 0x000000010b097824 */ /* 0x000fe400078e0208 */
[----:B------:R-:W-:Y:S01]  /*0ca0*/  IMAD.MOV.U32 R8, RZ, RZ, R10 ;  /* 0x000000ffff087224 */ /* 0x000fe200078e000a */
[----:B------:R-:W-:Y:S01]  /*0cb0*/  @P1 LEA R10, P2, R20, c[0x0][0x220], 0x1 ;  /* 0x00008800140a1a11 */ /* 0x000fe200078408ff */
[----:B------:R-:W-:Y:S01]  /*0cc0*/  IMAD.IADD R2, R21, 0x1, R2 ;  /* 0x0000000115027824 */ /* 0x000fe200078e0202 */
[----:B------:R-:W-:Y:S01]  /*0cd0*/  SHF.R.S32.HI R17, RZ, 0x1f, R16 ;  /* 0x0000001fff117819 */ /* 0x000fe20000011410 */
[----:B------:R-:W-:Y:S01]  /*0ce0*/  IMAD R3, R3, c[0x0][0x290], RZ ;  /* 0x0000a40003037a24 */ /* 0x000fe200078e02ff */
[----:B------:R-:W-:Y:S01]  /*0cf0*/  IADD3 R148, R16, 0xa0, RZ ;  /* 0x000000a010947810 */ /* 0x000fe20007ffe0ff */
[----:B------:R-:W-:Y:S01]  /*0d00*/  IMAD.SHL.U32 R122, R122, 0x20, RZ ;  /* 0x000000207a7a7824 */ /* 0x000fe200078e00ff */
[----:B------:R-:W-:Y:S01]  /*0d10*/  @P1 LEA.HI.X R11, R20, c[0x0][0x224], R2, 0x1, P2 ;  /* 0x00008900140b1a11 */ /* 0x000fe200010f0c02 */
[----:B------:R-:W-:Y:S01]  /*0d20*/  IMAD R162, R152, c[0x0][0x294], R3 ;  /* 0x0000a50098a27a24 */ /* 0x000fe200078e0203 */
[----:B------:R-:W-:Y:S01]  /*0d30*/  IADD3 R151, R16, 0x60, RZ ;  /* 0x0000006010977810 */ /* 0x000fe20007ffe0ff */
[----:B------:R-:W-:Y:S01]  /*0d40*/  IMAD.SHL.U32 R18, R5, 0x4, RZ ;  /* 0x0000000405127824 */ /* 0x000fe200078e00ff */
[----:B------:R-:W-:Y:S01]  /*0d50*/  @P0 IADD3 R3, P2, R122, R20, RZ ;  /* 0x000000147a030210 */ /* 0x000fe20007f5e0ff */
[----:B------:R-:W-:Y:S01]  /*0d60*/  IMAD.WIDE.U32 R14, R152, c[0x0][0x280], R16 ;  /* 0x0000a000980e7a25 */ /* 0x000fe200078e0010 */
[----:B------:R-:W-:-:S02]  /*0d70*/  IADD3 R150, R16, 0x80, RZ ;  /* 0x0000008010967810 */ /* 0x000fc40007ffe0ff */
[----:B------:R-:W-:Y:S01]  /*0d80*/  SHF.R.S32.HI R19, RZ, 0x1f, R18 ;  /* 0x0000001fff137819 */ /* 0x000fe20000011412 */
[----:B------:R-:W-:Y:S01]  /*0d90*/  @P0 IMAD.X R2, R121, 0x1, R2, P2 ;  /* 0x0000000179020824 */ /* 0x000fe200010e0602 */
[C---:B------:R-:W-:Y:S01]  /*0da0*/  @P0 LEA R20, P2, R3.reuse, c[0x0][0x220], 0x1 ;  /* 0x0000880003140a11 */ /* 0x040fe200078408ff */
[----:B------:R-:W-:Y:S01]  /*0db0*/  IMAD.IADD R165, R164, 0x1, R15 ;  /* 0x00000001a4a57824 */ /* 0x000fe200078e020f */
[----:B------:R-:W-:Y:S01]  /*0dc0*/  IADD3 R15, R18, 0x20, RZ ;  /* 0x00000020120f7810 */ /* 0x000fe20007ffe0ff */
[----:B------:R-:W-:Y:S01]  /*0dd0*/  IMAD.WIDE.U32 R12, R152, c[0x0][0x290], R16 ;  /* 0x0000a400980c7a25 */ /* 0x000fe200078e0010 */
[----:B------:R-:W-:Y:S02]  /*0de0*/  @P0 LEA.HI.X R21, R3, c[0x0][0x224], R2, 0x1, P2 ;  /* 0x0000890003150a11 */ /* 0x000fe400010f0c02 */
[----:B------:R-:W-:Y:S01]  /*0df0*/  ISETP.GE.AND P2, PT, R16, c[0x0][0x27c], PT ;  /* 0x00009f0010007a0c */ /* 0x000fe20003f46270 */
[----:B------:R-:W-:Y:S01]  /*0e00*/  IMAD.SHL.U32 R145, R145, 0x8, RZ ;  /* 0x0000000891917824 */ /* 0x000fe200078e00ff */
[----:B------:R-:W-:Y:S01]  /*0e10*/  SHF.R.S32.HI R142, RZ, 0x1f, R151 ;  /* 0x0000001fff8e7819 */ /* 0x000fe20000011497 */
[----:B------:R-:W-:Y:S01]  /*0e20*/  IMAD.WIDE.U32 R168, R152, c[0x0][0x280], R18 ;  /* 0x0000a00098a87a25 */ /* 0x000fe200078e0012 */
[----:B------:R-:W-:-:S02]  /*0e30*/  SEL R3, RZ, c[0x0][0x27c], !P2 ;  /* 0x00009f00ff037a07 */ /* 0x000fc40005000000 */
[----:B------:R-:W-:Y:S01]  /*0e40*/  LOP3.LUT R145, R4, 0xfffffe00, R145, 0xf8, !PT ;  /* 0xfffffe0004917812 */ /* 0x000fe200078ef891 */
[----:B------:R-:W-:Y:S01]  /*0e50*/  IMAD.IADD R163, R162, 0x1, R13 ;  /* 0x00000001a2a37824 */ /* 0x000fe200078e020d */
[----:B------:R-:W-:Y:S01]  /*0e60*/  P2R R157, PR, RZ, 0x4 ;  /* 0x00000004ff9d7803 */ /* 0x000fe20000000000 */
[----:B------:R-:W-:Y:S01]  /*0e70*/  IMAD.IADD R13, R18, 0x1, R15 ;  /* 0x00000001120d7824 */ /* 0x000fe200078e020f */
[----:B------:R-:W-:Y:S01]  /*0e80*/  SHF.R.S32.HI R137, RZ, 0x1f, R150 ;  /* 0x0000001fff897819 */ /* 0x000fe20000011496 */
[----:B------:R-:W-:Y:S01]  /*0e90*/  IMAD.IADD R169, R169, 0x1, R164 ;  /* 0x00000001a9a97824 */ /* 0x000fe200078e02a4 */
[----:B------:R-:W-:Y:S01]  /*0ea0*/  LEA.HI R142, R142, R151, RZ, 0x3 ;  /* 0x000000978e8e7211 */ /* 0x000fe200078f18ff */
[----:B------:R-:W-:Y:S01]  /*0eb0*/  IMAD.WIDE.U32 R166, R152, c[0x0][0x290], R18 ;  /* 0x0000a40098a67a25 */ /* 0x000fe200078e0012 */
[----:B------:R-:W-:Y:S02]  /*0ec0*/  ISETP.GE.AND P2, PT, R13, c[0x0][0x27c], PT ;  /* 0x00009f000d007a0c */ /* 0x000fe40003f46270 */
[----:B------:R-:W-:Y:S01]  /*0ed0*/  SHF.R.S32.HI R144, RZ, 0x1f, R13 ;  /* 0x0000001fff907819 */ /* 0x000fe2000001140d */
[----:B------:R-:W-:Y:S01]  /*0ee0*/  IMAD.MOV.U32 R164, RZ, RZ, R14 ;  /* 0x000000ffffa47224 */ /* 0x000fe200078e000e */
[----:B------:R-:W-:Y:S01]  /*0ef0*/  IADD3 R14, R18, 0x40, RZ ;  /* 0x00000040120e7810 */ /* 0x000fe20007ffe0ff */
[----:B------:R-:W-:Y:S01]  /*0f00*/  IMAD.SHL.U32 R145, R145, 0x2, RZ ;  /* 0x0000000291917824 */ /* 0x000fe200078e00ff */
[----:B------:R-:W-:Y:S01]  /*0f10*/  LEA.HI R137, R137, R150, RZ, 0x3 ;  /* 0x0000009689897211 */ /* 0x000fe200078f18ff */
[----:B------:R-:W-:Y:S01]  /*0f20*/  IMAD.IADD R167, R167, 0x1, R162 ;  /* 0x00000001a7a77824 */ /* 0x000fe200078e02a2 */
[----:B------:R-:W-:Y:S01]  /*0f30*/  LEA.HI R144, R144, R13, RZ, 0x3 ;  /* 0x0000000d90907211 */ /* 0x000fe200078f18ff */
[----:B------:R-:W-:Y:S01]  /*0f40*/  IMAD.IADD R3, R16, 0x1, R3 ;  /* 0x0000000110037824 */ /* 0x000fe200078e0203 */
[----:B------:R-:W-:Y:S01]  /*0f50*/  @!PT LDS RZ, [RZ] ;  /* 0x00000000fffff984 */ /* 0x000fe20000000800 */
[----:B------:R-:W-:Y:S01]  /*0f60*/  @!PT LDS RZ, [RZ] ;  /* 0x00000000fffff984 */ /* 0x000fe20000000800 */
[----:B------:R-:W-:Y:S01]  /*0f70*/  @!PT LDS RZ, [RZ] ;  /* 0x00000000fffff984 */ /* 0x000fe20000000800 */
[----:B------:R1:W-:Y:S01]  /*0f80*/  @P1 LDGSTS.E.BYPASS.LTC128B.128 [R145+0x6100], [R10.64], !P4 ;  /* 0x061000000a911fae */ /* 0x0003e2000e101d46 */
[----:B------:R-:W-:Y:S01]  /*0f90*/  IMAD.MOV.U32 R162, RZ, RZ, R12 ;  /* 0x000000ffffa27224 */ /* 0x000fe200078e000c */
[----:B------:R-:W-:Y:S01]  /*0fa0*/  LOP3.LUT R142, R142, 0xfffffff8, RZ, 0xc0, !PT ;  /* 0xfffffff88e8e7812 */ /* 0x000fe200078ec0ff */
[----:B------:R-:W-:Y:S01]  /*0fb0*/  IMAD.IADD R12, R18, 0x1, R14 ;  /* 0x00000001120c7824 */ /* 0x000fe200078e020e */
[----:B------:R1:W-:Y:S01]  /*0fc0*/  @P1 LDGSTS.E.BYPASS.LTC128B.128 [R145+0x8100], [R10.64+0x80], !P6 ;  /* 0x081000800a911fae */ /* 0x0003e2000f101d46 */
[----:B------:R-:W-:Y:S01]  /*0fd0*/  SHF.R.S32.HI R130, RZ, 0x1f, R3 ;  /* 0x0000001fff827819 */ /* 0x000fe20000011403 */
[----:B------:R-:W-:Y:S01]  /*0fe0*/  IMAD.IADD R149, R152, 0x1, -R149 ;  /* 0x0000000198957824 */ /* 0x000fe200078e0a95 */
[----:B------:R-:W-:Y:S01]  /*0ff0*/  LOP3.LUT R137, R137, 0xfffffff8, RZ, 0xc0, !PT ;  /* 0xfffffff889897812 */ /* 0x000fe200078ec0ff */
[----:B------:R1:W-:Y:S01]  /*1000*/  @P1 LDGSTS.E.BYPASS.LTC128B.128 [R145+0xa100], [R10.64+0x100], !P5 ;  /* 0x0a1001000a911fae */ /* 0x0003e2000e901d46 */
[----:B------:R-:W-:Y:S01]  /*1010*/  ISETP.GE.AND P1, PT, R12, c[0x0][0x27c], PT ;  /* 0x00009f000c007a0c */ /* 0x000fe20003f26270 */
[----:B------:R-:W-:Y:S01]  /*1020*/  IMAD R146, R5, 0x40, R152 ;  /* 0x0000004005927824 */ /* 0x000fe200078e0298 */
[CC--:B------:R-:W-:Y:S01]  /*1030*/  LEA.HI R116, R130.reuse, R3.reuse, RZ, 0x3 ;  /* 0x0000000382747211 */ /* 0x0c0fe200078f18ff */
[----:B------:R3:W-:Y:S01]  /*1040*/  @P0 LDGSTS.E.BYPASS.LTC128B.128 [R145+0x7100], [R20.64], !P4 ;  /* 0x0710000014910fae */ /* 0x0007e2000e101d46 */
[----:B------:R-:W-:Y:S01]  /*1050*/  LEA.HI R130, R130, R3, RZ, 0x6 ;  /* 0x0000000382827211 */ /* 0x000fe200078f30ff */
[----:B------:R-:W-:Y:S01]  /*1060*/  IMAD.SHL.U32 R132, R132, 0x10, RZ ;  /* 0x0000001084847824 */ /* 0x000fe200078e00ff */
[----:B------:R-:W-:Y:S01]  /*1070*/  SEL R3, RZ, c[0x0][0x27c], !P1 ;  /* 0x00009f00ff037a07 */ /* 0x000fe20004800000 */
[----:B------:R3:W-:Y:S01]  /*1080*/  @P0 LDGSTS.E.BYPASS.LTC128B.128 [R145+0x9100], [R20.64+0x80], !P6 ;  /* 0x0910008014910fae */ /* 0x0007e2000f101d46 */
[----:B------:R-:W-:Y:S01]  /*1090*/  SHF.R.S32.HI R5, RZ, 0x1f, R148 ;  /* 0x0000001fff057819 */ /* 0x000fe20000011494 */
[----:B------:R-:W-:Y:S01]  /*10a0*/  IMAD.SHL.U32 R130, R130, 0x40, RZ ;  /* 0x0000004082827824 */ /* 0x000fe200078e00ff */
[----:B------:R-:W-:Y:S01]  /*10b0*/  LOP3.LUT R132, R132, 0xfffffe00, RZ, 0xc0, !PT ;  /* 0xfffffe0084847812 */ /* 0x000fe200078ec0ff */
[----:B------:R3:W-:Y:S01]  /*10c0*/  @P0 LDGSTS.E.BYPASS.LTC128B.128 [R145+0xb100], [R20.64+0x100], !P5 ;  /* 0x0b10010014910fae */ /* 0x0007e2000e901d46 */
[C---:B------:R-:W-:Y:S01]  /*10d0*/  LOP3.LUT P0, RZ, R149.reuse, 0x4, RZ, 0xc0, !PT ;  /* 0x0000000495ff7812 */ /* 0x040fe2000780c0ff */
[----:B------:R-:W-:Y:S01]  /*10e0*/  IMAD.SHL.U32 R149, R149, 0x40, RZ ;  /* 0x0000004095957824 */ /* 0x000fe200078e00ff */
[----:B------:R-:W-:Y:S01]  /*10f0*/  LEA.HI R136, R5, R148, RZ, 0x3 ;  /* 0x0000009405887211 */ /* 0x000fe200078f18ff */
[----:B------:R-:W-:Y:S01]  /*1100*/  IMAD.IADD R3, R3, 0x1, R12 ;  /* 0x0000000103037824 */ /* 0x000fe200078e020c */
[----:B------:R-:W0:Y:S01]  /*1110*/  LDGDEPBAR ;  /* 0x00000000000079af */ /* 0x000e220000000000 */
[----:B------:R-:W-:Y:S01]  /*1120*/  LOP3.LUT R130, R130, 0x7ffff000, RZ, 0xc0, !PT ;  /* 0x7ffff00082827812 */ /* 0x000fe200078ec0ff */
[----:B------:R-:W-:Y:S01]  /*1130*/  IMAD R4, R88, c[0x0][0x210], RZ ;  /* 0x0000840058047a24 */ /* 0x000fe200078e02ff */
[----:B------:R-:W-:Y:S01]  /*1140*/  LOP3.LUT R149, R149, 0x1c0, RZ, 0xc0, !PT ;  /* 0x000001c095957812 */ /* 0x000fe200078ec0ff */
[----:B------:R-:W-:Y:S01]  /*1150*/  IMAD.WIDE.U32 R176, R207, c[0x0][0x210], RZ ;  /* 0x00008400cfb07a25 */ /* 0x000fe200078e00ff */
[----:B------:R-:W-:-:S02]  /*1160*/  SHF.R.S32.HI R128, RZ, 0x1f, R3 ;  /* 0x0000001fff807819 */ /* 0x000fc40000011403 */
[----:B------:R-:W-:Y:S01]  /*1170*/  SHF.R.U32.HI R134, RZ, 0x3, R149 ;  /* 0x00000003ff867819 */ /* 0x000fe20000011695 */
[----:B------:R-:W-:Y:S01]  /*1180*/  IMAD.MOV.U32 R90, RZ, RZ, c[0x0][0x27c] ;  /* 0x00009f00ff5a7624 */ /* 0x000fe200078e00ff */
[----:B------:R-:W-:Y:S01]  /*1190*/  LOP3.LUT R5, R149, 0x18, R16, 0xf8, !PT ;  /* 0x0000001895057812 */ /* 0x000fe200078ef810 */
[----:B------:R-:W-:Y:S01]  /*11a0*/  IMAD R103, R103, c[0x0][0x268], RZ ;  /* 0x00009a0067677a24 */ /* 0x000fe200078e02ff */
[----:B------:R-:W-:Y:S01]  /*11b0*/  LOP3.LUT R7, R149, 0x38, R116, 0xf8, !PT ;  /* 0x0000003895077812 */ /* 0x000fe200078ef874 */
[----:B------:R-:W-:Y:S01]  /*11c0*/  IMAD.MOV.U32 R106, RZ, RZ, c[0x0][0x2b8] ;  /* 0x0000ae00ff6a7624 */ /* 0x000fe200078e00ff */
[-C--:B------:R-:W-:Y:S01]  /*11d0*/  LOP3.LUT R5, R5, R134.reuse, RZ, 0x3c, !PT ;  /* 0x0000008605057212 */ /* 0x080fe200078e3cff */
[----:B------:R-:W-:Y:S01]  /*11e0*/  IMAD R6, R88, c[0x0][0x1e8], RZ ;  /* 0x00007a0058067a24 */ /* 0x000fe200078e02ff */
[CC--:B------:R-:W-:Y:S01]  /*11f0*/  LEA.HI R120, R128.reuse, R3.reuse, RZ, 0x3 ;  /* 0x0000000380787211 */ /* 0x0c0fe200078f18ff */
[----:B------:R-:W-:Y:S01]  /*1200*/  IMAD.MOV.U32 R110, RZ, RZ, c[0x0][0x280] ;  /* 0x0000a000ff6e7624 */ /* 0x000fe200078e00ff */
[----:B------:R-:W-:Y:S01]  /*1210*/  LEA.HI R128, R128, R3, RZ, 0x6 ;  /* 0x0000000380807211 */ /* 0x000fe200078f30ff */
[----:B------:R-:W-:Y:S01]  /*1220*/  IMAD.IADD R140, R5, 0x1, R132 ;  /* 0x00000001058c7824 */ /* 0x000fe200078e0284 */
[----:B------:R-:W-:Y:S01]  /*1230*/  LOP3.LUT R7, R7, R134, RZ, 0x3c, !PT ;  /* 0x0000008607077212 */ /* 0x000fe200078e3cff */
[----:B------:R-:W-:Y:S01]  /*1240*/  IMAD.MOV.U32 R112, RZ, RZ, c[0x0][0x290] ;  /* 0x0000a400ff707624 */ /* 0x000fe200078e00ff */
[----:B------:R-:W-:Y:S01]  /*1250*/  LOP3.LUT R3, R149, 0x38, R120, 0xf8, !PT ;  /* 0x0000003895037812 */ /* 0x000fe200078ef878 */
[----:B------:R-:W-:Y:S01]  /*1260*/  IMAD.SHL.U32 R128, R128, 0x40, RZ ;  /* 0x0000004080807824 */ /* 0x000fe200078e00ff */
[----:B------:R-:W-:Y:S01]  /*1270*/  IADD3 R130, R7, R130, R132 ;  /* 0x0000008207827210 */ /* 0x000fe20007ffe084 */
[----:B------:R-:W-:Y:S01]  /*1280*/  IMAD R7, R207, c[0x0][0x214], R4 ;  /* 0x00008500cf077a24 */ /* 0x000fe200078e0204 */
[----:B------:R-:W-:Y:S01]  /*1290*/  SHF.R.S32.HI R143, RZ, 0x1f, R12 ;  /* 0x0000001fff8f7819 */ /* 0x000fe2000001140c */
[----:B------:R-:W-:Y:S01]  /*12a0*/  IMAD R103, R170, c[0x0][0x26c], R103 ;  /* 0x00009b00aa677a24 */ /* 0x000fe200078e0267 */
[----:B------:R-:W-:Y:S01]  /*12b0*/  LEA R140, R140, 0x100, 0x1 ;  /* 0x000001008c8c7811 */ /* 0x000fe200078e08ff */
[----:B------:R-:W-:Y:S01]  /*12c0*/  IMAD.IADD R114, R177, 0x1, R7 ;  /* 0x00000001b1727824 */ /* 0x000fe200078e0207 */
[----:B------:R-:W-:Y:S01]  /*12d0*/  SHF.R.S32.HI R141, RZ, 0x3, R116 ;  /* 0x00000003ff8d7819 */ /* 0x000fe20000011474 */
[----:B-----5:R-:W-:Y:S01]  /*12e0*/  IMAD.WIDE.U32 R168, R87, c[0x0][0x280], R168 ;  /* 0x0000a00057a87a25 */ /* 0x020fe200078e00a8 */
[----:B------:R-:W-:-:S02]  /*12f0*/  SHF.R.S32.HI R135, RZ, 0x3, R120 ;  /* 0x00000003ff877819 */ /* 0x000fc40000011478 */
[----:B------:R-:W-:Y:S01]  /*1300*/  LOP3.LUT R128, R128, 0x7ffff000, RZ, 0xc0, !PT ;  /* 0x7ffff00080807812 */ /* 0x000fe200078ec0ff */
[----:B------:R-:W-:Y:S01]  /*1310*/  IMAD.WIDE.U32 R170, R170, c[0x0][0x268], R8 ;  /* 0x00009a00aaaa7a25 */ /* 0x000fe200078e0008 */
[----:B------:R-:W-:Y:S02]  /*1320*/  LOP3.LUT R3, R3, R134, RZ, 0x3c, !PT ;  /* 0x0000008603037212 */ /* 0x000fe400078e3cff */
[----:B------:R-:W-:Y:S01]  /*1330*/  LOP3.LUT R116, R116, 0xfffffff8, RZ, 0xc0, !PT ;  /* 0xfffffff874747812 */ /* 0x000fe200078ec0ff */
[----:B------:R-:W-:Y:S01]  /*1340*/  IMAD.MOV.U32 R131, RZ, RZ, c[0x0][0x27c] ;  /* 0x00009f00ff837624 */ /* 0x000fe200078e00ff */
[----:B------:R-:W-:Y:S01]  /*1350*/  LOP3.LUT R120, R120, 0xfffffff8, RZ, 0xc0, !PT ;  /* 0xfffffff878787812 */ /* 0x000fe200078ec0ff */
[----:B------:R-:W-:Y:S01]  /*1360*/  IMAD.WIDE.U32 R178, R207, c[0x0][0x1e8], RZ ;  /* 0x00007a00cfb27a25 */ /* 0x000fe200078e00ff */
[----:B------:R-:W-:Y:S02]  /*1370*/  LEA.HI R143, R143, R12, RZ, 0x3 ;  /* 0x0000000c8f8f7211 */ /* 0x000fe400078f18ff */
[C---:B------:R-:W-:Y:S01]  /*1380*/  IADD3 R139, R140.reuse, 0x40, RZ ;  /* 0x000000408c8b7810 */ /* 0x040fe20007ffe0ff */
[----:B------:R-:W-:Y:S01]  /*1390*/  IMAD R113, R207, c[0x0][0x1ec], R6 ;  /* 0x00007b00cf717a24 */ /* 0x000fe200078e0206 */
[----:B------:R-:W-:Y:S01]  /*13a0*/  @P0 IADD3 R139, R140, -0x40, RZ ;  /* 0xffffffc08c8b0810 */ /* 0x000fe20007ffe0ff */
[----:B------:R-:W-:Y:S01]  /*13b0*/  IMAD.WIDE.U32 R166, R87, c[0x0][0x290], R166 ;  /* 0x0000a40057a67a25 */ /* 0x000fe200078e00a6 */
[----:B------:R-:W-:-:S02]  /*13c0*/  P2R R155, PR, RZ, 0x2 ;  /* 0x00000002ff9b7803 */ /* 0x000fc40000000000 */
[----:B------:R-:W-:Y:S01]  /*13d0*/  IADD3 R128, R3, R128, R132 ;  /* 0x0000008003807210 */ /* 0x000fe20007ffe084 */
[C---:B------:R-:W-:Y:S01]  /*13e0*/  IMAD.WIDE.U32 R164, R87.reuse, c[0x0][0x280], R164 ;  /* 0x0000a00057a47a25 */ /* 0x040fe200078e00a4 */
[----:B------:R-:W-:Y:S02]  /*13f0*/  SHF.R.S32.HI R115, RZ, 0x1f, R116 ;  /* 0x0000001fff737819 */ /* 0x000fe40000011474 */
[----:B------:R-:W-:Y:S01]  /*1400*/  SHF.R.S32.HI R119, RZ, 0x1f, R120 ;  /* 0x0000001fff777819 */ /* 0x000fe20000011478 */
[----:B------:R-:W-:Y:S01]  /*1410*/  IMAD.WIDE.U32 R162, R87, c[0x0][0x290], R162 ;  /* 0x0000a40057a27a25 */ /* 0x000fe200078e00a2 */
[----:B------:R-:W-:Y:S02]  /*1420*/  ISETP.GE.AND P0, PT, R90, 0x1, PT ;  /* 0x000000015a00780c */ /* 0x000fe40003f06270 */
[----:B------:R-:W-:Y:S01]  /*1430*/  LOP3.LUT R136, R136, 0xfffffff8, RZ, 0xc0, !PT ;  /* 0xfffffff888887812 */ /* 0x000fe200078ec0ff */
[----:B------:R-:W-:Y:S01]  /*1440*/  IMAD.SHL.U32 R131, R131, 0x2, RZ ;  /* 0x0000000283837824 */ /* 0x000fe200078e00ff */
[----:B------:R-:W-:Y:S01]  /*1450*/  LOP3.LUT R144, R144, 0xfffffff8, RZ, 0xc0, !PT ;  /* 0xfffffff890907812 */ /* 0x000fe200078ec0ff */
[----:B------:R-:W-:Y:S01]  /*1460*/  IMAD.IADD R113, R179, 0x1, R113 ;  /* 0x00000001b3717824 */ /* 0x000fe200078e0271 */
[----:B------:R-:W-:Y:S01]  /*1470*/  LOP3.LUT R143, R143, 0xfffffff8, RZ, 0xc0, !PT ;  /* 0xfffffff88f8f7812 */ /* 0x000fe200078ec0ff */
[----:B------:R-:W-:Y:S01]  /*1480*/  IMAD.IADD R103, R171, 0x1, R103 ;  /* 0x00000001ab677824 */ /* 0x000fe200078e0267 */
[----:B------:R-:W-:Y:S01]  /*1490*/  ISETP.NE.AND P1, PT, R106, 0x1, PT ;  /* 0x000000016a00780c */ /* 0x000fe20003f25270 */
[----:B------:R-:W-:Y:S01]  /*14a0*/  IMAD.SHL.U32 R130, R130, 0x2, RZ ;  /* 0x0000000282827824 */ /* 0x000fe200078e00ff */
[CC--:B------:R-:W-:Y:S01]  /*14b0*/  SHF.L.U64.HI R109, R110.reuse, R111.reuse, c[0x0][0x284] ;  /* 0x0000a1006e6d7619 */ /* 0x0c0fe2000001026f */
[----:B------:R-:W-:Y:S01]  /*14c0*/  IMAD.SHL.U32 R110, R110, 0x40, RZ ;  /* 0x000000406e6e7824 */ /* 0x000fe200078e00ff */
[C---:B------:R-:W-:Y:S01]  /*14d0*/  SHF.L.U64.HI R111, R112.reuse, R111, c[0x0][0x294] ;  /* 0x0000a500706f7619 */ /* 0x040fe2000001026f */
[----:B------:R-:W-:Y:S01]  /*14e0*/  IMAD.SHL.U32 R112, R112, 0x40, RZ ;  /* 0x0000004070707824 */ /* 0x000fe200078e00ff */
[C---:B------:R-:W-:Y:S01]  /*14f0*/  SHF.L.U64.HI R115, R116.reuse, 0x1, R115 ;  /* 0x0000000174737819 */ /* 0x040fe20000010273 */
[----:B------:R-:W-:Y:S01]  /*1500*/  IMAD.SHL.U32 R116, R116, 0x2, RZ ;  /* 0x0000000274747824 */ /* 0x000fe200078e00ff */
[C---:B------:R-:W-:Y:S01]  /*1510*/  SHF.L.U64.HI R119, R120.reuse, 0x1, R119 ;  /* 0x0000000178777819 */ /* 0x040fe20000010277 */
[----:B------:R-:W-:Y:S01]  /*1520*/  IMAD.SHL.U32 R120, R120, 0x2, RZ ;  /* 0x0000000278787824 */ /* 0x000fe200078e00ff */
[----:B------:R-:W-:Y:S01]  /*1530*/  P2R R156, PR, RZ, 0x4 ;  /* 0x00000004ff9c7803 */ /* 0x000fe20000000000 */
[----:B------:R-:W-:Y:S01]  /*1540*/  IMAD.SHL.U32 R128, R128, 0x2, RZ ;  /* 0x0000000280807824 */ /* 0x000fe200078e00ff */
[----:B-1----:R-:W-:-:S02]  /*1550*/  IADD3 R10, R18, 0x50, RZ ;  /* 0x00000050120a7810 */ /* 0x002fc40007ffe0ff */
[----:B------:R-:W-:Y:S02]  /*1560*/  IADD3 R9, R18, 0x10, RZ ;  /* 0x0000001012097810 */ /* 0x000fe40007ffe0ff */
[----:B------:R-:W-:Y:S02]  /*1570*/  SHF.R.S32.HI R125, RZ, 0x1f, R142 ;  /* 0x0000001fff7d7819 */ /* 0x000fe4000001148e */
[----:B------:R-:W-:Y:S02]  /*1580*/  SHF.R.S32.HI R124, RZ, 0x1f, R137 ;  /* 0x0000001fff7c7819 */ /* 0x000fe40000011489 */
[----:B------:R-:W-:Y:S02]  /*1590*/  SHF.R.S32.HI R123, RZ, 0x1f, R136 ;  /* 0x0000001fff7b7819 */ /* 0x000fe40000011488 */
[----:B------:R-:W-:Y:S02]  /*15a0*/  SHF.R.S32.HI R127, RZ, 0x1f, R144 ;  /* 0x0000001fff7f7819 */ /* 0x000fe40000011490 */
[----:B------:R-:W-:-:S02]  /*15b0*/  SHF.R.S32.HI R126, RZ, 0x1f, R143 ;  /* 0x0000001fff7e7819 */ /* 0x000fc4000001148f */
[----:B--2---:R-:W-:Y:S01]  /*15c0*/  @P3 SHF.R.S32.HI R161, RZ, 0x1f, R160 ;  /* 0x0000001fffa13819 */ /* 0x004fe200000114a0 */
[----:B------:R-:W-:Y:S01]  /*15d0*/  @!P3 IMAD.MOV.U32 R161, RZ, RZ, R0 ;  /* 0x000000ffffa1b224 */ /* 0x000fe200078e0000 */
[----:B------:R-:W-:Y:S01]  /*15e0*/  SEL R0, RZ, c[0x0][0x27c], !P2 ;  /* 0x00009f00ff007a07 */ /* 0x000fe20005000000 */
[----:B------:R-:W-:Y:S02]  /*15f0*/  @!P3 IMAD.MOV.U32 R160, RZ, RZ, R209 ;  /* 0x000000ffffa0b224 */ /* 0x000fe400078e00d1 */
[----:B------:R-:W-:Y:S02]  /*1600*/  IMAD R7, R161, c[0x0][0x2b0], RZ ;  /* 0x0000ac00a1077a24 */ /* 0x000fe400078e02ff */
[----:B------:R-:W-:Y:S02]  /*1610*/  IMAD.IADD R11, R0, 0x1, R13 ;  /* 0x00000001000b7824 */ /* 0x000fe400078e020d */
[C---:B------:R-:W-:Y:S02]  /*1620*/  IMAD R7, R160.reuse, c[0x0][0x2b4], R7 ;  /* 0x0000ad00a0077a24 */ /* 0x040fe400078e0207 */
[----:B------:R-:W-:Y:S01]  /*1630*/  IMAD.WIDE.U32 R160, R160, c[0x0][0x2b0], RZ ;  /* 0x0000ac00a0a07a25 */ /* 0x000fe200078e00ff */
[----:B------:R-:W-:-:S03]  /*1640*/  SHF.R.S32.HI R0, RZ, 0x1f, R11 ;  /* 0x0000001fff007819 */ /* 0x000fc6000001140b */
[----:B------:R-:W-:Y:S01]  /*1650*/  IMAD.IADD R96, R161, 0x1, R7 ;  /* 0x00000001a1607824 */ /* 0x000fe200078e0207 */
[CC--:B------:R-:W-:Y:S02]  /*1660*/  LEA.HI R118, R0.reuse, R11.reuse, RZ, 0x3 ;  /* 0x0000000b00767211 */ /* 0x0c0fe400078f18ff */
[----:B------:R-:W-:Y:S02]  /*1670*/  LEA.HI R0, R0, R11, RZ, 0x6 ;  /* 0x0000000b00007211 */ /* 0x000fe400078f30ff */
[--C-:B------:R-:W-:Y:S02]  /*1680*/  LOP3.LUT R129, R149, 0x38, R118.reuse, 0xf8, !PT ;  /* 0x0000003895817812 */ /* 0x100fe400078ef876 */
[----:B------:R-:W-:Y:S01]  /*1690*/  SHF.R.S32.HI R138, RZ, 0x3, R118 ;  /* 0x00000003ff8a7819 */ /* 0x000fe20000011476 */
[----:B------:R-:W-:Y:S01]  /*16a0*/  IMAD.SHL.U32 R0, R0, 0x40, RZ ;  /* 0x0000004000007824 */ /* 0x000fe200078e00ff */
[----:B------:R-:W-:Y:S02]  /*16b0*/  LOP3.LUT R129, R129, R134, RZ, 0x3c, !PT ;  /* 0x0000008681817212 */ /* 0x000fe400078e3cff */
[----:B------:R-:W-:-:S02]  /*16c0*/  LOP3.LUT R118, R118, 0xfffffff8, RZ, 0xc0, !PT ;  /* 0xfffffff876767812 */ /* 0x000fc400078ec0ff */
[----:B------:R-:W-:Y:S02]  /*16d0*/  LOP3.LUT R0, R0, 0x7ffff000, RZ, 0xc0, !PT ;  /* 0x7ffff00000007812 */ /* 0x000fe400078ec0ff */
[----:B------:R-:W-:Y:S02]  /*16e0*/  SHF.R.S32.HI R117, RZ, 0x1f, R118 ;  /* 0x0000001fff757819 */ /* 0x000fe40000011476 */
[----:B------:R-:W-:Y:S02]  /*16f0*/  IADD3 R129, R129, R0, R132 ;  /* 0x0000000081817210 */ /* 0x000fe40007ffe084 */
[----:B------:R-:W-:Y:S02]  /*1700*/  SHF.R.S32.HI R0, RZ, 0x1f, R87 ;  /* 0x0000001fff007819 */ /* 0x000fe40000011457 */
[C---:B------:R-:W-:Y:S01]  /*1710*/  SHF.L.U64.HI R117, R118.reuse, 0x1, R117 ;  /* 0x0000000176757819 */ /* 0x040fe20000010275 */
[----:B------:R-:W-:Y:S01]  /*1720*/  IMAD.SHL.U32 R118, R118, 0x2, RZ ;  /* 0x0000000276767824 */ /* 0x000fe200078e00ff */
[----:B------:R-:W-:Y:S01]  /*1730*/  IADD3 R11, R18, 0x30, RZ ;  /* 0x00000030120b7810 */ /* 0x000fe20007ffe0ff */
[----:B------:R-:W-:-:S02]  /*1740*/  IMAD R2, R0, c[0x0][0x280], RZ ;  /* 0x0000a00000027a24 */ /* 0x000fc400078e02ff */
[----:B------:R-:W-:Y:S02]  /*1750*/  IMAD R0, R0, c[0x0][0x290], RZ ;  /* 0x0000a40000007a24 */ /* 0x000fe400078e02ff */
[C---:B------:R-:W-:Y:S02]  /*1760*/  IMAD R99, R87.reuse, c[0x0][0x284], R2 ;  /* 0x0000a10057637a24 */ /* 0x040fe400078e0202 */
[----:B------:R-:W-:Y:S01]  /*1770*/  IMAD R3, R87, c[0x0][0x294], R0 ;  /* 0x0000a50057037a24 */ /* 0x000fe200078e0200 */
[----:B------:R-:W-:Y:S01]  /*1780*/  P2R R0, PR, RZ, 0x1 ;  /* 0x00000001ff007803 */ /* 0x000fe20000000000 */
[----:B------:R-:W-:Y:S01]  /*1790*/  IMAD.IADD R101, R169, 0x1, R99 ;  /* 0x00000001a9657824 */ /* 0x000fe200078e0263 */
[----:B------:R-:W-:Y:S01]  /*17a0*/  P2R R0, PR, RZ, 0x2 ;  /* 0x00000002ff007803 */ /* 0x000fe20000000000 */
[----:B------:R-:W-:Y:S02]  /*17b0*/  IMAD.IADD R99, R99, 0x1, R165 ;  /* 0x0000000163637824 */ /* 0x000fe400078e02a5 */
[----:B------:R-:W-:-:S02]  /*17c0*/  IMAD.IADD R100, R167, 0x1, R3 ;  /* 0x00000001a7647824 */ /* 0x000fc400078e0203 */
[----:B------:R-:W-:Y:S02]  /*17d0*/  IMAD.IADD R98, R3, 0x1, R163 ;  /* 0x0000000103627824 */ /* 0x000fe400078e02a3 */
[----:B------:R-:W-:Y:S01]  /*17e0*/  IMAD.SHL.U32 R129, R129, 0x2, RZ ;  /* 0x0000000281817824 */ /* 0x000fe200078e00ff */
[----:B---3--:R-:W-:Y:S06]  /*17f0*/  BAR.SYNC.DEFER_BLOCKING 0x0 ;  /* 0x0000000000007b1d */ /* 0x008fec0000010000 */
.L_x_90:
[----:B------:R-:W-:Y:S01]  /*1800*/  IMAD.SHL.U32 R95, R147, 0x40, RZ ;  /* 0x00000040935f7824 */ /* 0x000fe200078e00ff */
[----:B------:R-:W-:Y:S04]  /*1810*/  DEPBAR.LE SB0, 0x0 ;  /* 0x000080000000791a */ /* 0x000fe80000000000 */
[----:B------:R-:W-:Y:S01]  /*1820*/  IMAD.IADD R0, R146, 0x1, R95 ;  /* 0x0000000192007824 */ /* 0x000fe200078e025f */
[----:B------:R-:W-:Y:S01]  /*1830*/  ISETP.NE.AND P1, PT, R106, 0x1, PT ;  /* 0x000000016a00780c */ /* 0x000fe20003f25270 */
[----:B------:R-:W-:Y:S01]  /*1840*/  IMAD.MOV.U32 R102, RZ, RZ, RZ ;  /* 0x000000ffff667224 */ /* 0x000fe200078e00ff */
[----:B------:R-:W-:Y:S01]  /*1850*/  ISETP.GE.AND P2, PT, R90, 0x1, PT ;  /* 0x000000015a00780c */ /* 0x000fe20003f46270 */
[----:B------:R-:W-:Y:S01]  /*1860*/  IMAD.IADD R94, R97, 0x1, R0 ;  /* 0x00000001615e7824 */ /* 0x000fe200078e0200 */
[----:B------:R-:W-:Y:S01]  /*1870*/  ISETP.GE.AND P0, PT, R0, R154, PT ;  /* 0x0000009a0000720c */ /* 0x000fe20003f06270 */
[----:B------:R-:W-:Y:S02]  /*1880*/  BSSY B1, `(.L_x_66) ;  /* 0x00003ea000017945 */ /* 0x000fe40003800000 */
[----:B------:R-:W-:Y:S01]  /*1890*/  IMAD.MOV.U32 R3, RZ, RZ, R94 ;  /* 0x000000ffff037224 */ /* 0x000fe200078e005e */
[----:B------:R-:W-:Y:S05]  /*18a0*/  ISETP.GT.OR P0, PT, R146, 0x3f, P0 ;  /* 0x0000003f9200780c */ /* 0x000fea0000704670 */
[----:B------:R-:W-:Y:S05]  /*18b0*/  @P1 IMAD.HI.U32 R0, R94, c[0x0][0x2bc], RZ ;  /* 0x0000af005e001a27 */ /* 0x000fea00078e00ff */
[----:B------:R-:W-:Y:S04]  /*18c0*/  @P1 SHF.R.U32.HI R3, RZ, c[0x0][0x2c0], R0 ;  /* 0x0000b000ff031a19 */ /* 0x000fe80000011600 */
[C---:B------:R-:W-:Y:S04]  /*18d0*/  @!P0 IADD3 R5, P1, R3.reuse, R160, RZ ;  /* 0x000000a003058210 */ /* 0x040fe80007f3e0ff */
[----:B------:R-:W-:Y:S01]  /*18e0*/  @!P0 LEA.HI.X.SX32 R0, R3, R96, 0x1, P1 ;  /* 0x0000006003008211 */ /* 0x000fe200008f0eff */
[----:B------:R-:W-:Y:S01]  /*18f0*/  IMAD.MOV R3, RZ, RZ, -R3 ;  /* 0x000000ffff037224 */ /* 0x000fe200078e0a03 */
[----:B-1----:R-:W-:Y:S03]  /*1900*/  @!P0 LEA R6, P1, R5, c[0x0][0x2a0], 0x2 ;  /* 0x0000a80005068a11 */ /* 0x002fe600078210ff */
[----:B------:R-:W-:Y:S01]  /*1910*/  IMAD R94, R3, c[0x0][0x2b8], R94 ;  /* 0x0000ae00035e7a24 */ /* 0x000fe200078e025e */
[----:B------:R-:W-:Y:S03]  /*1920*/  @!P0 LEA.HI.X R7, R5, c[0x0][0x2a4], R0, 0x2, P1 ;  /* 0x0000a90005078a11 */ /* 0x000fe600008f1400 */
[C---:B------:R-:W-:Y:S01]  /*1930*/  IMAD.WIDE.U32 R4, R94.reuse, c[0x0][0x1e0], RZ ;  /* 0x000078005e047a25 */ /* 0x040fe200078e00ff */
[----:B------:R-:W-:Y:S01]  /*1940*/  SHF.R.S32.HI R93, RZ, 0x1f, R94 ;  /* 0x0000001fff5d7819 */ /* 0x000fe2000001145e */
[----:B--2---:R-:W2:Y:S04]  /*1950*/  @!P0 LDG.E R102, [R6.64] ;  /* 0x0000000606668981 */ /* 0x004ea8000c1e1900 */
[----:B------:R-:W-:Y:S01]  /*1960*/  IMAD R0, R93, c[0x0][0x1e0], RZ ;  /* 0x000078005d007a24 */ /* 0x000fe200078e02ff */
[----:B------:R-:W-:Y:S03]  /*1970*/  BAR.SYNC.DEFER_BLOCKING 0x0 ;  /* 0x0000000000007b1d */ /* 0x000fe60000010000 */
[----:B------:R-:W-:Y:S04]  /*1980*/  IMAD R0, R94, c[0x0][0x1e4], R0 ;  /* 0x000079005e007a24 */ /* 0x000fe800078e0200 */
[----:B------:R-:W-:Y:S01]  /*1990*/  IMAD.IADD R5, R5, 0x1, R0 ;  /* 0x0000000105057824 */ /* 0x000fe200078e0200 */
[----:B--2---:R-:W-:Y:S03]  /*19a0*/  SHF.R.S32.HI R92, RZ, 0x1f, R102 ;  /* 0x0000001fff5c7819 */ /* 0x004fe60000011466 */
[----:B------:R-:W-:Y:S04]  /*19b0*/  IMAD.WIDE.U32 R4, R102, c[0x0][0x1f0], R4 ;  /* 0x00007c0066047a25 */ /* 0x000fe800078e0004 */
[----:B------:R-:W-:Y:S01]  /*19c0*/  IMAD R2, R92, c[0x0][0x1f0], RZ ;  /* 0x00007c005c027a24 */ /* 0x000fe200078e02ff */
[----:B------:R-:W-:Y:S03]  /*19d0*/  IADD3 R0, P0, R178, R4, RZ ;  /* 0x00000004b2007210 */ /* 0x000fe60007f1e0ff */
[----:B------:R-:W-:Y:S05]  /*19e0*/  IMAD R2, R102, c[0x0][0x1f4], R2 ;  /* 0x00007d0066027a24 */ /* 0x000fea00078e0202 */
[----:B------:R-:W-:Y:S02]  /*19f0*/  IADD3.X R75, R113, R5, R2, P0, !PT ;  /* 0x00000005714b7210 */ /* 0x000fe400007fe402 */
[C---:B------:R-:W-:Y:S04]  /*1a00*/  LEA R73, P0, R0.reuse, c[0x0][0x1c8], 0x1 ;  /* 0x0000720000497a11 */ /* 0x040fe800078008ff */
[----:B------:R-:W-:Y:S01]  /*1a10*/  LEA.HI.X R75, R0, c[0x0][0x1cc], R75, 0x1, P0 ;  /* 0x00007300004b7a11 */ /* 0x000fe200000f0c4b */
[----:B------:R-:W-:-:S05]  /*1a20*/  @!P2 BRA `(.L_x_67) ;  /* 0x00003a900000a947 */ /* 0x000fca0003800000 */
[-C--:B------:R-:W-:Y:S01]  /*1a30*/  IMAD R21, R109, R147.reuse, RZ ;  /* 0x000000936d157224 */ /* 0x080fe200078e02ff */
[----:B------:R-:W-:Y:S01]  /*1a40*/  ISETP.NE.AND P0, PT, RZ, UR4, PT ;  /* 0x00000004ff007c0c */ /* 0x000fe2000bf05270 */
[-C--:B------:R-:W-:Y:S01]  /*1a50*/  IMAD R3, R111, R147.reuse, RZ ;  /* 0x000000936f037224 */ /* 0x080fe200078e02ff */
[----:B------:R-:W-:Y:S01]  /*1a60*/  SHF.R.S32.HI R0, RZ, 0x1f, R147 ;  /* 0x0000001fff007819 */ /* 0x000fe20000011493 */
[-C--:B------:R-:W-:Y:S01]  /*1a70*/  IMAD.WIDE.U32 R6, R110, R147.reuse, RZ ;  /* 0x000000936e067225 */ /* 0x080fe200078e00ff */
[----:B------:R-:W-:Y:S03]  /*1a80*/  IADD3 R91, -R95, R154, RZ ;  /* 0x0000009a5f5b7210 */ /* 0x000fe60007ffe1ff */
[C---:B------:R-:W-:Y:S01]  /*1a90*/  IMAD R21, R0.reuse, R110, R21 ;  /* 0x0000006e00157224 */ /* 0x040fe200078e0215 */
[----:B------:R-:W-:Y:S01]  /*1aa0*/  IMNMX R91, R91, 0x40, PT ;  /* 0x000000405b5b7817 */ /* 0x000fe20003800200 */
[----:B------:R-:W-:Y:S02]  /*1ab0*/  IMAD R3, R0, R112, R3 ;  /* 0x0000007000037224 */ /* 0x000fe400078e0203 */
[----:B------:R-:W-:Y:S01]  /*1ac0*/  IMAD.WIDE.U32 R4, R112, R147, RZ ;  /* 0x0000009370047225 */ /* 0x000fe200078e00ff */
[----:B------:R-:W-:Y:S04]  /*1ad0*/  IADD3 R0, R7, R21, RZ ;  /* 0x0000001507007210 */ /* 0x000fe80007ffe0ff */
[----:B------:R-:W-:Y:S01]  /*1ae0*/  IADD3 R3, R5, R3, RZ ;  /* 0x0000000305037210 */ /* 0x000fe20007ffe0ff */
[----:B------:R-:W-:-:S05]  /*1af0*/  @!P0 BRA `(.L_x_68) ;  /* 0x00001cb000008947 */ /* 0x000fca0003800000 */
[----:B------:R-:W-:Y:S01]  /*1b00*/  ISETP.GE.AND P1, PT, R152, R91, PT ;  /* 0x0000005b9800720c */ /* 0x000fe20003f26270 */
[----:B------:R-:W-:Y:S01]  /*1b10*/  BSSY B0, `(.L_x_69) ;  /* 0x000003a000007945 */ /* 0x000fe20003800000 */
        /* <DEDUP_REMOVED lines=12> */
[----:B------:R-:W-:-:S05]  /*1be0*/  @P1 BRA `(.L_x_70) ;  /* 0x000002c000001947 */ /* 0x000fca0003800000 */
[----:B------:R-:W-:Y:S01]  /*1bf0*/  IADD3 R6, P0, R168, R6, RZ ;  /* 0x00000006a8067210 */ /* 0x000fe20007f1e0ff */
[----:B------:R-:W-:Y:S01]  /*1c00*/  CS2R R42, SRZ ;  /* 0x00000000002a7805 */ /* 0x000fe2000001ff00 */
[----:B------:R-:W-:Y:S01]  /*1c10*/  CS2R R46, SRZ ;  /* 0x00000000002e7805 */ /* 0x000fe2000001ff00 */
[----:B------:R-:W-:Y:S01]  /*1c20*/  CS2R R44, SRZ ;  /* 0x00000000002c7805 */ /* 0x000fe2000001ff00 */
[----:B------:R-:W-:Y:S01]  /*1c30*/  CS2R R70, SRZ ;  /* 0x0000000000467805 */ /* 0x000fe2000001ff00 */
[----:B------:R-:W-:Y:S01]  /*1c40*/  IMAD.X R5, R0, 0x1, R101, P0 ;  /* 0x0000000100057824 */ /* 0x000fe200000e0665 */
[----:B------:R-:W-:Y:S01]  /*1c50*/  IADD3 R4, P0, R166, R4, RZ ;  /* 0x00000004a6047210 */ /* 0x000fe20007f1e0ff */
[----:B------:R-:W-:Y:S01]  /*1c60*/  CS2R R36, SRZ ;  /* 0x0000000000247805 */ /* 0x000fe2000001ff00 */
[----:B------:R-:W-:Y:S01]  /*1c70*/  CS2R R66, SRZ ;  /* 0x0000000000427805 */ /* 0x000fe2000001ff00 */
[----:B------:R-:W-:Y:S01]  /*1c80*/  CS2R R32, SRZ ;  /* 0x0000000000207805 */ /* 0x000fe2000001ff00 */
[----:B------:R-:W-:Y:S01]  /*1c90*/  CS2R R62, SRZ ;  /* 0x00000000003e7805 */ /* 0x000fe2000001ff00 */
[----:B------:R-:W-:Y:S01]  /*1ca0*/  IMAD.X R3, R3, 0x1, R100, P0 ;  /* 0x0000000103037824 */ /* 0x000fe200000e0664 */
[C---:B------:R-:W-:Y:S01]  /*1cb0*/  LEA R20, P0, R6.reuse, c[0x0][0x270], 0x1 ;  /* 0x00009c0006147a11 */ /* 0x040fe200078008ff */
[----:B------:R-:W-:Y:S01]  /*1cc0*/  CS2R R30, SRZ ;  /* 0x00000000001e7805 */ /* 0x000fe2000001ff00 */
[----:B------:R-:W-:Y:S01]  /*1cd0*/  CS2R R58, SRZ ;  /* 0x00000000003a7805 */ /* 0x000fe2000001ff00 */
[----:B------:R-:W-:Y:S01]  /*1ce0*/  CS2R R26, SRZ ;  /* 0x00000000001a7805 */ /* 0x000fe2000001ff00 */
[----:B------:R-:W-:Y:S01]  /*1cf0*/  LEA.HI.X R21, R6, c[0x0][0x274], R5, 0x1, P0 ;  /* 0x00009d0006157a11 */ /* 0x000fe200000f0c05 */
[----:B------:R-:W-:Y:S01]  /*1d00*/  CS2R R54, SRZ ;  /* 0x0000000000367805 */ /* 0x000fe2000001ff00 */
[C---:B------:R-:W-:Y:S04]  /*1d10*/  LEA R6, P0, R4.reuse, c[0x0][0x288], 0x1 ;  /* 0x0000a20004067a11 */ /* 0x040fe800078008ff */
[----:B------:R-:W-:Y:S02]  /*1d20*/  LEA.HI.X R7, R4, c[0x0][0x28c], R3, 0x1, P0 ;  /* 0x0000a30004077a11 */ /* 0x000fe400000f0c03 */
[----:B------:R-:W-:Y:S11]  /*1d30*/  ISETP.GE.AND P0, PT, R18, c[0x0][0x27c], PT ;  /* 0x00009f0012007a0c */ /* 0x000ff60003f06270 */
[----:B------:R-:W-:Y:S02]  /*1d40*/  @!UPT UIADD3 URZ, URZ, URZ, URZ ;  /* 0x0000003f3f3ff290 */ /* 0x000fe4000fffe03f */
[----:B------:R1:W5:Y:S04]  /*1d50*/  @!P0 LDG.E.64 R42, [R20.64] ;  /* 0x00000006142a8981 */ /* 0x000368000c1e1b00 */
[----:B------:R1:W5:Y:S01]  /*1d60*/  @!P0 LDG.E.64 R46, [R6.64] ;  /* 0x00000006062e8981 */ /* 0x000362000c1e1b00 */
[----:B------:R-:W-:Y:S11]  /*1d70*/  ISETP.GE.AND P0, PT, R9, c[0x0][0x27c], PT ;  /* 0x00009f0009007a0c */ /* 0x000ff60003f06270 */
[----:B------:R-:W-:Y:S02]  /*1d80*/  @!UPT UIADD3 URZ, URZ, URZ, URZ ;  /* 0x0000003f3f3ff290 */ /* 0x000fe4000fffe03f */
[----:B------:R1:W5:Y:S04]  /*1d90*/  @!P0 LDG.E.64 R44, [R20.64+0x20] ;  /* 0x00002006142c8981 */ /* 0x000368000c1e1b00 */
[----:B------:R1:W5:Y:S01]  /*1da0*/  @!P0 LDG.E.64 R70, [R6.64+0x20] ;  /* 0x0000200606468981 */ /* 0x000362000c1e1b00 */
        /* <DEDUP_REMOVED lines=15> */
[----:B------:R1:W5:Y:S02]  /*1ea0*/  @!P0 LDG.E.64 R54, [R6.64+0xa0] ;  /* 0x0000a00606368981 */ /* 0x000364000c1e1b00 */
.L_x_70:
[----:B------:R-:W-:Y:S05]  /*1eb0*/  BSYNC B0 ;  /* 0x0000000000007941 */ /* 0x000fea0003800000 */
.L_x_69:
[----:B------:R-:W2:Y:S04]  /*1ec0*/  SHFL.IDX PT, R75, R75, RZ, 0x1c1f ;  /* 0x001c1fff4b4b7589 */ /* 0x000ea800000e0000 */
[----:B------:R-:W3:Y:S01]  /*1ed0*/  SHFL.IDX PT, R73, R73, RZ, 0x1c1f ;  /* 0x001c1fff49497589 */ /* 0x000ee200000e0000 */
[----:B------:R-:W-:-:S05]  /*1ee0*/  @P1 BRA `(.L_x_71) ;  /* 0x0000383000001947 */ /* 0x000fca0003800000 */
[----:B------:R-:W-:Y:S01]  /*1ef0*/  ISETP.GE.AND P0, PT, R16, c[0x0][0x1d4], PT ;  /* 0x0000750010007a0c */ /* 0x000fe20003f06270 */
[----:B-----5:R-:W-:Y:S01]  /*1f00*/  IMAD.MOV.U32 R2, RZ, RZ, R30 ;  /* 0x000000ffff027224 */ /* 0x020fe200078e001e */
[----:B------:R-:W-:Y:S01]  /*1f10*/  BSSY B0, `(.L_x_72) ;  /* 0x0000063000007945 */ /* 0x000fe20003800000 */
[----:B------:R-:W-:Y:S02]  /*1f20*/  IMAD.MOV.U32 R0, RZ, RZ, R31 ;  /* 0x000000ffff007224 */ /* 0x000fe400078e001f */
[----:B-1----:R-:W-:Y:S01]  /*1f30*/  IMAD.MOV.U32 R21, RZ, RZ, R54 ;  /* 0x000000ffff157224 */ /* 0x002fe200078e0036 */
[----:B------:R-:W-:Y:S01]  /*1f40*/  PRMT R8, R2, 0x7610, R8 ;  /* 0x0000761002087816 */ /* 0x000fe20000000008 */
[----:B------:R-:W-:Y:S01]  /*1f50*/  IMAD.MOV.U32 R20, RZ, RZ, R55 ;  /* 0x000000ffff147224 */ /* 0x000fe200078e0037 */
        /* <DEDUP_REMOVED lines=32> */
[----:B------:R-:W-:Y:S02]  /*2160*/  PRMT R64, R22, 0x7610, R64 ;  /* 0x0000761016407816 */ /* 0x000fe40000000040 */
[----:B------:R-:W-:Y:S02]  /*2170*/  PRMT R69, R21, 0x7610, R69 ;  /* 0x0000761015457816 */ /* 0x000fe40000000045 */
[----:B------:R-:W-:Y:S01]  /*2180*/  PRMT R68, R20, 0x7610, R68 ;  /* 0x0000761014447816 */ /* 0x000fe20000000044 */
[----:B------:R-:W-:-:S05]  /*2190*/  @P0 BRA `(.L_x_73) ;  /* 0x000003a000000947 */ /* 0x000fca0003800000 */
[C---:B---3--:R-:W-:Y:S01]  /*21a0*/  LEA R80, P0, R16.reuse, R73, 0x1 ;  /* 0x0000004910507211 */ /* 0x048fe200078008ff */
[----:B------:R-:W1:Y:S01]  /*21b0*/  LDS.128 R20, [R140+0x6000] ;  /* 0x006000008c147984 */ /* 0x000e620000000c00 */
[----:B------:R-:W-:Y:S01]  /*21c0*/  MOV R40, R42 ;  /* 0x0000002a00287202 */ /* 0x000fe20000000f00 */
[----:B------:R-:W-:Y:S01]  /*21d0*/  IMAD.MOV.U32 R48, RZ, RZ, R46 ;  /* 0x000000ffff307224 */ /* 0x000fe200078e002e */
[----:B--2---:R-:W-:Y:S01]  /*21e0*/  LEA.HI.X R81, R16, R75, R17, 0x1, P0 ;  /* 0x0000004b10517211 */ /* 0x004fe200000f0c11 */
[----:B------:R-:W-:Y:S01]  /*21f0*/  IMAD.MOV.U32 R41, RZ, RZ, R43 ;  /* 0x000000ffff297224 */ /* 0x000fe200078e002b */
[----:B------:R-:W-:Y:S01]  /*2200*/  ISETP.GE.AND P0, PT, R18, c[0x0][0x27c], PT ;  /* 0x00009f0012007a0c */ /* 0x000fe20003f06270 */
[--C-:B------:R-:W-:Y:S11]  /*2210*/  IMAD.MOV.U32 R51, RZ, RZ, R47.reuse ;  /* 0x000000ffff337224 */ /* 0x100ff600078e002f */
[----:B------:R-:W-:Y:S01]  /*2220*/  @!UPT UIADD3 URZ, URZ, URZ, URZ ;  /* 0x0000003f3f3ff290 */ /* 0x000fe2000fffe03f */
[----:B------:R-:W-:Y:S02]  /*2230*/  @!P0 SHF.R.U64 R49, R46, 0x10, R47 ;  /* 0x000000102e318819 */ /* 0x000fe4000000122f */
[--C-:B------:R-:W-:Y:S02]  /*2240*/  @!P0 SHF.R.U64 R39, R42, 0x10, R43.reuse ;  /* 0x000000102a278819 */ /* 0x100fe4000000122b */
[----:B------:R-:W-:Y:S02]  /*2250*/  @!P0 SHF.R.U32.HI R38, RZ, 0x10, R43 ;  /* 0x00000010ff268819 */ /* 0x000fe4000001162b */
[----:B------:R-:W-:Y:S02]  /*2260*/  @!P0 PRMT R49, R48, 0x5410, R49 ;  /* 0x0000541030318816 */ /* 0x000fe40000000031 */
[----:B------:R-:W-:Y:S02]  /*2270*/  @!P0 SHF.R.U32.HI R46, RZ, 0x10, R47 ;  /* 0x00000010ff2e8819 */ /* 0x000fe4000001162f */
[----:B------:R-:W-:Y:S02]  /*2280*/  @!P0 PRMT R39, R40, 0x5410, R39 ;  /* 0x0000541028278816 */ /* 0x000fe40000000027 */
[----:B------:R-:W-:Y:S02]  /*2290*/  @!P0 PRMT R38, R41, 0x5410, R38 ;  /* 0x0000541029268816 */ /* 0x000fe40000000026 */
[----:B------:R-:W-:Y:S01]  /*22a0*/  @!P0 PRMT R51, R51, 0x5410, R46 ;  /* 0x0000541033338816 */ /* 0x000fe2000000002e */
[----:B------:R-:W-:Y:S01]  /*22b0*/  @!P0 IMAD.U32 R46, R49, 0x10000, RZ ;  /* 0x00010000312e8824 */ /* 0x000fe200078e00ff */
[----:B------:R-:W-:Y:S02]  /*22c0*/  @!P0 SHF.L.U32 R40, R39, 0x10, RZ ;  /* 0x0000001027288819 */ /* 0x000fe400000006ff */
[----:B------:R-:W-:Y:S02]  /*22d0*/  @!P0 LOP3.LUT R49, R49, 0xffff0000, RZ, 0xc0, !PT ;  /* 0xffff000031318812 */ /* 0x000fe400078ec0ff */
[----:B------:R-:W-:Y:S01]  /*22e0*/  @!P0 LOP3.LUT R39, R39, 0xffff0000, RZ, 0xc0, !PT ;  /* 0xffff000027278812 */ /* 0x000fe200078ec0ff */
[C---:B-1----:R-:W-:Y:S01]  /*22f0*/  @!P0 IMAD.U32 R47, R20.reuse, 0x10000, RZ ;  /* 0x00010000142f8824 */ /* 0x042fe200078e00ff */
[----:B------:R-:W-:Y:S01]  /*2300*/  @!P0 LOP3.LUT R41, R20, 0xffff0000, RZ, 0xc0, !PT ;  /* 0xffff000014298812 */ /* 0x000fe200078ec0ff */
[C---:B------:R-:W-:Y:S01]  /*2310*/  @!P0 IMAD.U32 R48, R21.reuse, 0x10000, RZ ;  /* 0x0001000015308824 */ /* 0x040fe200078e00ff */
[----:B------:R-:W-:Y:S01]  /*2320*/  @!P0 LOP3.LUT R42, R21, 0xffff0000, RZ, 0xc0, !PT ;  /* 0xffff0000152a8812 */ /* 0x000fe200078ec0ff */
[----:B------:R-:W-:Y:S02]  /*2330*/  @!P0 IMAD.U32 R50, R22, 0x10000, RZ ;  /* 0x0001000016328824 */ /* 0x000fe400078e00ff */
[C---:B------:R-:W-:Y:S02]  /*2340*/  @!P0 FMUL.FTZ R77, R41.reuse, R46 ;  /* 0x0000002e294d8220 */ /* 0x040fe40000410000 */
[-C--:B------:R-:W-:Y:S01]  /*2350*/  @!P0 FMUL.FTZ R0, R41, R40.reuse ;  /* 0x0000002829008220 */ /* 0x080fe20000410000 */
[----:B------:R-:W-:Y:S01]  /*2360*/  @!P0 LOP3.LUT R41, R23, 0xffff0000, RZ, 0xc0, !PT ;  /* 0xffff000017298812 */ /* 0x000fe200078ec0ff */
[----:B------:R-:W-:Y:S02]  /*2370*/  @!P0 FMUL.FTZ R79, R42, R49 ;  /* 0x000000312a4f8220 */ /* 0x000fe40000410000 */
[----:B------:R-:W-:Y:S01]  /*2380*/  @!P0 FFMA.FTZ R77, R47, R40, -R77 ;  /* 0x000000282f4d8223 */ /* 0x000fe2000001084d */
[----:B------:R-:W-:Y:S01]  /*2390*/  @!P0 LOP3.LUT R40, R22, 0xffff0000, RZ, 0xc0, !PT ;  /* 0xffff000016288812 */ /* 0x000fe200078ec0ff */
[----:B------:R-:W-:Y:S01]  /*23a0*/  @!P0 FFMA.FTZ R0, R46, R47, R0 ;  /* 0x0000002f2e008223 */ /* 0x000fe20000010000 */
[C---:B------:R-:W-:Y:S01]  /*23b0*/  @!P0 SHF.L.U32 R46, R51.reuse, 0x10, RZ ;  /* 0x00000010332e8819 */ /* 0x040fe200000006ff */
[-C--:B------:R-:W-:Y:S01]  /*23c0*/  @!P0 FMUL.FTZ R2, R42, R39.reuse ;  /* 0x000000272a028220 */ /* 0x080fe20000410000 */
[----:B------:R-:W-:Y:S01]  /*23d0*/  @!P0 LOP3.LUT R47, R51, 0xffff0000, RZ, 0xc0, !PT ;  /* 0xffff0000332f8812 */ /* 0x000fe200078ec0ff */
[----:B------:R-:W-:Y:S01]  /*23e0*/  @!P0 FFMA.FTZ R79, R48, R39, -R79 ;  /* 0x00000027304f8223 */ /* 0x000fe2000001084f */
[----:B------:R-:W-:Y:S01]  /*23f0*/  @!P0 SHF.L.U32 R51, R23, 0x10, RZ ;  /* 0x0000001017338819 */ /* 0x000fe200000006ff */
[C---:B------:R-:W-:Y:S01]  /*2400*/  @!P0 IMAD.U32 R39, R38.reuse, 0x10000, RZ ;  /* 0x0001000026278824 */ /* 0x040fe200078e00ff */
[----:B------:R-:W-:Y:S01]  /*2410*/  @!P0 LOP3.LUT R38, R38, 0xffff0000, RZ, 0xc0, !PT ;  /* 0xffff000026268812 */ /* 0x000fe200078ec0ff */
[----:B------:R-:W-:Y:S01]  /*2420*/  @!P0 FMUL.FTZ R72, R40, R46 ;  /* 0x0000002e28488220 */ /* 0x000fe20000410000 */
[----:B------:R-:W-:Y:S01]  /*2430*/  @!P0 F2FP.BF16.PACK_AB R77, R0, R77 ;  /* 0x0000004d004d823e */ /* 0x000fe200000010ff */
[----:B------:R-:W-:Y:S02]  /*2440*/  @!P0 FMUL.FTZ R3, R40, R39 ;  /* 0x0000002728038220 */ /* 0x000fe40000410000 */
[C---:B------:R-:W-:Y:S02]  /*2450*/  @!P0 FMUL.FTZ R74, R41.reuse, R47 ;  /* 0x0000002f294a8220 */ /* 0x040fe40000410000 */
[----:B------:R-:W-:Y:S02]  /*2460*/  @!P0 FMUL.FTZ R4, R41, R38 ;  /* 0x0000002629048220 */ /* 0x000fe40000410000 */
[----:B------:R-:W-:Y:S02]  /*2470*/  @!P0 FFMA.FTZ R2, R49, R48, R2 ;  /* 0x0000003031028223 */ /* 0x000fe40000010002 */
[----:B------:R-:W-:Y:S02]  /*2480*/  @!P0 FFMA.FTZ R3, R46, R50, R3 ;  /* 0x000000322e038223 */ /* 0x000fe40000010003 */
[----:B------:R-:W-:Y:S01]  /*2490*/  @!P0 FFMA.FTZ R72, R50, R39, -R72 ;  /* 0x0000002732488223 */ /* 0x000fe20000010848 */
[----:B------:R-:W-:Y:S01]  /*24a0*/  @!P0 F2FP.BF16.PACK_AB R76, R2, R79 ;  /* 0x0000004f024c823e */ /* 0x000fe200000010ff */
[----:B------:R-:W-:Y:S02]  /*24b0*/  @!P0 FFMA.FTZ R74, R51, R38, -R74 ;  /* 0x00000026334a8223 */ /* 0x000fe4000001084a */
[----:B------:R-:W-:Y:S01]  /*24c0*/  @!P0 FFMA.FTZ R4, R47, R51, R4 ;  /* 0x000000332f048223 */ /* 0x000fe20000010004 */
[----:B------:R-:W-:Y:S01]  /*24d0*/  @!P0 F2FP.BF16.PACK_AB R72, R3, R72 ;  /* 0x000000480348823e */ /* 0x000fe200000010ff */
[----:B------:R-:W-:Y:S01]  /*24e0*/  @!P0 IMAD.MOV.U32 R20, RZ, RZ, R77 ;  /* 0x000000ffff148224 */ /* 0x000fe200078e004d */
[----:B------:R-:W-:Y:S02]  /*24f0*/  @!P0 MOV R21, R76 ;  /* 0x0000004c00158202 */ /* 0x000fe40000000f00 */
[----:B------:R-:W-:Y:S01]  /*2500*/  @!P0 F2FP.BF16.PACK_AB R79, R4, R74 ;  /* 0x0000004a044f823e */ /* 0x000fe200000010ff */
[----:B------:R-:W-:Y:S03]  /*2510*/  @!P0 IMAD.MOV.U32 R22, RZ, RZ, R72 ;  /* 0x000000ffff168224 */ /* 0x000fe600078e0048 */
[----:B------:R-:W-:Y:S05]  /*2520*/  @!P0 MOV R23, R79 ;  /* 0x0000004f00178202 */ /* 0x000fea0000000f00 */
[----:B------:R1:W-:Y:S02]  /*2530*/  ST.E.128 [R80.64], R20 ;  /* 0x0000001450007985 */ /* 0x0003e4000c101d06 */
.L_x_73:
[----:B------:R-:W-:Y:S05]  /*2540*/  BSYNC B0 ;  /* 0x0000000000007941 */ /* 0x000fea0003800000 */
.L_x_72:
[----:B------:R-:W-:Y:S01]  /*2550*/  ISETP.GE.AND P0, PT, R13, c[0x0][0x1d4], PT ;  /* 0x000075000d007a0c */ /* 0x000fe20003f06270 */
[----:B------:R-:W-:Y:S01]  /*2560*/  @!UPT UIADD3 URZ, URZ, URZ, URZ ;  /* 0x0000003f3f3ff290 */ /* 0x000fe2000fffe03f */
[----:B------:R-:W-:Y:S11]  /*2570*/  BSSY B0, `(.L_x_74) ;  /* 0x0000038000007945 */ /* 0x000ff60003800000 */
[----:B------:R-:W-:-:S05]  /*2580*/  @P0 BRA `(.L_x_75) ;  /* 0x0000036000000947 */ /* 0x000fca0003800000 */
[C---:B---3--:R-:W-:Y:S01]  /*2590*/  LEA R78, P0, R144.reuse, R73, 0x1 ;  /* 0x00000049904e7211 */ /* 0x048fe200078008ff */
[----:B-1----:R-:W1:Y:S03]  /*25a0*/  LDS.128 R20, [R139+0x6000] ;  /* 0x006000008b147984 */ /* 0x002e660000000c00 */
[----:B--2---:R-:W-:Y:S02]  /*25b0*/  LEA.HI.X R79, R144, R75, R127, 0x1, P0 ;  /* 0x0000004b904f7211 */ /* 0x004fe400000f0c7f */
[----:B------:R-:W-:Y:S11]  /*25c0*/  ISETP.GE.AND P0, PT, R9, c[0x0][0x27c], PT ;  /* 0x00009f0009007a0c */ /* 0x000ff60003f06270 */
[----:B------:R-:W-:Y:S02]  /*25d0*/  @!UPT UIADD3 URZ, URZ, URZ, URZ ;  /* 0x0000003f3f3ff290 */ /* 0x000fe4000fffe03f */
[----:B------:R-:W-:Y:S02]  /*25e0*/  @!P0 SHF.R.U64 R42, R70, 0x10, R71 ;  /* 0x00000010462a8819 */ /* 0x000fe40000001247 */
[--C-:B------:R-:W-:Y:S02]  /*25f0*/  @!P0 SHF.R.U64 R38, R44, 0x10, R45.reuse ;  /* 0x000000102c268819 */ /* 0x100fe4000000122d */
[----:B------:R-:W-:Y:S02]  /*2600*/  @!P0 PRMT R69, R69, 0x5410, R42 ;  /* 0x0000541045458816 */ /* 0x000fe4000000002a */
[----:B------:R-:W-:Y:S02]  /*2610*/  @!P0 PRMT R35, R35, 0x5410, R38 ;  /* 0x0000541023238816 */ /* 0x000fe40000000026 */
[C---:B------:R-:W-:Y:S01]  /*2620*/  @!P0 LOP3.LUT R47, R69.reuse, 0xffff0000, RZ, 0xc0, !PT ;  /* 0xffff0000452f8812 */ /* 0x040fe200078ec0ff */
[----:B------:R-:W-:Y:S01]  /*2630*/  @!P0 IMAD.U32 R41, R69, 0x10000, RZ ;  /* 0x0001000045298824 */ /* 0x000fe200078e00ff */
[----:B------:R-:W-:Y:S01]  /*2640*/  @!P0 SHF.R.U32.HI R45, RZ, 0x10, R45 ;  /* 0x00000010ff2d8819 */ /* 0x000fe2000001162d */
[C---:B------:R-:W-:Y:S01]  /*2650*/  @!P0 IMAD.U32 R38, R35.reuse, 0x10000, RZ ;  /* 0x0001000023268824 */ /* 0x040fe200078e00ff */
[----:B------:R-:W-:Y:S02]  /*2660*/  @!P0 SHF.R.U32.HI R71, RZ, 0x10, R71 ;  /* 0x00000010ff478819 */ /* 0x000fe40000011647 */
[----:B------:R-:W-:Y:S02]  /*2670*/  @!P0 LOP3.LUT R35, R35, 0xffff0000, RZ, 0xc0, !PT ;  /* 0xffff000023238812 */ /* 0x000fe400078ec0ff */
[----:B------:R-:W-:Y:S02]  /*2680*/  @!P0 PRMT R34, R34, 0x5410, R45 ;  /* 0x0000541022228816 */ /* 0x000fe4000000002d */
[----:B------:R-:W-:Y:S01]  /*2690*/  @!P0 PRMT R68, R68, 0x5410, R71 ;  /* 0x0000541044448816 */ /* 0x000fe20000000047 */
[C---:B-1----:R-:W-:Y:S01]  /*26a0*/  @!P0 IMAD.U32 R43, R20.reuse, 0x10000, RZ ;  /* 0x00010000142b8824 */ /* 0x042fe200078e00ff */
[----:B------:R-:W-:Y:S01]  /*26b0*/  @!P0 LOP3.LUT R39, R20, 0xffff0000, RZ, 0xc0, !PT ;  /* 0xffff000014278812 */ /* 0x000fe200078ec0ff */
[----:B------:R-:W-:Y:S01]  /*26c0*/  @!P0 IMAD.U32 R46, R22, 0x10000, RZ ;  /* 0x00010000162e8824 */ /* 0x000fe200078e00ff */
[----:B------:R-:W-:Y:S01]  /*26d0*/  @!P0 LOP3.LUT R40, R21, 0xffff0000, RZ, 0xc0, !PT ;  /* 0xffff000015288812 */ /* 0x000fe200078ec0ff */
[----:B------:R-:W-:Y:S01]  /*26e0*/  @!P0 IMAD.U32 R49, R23, 0x10000, RZ ;  /* 0x0001000017318824 */ /* 0x000fe200078e00ff */
[----:B------:R-:W-:Y:S01]  /*26f0*/  @!P0 SHF.L.U32 R42, R21, 0x10, RZ ;  /* 0x00000010152a8819 */ /* 0x000fe200000006ff */
[C---:B------:R-:W-:Y:S02]  /*2700*/  @!P0 FMUL.FTZ R51, R39.reuse, R41 ;  /* 0x0000002927338220 */ /* 0x040fe40000410000 */
[----:B------:R-:W-:Y:S02]  /*2710*/  @!P0 FMUL.FTZ R77, R40, R47 ;  /* 0x0000002f284d8220 */ /* 0x000fe40000410000 */
[-C--:B------:R-:W-:Y:S01]  /*2720*/  @!P0 FMUL.FTZ R0, R39, R38.reuse ;  /* 0x0000002627008220 */ /* 0x080fe20000410000 */
[----:B------:R-:W-:Y:S01]  /*2730*/  @!P0 LOP3.LUT R39, R23, 0xffff0000, RZ, 0xc0, !PT ;  /* 0xffff000017278812 */ /* 0x000fe200078ec0ff */
[----:B------:R-:W-:Y:S01]  /*2740*/  @!P0 FFMA.FTZ R51, R43, R38, -R51 ;  /* 0x000000262b338223 */ /* 0x000fe20000010833 */
[----:B------:R-:W-:Y:S01]  /*2750*/  @!P0 LOP3.LUT R38, R22, 0xffff0000, RZ, 0xc0, !PT ;  /* 0xffff000016268812 */ /* 0x000fe200078ec0ff */
[-C--:B------:R-:W-:Y:S02]  /*2760*/  @!P0 FMUL.FTZ R2, R40, R35.reuse ;  /* 0x0000002328028220 */ /* 0x080fe40000410000 */
[----:B------:R-:W-:Y:S01]  /*2770*/  @!P0 FFMA.FTZ R77, R42, R35, -R77 ;  /* 0x000000232a4d8223 */ /* 0x000fe2000001084d */
[----:B------:R-:W-:Y:S01]  /*2780*/  @!P0 SHF.L.U32 R35, R34, 0x10, RZ ;  /* 0x0000001022238819 */ /* 0x000fe200000006ff */
[----:B------:R-:W-:Y:S01]  /*2790*/  @!P0 FFMA.FTZ R0, R41, R43, R0 ;  /* 0x0000002b29008223 */ /* 0x000fe20000010000 */
[C---:B------:R-:W-:Y:S01]  /*27a0*/  @!P0 LOP3.LUT R43, R68.reuse, 0xffff0000, RZ, 0xc0, !PT ;  /* 0xffff0000442b8812 */ /* 0x040fe200078ec0ff */
[----:B------:R-:W-:Y:S01]  /*27b0*/  @!P0 IMAD.U32 R41, R68, 0x10000, RZ ;  /* 0x0001000044298824 */ /* 0x000fe200078e00ff */
        /* <DEDUP_REMOVED lines=19> */
.L_x_75:
[----:B------:R-:W-:Y:S05]  /*28f0*/  BSYNC B0 ;  /* 0x0000000000007941 */ /* 0x000fea0003800000 */
.L_x_74:
        /* <DEDUP_REMOVED lines=58> */
.L_x_77:
[----:B------:R-:W-:Y:S05]  /*2ca0*/  BSYNC B0 ;  /* 0x0000000000007941 */ /* 0x000fea0003800000 */
.L_x_76:
        /* <DEDUP_REMOVED lines=58> */
.L_x_79:
[----:B------:R-:W-:Y:S05]  /*3050*/  BSYNC B0 ;  /* 0x0000000000007941 */ /* 0x000fea0003800000 */
.L_x_78:
        /* <DEDUP_REMOVED lines=10> */
[----:B------:R-:W-:Y:S02]  /*3100*/  @!P0 SHF.R.U64 R25, R30, 0x10, R31 ;  /* 0x000000101e198819 */ /* 0x000fe4000000121f */
        /* <DEDUP_REMOVED lines=13> */
[----:B------:R-:W-:Y:S02]  /*31e0*/  @!P0 LOP3.LUT R29, R20, 0xffff0000, RZ, 0xc0, !PT ;  /* 0xffff0000141d8812 */ /* 0x000fe400078ec0ff */
[----:B------:R-:W-:Y:S01]  /*31f0*/  @!P0 SHF.L.U32 R35, R21, 0x10, RZ ;  /* 0x0000001015238819 */ /* 0x000fe200000006ff */
[----:B------:R-:W-:Y:S01]  /*3200*/  @!P0 FMUL.FTZ R43, R25, R32 ;  /* 0x00000020192b8220 */ /* 0x000fe20000410000 */
[----:B------:R-:W-:Y:S01]  /*3210*/  @!P0 LOP3.LUT R37, R56, 0xffff0000, RZ, 0xc0, !PT ;  /* 0xffff000038258812 */ /* 0x000fe200078ec0ff */
[C---:B------:R-:W-:Y:S02]  /*3220*/  @!P0 FMUL.FTZ R39, R29.reuse, R28 ;  /* 0x0000001c1d278220 */ /* 0x040fe40000410000 */
[----:B------:R-:W-:Y:S02]  /*3230*/  @!P0 FMUL.FTZ R0, R29, R24 ;  /* 0x000000181d008220 */ /* 0x000fe40000410000 */
[-C--:B------:R-:W-:Y:S01]  /*3240*/  @!P0 FMUL.FTZ R2, R25, R8.reuse ;  /* 0x0000000819028220 */ /* 0x080fe20000410000 */
[----:B------:R-:W-:Y:S01]  /*3250*/  @!P0 LOP3.LUT R25, R22, 0xffff0000, RZ, 0xc0, !PT ;  /* 0xffff000016198812 */ /* 0x000fe200078ec0ff */
[----:B------:R-:W-:Y:S01]  /*3260*/  @!P0 FFMA.FTZ R43, R35, R8, -R43 ;  /* 0x00000008232b8223 */ /* 0x000fe2000001082b */
[----:B------:R-:W-:Y:S01]  /*3270*/  @!P0 SHF.L.U32 R8, R7, 0x10, RZ ;  /* 0x0000001007088819 */ /* 0x000fe200000006ff */
[----:B------:R-:W-:Y:S01]  /*3280*/  @!P0 FFMA.FTZ R39, R33, R24, -R39 ;  /* 0x0000001821278223 */ /* 0x000fe20000010827 */
[----:B------:R-:W-:Y:S01]  /*3290*/  @!P0 LOP3.LUT R24, R23, 0xffff0000, RZ, 0xc0, !PT ;  /* 0xffff000017188812 */ /* 0x000fe200078ec0ff */
[----:B------:R-:W-:Y:S01]  /*32a0*/  @!P0 FFMA.FTZ R0, R28, R33, R0 ;  /* 0x000000211c008223 */ /* 0x000fe20000010000 */
[----:B------:R-:W-:Y:S01]  /*32b0*/  @!P0 LOP3.LUT R7, R7, 0xffff0000, RZ, 0xc0, !PT ;  /* 0xffff000007078812 */ /* 0x000fe200078ec0ff */
[----:B------:R-:W-:Y:S02]  /*32c0*/  @!P0 IMAD.U32 R28, R56, 0x10000, RZ ;  /* 0x00010000381c8824 */ /* 0x000fe400078e00ff */
[----:B------:R-:W-:Y:S01]  /*32d0*/  @!P0 IMAD.U32 R33, R22, 0x10000, RZ ;  /* 0x0001000016218824 */ /* 0x000fe200078e00ff */
[----:B------:R-:W-:Y:S01]  /*32e0*/  @!P0 F2FP.BF16.PACK_AB R39, R0, R39 ;  /* 0x000000270027823e */ /* 0x000fe200000010ff */
[C---:B------:R-:W-:Y:S02]  /*32f0*/  @!P0 FMUL.FTZ R3, R25.reuse, R8 ;  /* 0x0000000819038220 */ /* 0x040fe40000410000 */
        /* <DEDUP_REMOVED lines=16> */
.L_x_81:
[----:B------:R-:W-:Y:S05]  /*3400*/  BSYNC B0 ;  /* 0x0000000000007941 */ /* 0x000fea0003800000 */
.L_x_80:
[----:B------:R-:W-:Y:S11]  /*3410*/  ISETP.GE.AND P0, PT, R148, c[0x0][0x1d4], PT ;  /* 0x0000750094007a0c */ /* 0x000ff60003f06270 */
[----:B------:R-:W-:Y:S02]  /*3420*/  @!UPT UIADD3 URZ, URZ, URZ, URZ ;  /* 0x0000003f3f3ff290 */ /* 0x000fe4000fffe03f */
        /* <DEDUP_REMOVED lines=21> */
[C---:B------:R-:W-:Y:S02]  /*3580*/  @!P0 LOP3.LUT R25, R21.reuse, 0xffff0000, RZ, 0xc0, !PT ;  /* 0xffff000015198812 */ /* 0x040fe400078ec0ff */
[----:B------:R-:W-:Y:S01]  /*3590*/  @!P0 SHF.L.U32 R31, R21, 0x10, RZ ;  /* 0x00000010151f8819 */ /* 0x000fe200000006ff */
[----:B------:R-:W-:Y:S01]  /*35a0*/  @!P0 FMUL.FTZ R35, R8, R29 ;  /* 0x0000001d08238220 */ /* 0x000fe20000410000 */
[----:B------:R-:W-:Y:S01]  /*35b0*/  @!P0 LOP3.LUT R33, R52, 0xffff0000, RZ, 0xc0, !PT ;  /* 0xffff000034218812 */ /* 0x000fe200078ec0ff */
        /* <DEDUP_REMOVED lines=29> */
[----:B------:R1:W-:Y:S01]  /*3790*/  ST.E.128 [R36.64], R20 ;  /* 0x0000001424007985 */ /* 0x0003e2000c101d06 */
[----:B------:R-:W-:-:S05]  /*37a0*/  BRA `(.L_x_71) ;  /* 0x00001f7000007947 */ /* 0x000fca0003800000 */
.L_x_68:
        /* <DEDUP_REMOVED lines=37> */
[----:B------:R1:W5:Y:S04]  /*3a00*/  @!P0 LDG.E.128 R40, [R24.64] ;  /* 0x0000000618288981 */ /* 0x000368000c1e1d00 */
[----:B------:R1:W5:Y:S01]  /*3a10*/  @!P0 LDG.E.128 R52, [R2.64] ;  /* 0x0000000602348981 */ /* 0x000362000c1e1d00 */
[----:B------:R-:W-:Y:S11]  /*3a20*/  ISETP.GE.AND P0, PT, R13, c[0x0][0x27c], PT ;  /* 0x00009f000d007a0c */ /* 0x000ff60003f06270 */
[----:B------:R-:W-:Y:S02]  /*3a30*/  @!UPT UIADD3 URZ, URZ, URZ, URZ ;  /* 0x0000003f3f3ff290 */ /* 0x000fe4000fffe03f */
[----:B------:R1:W5:Y:S04]  /*3a40*/  @!P0 LDG.E.128 R28, [R24.64+0x40] ;  /* 0x00004006181c8981 */ /* 0x000368000c1e1d00 */
[----:B------:R1:W5:Y:S01]  /*3a50*/  @!P0 LDG.E.128 R68, [R2.64+0x40] ;  /* 0x0000400602448981 */ /* 0x000362000c1e1d00 */
[----:B------:R-:W-:Y:S11]  /*3a60*/  ISETP.GE.AND P0, PT, R12, c[0x0][0x27c], PT ;  /* 0x00009f000c007a0c */ /* 0x000ff60003f06270 */
[----:B------:R-:W-:Y:S02]  /*3a70*/  @!UPT UIADD3 URZ, URZ, URZ, URZ ;  /* 0x0000003f3f3ff290 */ /* 0x000fe4000fffe03f */
[----:B------:R1:W5:Y:S04]  /*3a80*/  @!P0 LDG.E.128 R20, [R24.64+0x80] ;  /* 0x0000800618148981 */ /* 0x000368000c1e1d00 */
[----:B------:R1:W5:Y:S02]  /*3a90*/  @!P0 LDG.E.128 R64, [R2.64+0x80] ;  /* 0x0000800602408981 */ /* 0x000364000c1e1d00 */
.L_x_83:
[----:B------:R-:W-:Y:S05]  /*3aa0*/  BSYNC B0 ;  /* 0x0000000000007941 */ /* 0x000fea0003800000 */
.L_x_82:
[----:B------:R2:W3:Y:S04]  /*3ab0*/  SHFL.IDX PT, R183, R75, RZ, 0x1c1f ;  /* 0x001c1fff4bb77589 */ /* 0x0004e800000e0000 */
[----:B------:R2:W4:Y:S01]  /*3ac0*/  SHFL.IDX PT, R182, R73, RZ, 0x1c1f ;  /* 0x001c1fff49b67589 */ /* 0x00052200000e0000 */
[----:B------:R-:W-:-:S05]  /*3ad0*/  @P1 BRA `(.L_x_71) ;  /* 0x00001c4000001947 */ /* 0x000fca0003800000 */
[----:B------:R-:W-:Y:S01]  /*3ae0*/  ISETP.GE.AND P0, PT, R16, c[0x0][0x1d4], PT ;  /* 0x0000750010007a0c */ /* 0x000fe20003f06270 */
[----:B-----5:R-:W-:Y:S01]  /*3af0*/  IMAD.MOV.U32 R4, RZ, RZ, R22 ;  /* 0x000000ffff047224 */ /* 0x020fe200078e0016 */
[----:B------:R-:W-:Y:S01]  /*3b00*/  IADD3 R184, -R131, c[0x0][0x1d4], RZ ;  /* 0x0000750083b87a10 */ /* 0x000fe20007ffe1ff */
[----:B-1----:R-:W-:Y:S01]  /*3b10*/  IMAD.MOV.U32 R3, RZ, RZ, R23 ;  /* 0x000000ffff037224 */ /* 0x002fe200078e0017 */
[----:B------:R-:W-:Y:S01]  /*3b20*/  BSSY B0, `(.L_x_84) ;  /* 0x000009f000007945 */ /* 0x000fe20003800000 */
        /* <DEDUP_REMOVED lines=31> */
[----:B------:R-:W-:Y:S01]  /*3d20*/  ISETP.NE.AND P2, PT, R157, RZ, PT ;  /* 0x000000ff9d00720c */ /* 0x000fe20003f45270 */
[----:B--2---:R-:W1:Y:S01]  /*3d30*/  LDS.128 R72, [R130+0x6100] ;  /* 0x0061000082487984 */ /* 0x004e620000000c00 */
[----:B------:R-:W-:Y:S01]  /*3d40*/  ISETP.GE.AND P0, PT, R16, c[0x0][0x27c], PT ;  /* 0x00009f0010007a0c */ /* 0x000fe20003f06270 */
[----:B------:R-:W-:Y:S01]  /*3d50*/  IMAD.MOV.U32 R50, RZ, RZ, R52 ;  /* 0x000000ffff327224 */ /* 0x000fe200078e0034 */
[----:B------:R-:W-:Y:S01]  /*3d60*/  SEL R186, R131, R184, !P2 ;  /* 0x000000b883ba7207 */ /* 0x000fe20005000000 */
[----:B------:R-:W-:Y:S01]  /*3d70*/  IMAD.MOV.U32 R45, RZ, RZ, R40 ;  /* 0x000000ffff2d7224 */ /* 0x000fe200078e0028 */
[----:B------:R-:W-:Y:S01]  /*3d80*/  MOV R48, R53 ;  /* 0x0000003500307202 */ /* 0x000fe20000000f00 */
[----:B------:R-:W-:Y:S01]  /*3d90*/  IMAD.MOV.U32 R44, RZ, RZ, R41 ;  /* 0x000000ffff2c7224 */ /* 0x000fe200078e0029 */
[----:B------:R-:W-:Y:S01]  /*3da0*/  SHF.R.S32.HI R159, RZ, 0x1f, R186 ;  /* 0x0000001fff9f7819 */ /* 0x000fe200000114ba */
[----:B------:R-:W-:Y:S01]  /*3db0*/  IMAD.MOV.U32 R46, RZ, RZ, R42 ;  /* 0x000000ffff2e7224 */ /* 0x000fe200078e002a */
[----:B------:R-:W-:Y:S01]  /*3dc0*/  MOV R63, R55 ;  /* 0x00000037003f7202 */ /* 0x000fe20000000f00 */
[----:B------:R-:W-:Y:S01]  /*3dd0*/  IMAD.MOV.U32 R56, RZ, RZ, R54 ;  /* 0x000000ffff387224 */ /* 0x000fe200078e0036 */
[----:B------:R-:W-:Y:S03]  /*3de0*/  LEA.HI R186, R159, R186, RZ, 0x4 ;  /* 0x000000ba9fba7211 */ /* 0x000fe600078f20ff */
[----:B------:R-:W-:Y:S02]  /*3df0*/  @!P0 SHF.R.U64 R51, R52, 0x10, R53 ;  /* 0x0000001034338819 */ /* 0x000fe40000001235 */
[----:B------:R-:W-:Y:S02]  /*3e00*/  LEA.HI.SX32 R185, R186, R141, 0x1c ;  /* 0x0000008dbab97211 */ /* 0x000fe400078fe2ff */
[----:B------:R-:W-:Y:S02]  /*3e10*/  @!P0 SHF.R.U64 R40, R40, 0x10, R41 ;  /* 0x0000001028288819 */ /* 0x000fe40000001229 */
[----:B------:R-:W-:Y:S01]  /*3e20*/  SHF.R.S32.HI R186, RZ, 0x1f, R185 ;  /* 0x0000001fffba7819 */ /* 0x000fe200000114b9 */
[----:B------:R-:W-:Y:S01]  /*3e30*/  IMAD.SHL.U32 R159, R185, 0x8, RZ ;  /* 0x00000008b99f7824 */ /* 0x000fe200078e00ff */
[----:B------:R-:W-:Y:S02]  /*3e40*/  @!P0 SHF.R.U32.HI R53, RZ, 0x10, R53 ;  /* 0x00000010ff358819 */ /* 0x000fe40000011635 */
[----:B------:R-:W-:Y:S02]  /*3e50*/  LEA.HI R186, R186, R185, RZ, 0x3 ;  /* 0x000000b9baba7211 */ /* 0x000fe400078f18ff */
[----:B------:R-:W-:Y:S02]  /*3e60*/  @!P0 PRMT R50, R50, 0x5410, R51 ;  /* 0x0000541032328816 */ /* 0x000fe40000000033 */
[----:B------:R-:W-:Y:S01]  /*3e70*/  @!P0 PRMT R45, R45, 0x5410, R40 ;  /* 0x000054102d2d8816 */ /* 0x000fe20000000028 */
[----:B------:R-:W-:Y:S01]  /*3e80*/  IMAD.SHL.U32 R186, R186, 0x200, RZ ;  /* 0x00000200baba7824 */ /* 0x000fe200078e00ff */
[----:B------:R-:W-:Y:S02]  /*3e90*/  LOP3.LUT R187, R149, 0x38, R159, 0xf8, !PT ;  /* 0x0000003895bb7812 */ /* 0x000fe400078ef89f */
[----:B------:R-:W-:Y:S01]  /*3ea0*/  @!P0 SHF.R.U32.HI R47, RZ, 0x10, R41 ;  /* 0x00000010ff2f8819 */ /* 0x000fe20000011629 */
[--C-:B------:R-:W-:Y:S01]  /*3eb0*/  IMAD.MOV.U32 R41, RZ, RZ, R43.reuse ;  /* 0x000000ffff297224 */ /* 0x100fe200078e002b */
[----:B------:R-:W-:Y:S02]  /*3ec0*/  LOP3.LUT R187, R187, R134, RZ, 0x3c, !PT ;  /* 0x00000086bbbb7212 */ /* 0x000fe400078e3cff */
[----:B------:R-:W-:Y:S02]  /*3ed0*/  LOP3.LUT R186, R186, 0x7ffff000, RZ, 0xc0, !PT ;  /* 0x7ffff000baba7812 */ /* 0x000fe400078ec0ff */
[----:B------:R-:W-:Y:S01]  /*3ee0*/  @!P0 SHF.R.U64 R49, R42, 0x10, R43 ;  /* 0x000000102a318819 */ /* 0x000fe2000000122b */
[----:B-1----:R-:W-:Y:S01]  /*3ef0*/  @!P0 IMAD.U32 R51, R72, 0x10000, RZ ;  /* 0x0001000048338824 */ /* 0x002fe200078e00ff */
[----:B------:R-:W-:Y:S01]  /*3f00*/  IADD3 R186, R187, R186, R132 ;  /* 0x000000babbba7210 */ /* 0x000fe20007ffe084 */
[----:B------:R-:W-:Y:S01]  /*3f10*/  @!P0 IMAD.U32 R61, R75, 0x10000, RZ ;  /* 0x000100004b3d8824 */ /* 0x000fe200078e00ff */
[--C-:B------:R-:W-:Y:S02]  /*3f20*/  @!P0 SHF.R.U64 R57, R54, 0x10, R55.reuse ;  /* 0x0000001036398819 */ /* 0x100fe40000001237 */
[----:B------:R-:W-:Y:S01]  /*3f30*/  @!P0 SHF.R.U32.HI R52, RZ, 0x10, R55 ;  /* 0x00000010ff348819 */ /* 0x000fe20000011637 */
[----:B------:R-:W-:Y:S01]  /*3f40*/  IMAD.SHL.U32 R185, R186, 0x2, RZ ;  /* 0x00000002bab97824 */ /* 0x000fe200078e00ff */
[----:B------:R-:W-:Y:S02]  /*3f50*/  @!P0 PRMT R55, R48, 0x5410, R53 ;  /* 0x0000541030378816 */ /* 0x000fe40000000035 */
[----:B------:R-:W-:Y:S02]  /*3f60*/  @!P0 SHF.L.U32 R48, R50, 0x10, RZ ;  /* 0x0000001032308819 */ /* 0x000fe400000006ff */
[----:B------:R-:W1:Y:S01]  /*3f70*/  LDS.128 R24, [R185+0x6100] ;  /* 0x00610000b9187984 */ /* 0x000e620000000c00 */
[----:B------:R-:W-:Y:S02]  /*3f80*/  @!P0 SHF.R.U32.HI R42, RZ, 0x10, R43 ;  /* 0x00000010ff2a8819 */ /* 0x000fe4000001162b */
[----:B------:R-:W-:Y:S01]  /*3f90*/  @!P0 PRMT R43, R44, 0x5410, R47 ;  /* 0x000054102c2b8816 */ /* 0x000fe2000000002f */
[----:B------:R-:W-:Y:S01]  /*3fa0*/  @!P0 IMAD.U32 R44, R45, 0x10000, RZ ;  /* 0x000100002d2c8824 */ /* 0x000fe200078e00ff */
[----:B------:R-:W-:Y:S02]  /*3fb0*/  @!P0 PRMT R40, R46, 0x5410, R49 ;  /* 0x000054102e288816 */ /* 0x000fe40000000031 */
[----:B------:R-:W-:Y:S02]  /*3fc0*/  @!P0 LOP3.LUT R50, R50, 0xffff0000, RZ, 0xc0, !PT ;  /* 0xffff000032328812 */ /* 0x000fe400078ec0ff */
[----:B------:R-:W-:Y:S02]  /*3fd0*/  @!P0 PRMT R41, R41, 0x5410, R42 ;  /* 0x0000541029298816 */ /* 0x000fe4000000002a */
[----:B------:R-:W-:Y:S02]  /*3fe0*/  @!P0 LOP3.LUT R42, R45, 0xffff0000, RZ, 0xc0, !PT ;  /* 0xffff00002d2a8812 */ /* 0x000fe400078ec0ff */
[----:B------:R-:W-:Y:S02]  /*3ff0*/  @!P0 LOP3.LUT R53, R72, 0xffff0000, RZ, 0xc0, !PT ;  /* 0xffff000048358812 */ /* 0x000fe400078ec0ff */
[----:B------:R-:W-:Y:S02]  /*4000*/  @!P0 PRMT R63, R63, 0x5410, R52 ;  /* 0x000054103f3f8816 */ /* 0x000fe40000000034 */
[----:B------:R-:W-:Y:S02]  /*4010*/  @!P0 LOP3.LUT R52, R73, 0xffff0000, RZ, 0xc0, !PT ;  /* 0xffff000049348812 */ /* 0x000fe400078ec0ff */
[----:B------:R-:W-:Y:S01]  /*4020*/  @!P0 PRMT R56, R56, 0x5410, R57 ;  /* 0x0000541038388816 */ /* 0x000fe20000000039 */
[C---:B------:R-:W-:Y:S01]  /*4030*/  @!P0 IMAD.U32 R57, R74.reuse, 0x10000, RZ ;  /* 0x000100004a398824 */ /* 0x040fe200078e00ff */
[----:B------:R-:W-:Y:S02]  /*4040*/  @!P0 LOP3.LUT R59, R74, 0xffff0000, RZ, 0xc0, !PT ;  /* 0xffff00004a3b8812 */ /* 0x000fe400078ec0ff */
[C---:B------:R-:W-:Y:S02]  /*4050*/  @!P0 SHF.L.U32 R54, R56.reuse, 0x10, RZ ;  /* 0x0000001038368819 */ /* 0x040fe400000006ff */
[----:B------:R-:W-:Y:S02]  /*4060*/  @!P0 LOP3.LUT R56, R56, 0xffff0000, RZ, 0xc0, !PT ;  /* 0xffff000038388812 */ /* 0x000fe400078ec0ff */
[C---:B------:R-:W-:Y:S02]  /*4070*/  @!P0 SHF.L.U32 R58, R63.reuse, 0x10, RZ ;  /* 0x000000103f3a8819 */ /* 0x040fe400000006ff */
[----:B------:R-:W-:Y:S02]  /*4080*/  @!P0 LOP3.LUT R63, R63, 0xffff0000, RZ, 0xc0, !PT ;  /* 0xffff00003f3f8812 */ /* 0x000fe400078ec0ff */
[----:B------:R-:W-:Y:S01]  /*4090*/  @!P0 LOP3.LUT R60, R75, 0xffff0000, RZ, 0xc0, !PT ;  /* 0xffff00004b3c8812 */ /* 0x000fe200078ec0ff */
[C---:B-1----:R-:W-:Y:S01]  /*40a0*/  @!P0 IMAD.U32 R49, R24.reuse, 0x10000, RZ ;  /* 0x0001000018318824 */ /* 0x042fe200078e00ff */
[----:B------:R-:W-:Y:S01]  /*40b0*/  @!P0 LOP3.LUT R47, R24, 0xffff0000, RZ, 0xc0, !PT ;  /* 0xffff0000182f8812 */ /* 0x000fe200078ec0ff */
[----:B------:R-:W-:Y:S02]  /*40c0*/  @!P0 IMAD.U32 R45, R25, 0x10000, RZ ;  /* 0x00010000192d8824 */ /* 0x000fe400078e00ff */
[C---:B------:R-:W-:Y:S02]  /*40d0*/  @!P0 FMUL.FTZ R185, R49.reuse, R48 ;  /* 0x0000003031b98220 */ /* 0x040fe40000410000 */
[----:B------:R-:W-:Y:S02]  /*40e0*/  @!P0 FMUL.FTZ R0, R49, R44 ;  /* 0x0000002c31008220 */ /* 0x000fe40000410000 */
[----:B------:R-:W-:Y:S02]  /*40f0*/  @!P0 FMUL.FTZ R186, R47, R50 ;  /* 0x000000322fba8220 */ /* 0x000fe40000410000 */
[----:B------:R-:W-:Y:S01]  /*4100*/  @!P0 FFMA.FTZ R185, R51, R44, -R185 ;  /* 0x0000002c33b98223 */ /* 0x000fe200000108b9 */
[----:B------:R-:W-:Y:S01]  /*4110*/  @!P0 LOP3.LUT R44, R25, 0xffff0000, RZ, 0xc0, !PT ;  /* 0xffff0000192c8812 */ /* 0x000fe200078ec0ff */
[----:B------:R-:W-:Y:S01]  /*4120*/  @!P0 FFMA.FTZ R0, R48, R51, R0 ;  /* 0x0000003330008223 */ /* 0x000fe20000010000 */
[----:B------:R-:W-:Y:S01]  /*4130*/  @!P0 SHF.L.U32 R48, R55, 0x10, RZ ;  /* 0x0000001037308819 */ /* 0x000fe200000006ff */
[-C--:B------:R-:W-:Y:S01]  /*4140*/  @!P0 FMUL.FTZ R2, R47, R42.reuse ;  /* 0x0000002a2f028220 */ /* 0x080fe20000410000 */
[----:B------:R-:W-:Y:S01]  /*4150*/  @!P0 LOP3.LUT R55, R55, 0xffff0000, RZ, 0xc0, !PT ;  /* 0xffff000037378812 */ /* 0x000fe200078ec0ff */
[----:B------:R-:W-:Y:S02]  /*4160*/  @!P0 FFMA.FTZ R186, R53, R42, -R186 ;  /* 0x0000002a35ba8223 */ /* 0x000fe400000108ba */
[C---:B------:R-:W-:Y:S01]  /*4170*/  @!P0 IMAD.U32 R42, R43.reuse, 0x10000, RZ ;  /* 0x000100002b2a8824 */ /* 0x040fe200078e00ff */
[----:B------:R-:W-:Y:S01]  /*4180*/  @!P0 LOP3.LUT R43, R43, 0xffff0000, RZ, 0xc0, !PT ;  /* 0xffff00002b2b8812 */ /* 0x000fe200078ec0ff */
[----:B------:R-:W-:Y:S01]  /*4190*/  @!P0 FMUL.FTZ R188, R44, R55 ;  /* 0x000000372cbc8220 */ /* 0x000fe20000410000 */
[----:B------:R-:W-:Y:S01]  /*41a0*/  @!P0 F2FP.BF16.PACK_AB R185, R186, R185 ;  /* 0x000000b9bab9823e */ /* 0x000fe200000010ff */
[----:B------:R-:W-:Y:S02]  /*41b0*/  @!P0 IMAD.U32 R51, R73, 0x10000, RZ ;  /* 0x0001000049338824 */ /* 0x000fe400078e00ff */
[C---:B------:R-:W-:Y:S02]  /*41c0*/  @!P0 FMUL.FTZ R187, R45.reuse, R48 ;  /* 0x000000302dbb8220 */ /* 0x040fe40000410000 */
[-C--:B------:R-:W-:Y:S02]  /*41d0*/  @!P0 FMUL.FTZ R4, R44, R43.reuse ;  /* 0x0000002b2c048220 */ /* 0x080fe40000410000 */
[----:B------:R-:W-:Y:S01]  /*41e0*/  @!P0 FFMA.FTZ R188, R52, R43, -R188 ;  /* 0x0000002b34bc8223 */ /* 0x000fe200000108bc */
[C---:B------:R-:W-:Y:S01]  /*41f0*/  @!P0 LOP3.LUT R43, R26.reuse, 0xffff0000, RZ, 0xc0, !PT ;  /* 0xffff00001a2b8812 */ /* 0x040fe200078ec0ff */
[-C--:B------:R-:W-:Y:S02]  /*4200*/  @!P0 FMUL.FTZ R3, R45, R42.reuse ;  /* 0x0000002a2d038220 */ /* 0x080fe40000410000 */
[----:B------:R-:W-:Y:S02]  /*4210*/  @!P0 IMAD.U32 R45, R26, 0x10000, RZ ;  /* 0x000100001a2d8824 */ /* 0x000fe400078e00ff */
[----:B------:R-:W-:Y:S02]  /*4220*/  @!P0 FFMA.FTZ R187, R51, R42, -R187 ;  /* 0x0000002a33bb8223 */ /* 0x000fe400000108bb */
[C---:B------:R-:W-:Y:S01]  /*4230*/  @!P0 IMAD.U32 R42, R40.reuse, 0x10000, RZ ;  /* 0x00010000282a8824 */ /* 0x040fe200078e00ff */
[----:B------:R-:W-:Y:S01]  /*4240*/  @!P0 LOP3.LUT R40, R40, 0xffff0000, RZ, 0xc0, !PT ;  /* 0xffff000028288812 */ /* 0x000fe200078ec0ff */
[----:B------:R-:W-:Y:S01]  /*4250*/  @!P0 FMUL.FTZ R190, R45, R54 ;  /* 0x000000362dbe8220 */ /* 0x000fe20000410000 */
[----:B------:R-:W-:Y:S01]  /*4260*/  @!P0 F2FP.BF16.PACK_AB R188, R188, R187 ;  /* 0x000000bbbcbc823e */ /* 0x000fe200000010ff */
[----:B------:R-:W-:Y:S02]  /*4270*/  @!P0 FMUL.FTZ R191, R43, R56 ;  /* 0x000000382bbf8220 */ /* 0x000fe40000410000 */
[----:B------:R-:W-:Y:S01]  /*4280*/  @!P0 FFMA.FTZ R2, R50, R53, R2 ;  /* 0x0000003532028223 */ /* 0x000fe20000010002 */
[----:B------:R-:W-:Y:S01]  /*4290*/  @!P0 MOV R73, R188 ;  /* 0x000000bc00498202 */ /* 0x000fe20000000f00 */
[-C--:B------:R-:W-:Y:S02]  /*42a0*/  @!P0 FMUL.FTZ R5, R45, R42.reuse ;  /* 0x0000002a2d058220 */ /* 0x080fe40000410000 */
[----:B------:R-:W-:Y:S01]  /*42b0*/  @!P0 FFMA.FTZ R190, R57, R42, -R190 ;  /* 0x0000002a39be8223 */ /* 0x000fe200000108be */
[----:B------:R-:W-:Y:S01]  /*42c0*/  @!P0 LOP3.LUT R42, R27, 0xffff0000, RZ, 0xc0, !PT ;  /* 0xffff00001b2a8812 */ /* 0x000fe200078ec0ff */
[----:B------:R-:W-:Y:S01]  /*42d0*/  @!P0 FMUL.FTZ R6, R43, R40 ;  /* 0x000000282b068220 */ /* 0x000fe20000410000 */
[----:B------:R-:W-:Y:S01]  /*42e0*/  @!P0 F2FP.BF16.PACK_AB R186, R2, R0 ;  /* 0x0000000002ba823e */ /* 0x000fe200000010ff */
[----:B------:R-:W-:Y:S02]  /*42f0*/  @!P0 FFMA.FTZ R191, R59, R40, -R191 ;  /* 0x000000283bbf8223 */ /* 0x000fe400000108bf */
[----:B------:R-:W-:Y:S01]  /*4300*/  @!P0 IMAD.U32 R43, R27, 0x10000, RZ ;  /* 0x000100001b2b8824 */ /* 0x000fe200078e00ff */
[----:B------:R-:W-:Y:S01]  /*4310*/  @!P0 MOV R24, R186 ;  /* 0x000000ba00188202 */ /* 0x000fe20000000f00 */
[C---:B------:R-:W-:Y:S01]  /*4320*/  @!P0 IMAD.U32 R40, R41.reuse, 0x10000, RZ ;  /* 0x0001000029288824 */ /* 0x040fe200078e00ff */
[----:B------:R-:W-:Y:S01]  /*4330*/  @!P0 LOP3.LUT R41, R41, 0xffff0000, RZ, 0xc0, !PT ;  /* 0xffff000029298812 */ /* 0x000fe200078ec0ff */
[----:B------:R-:W-:Y:S01]  /*4340*/  @!P0 FFMA.FTZ R3, R48, R51, R3 ;  /* 0x0000003330038223 */ /* 0x000fe20000010003 */
[----:B------:R-:W-:Y:S01]  /*4350*/  @!P0 F2FP.BF16.PACK_AB R190, R191, R190 ;  /* 0x000000bebfbe823e */ /* 0x000fe200000010ff */
[----:B------:R-:W-:Y:S02]  /*4360*/  @!P0 FFMA.FTZ R4, R55, R52, R4 ;  /* 0x0000003437048223 */ /* 0x000fe40000010004 */
[C---:B------:R-:W-:Y:S02]  /*4370*/  @!P0 FMUL.FTZ R7, R43.reuse, R40 ;  /* 0x000000282b078220 */ /* 0x040fe40000410000 */
[----:B------:R-:W-:Y:S01]  /*4380*/  @!P0 FFMA.FTZ R5, R54, R57, R5 ;  /* 0x0000003936058223 */ /* 0x000fe20000010005 */
        /* <DEDUP_REMOVED lines=9> */
[----:B------:R-:W-:Y:S02]  /*4420*/  @!P0 FFMA.FTZ R8, R63, R60, R8 ;  /* 0x0000003c3f088223 */ /* 0x000fe40000010008 */
[----:B------:R-:W-:Y:S01]  /*4430*/  @!P0 IMAD.MOV.U32 R72, RZ, RZ, R185 ;  /* 0x000000ffff488224 */ /* 0x000fe200078e00b9 */
[----:B------:R-:W-:Y:S01]  /*4440*/  @!P0 F2FP.BF16.PACK_AB R189, R192, R189 ;  /* 0x000000bdc0bd823e */ /* 0x000fe200000010ff */
[----:B------:R-:W-:Y:S01]  /*4450*/  @!P0 IMAD.MOV.U32 R74, RZ, RZ, R190 ;  /* 0x000000ffff4a8224 */ /* 0x000fe200078e00be */
[----:B------:R-:W-:Y:S01]  /*4460*/  @!P0 F2FP.BF16.PACK_AB R192, R8, R7 ;  /* 0x0000000708c0823e */ /* 0x000fe200000010ff */
[----:B------:R-:W-:Y:S02]  /*4470*/  @!P0 IMAD.MOV.U32 R25, RZ, RZ, R187 ;  /* 0x000000ffff198224 */ /* 0x000fe400078e00bb */
[----:B------:R-:W-:Y:S01]  /*4480*/  @!P0 IMAD.MOV.U32 R75, RZ, RZ, R189 ;  /* 0x000000ffff4b8224 */ /* 0x000fe200078e00bd */
[----:B------:R-:W-:Y:S01]  /*4490*/  @!P0 MOV R27, R192 ;  /* 0x000000c0001b8202 */ /* 0x000fe20000000f00 */
[----:B------:R-:W-:Y:S01]  /*44a0*/  @!P0 IMAD.MOV.U32 R26, RZ, RZ, R191 ;  /* 0x000000ffff1a8224 */ /* 0x000fe200078e00bf */
[----:B----4-:R-:W-:Y:S05]  /*44b0*/  IADD3 R186, P0, R182, R116, RZ ;  /* 0x00000074b6ba7210 */ /* 0x010fea0007f1e0ff */
[----:B---3--:R-:W-:Y:S01]  /*44c0*/  IMAD.X R187, R183, 0x1, R115, P0 ;  /* 0x00000001b7bb7824 */ /* 0x008fe200000e0673 */
[C---:B------:R-:W-:Y:S04]  /*44d0*/  ISETP.GE.AND P0, PT, R159.reuse, c[0x0][0x1d4], PT ;  /* 0x000075009f007a0c */ /* 0x040fe80003f06270 */
[----:B------:R1:W-:Y:S09]  /*44e0*/  ST.E.128 [R186.64], R72 ;  /* 0x00000048ba007985 */ /* 0x0003f2000c101d06 */
[----:B------:R-:W-:Y:S05]  /*44f0*/  @!P0 IMAD.WIDE R188, R159, 0x2, R182 ;  /* 0x000000029fbc8825 */ /* 0x000fea00078e02b6 */
[----:B------:R1:W-:Y:S02]  /*4500*/  @!P0 ST.E.128 [R188.64], R24 ;  /* 0x00000018bc008985 */ /* 0x0003e4000c101d06 */
.L_x_85:
[----:B------:R-:W-:Y:S05]  /*4510*/  BSYNC B0 ;  /* 0x0000000000007941 */ /* 0x000fea0003800000 */
.L_x_84:
[----:B------:R-:W-:Y:S01]  /*4520*/  ISETP.GE.AND P0, PT, R13, c[0x0][0x1d4], PT ;  /* 0x000075000d007a0c */ /* 0x000fe20003f06270 */
[----:B------:R-:W-:Y:S01]  /*4530*/  @!UPT UIADD3 URZ, URZ, URZ, URZ ;  /* 0x0000003f3f3ff290 */ /* 0x000fe2000fffe03f */
[----:B------:R-:W-:Y:S11]  /*4540*/  BSSY B0, `(.L_x_86) ;  /* 0x0000079000007945 */ /* 0x000ff60003800000 */
[----:B------:R-:W-:-:S05]  /*4550*/  @P0 BRA `(.L_x_87) ;  /* 0x0000077000000947 */ /* 0x000fca0003800000 */
[----:B------:R-:W-:Y:S01]  /*4560*/  ISETP.NE.AND P1, PT, R156, RZ, PT ;  /* 0x000000ff9c00720c */ /* 0x000fe20003f25270 */
[----:B------:R-:W5:Y:S01]  /*4570*/  LDS.128 R56, [R129+0x6100] ;  /* 0x0061000081387984 */ /* 0x000f620000000c00 */
[----:B------:R-:W-:Y:S02]  /*4580*/  ISETP.GE.AND P0, PT, R13, c[0x0][0x27c], PT ;  /* 0x00009f000d007a0c */ /* 0x000fe40003f06270 */
[----:B------:R-:W-:Y:S04]  /*4590*/  SEL R61, R131, R184, !P1 ;  /* 0x000000b8833d7207 */ /* 0x000fe80004800000 */
[----:B------:R-:W-:Y:S04]  /*45a0*/  SHF.R.S32.HI R54, RZ, 0x1f, R61 ;  /* 0x0000001fff367819 */ /* 0x000fe8000001143d */
[----:B------:R-:W-:Y:S03]  /*45b0*/  LEA.HI R61, R54, R61, RZ, 0x4 ;  /* 0x0000003d363d7211 */ /* 0x000fe600078f20ff */
[--C-:B------:R-:W-:Y:S02]  /*45c0*/  @!P0 SHF.R.U64 R43, R68, 0x10, R69.reuse ;  /* 0x00000010442b8819 */ /* 0x100fe40000001245 */
[----:B------:R-:W-:Y:S02]  /*45d0*/  LEA.HI.SX32 R60, R61, R138, 0x1c ;  /* 0x0000008a3d3c7211 */ /* 0x000fe400078fe2ff */
[----:B------:R-:W-:Y:S02]  /*45e0*/  @!P0 SHF.R.U32.HI R68, RZ, 0x10, R69 ;  /* 0x00000010ff448819 */ /* 0x000fe40000011645 */
[----:B------:R-:W-:Y:S01]  /*45f0*/  SHF.R.S32.HI R63, RZ, 0x1f, R60 ;  /* 0x0000001fff3f7819 */ /* 0x000fe2000001143c */
[----:B------:R-:W-:Y:S01]  /*4600*/  IMAD.SHL.U32 R54, R60, 0x8, RZ ;  /* 0x000000083c367824 */ /* 0x000fe200078e00ff */
[--C-:B------:R-:W-:Y:S02]  /*4610*/  @!P0 SHF.R.U64 R28, R28, 0x10, R29.reuse ;  /* 0x000000101c1c8819 */ /* 0x100fe4000000121d */
[----:B------:R-:W-:Y:S02]  /*4620*/  LEA.HI R63, R63, R60, RZ, 0x3 ;  /* 0x0000003c3f3f7211 */ /* 0x000fe400078f18ff */
[----:B------:R-:W-:Y:S02]  /*4630*/  @!P0 SHF.R.U32.HI R29, RZ, 0x10, R29 ;  /* 0x00000010ff1d8819 */ /* 0x000fe4000001161d */
[----:B------:R-:W-:Y:S01]  /*4640*/  @!P0 SHF.R.U64 R30, R30, 0x10, R31 ;  /* 0x000000101e1e8819 */ /* 0x000fe2000000121f */
[----:B------:R-:W-:Y:S01]  /*4650*/  IMAD.SHL.U32 R63, R63, 0x200, RZ ;  /* 0x000002003f3f7824 */ /* 0x000fe200078e00ff */
[----:B------:R-:W-:Y:S02]  /*4660*/  LOP3.LUT R61, R149, 0x38, R54, 0xf8, !PT ;  /* 0x00000038953d7812 */ /* 0x000fe400078ef836 */
[----:B------:R-:W-:Y:S02]  /*4670*/  @!P0 PRMT R37, R37, 0x5410, R28 ;  /* 0x0000541025258816 */ /* 0x000fe4000000001c */
[----:B------:R-:W-:Y:S02]  /*4680*/  LOP3.LUT R61, R61, R134, RZ, 0x3c, !PT ;  /* 0x000000863d3d7212 */ /* 0x000fe400078e3cff */
[----:B------:R-:W-:Y:S02]  /*4690*/  LOP3.LUT R63, R63, 0x7ffff000, RZ, 0xc0, !PT ;  /* 0x7ffff0003f3f7812 */ /* 0x000fe400078ec0ff */
[----:B------:R-:W-:Y:S01]  /*46a0*/  @!P0 PRMT R81, R81, 0x5410, R68 ;  /* 0x0000541051518816 */ /* 0x000fe20000000044 */
[----:B-----5:R-:W-:Y:S01]  /*46b0*/  @!P0 IMAD.U32 R40, R56, 0x10000, RZ ;  /* 0x0001000038288824 */ /* 0x020fe200078e00ff */
[----:B------:R-:W-:Y:S01]  /*46c0*/  IADD3 R61, R61, R63, R132 ;  /* 0x0000003f3d3d7210 */ /* 0x000fe20007ffe084 */
[----:B------:R-:W-:Y:S01]  /*46d0*/  @!P0 IMAD.U32 R52, R59, 0x10000, RZ ;  /* 0x000100003b348824 */ /* 0x000fe200078e00ff */
[----:B------:R-:W-:Y:S01]  /*46e0*/  @!P0 SHF.R.U32.HI R45, RZ, 0x10, R71 ;  /* 0x00000010ff2d8819 */ /* 0x000fe20000011647 */
[----:B------:R-:W-:Y:S01]  /*46f0*/  @!P0 IMAD.U32 R42, R81, 0x10000, RZ ;  /* 0x00010000512a8824 */ /* 0x000fe200078e00ff */
[----:B------:R-:W-:Y:S01]  /*4700*/  @!P0 PRMT R82, R82, 0x5410, R43 ;  /* 0x0000541052528816 */ /* 0x000fe2000000002b */
[----:B------:R-:W-:Y:S01]  /*4710*/  IMAD.SHL.U32 R60, R61, 0x2, RZ ;  /* 0x000000023d3c7824 */ /* 0x000fe200078e00ff */
[----:B------:R-:W-:Y:S01]  /*4720*/  @!P0 PRMT R36, R36, 0x5410, R29 ;  /* 0x0000541024248816 */ /* 0x000fe2000000001d */
[----:B------:R-:W-:Y:S01]  /*4730*/  @!P0 IMAD.U32 R29, R37, 0x10000, RZ ;  /* 0x00010000251d8824 */ /* 0x000fe200078e00ff */
[----:B------:R-:W-:Y:S01]  /*4740*/  @!P0 PRMT R39, R39, 0x5410, R30 ;  /* 0x0000541027278816 */ /* 0x000fe2000000001e */
[----:B------:R-:W-:Y:S01]  /*4750*/  @!P0 IMAD.U32 R43, R82, 0x10000, RZ ;  /* 0x00010000522b8824 */ /* 0x000fe200078e00ff */
[----:B-1----:R-:W1:Y:S01]  /*4760*/  LDS.128 R24, [R60+0x6100] ;  /* 0x006100003c187984 */ /* 0x002e620000000c00 */
[----:B------:R-:W-:Y:S01]  /*4770*/  @!P0 IMAD.U32 R28, R36, 0x10000, RZ ;  /* 0x00010000241c8824 */ /* 0x000fe200078e00ff */
[----:B------:R-:W-:Y:S02]  /*4780*/  @!P0 SHF.R.U32.HI R41, RZ, 0x10, R31 ;  /* 0x00000010ff298819 */ /* 0x000fe4000001161f */
[----:B------:R-:W-:Y:S02]  /*4790*/  @!P0 PRMT R80, R80, 0x5410, R45 ;  /* 0x0000541050508816 */ /* 0x000fe4000000002d */
[----:B------:R-:W-:Y:S02]  /*47a0*/  @!P0 SHF.L.U32 R45, R57, 0x10, RZ ;  /* 0x00000010392d8819 */ /* 0x000fe400000006ff */
[----:B------:R-:W-:Y:S01]  /*47b0*/  @!P0 LOP3.LUT R47, R81, 0xffff0000, RZ, 0xc0, !PT ;  /* 0xffff0000512f8812 */ /* 0x000fe200078ec0ff */
[----:B------:R-:W-:Y:S01]  /*47c0*/  @!P0 IMAD.U32 R50, R80, 0x10000, RZ ;  /* 0x0001000050328824 */ /* 0x000fe200078e00ff */
[----:B------:R-:W-:Y:S02]  /*47d0*/  @!P0 PRMT R38, R38, 0x5410, R41 ;  /* 0x0000541026268816 */ /* 0x000fe40000000029 */
[----:B------:R-:W-:Y:S02]  /*47e0*/  @!P0 LOP3.LUT R44, R57, 0xffff0000, RZ, 0xc0, !PT ;  /* 0xffff0000392c8812 */ /* 0x000fe400078ec0ff */
[----:B------:R-:W-:Y:S02]  /*47f0*/  @!P0 LOP3.LUT R53, R80, 0xffff0000, RZ, 0xc0, !PT ;  /* 0xffff000050358812 */ /* 0x000fe400078ec0ff */
[----:B------:R-:W-:Y:S02]  /*4800*/  @!P0 SHF.R.U64 R70, R70, 0x10, R71 ;  /* 0x0000001046468819 */ /* 0x000fe40000001247 */
[----:B------:R-:W-:Y:S02]  /*4810*/  @!P0 LOP3.LUT R55, R59, 0xffff0000, RZ, 0xc0, !PT ;  /* 0xffff00003b378812 */ /* 0x000fe400078ec0ff */
[----:B------:R-:W-:Y:S02]  /*4820*/  @!P0 PRMT R79, R79, 0x5410, R70 ;  /* 0x000054104f4f8816 */ /* 0x000fe40000000046 */
[C---:B------:R-:W-:Y:S02]  /*4830*/  @!P0 SHF.L.U32 R48, R58.reuse, 0x10, RZ ;  /* 0x000000103a308819 */ /* 0x040fe400000006ff */
[C---:B------:R-:W-:Y:S01]  /*4840*/  @!P0 LOP3.LUT R49, R79.reuse, 0xffff0000, RZ, 0xc0, !PT ;  /* 0xffff00004f318812 */ /* 0x040fe200078ec0ff */
[----:B------:R-:W-:Y:S01]  /*4850*/  @!P0 IMAD.U32 R46, R79, 0x10000, RZ ;  /* 0x000100004f2e8824 */ /* 0x000fe200078e00ff */
[----:B------:R-:W-:Y:S01]  /*4860*/  @!P0 LOP3.LUT R51, R58, 0xffff0000, RZ, 0xc0, !PT ;  /* 0xffff00003a338812 */ /* 0x000fe200078ec0ff */
[----:B-1----:R-:W-:Y:S01]  /*4870*/  @!P0 IMAD.U32 R31, R25, 0x10000, RZ ;  /* 0x00010000191f8824 */ /* 0x002fe200078e00ff */
[----:B------:R-:W-:Y:S03]  /*4880*/  @!P0 SHF.L.U32 R30, R24, 0x10, RZ ;  /* 0x00000010181e8819 */ /* 0x000fe600000006ff */
[----:B------:R-:W-:Y:S02]  /*4890*/  @!P0 FMUL.FTZ R61, R31, R42 ;  /* 0x0000002a1f3d8220 */ /* 0x000fe40000410000 */
[C---:B------:R-:W-:Y:S02]  /*48a0*/  @!P0 FMUL.FTZ R0, R30.reuse, R29 ;  /* 0x0000001d1e008220 */ /* 0x040fe40000410000 */
[----:B------:R-:W-:Y:S01]  /*48b0*/  @!P0 FMUL.FTZ R60, R30, R43 ;  /* 0x0000002b1e3c8220 */ /* 0x000fe20000410000 */
[----:B------:R-:W-:Y:S01]  /*48c0*/  @!P0 LOP3.LUT R30, R25, 0xffff0000, RZ, 0xc0, !PT ;  /* 0xffff0000191e8812 */ /* 0x000fe200078ec0ff */
[----:B------:R-:W-:Y:S01]  /*48d0*/  @!P0 FFMA.FTZ R0, R43, R40, R0 ;  /* 0x000000282b008223 */ /* 0x000fe20000010000 */
[----:B------:R-:W-:Y:S01]  /*48e0*/  @!P0 LOP3.LUT R43, R82, 0xffff0000, RZ, 0xc0, !PT ;  /* 0xffff0000522b8812 */ /* 0x000fe200078ec0ff */
[-C--:B------:R-:W-:Y:S01]  /*48f0*/  @!P0 FMUL.FTZ R3, R31, R28.reuse ;  /* 0x0000001c1f038220 */ /* 0x080fe20000410000 */
[----:B------:R-:W-:Y:S01]  /*4900*/  @!P0 LOP3.LUT R31, R37, 0xffff0000, RZ, 0xc0, !PT ;  /* 0xffff0000251f8812 */ /* 0x000fe200078ec0ff */
[----:B------:R-:W-:Y:S01]  /*4910*/  @!P0 FFMA.FTZ R61, R45, R28, -R61 ;  /* 0x0000001c2d3d8223 */ /* 0x000fe2000001083d */
[----:B------:R-:W-:Y:S01]  /*4920*/  @!P0 LOP3.LUT R28, R24, 0xffff0000, RZ, 0xc0, !PT ;  /* 0xffff0000181c8812 */ /* 0x000fe200078ec0ff */
[----:B------:R-:W-:Y:S01]  /*4930*/  @!P0 FFMA.FTZ R60, R40, R29, -R60 ;  /* 0x0000001d283c8223 */ /* 0x000fe2000001083c */
[----:B------:R-:W-:Y:S01]  /*4940*/  @!P0 LOP3.LUT R29, R36, 0xffff0000, RZ, 0xc0, !PT ;  /* 0xffff0000241d8812 */ /* 0x000fe200078ec0ff */
[----:B------:R-:W-:Y:S01]  /*4950*/  @!P0 FMUL.FTZ R72, R30, R47 ;  /* 0x0000002f1e488220 */ /* 0x000fe20000410000 */
[----:B------:R-:W-:Y:S01]  /*4960*/  @!P0 LOP3.LUT R40, R56, 0xffff0000, RZ, 0xc0, !PT ;  /* 0xffff000038288812 */ /* 0x000fe200078ec0ff */
[----:B------:R-:W-:Y:S02]  /*4970*/  @!P0 FMUL.FTZ R63, R28, R43 ;  /* 0x0000002b1c3f8220 */ /* 0x000fe40000410000 */
[----:B------:R-:W-:Y:S02]  /*4980*/  @!P0 FMUL.FTZ R4, R30, R29 ;  /* 0x0000001d1e048220 */ /* 0x000fe40000410000 */
[-C--:B------:R-:W-:Y:S01]  /*4990*/  @!P0 FMUL.FTZ R2, R28, R31.reuse ;  /* 0x0000001f1c028220 */ /* 0x080fe20000410000 */
[----:B------:R-:W-:Y:S01]  /*49a0*/  @!P0 LOP3.LUT R28, R38, 0xffff0000, RZ, 0xc0, !PT ;  /* 0xffff0000261c8812 */ /* 0x000fe200078ec0ff */
[----:B------:R-:W-:Y:S01]  /*49b0*/  @!P0 FFMA.FTZ R63, R40, R31, -R63 ;  /* 0x0000001f283f8223 */ /* 0x000fe2000001083f */
[C---:B------:R-:W-:Y:S01]  /*49c0*/  @!P0 LOP3.LUT R31, R27.reuse, 0xffff0000, RZ, 0xc0, !PT ;  /* 0xffff00001b1f8812 */ /* 0x040fe200078ec0ff */
[----:B------:R-:W-:Y:S02]  /*49d0*/  @!P0 IMAD.U32 R30, R27, 0x10000, RZ ;  /* 0x000100001b1e8824 */ /* 0x000fe400078e00ff */
[----:B------:R-:W-:Y:S01]  /*49e0*/  @!P0 FFMA.FTZ R72, R44, R29, -R72 ;  /* 0x0000001d2c488223 */ /* 0x000fe20000010848 */
[----:B------:R-:W-:Y:S01]  /*49f0*/  @!P0 F2FP.BF16.PACK_AB R60, R63, R60 ;  /* 0x0000003c3f3c823e */ /* 0x000fe200000010ff */
[----:B------:R-:W-:Y:S02]  /*4a00*/  @!P0 IMAD.U32 R29, R38, 0x10000, RZ ;  /* 0x00010000261d8824 */ /* 0x000fe400078e00ff */
[----:B--2---:R-:W-:Y:S01]  /*4a10*/  @!P0 FMUL.FTZ R73, R30, R50 ;  /* 0x000000321e498220 */ /* 0x004fe20000410000 */
[----:B------:R-:W-:Y:S01]  /*4a20*/  @!P0 F2FP.BF16.PACK_AB R61, R72, R61 ;  /* 0x0000003d483d823e */ /* 0x000fe200000010ff */
[----:B------:R-:W-:Y:S02]  /*4a30*/  @!P0 FMUL.FTZ R186, R31, R53 ;  /* 0x000000351fba8220 */ /* 0x000fe40000410000 */
[----:B------:R-:W-:Y:S01]  /*4a40*/  @!P0 FMUL.FTZ R7, R30, R29 ;  /* 0x0000001d1e078220 */ /* 0x000fe20000410000 */
[----:B------:R-:W-:Y:S01]  /*4a50*/  @!P0 MOV R57, R61 ;  /* 0x0000003d00398202 */ /* 0x000fe20000000f00 */
[----:B------:R-:W-:Y:S02]  /*4a60*/  @!P0 FFMA.FTZ R73, R52, R29, -R73 ;  /* 0x0000001d34498223 */ /* 0x000fe40000010849 */
[C---:B------:R-:W-:Y:S02]  /*4a70*/  @!P0 IMAD.U32 R30, R26.reuse, 0x10000, RZ ;  /* 0x000100001a1e8824 */ /* 0x040fe400078e00ff */
[----:B------:R-:W-:Y:S02]  /*4a80*/  @!P0 IMAD.U32 R29, R39, 0x10000, RZ ;  /* 0x00010000271d8824 */ /* 0x000fe400078e00ff */
[-C--:B------:R-:W-:Y:S01]  /*4a90*/  @!P0 FMUL.FTZ R8, R31, R28.reuse ;  /* 0x0000001c1f088220 */ /* 0x080fe20000410000 */
[----:B------:R-:W-:Y:S01]  /*4aa0*/  @!P0 LOP3.LUT R31, R26, 0xffff0000, RZ, 0xc0, !PT ;  /* 0xffff00001a1f8812 */ /* 0x000fe200078ec0ff */
[----:B------:R-:W-:Y:S01]  /*4ab0*/  @!P0 FFMA.FTZ R186, R55, R28, -R186 ;  /* 0x0000001c37ba8223 */ /* 0x000fe200000108ba */
[----:B------:R-:W-:Y:S01]  /*4ac0*/  @!P0 LOP3.LUT R28, R39, 0xffff0000, RZ, 0xc0, !PT ;  /* 0xffff0000271c8812 */ /* 0x000fe200078ec0ff */
[----:B------:R-:W-:Y:S02]  /*4ad0*/  @!P0 FFMA.FTZ R2, R43, R40, R2 ;  /* 0x000000282b028223 */ /* 0x000fe40000010002 */
[----:B------:R-:W-:Y:S01]  /*4ae0*/  @!P0 FMUL.FTZ R5, R30, R29 ;  /* 0x0000001d1e058220 */ /* 0x000fe20000410000 */
[----:B------:R-:W-:Y:S01]  /*4af0*/  @!P0 F2FP.BF16.PACK_AB R73, R186, R73 ;  /* 0x00000049ba49823e */ /* 0x000fe200000010ff */
[----:B------:R-:W-:Y:S01]  /*4b00*/  @!P0 FFMA.FTZ R3, R42, R45, R3 ;  /* 0x0000002d2a038223 */ /* 0x000fe20000010003 */
[----:B------:R-:W-:Y:S01]  /*4b10*/  @!P0 F2FP.BF16.PACK_AB R63, R2, R0 ;  /* 0x00000000023f823e */ /* 0x000fe200000010ff */
[----:B------:R-:W-:Y:S02]  /*4b20*/  @!P0 FMUL.FTZ R6, R31, R28 ;  /* 0x0000001c1f068220 */ /* 0x000fe40000410000 */
[----:B------:R-:W-:Y:S02]  /*4b30*/  @!P0 FFMA.FTZ R4, R47, R44, R4 ;  /* 0x0000002c2f048223 */ /* 0x000fe40000010004 */
[----:B------:R-:W-:Y:S02]  /*4b40*/  @!P0 FFMA.FTZ R5, R46, R48, R5 ;  /* 0x000000302e058223 */ /* 0x000fe40000010005 */
[----:B------:R-:W-:Y:S01]  /*4b50*/  @!P0 FMUL.FTZ R74, R30, R46 ;  /* 0x0000002e1e4a8220 */ /* 0x000fe20000410000 */
[----:B------:R-:W-:Y:S01]  /*4b60*/  @!P0 F2FP.BF16.PACK_AB R72, R4, R3 ;  /* 0x000000030448823e */ /* 0x000fe200000010ff */
[----:B------:R-:W-:Y:S02]  /*4b70*/  @!P0 FMUL.FTZ R75, R31, R49 ;  /* 0x000000311f4b8220 */ /* 0x000fe40000410000 */
[----:B------:R-:W-:Y:S02]  /*4b80*/  @!P0 FFMA.FTZ R6, R49, R51, R6 ;  /* 0x0000003331068223 */ /* 0x000fe40000010006 */
[----:B------:R-:W-:Y:S02]  /*4b90*/  @!P0 FFMA.FTZ R7, R50, R52, R7 ;  /* 0x0000003432078223 */ /* 0x000fe40000010007 */
[----:B------:R-:W-:Y:S02]  /*4ba0*/  @!P0 FFMA.FTZ R74, R48, R29, -R74 ;  /* 0x0000001d304a8223 */ /* 0x000fe4000001084a */
[----:B------:R-:W-:Y:S02]  /*4bb0*/  @!P0 FFMA.FTZ R75, R51, R28, -R75 ;  /* 0x0000001c334b8223 */ /* 0x000fe4000001084b */
[----:B------:R-:W-:Y:S02]  /*4bc0*/  @!P0 FFMA.FTZ R8, R53, R55, R8 ;  /* 0x0000003735088223 */ /* 0x000fe40000010008 */
[----:B------:R-:W-:Y:S01]  /*4bd0*/  @!P0 IMAD.MOV.U32 R56, RZ, RZ, R60 ;  /* 0x000000ffff388224 */ /* 0x000fe200078e003c */
[----:B------:R-:W-:Y:S01]  /*4be0*/  @!P0 F2FP.BF16.PACK_AB R74, R75, R74 ;  /* 0x0000004a4b4a823e */ /* 0x000fe200000010ff */
        /* <DEDUP_REMOVED lines=14> */
.L_x_87:
[----:B------:R-:W-:Y:S05]  /*4cd0*/  BSYNC B0 ;  /* 0x0000000000007941 */ /* 0x000fea0003800000 */
.L_x_86:
[----:B------:R-:W-:Y:S11]  /*4ce0*/  ISETP.GE.AND P0, PT, R12, c[0x0][0x1d4], PT ;  /* 0x000075000c007a0c */ /* 0x000ff60003f06270 */
[----:B------:R-:W-:Y:S02]  /*4cf0*/  @!UPT UIADD3 URZ, URZ, URZ, URZ ;  /* 0x0000003f3f3ff290 */ /* 0x000fe4000fffe03f */
[----:B------:R-:W-:-:S05]  /*4d00*/  @P0 BRA `(.L_x_71) ;  /* 0x00000a1000000947 */ /* 0x000fca0003800000 */
[----:B------:R-:W-:Y:S01]  /*4d10*/  ISETP.NE.AND P1, PT, R155, RZ, PT ;  /* 0x000000ff9b00720c */ /* 0x000fe20003f25270 */
[----:B------:R-:W5:Y:S01]  /*4d20*/  LDS.128 R48, [R128+0x6100] ;  /* 0x0061000080307984 */ /* 0x000f620000000c00 */
[----:B----4-:R-:W-:Y:S02]  /*4d30*/  IADD3 R54, P0, R182, R120, RZ ;  /* 0x00000078b6367210 */ /* 0x010fe40007f1e0ff */
[----:B------:R-:W-:Y:S03]  /*4d40*/  SEL R53, R131, R184, !P1 ;  /* 0x000000b883357207 */ /* 0x000fe60004800000 */
[----:B---3--:R-:W-:Y:S01]  /*4d50*/  IMAD.X R55, R183, 0x1, R119, P0 ;  /* 0x00000001b7377824 */ /* 0x008fe200000e0677 */
[----:B------:R-:W-:Y:S02]  /*4d60*/  SHF.R.S32.HI R46, RZ, 0x1f, R53 ;  /* 0x0000001fff2e7819 */ /* 0x000fe40000011435 */
[----:B------:R-:W-:Y:S02]  /*4d70*/  ISETP.GE.AND P0, PT, R12, c[0x0][0x27c], PT ;  /* 0x00009f000c007a0c */ /* 0x000fe40003f06270 */
[----:B------:R-:W-:Y:S04]  /*4d80*/  LEA.HI R46, R46, R53, RZ, 0x4 ;  /* 0x000000352e2e7211 */ /* 0x000fe800078f20ff */
[----:B-1----:R-:W-:Y:S04]  /*4d90*/  LEA.HI.SX32 R57, R46, R135, 0x1c ;  /* 0x000000872e397211 */ /* 0x002fe800078fe2ff */
[----:B------:R-:W-:Y:S01]  /*4da0*/  SHF.R.S32.HI R52, RZ, 0x1f, R57 ;  /* 0x0000001fff347819 */ /* 0x000fe20000011439 */
[----:B------:R-:W-:Y:S02]  /*4db0*/  IMAD.SHL.U32 R53, R57, 0x8, RZ ;  /* 0x0000000839357824 */ /* 0x000fe400078e00ff */
[----:B------:R-:W-:Y:S02]  /*4dc0*/  @!P0 SHF.R.U32.HI R37, RZ, 0x10, R67 ;  /* 0x00000010ff258819 */ /* 0x000fe40000011643 */
[----:B------:R-:W-:Y:S02]  /*4dd0*/  LEA.HI R52, R52, R57, RZ, 0x3 ;  /* 0x0000003934347211 */ /* 0x000fe400078f18ff */
[----:B------:R-:W-:Y:S02]  /*4de0*/  @!P0 PRMT R76, R76, 0x5410, R37 ;  /* 0x000054104c4c8816 */ /* 0x000fe40000000025 */
[----:B------:R-:W-:Y:S01]  /*4df0*/  LOP3.LUT R57, R149, 0x38, R53, 0xf8, !PT ;  /* 0x0000003895397812 */ /* 0x000fe200078ef835 */
[----:B------:R-:W-:Y:S01]  /*4e00*/  IMAD.SHL.U32 R52, R52, 0x200, RZ ;  /* 0x0000020034347824 */ /* 0x000fe200078e00ff */
[----:B------:R-:W-:Y:S02]  /*4e10*/  @!P0 SHF.R.U64 R31, R64, 0x10, R65 ;  /* 0x00000010401f8819 */ /* 0x000fe40000001241 */
[----:B------:R-:W-:Y:S02]  /*4e20*/  LOP3.LUT R57, R57, R134, RZ, 0x3c, !PT ;  /* 0x0000008639397212 */ /* 0x000fe400078e3cff */
[----:B------:R-:W-:Y:S02]  /*4e30*/  LOP3.LUT R52, R52, 0x7ffff000, RZ, 0xc0, !PT ;  /* 0x7ffff00034347812 */ /* 0x000fe400078ec0ff */
[--C-:B------:R-:W-:Y:S02]  /*4e40*/  @!P0 SHF.R.U64 R20, R20, 0x10, R21.reuse ;  /* 0x0000001014148819 */ /* 0x100fe40000001215 */
[----:B------:R-:W-:Y:S01]  /*4e50*/  IADD3 R52, R57, R52, R132 ;  /* 0x0000003439347210 */ /* 0x000fe20007ffe084 */
[----:B-----5:R-:W-:Y:S01]  /*4e60*/  @!P0 IMAD.U32 R28, R48, 0x10000, RZ ;  /* 0x00010000301c8824 */ /* 0x020fe200078e00ff */
[C---:B------:R-:W-:Y:S01]  /*4e70*/  @!P0 LOP3.LUT R36, R49.reuse, 0xffff0000, RZ, 0xc0, !PT ;  /* 0xffff000031248812 */ /* 0x040fe200078ec0ff */
[----:B------:R-:W-:Y:S01]  /*4e80*/  @!P0 IMAD.U32 R37, R49, 0x10000, RZ ;  /* 0x0001000031258824 */ /* 0x000fe200078e00ff */
[C---:B------:R-:W-:Y:S01]  /*4e90*/  @!P0 LOP3.LUT R47, R51.reuse, 0xffff0000, RZ, 0xc0, !PT ;  /* 0xffff0000332f8812 */ /* 0x040fe200078ec0ff */
[----:B------:R-:W-:Y:S01]  /*4ea0*/  IMAD.SHL.U32 R46, R52, 0x2, RZ ;  /* 0x00000002342e7824 */ /* 0x000fe200078e00ff */
[C---:B------:R-:W-:Y:S01]  /*4eb0*/  @!P0 LOP3.LUT R43, R50.reuse, 0xffff0000, RZ, 0xc0, !PT ;  /* 0xffff0000322b8812 */ /* 0x040fe200078ec0ff */
[----:B------:R-:W-:Y:S01]  /*4ec0*/  @!P0 IMAD.U32 R44, R51, 0x10000, RZ ;  /* 0x00010000332c8824 */ /* 0x000fe200078e00ff */
[----:B------:R-:W-:Y:S01]  /*4ed0*/  @!P0 SHF.R.U32.HI R21, RZ, 0x10, R21 ;  /* 0x00000010ff158819 */ /* 0x000fe20000011615 */
[----:B------:R-:W-:Y:S01]  /*4ee0*/  @!P0 IMAD.U32 R40, R50, 0x10000, RZ ;  /* 0x0001000032288824 */ /* 0x000fe200078e00ff */
[----:B------:R-:W1:Y:S01]  /*4ef0*/  LDS.128 R24, [R46+0x6100] ;  /* 0x006100002e187984 */ /* 0x000e620000000c00 */
[----:B------:R-:W-:Y:S02]  /*4f00*/  @!P0 PRMT R33, R33, 0x5410, R20 ;  /* 0x0000541021218816 */ /* 0x000fe40000000014 */
[----:B------:R-:W-:Y:S02]  /*4f10*/  @!P0 PRMT R78, R78, 0x5410, R31 ;  /* 0x000054104e4e8816 */ /* 0x000fe4000000001f */
[----:B------:R-:W-:Y:S02]  /*4f20*/  @!P0 PRMT R32, R32, 0x5410, R21 ;  /* 0x0000541020208816 */ /* 0x000fe40000000015 */
[----:B------:R-:W-:Y:S01]  /*4f30*/  @!P0 SHF.L.U32 R21, R33, 0x10, RZ ;  /* 0x0000001021158819 */ /* 0x000fe200000006ff */
[----:B------:R-:W-:Y:S01]  /*4f40*/  @!P0 IMAD.U32 R31, R78, 0x10000, RZ ;  /* 0x000100004e1f8824 */ /* 0x000fe200078e00ff */
[----:B------:R-:W-:Y:S01]  /*4f50*/  @!P0 SHF.L.U32 R42, R76, 0x10, RZ ;  /* 0x000000104c2a8819 */ /* 0x000fe200000006ff */
[----:B------:R-:W-:Y:S01]  /*4f60*/  @!P0 IMAD.U32 R20, R32, 0x10000, RZ ;  /* 0x0001000020148824 */ /* 0x000fe200078e00ff */
[----:B------:R-:W-:Y:S02]  /*4f70*/  @!P0 LOP3.LUT R45, R76, 0xffff0000, RZ, 0xc0, !PT ;  /* 0xffff00004c2d8812 */ /* 0x000fe400078ec0ff */
[--C-:B------:R-:W-:Y:S02]  /*4f80*/  @!P0 SHF.R.U64 R22, R22, 0x10, R23.reuse ;  /* 0x0000001016168819 */ /* 0x100fe40000001217 */
[----:B------:R-:W-:Y:S02]  /*4f90*/  @!P0 SHF.R.U32.HI R29, RZ, 0x10, R23 ;  /* 0x00000010ff1d8819 */ /* 0x000fe40000011617 */
[----:B------:R-:W-:Y:S02]  /*4fa0*/  @!P0 PRMT R35, R35, 0x5410, R22 ;  /* 0x0000541023238816 */ /* 0x000fe40000000016 */
[----:B------:R-:W-:Y:S02]  /*4fb0*/  @!P0 PRMT R34, R34, 0x5410, R29 ;  /* 0x0000541022228816 */ /* 0x000fe4000000001d */
[----:B------:R-:W-:Y:S02]  /*4fc0*/  @!P0 SHF.R.U32.HI R64, RZ, 0x10, R65 ;  /* 0x00000010ff408819 */ /* 0x000fe40000011641 */
[----:B------:R-:W-:Y:S02]  /*4fd0*/  @!P0 SHF.R.U64 R67, R66, 0x10, R67 ;  /* 0x0000001042438819 */ /* 0x000fe40000001243 */
[----:B------:R-:W-:Y:S02]  /*4fe0*/  @!P0 PRMT R77, R77, 0x5410, R64 ;  /* 0x000054104d4d8816 */ /* 0x000fe40000000040 */
[----:B------:R-:W-:Y:S02]  /*4ff0*/  @!P0 PRMT R62, R62, 0x5410, R67 ;  /* 0x000054103e3e8816 */ /* 0x000fe40000000043 */
[C---:B------:R-:W-:Y:S01]  /*5000*/  @!P0 LOP3.LUT R39, R77.reuse, 0xffff0000, RZ, 0xc0, !PT ;  /* 0xffff00004d278812 */ /* 0x040fe200078ec0ff */
[----:B------:R-:W-:Y:S01]  /*5010*/  @!P0 IMAD.U32 R30, R77, 0x10000, RZ ;  /* 0x000100004d1e8824 */ /* 0x000fe200078e00ff */
[C---:B------:R-:W-:Y:S01]  /*5020*/  @!P0 LOP3.LUT R41, R62.reuse, 0xffff0000, RZ, 0xc0, !PT ;  /* 0xffff00003e298812 */ /* 0x040fe200078ec0ff */
[----:B------:R-:W-:Y:S02]  /*5030*/  @!P0 IMAD.U32 R38, R62, 0x10000, RZ ;  /* 0x000100003e268824 */ /* 0x000fe400078e00ff */
[----:B-1----:R-:W-:Y:S02]  /*5040*/  @!P0 IMAD.U32 R22, R24, 0x10000, RZ ;  /* 0x0001000018168824 */ /* 0x002fe400078e00ff */
[----:B------:R-:W-:Y:S02]  /*5050*/  @!P0 IMAD.U32 R23, R25, 0x10000, RZ ;  /* 0x0001000019178824 */ /* 0x000fe400078e00ff */
[C---:B------:R-:W-:Y:S02]  /*5060*/  @!P0 FMUL.FTZ R0, R22.reuse, R21 ;  /* 0x0000001516008220 */ /* 0x040fe40000410000 */
[----:B------:R-:W-:Y:S02]  /*5070*/  @!P0 FMUL.FTZ R52, R23, R30 ;  /* 0x0000001e17348220 */ /* 0x000fe40000410000 */
        /* <DEDUP_REMOVED lines=12> */
[C---:B------:R-:W-:Y:S02]  /*5140*/  @!P0 FMUL.FTZ R59, R20.reuse, R31 ;  /* 0x0000001f143b8220 */ /* 0x040fe40000410000 */
[-C--:B------:R-:W-:Y:S01]  /*5150*/  @!P0 FMUL.FTZ R2, R20, R23.reuse ;  /* 0x0000001714028220 */ /* 0x080fe20000410000 */
[----:B------:R-:W-:Y:S01]  /*5160*/  @!P0 LOP3.LUT R20, R34, 0xffff0000, RZ, 0xc0, !PT ;  /* 0xffff000022148812 */ /* 0x000fe200078ec0ff */
[----:B------:R-:W-:Y:S01]  /*5170*/  @!P0 FFMA.FTZ R59, R28, R23, -R59 ;  /* 0x000000171c3b8223 */ /* 0x000fe2000001083b */
[C---:B------:R-:W-:Y:S01]  /*5180*/  @!P0 LOP3.LUT R23, R27.reuse, 0xffff0000, RZ, 0xc0, !PT ;  /* 0xffff00001b178812 */ /* 0x040fe200078ec0ff */
[-C--:B------:R-:W-:Y:S02]  /*5190*/  @!P0 FMUL.FTZ R4, R22, R21.reuse ;  /* 0x0000001516048220 */ /* 0x080fe40000410000 */
[----:B------:R-:W-:Y:S01]  /*51a0*/  @!P0 IMAD.U32 R22, R27, 0x10000, RZ ;  /* 0x000100001b168824 */ /* 0x000fe200078e00ff */
[----:B------:R-:W-:Y:S01]  /*51b0*/  @!P0 F2FP.BF16.PACK_AB R59, R59, R46 ;  /* 0x0000002e3b3b823e */ /* 0x000fe200000010ff */
[----:B------:R-:W-:Y:S02]  /*51c0*/  @!P0 FFMA.FTZ R57, R36, R21, -R57 ;  /* 0x0000001524398223 */ /* 0x000fe40000010839 */
[----:B------:R-:W-:Y:S02]  /*51d0*/  @!P0 IMAD.U32 R21, R34, 0x10000, RZ ;  /* 0x0001000022158824 */ /* 0x000fe400078e00ff */
[----:B------:R-:W-:Y:S01]  /*51e0*/  @!P0 FMUL.FTZ R56, R22, R42 ;  /* 0x0000002a16388220 */ /* 0x000fe20000410000 */
[----:B------:R-:W-:Y:S01]  /*51f0*/  @!P0 F2FP.BF16.PACK_AB R52, R57, R52 ;  /* 0x000000343934823e */ /* 0x000fe200000010ff */
[C---:B------:R-:W-:Y:S02]  /*5200*/  @!P0 FMUL.FTZ R61, R23.reuse, R45 ;  /* 0x0000002d173d8220 */ /* 0x040fe40000410000 */
[-C--:B------:R-:W-:Y:S01]  /*5210*/  @!P0 FMUL.FTZ R8, R23, R20.reuse ;  /* 0x0000001417088220 */ /* 0x080fe20000410000 */
[----:B------:R-:W-:Y:S01]  /*5220*/  @!P0 LOP3.LUT R23, R26, 0xffff0000, RZ, 0xc0, !PT ;  /* 0xffff00001a178812 */ /* 0x000fe200078ec0ff */
[-C--:B------:R-:W-:Y:S02]  /*5230*/  @!P0 FMUL.FTZ R7, R22, R21.reuse ;  /* 0x0000001516078220 */ /* 0x080fe40000410000 */
[----:B------:R-:W-:Y:S02]  /*5240*/  @!P0 IMAD.U32 R22, R26, 0x10000, RZ ;  /* 0x000100001a168824 */ /* 0x000fe400078e00ff */
[----:B------:R-:W-:Y:S01]  /*5250*/  @!P0 FFMA.FTZ R56, R44, R21, -R56 ;  /* 0x000000152c388223 */ /* 0x000fe20000010838 */
[----:B------:R-:W-:Y:S01]  /*5260*/  @!P0 SHF.L.U32 R21, R35, 0x10, RZ ;  /* 0x0000001023158819 */ /* 0x000fe200000006ff */
[----:B------:R-:W-:Y:S01]  /*5270*/  @!P0 FFMA.FTZ R61, R47, R20, -R61 ;  /* 0x000000142f3d8223 */ /* 0x000fe2000001083d */
[----:B------:R-:W-:Y:S01]  /*5280*/  @!P0 LOP3.LUT R20, R35, 0xffff0000, RZ, 0xc0, !PT ;  /* 0xffff000023148812 */ /* 0x000fe200078ec0ff */
[C---:B------:R-:W-:Y:S02]  /*5290*/  @!P0 FMUL.FTZ R58, R22.reuse, R38 ;  /* 0x00000026163a8220 */ /* 0x040fe40000410000 */
[----:B------:R-:W-:Y:S01]  /*52a0*/  @!P0 FMUL.FTZ R63, R23, R41 ;  /* 0x00000029173f8220 */ /* 0x000fe20000410000 */
[----:B------:R-:W-:Y:S01]  /*52b0*/  @!P0 F2FP.BF16.PACK_AB R56, R61, R56 ;  /* 0x000000383d38823e */ /* 0x000fe200000010ff */
[----:B------:R-:W-:Y:S02]  /*52c0*/  @!P0 FFMA.FTZ R2, R31, R28, R2 ;  /* 0x0000001c1f028223 */ /* 0x000fe40000010002 */
[-C--:B------:R-:W-:Y:S02]  /*52d0*/  @!P0 FMUL.FTZ R5, R22, R21.reuse ;  /* 0x0000001516058220 */ /* 0x080fe40000410000 */
[----:B------:R-:W-:Y:S01]  /*52e0*/  @!P0 FFMA.FTZ R58, R40, R21, -R58 ;  /* 0x00000015283a8223 */ /* 0x000fe2000001083a */
[----:B------:R-:W-:Y:S01]  /*52f0*/  @!P0 F2FP.BF16.PACK_AB R46, R2, R0 ;  /* 0x00000000022e823e */ /* 0x000fe200000010ff */
[----:B------:R-:W-:Y:S02]  /*5300*/  @!P0 FFMA.FTZ R63, R43, R20, -R63 ;  /* 0x000000142b3f8223 */ /* 0x000fe4000001083f */
[----:B------:R-:W-:Y:S01]  /*5310*/  @!P0 FFMA.FTZ R3, R30, R37, R3 ;  /* 0x000000251e038223 */ /* 0x000fe20000010003 */
[----:B------:R-:W-:Y:S01]  /*5320*/  @!P0 MOV R24, R46 ;  /* 0x0000002e00188202 */ /* 0x000fe20000000f00 */
[----:B------:R-:W-:Y:S01]  /*5330*/  @!P0 FMUL.FTZ R6, R23, R20 ;  /* 0x0000001417068220 */ /* 0x000fe20000410000 */
[----:B------:R-:W-:Y:S01]  /*5340*/  @!P0 F2FP.BF16.PACK_AB R63, R63, R58 ;  /* 0x0000003a3f3f823e */ /* 0x000fe200000010ff */
[----:B------:R-:W-:Y:S02]  /*5350*/  @!P0 FFMA.FTZ R4, R39, R36, R4 ;  /* 0x0000002427048223 */ /* 0x000fe40000010004 */
[----:B------:R-:W-:Y:S02]  /*5360*/  @!P0 FFMA.FTZ R5, R38, R40, R5 ;  /* 0x0000002826058223 */ /* 0x000fe40000010005 */
[----:B------:R-:W-:Y:S01]  /*5370*/  @!P0 FFMA.FTZ R6, R41, R43, R6 ;  /* 0x0000002b29068223 */ /* 0x000fe20000010006 */
[----:B------:R-:W-:Y:S01]  /*5380*/  @!P0 F2FP.BF16.PACK_AB R57, R4, R3 ;  /* 0x000000030439823e */ /* 0x000fe200000010ff */
[----:B------:R-:W-:Y:S02]  /*5390*/  @!P0 FFMA.FTZ R7, R42, R44, R7 ;  /* 0x0000002c2a078223 */ /* 0x000fe40000010007 */
[----:B------:R-:W-:Y:S01]  /*53a0*/  @!P0 FFMA.FTZ R8, R45, R47, R8 ;  /* 0x0000002f2d088223 */ /* 0x000fe20000010008 */
[----:B------:R-:W-:Y:S01]  /*53b0*/  @!P0 F2FP.BF16.PACK_AB R58, R6, R5 ;  /* 0x00000005063a823e */ /* 0x000fe200000010ff */
[----:B------:R-:W-:Y:S02]  /*53c0*/  @!P0 IMAD.MOV.U32 R48, RZ, RZ, R59 ;  /* 0x000000ffff308224 */ /* 0x000fe400078e003b */
[----:B------:R-:W-:Y:S01]  /*53d0*/  @!P0 IMAD.MOV.U32 R49, RZ, RZ, R52 ;  /* 0x000000ffff318224 */ /* 0x000fe200078e0034 */
[----:B------:R-:W-:Y:S01]  /*53e0*/  @!P0 F2FP.BF16.PACK_AB R61, R8, R7 ;  /* 0x00000007083d823e */ /* 0x000fe200000010ff */
[----:B------:R-:W-:Y:S02]  /*53f0*/  @!P0 IMAD.MOV.U32 R50, RZ, RZ, R63 ;  /* 0x000000ffff328224 */ /* 0x000fe400078e003f */
[----:B------:R-:W-:Y:S02]  /*5400*/  @!P0 IMAD.MOV.U32 R51, RZ, RZ, R56 ;  /* 0x000000ffff338224 */ /* 0x000fe400078e0038 */
[----:B------:R-:W-:Y:S02]  /*5410*/  @!P0 IMAD.MOV.U32 R25, RZ, RZ, R57 ;  /* 0x000000ffff198224 */ /* 0x000fe400078e0039 */
[----:B------:R-:W-:Y:S01]  /*5420*/  @!P0 IMAD.MOV.U32 R26, RZ, RZ, R58 ;  /* 0x000000ffff1a8224 */ /* 0x000fe200078e003a */
[----:B------:R1:W-:Y:S01]  /*5430*/  ST.E.128 [R54.64], R48 ;  /* 0x0000003036007985 */ /* 0x0003e2000c101d06 */
[----:B------:R-:W-:Y:S01]  /*5440*/  @!P0 IMAD.MOV.U32 R27, RZ, RZ, R61 ;  /* 0x000000ffff1b8224 */ /* 0x000fe200078e003d */
[----:B------:R-:W-:Y:S11]  /*5450*/  ISETP.GE.AND P0, PT, R53, c[0x0][0x1d4], PT ;  /* 0x0000750035007a0c */ /* 0x000ff60003f06270 */
[----:B------:R-:W-:Y:S02]  /*5460*/  @!UPT UIADD3 URZ, URZ, URZ, URZ ;  /* 0x0000003f3f3ff290 */ /* 0x000fe4000fffe03f */
[----:B------:R-:W-:-:S05]  /*5470*/  @P0 BRA `(.L_x_71) ;  /* 0x000002a000000947 */ /* 0x000fca0003800000 */
[C---:B------:R-:W-:Y:S04]  /*5480*/  LEA R2, P0, R53.reuse, R182, 0x1 ;  /* 0x000000b635027211 */ /* 0x040fe800078008ff */
[----:B------:R-:W-:Y:S05]  /*5490*/  LEA.HI.X.SX32 R3, R53, R183, 0x1, P0 ;  /* 0x000000b735037211 */ /* 0x000fea00000f0eff */
[----:B------:R3:W-:Y:S01]  /*54a0*/  ST.E.128 [R2.64], R24 ;  /* 0x0000001802007985 */ /* 0x0007e2000c101d06 */
[----:B------:R-:W-:-:S05]  /*54b0*/  BRA `(.L_x_71) ;  /* 0x0000026000007947 */ /* 0x000fca0003800000 */
.L_x_67:
[----:B------:R-:W1:Y:S01]  /*54c0*/  SHFL.IDX PT, R75, R75, RZ, 0x1c1f ;  /* 0x001c1fff4b4b7589 */ /* 0x000e6200000e0000 */
[----:B------:R-:W-:Y:S03]  /*54d0*/  IMAD.IADD R91, R154, 0x1, -R95 ;  /* 0x000000019a5b7824 */ /* 0x000fe600078e0a5f */
[----:B------:R-:W2:Y:S02]  /*54e0*/  SHFL.IDX PT, R73, R73, RZ, 0x1c1f ;  /* 0x001c1fff49497589 */ /* 0x000ea400000e0000 */
[----:B------:R-:W-:Y:S04]  /*54f0*/  IMNMX R91, R91, 0x40, PT ;  /* 0x000000405b5b7817 */ /* 0x000fe80003800200 */
[----:B------:R-:W-:Y:S11]  /*5500*/  ISETP.GT.AND P0, PT, R91, R152, PT ;  /* 0x000000985b00720c */ /* 0x000ff60003f04270 */
[----:B------:R-:W-:Y:S02]  /*5510*/  @!UPT UIADD3 URZ, URZ, URZ, URZ ;  /* 0x0000003f3f3ff290 */ /* 0x000fe4000fffe03f */
[----:B------:R-:W-:-:S05]  /*5520*/  @!P0 BRA `(.L_x_71) ;  /* 0x000001f000008947 */ /* 0x000fca0003800000 */
[----:B------:R-:W-:Y:S02]  /*5530*/  ISETP.GE.AND P2, PT, R16, c[0x0][0x1d4], PT ;  /* 0x0000750010007a0c */ /* 0x000fe40003f46270 */
[----:B------:R-:W-:Y:S02]  /*5540*/  ISETP.GE.AND P1, PT, R13, c[0x0][0x1d4], PT ;  /* 0x000075000d007a0c */ /* 0x000fe40003f26270 */
[----:B------:R-:W-:Y:S02]  /*5550*/  ISETP.GE.AND P4, PT, R12, c[0x0][0x1d4], PT ;  /* 0x000075000c007a0c */ /* 0x000fe40003f86270 */
[----:B------:R-:W-:Y:S07]  /*5560*/  ISETP.GE.AND P3, PT, R151, c[0x0][0x1d4], PT ;  /* 0x0000750097007a0c */ /* 0x000fee0003f66270 */
[----:B------:R-:W3:Y:S01]  /*5570*/  @!P2 LDS.128 R20, [R140+0x6000] ;  /* 0x006000008c14a984 */ /* 0x000ee20000000c00 */
[C---:B--2---:R-:W-:Y:S04]  /*5580*/  @!P2 LEA R24, P0, R16.reuse, R73, 0x1 ;  /* 0x000000491018a211 */ /* 0x044fe800078008ff */
[----:B-1----:R-:W-:Y:S02]  /*5590*/  @!P2 LEA.HI.X R25, R16, R75, R17, 0x1, P0 ;  /* 0x0000004b1019a211 */ /* 0x002fe400000f0c11 */
[C---:B------:R-:W-:Y:S04]  /*55a0*/  @!P1 LEA R38, P0, R144.reuse, R73, 0x1 ;  /* 0x0000004990269211 */ /* 0x040fe800078008ff */
[----:B------:R-:W-:Y:S02]  /*55b0*/  @!P1 LEA.HI.X R39, R144, R75, R127, 0x1, P0 ;  /* 0x0000004b90279211 */ /* 0x000fe400000f0c7f */
[C---:B------:R-:W-:Y:S04]  /*55c0*/  @!P4 LEA R34, P0, R143.reuse, R73, 0x1 ;  /* 0x000000498f22c211 */ /* 0x040fe800078008ff */
[----:B------:R-:W-:Y:S02]  /*55d0*/  @!P4 LEA.HI.X R35, R143, R75, R126, 0x1, P0 ;  /* 0x0000004b8f23c211 */ /* 0x000fe400000f0c7e */
[C---:B------:R-:W-:Y:S04]  /*55e0*/  @!P3 LEA R32, P0, R142.reuse, R73, 0x1 ;  /* 0x000000498e20b211 */ /* 0x040fe800078008ff */
[----:B------:R-:W-:Y:S01]  /*55f0*/  @!P3 LEA.HI.X R33, R142, R75, R125, 0x1, P0 ;  /* 0x0000004b8e21b211 */ /* 0x000fe200000f0c7d */
[----:B---3--:R-:W-:Y:S04]  /*5600*/  @!P2 ST.E.128 [R24.64], R20 ;  /* 0x000000141800a985 */ /* 0x008fe8000c101d06 */
[----:B------:R-:W1:Y:S04]  /*5610*/  @!P1 LDS.128 R4, [R139+0x6000] ;  /* 0x006000008b049984 */ /* 0x000e680000000c00 */
[----:B-1----:R-:W-:Y:S01]  /*5620*/  @!P1 ST.E.128 [R38.64], R4 ;  /* 0x0000000426009985 */ /* 0x002fe2000c101d06 */
[----:B------:R-:W-:Y:S03]  /*5630*/  ISETP.GE.AND P1, PT, R150, c[0x0][0x1d4], PT ;  /* 0x0000750096007a0c */ /* 0x000fe60003f26270 */
[----:B------:R-:W1:Y:S10]  /*5640*/  @!P4 LDS.128 R28, [R140+0x8000] ;  /* 0x008000008c1cc984 */ /* 0x000e740000000c00 */
[C---:B------:R-:W-:Y:S04]  /*5650*/  @!P1 LEA R2, P0, R137.reuse, R73, 0x1 ;  /* 0x0000004989029211 */ /* 0x040fe800078008ff */
[----:B------:R-:W-:Y:S02]  /*5660*/  @!P1 LEA.HI.X R3, R137, R75, R124, 0x1, P0 ;  /* 0x0000004b89039211 */ /* 0x000fe400000f0c7c */
[----:B------:R-:W-:Y:S11]  /*5670*/  ISETP.GE.AND P0, PT, R148, c[0x0][0x1d4], PT ;  /* 0x0000750094007a0c */ /* 0x000ff60003f06270 */
[----:B------:R-:W-:Y:S02]  /*5680*/  @!UPT UIADD3 URZ, URZ, URZ, URZ ;  /* 0x0000003f3f3ff290 */ /* 0x000fe4000fffe03f */
[C---:B------:R-:W-:Y:S04]  /*5690*/  @!P0 LEA R36, P2, R136.reuse, R73, 0x1 ;  /* 0x0000004988248211 */ /* 0x040fe800078408ff */
[----:B------:R-:W-:Y:S01]  /*56a0*/  @!P0 LEA.HI.X R37, R136, R75, R123, 0x1, P2 ;  /* 0x0000004b88258211 */ /* 0x000fe200010f0c7b */
[----:B-1----:R-:W-:Y:S04]  /*56b0*/  @!P4 ST.E.128 [R34.64], R28 ;  /* 0x0000001c2200c985 */ /* 0x002fe8000c101d06 */
[----:B------:R-:W1:Y:S04]  /*56c0*/  @!P3 LDS.128 R24, [R139+0x8000] ;  /* 0x008000008b18b984 */ /* 0x000e680000000c00 */
[----:B-1----:R-:W-:Y:S04]  /*56d0*/  @!P3 ST.E.128 [R32.64], R24 ;  /* 0x000000182000b985 */ /* 0x002fe8000c101d06 */
[----:B------:R-:W1:Y:S04]  /*56e0*/  @!P1 LDS.128 R20, [R140+0xa000] ;  /* 0x00a000008c149984 */ /* 0x000e680000000c00 */
[----:B-1----:R-:W-:Y:S04]  /*56f0*/  @!P1 ST.E.128 [R2.64], R20 ;  /* 0x0000001402009985 */ /* 0x002fe8000c101d06 */
[----:B------:R-:W1:Y:S04]  /*5700*/  @!P0 LDS.128 R4, [R139+0xa000] ;  /* 0x00a000008b048984 */ /* 0x000e680000000c00 */
[----:B-1----:R1:W-:Y:S02]  /*5710*/  @!P0 ST.E.128 [R36.64], R4 ;  /* 0x0000000424008985 */ /* 0x0023e4000c101d06 */
.L_x_71:
[----:B------:R-:W-:Y:S05]  /*5720*/  BSYNC B1 ;  /* 0x0000000000017941 */ /* 0x000fea0003800000 */
.L_x_66:
[----:B------:R-:W-:Y:S01]  /*5730*/  IMAD.IADD R95, R104, 0x1, -R95 ;  /* 0x00000001685f7824 */ /* 0x000fe200078e0a5f */
[----:B-1----:R-:W-:Y:S01]  /*5740*/  LEA R6, P0, R147, R174, 0x6 ;  /* 0x000000ae93067211 */ /* 0x002fe200078030ff */
[----:B------:R-:W-:Y:S01]  /*5750*/  IMAD R93, R93, c[0x0][0x208], RZ ;  /* 0x000082005d5d7a24 */ /* 0x000fe200078e02ff */
[----:B------:R-:W-:Y:S01]  /*5760*/  ISETP.NE.AND P3, PT, R158, RZ, PT ;  /* 0x000000ff9e00720c */ /* 0x000fe20003f65270 */
[C---:B------:R-:W-:Y:S01]  /*5770*/  IMAD.WIDE.U32 R4, R94.reuse, c[0x0][0x208], RZ ;  /* 0x000082005e047a25 */ /* 0x040fe200078e00ff */
[----:B------:R-:W-:Y:S01]  /*5780*/  LEA.HI.X.SX32 R7, R147, R175, 0x6, P0 ;  /* 0x000000af93077211 */ /* 0x000fe200000f36ff */
[----:B------:R-:W-:Y:S01]  /*5790*/  BSSY B0, `(.L_x_88) ;  /* 0x000004d000007945 */ /* 0x000fe20003800000 */
[----:B------:R-:W-:Y:S01]  /*57a0*/  ISETP.GE.AND P0, PT, R95, 0x21, PT ;  /* 0x000000215f00780c */ /* 0x000fe20003f06270 */
[----:B------:R-:W-:Y:S02]  /*57b0*/  IMAD R93, R94, c[0x0][0x20c], R93 ;  /* 0x000083005e5d7a24 */ /* 0x000fe400078e025d */
[----:B-----5:R-:W-:Y:S03]  /*57c0*/  IMAD.MOV.U32 R20, RZ, RZ, R4 ;  /* 0x000000ffff147224 */ /* 0x020fe600078e0004 */
[----:B------:R-:W-:Y:S01]  /*57d0*/  IADD3 R21, R5, R93, RZ ;  /* 0x0000005d05157210 */ /* 0x000fe20007ffe0ff */
[----:B------:R-:W-:Y:S04]  /*57e0*/  IMAD R5, R92, c[0x0][0x218], RZ ;  /* 0x000086005c057a24 */ /* 0x000fe800078e02ff */
[----:B------:R-:W-:Y:S02]  /*57f0*/  IMAD.WIDE.U32 R20, R102, c[0x0][0x218], R20 ;  /* 0x0000860066147a25 */ /* 0x000fe400078e0014 */
[----:B---3--:R-:W-:Y:S02]  /*5800*/  @P0 IADD3 R3, P1, R6, 0x20, RZ ;  /* 0x0000002006030810 */ /* 0x008fe40007f3e0ff */
[----:B------:R-:W-:Y:S03]  /*5810*/  IMAD R5, R102, c[0x0][0x21c], R5 ;  /* 0x0000870066057a24 */ /* 0x000fe600078e0205 */
[----:B------:R-:W-:Y:S01]  /*5820*/  @P0 IMAD.X R0, RZ, RZ, R7, P1 ;  /* 0x000000ffff000224 */ /* 0x000fe200008e0607 */
[----:B------:R-:W-:Y:S03]  /*5830*/  IADD3 R2, P1, R176, R20, RZ ;  /* 0x00000014b0027210 */ /* 0x000fe60007f3e0ff */
[----:B------:R-:W-:Y:S01]  /*5840*/  @P0 IMAD R0, R0, c[0x0][0x258], RZ ;  /* 0x0000960000000a24 */ /* 0x000fe200078e02ff */
[----:B------:R-:W-:Y:S02]  /*5850*/  IADD3.X R5, R114, R21, R5, P1, !PT ;  /* 0x0000001572057210 */ /* 0x000fe40000ffe405 */
[----:B------:R-:W-:Y:S01]  /*5860*/  ISETP.GE.AND P1, PT, R95, 0x1, PT ;  /* 0x000000015f00780c */ /* 0x000fe20003f26270 */
[----:B------:R-:W-:Y:S11]  /*5870*/  @P0 IMAD R0, R3, c[0x0][0x25c], R0 ;  /* 0x0000970003000a24 */ /* 0x000ff600078e0200 */
[----:B------:R-:W-:Y:S01]  /*5880*/  @!UPT UIADD3 URZ, URZ, URZ, URZ ;  /* 0x0000003f3f3ff290 */ /* 0x000fe2000fffe03f */
[-C--:B------:R-:W-:Y:S01]  /*5890*/  @P1 MOV R102, R170.reuse ;  /* 0x000000aa00661202 */ /* 0x080fe20000000f00 */
[----:B------:R-:W-:Y:S04]  /*58a0*/  @P1 IMAD R4, R7, c[0x0][0x258], RZ ;  /* 0x0000960007041a24 */ /* 0x000fe800078e02ff */
[C---:B------:R-:W-:Y:S01]  /*58b0*/  @P1 IMAD.WIDE.U32 R20, R6.reuse, c[0x0][0x258], R102 ;  /* 0x0000960006141a25 */ /* 0x040fe200078e0066 */
[----:B------:R-:W-:Y:S03]  /*58c0*/  @P0 MOV R102, R170 ;  /* 0x000000aa00660202 */ /* 0x000fe60000000f00 */
[----:B------:R-:W-:Y:S01]  /*58d0*/  @P1 IMAD R4, R6, c[0x0][0x25c], R4 ;  /* 0x0000970006041a24 */ /* 0x000fe200078e0204 */
[C---:B------:R-:W-:Y:S03]  /*58e0*/  @P1 LEA R6, P2, R20.reuse, c[0x0][0x250], 0x1 ;  /* 0x0000940014061a11 */ /* 0x040fe600078408ff */
[----:B------:R-:W-:Y:S05]  /*58f0*/  @P1 IMAD.IADD R4, R21, 0x1, R4 ;  /* 0x0000000115041824 */ /* 0x000fea00078e0204 */
[----:B------:R-:W-:Y:S01]  /*5900*/  @P1 LEA.HI.X R7, R20, c[0x0][0x254], R4, 0x1, P2 ;  /* 0x0000950014071a11 */ /* 0x000fe200010f0c04 */
[----:B------:R-:W-:Y:S01]  /*5910*/  @P0 IMAD.WIDE.U32 R20, R3, c[0x0][0x258], R102 ;  /* 0x0000960003140a25 */ /* 0x000fe200078e0066 */
[C---:B------:R-:W-:Y:S03]  /*5920*/  LEA R4, P2, R2.reuse, c[0x0][0x1f8], 0x1 ;  /* 0x00007e0002047a11 */ /* 0x040fe600078408ff */
[----:B------:R-:W-:Y:S01]  /*5930*/  @!PT LDS RZ, [RZ] ;  /* 0x00000000fffff984 */ /* 0x000fe20000000800 */
[----:B------:R-:W-:Y:S01]  /*5940*/  @!PT LDS RZ, [RZ] ;  /* 0x00000000fffff984 */ /* 0x000fe20000000800 */
[----:B------:R-:W-:Y:S01]  /*5950*/  @!PT LDS RZ, [RZ] ;  /* 0x00000000fffff984 */ /* 0x000fe20000000800 */
[----:B------:R1:W-:Y:S01]  /*5960*/  @P1 LDGSTS.E.BYPASS.LTC128B.128 [R145+0x100], [R6.64], !P3 ;  /* 0x0010000006911fae */ /* 0x0003e2000d901d46 */
[----:B------:R-:W-:Y:S01]  /*5970*/  @P0 IMAD.IADD R0, R21, 0x1, R0 ;  /* 0x0000000115000824 */ /* 0x000fe200078e0200 */
[----:B------:R-:W-:Y:S02]  /*5980*/  LEA.HI.X R5, R2, c[0x0][0x1fc], R5, 0x1, P2 ;  /* 0x00007f0002057a11 */ /* 0x000fe400010f0c05 */
[----:B------:R1:W-:Y:S01]  /*5990*/  @P1 LDGSTS.E.BYPASS.LTC128B.128 [R145+0x2100], [R6.64+0x80], !P6 ;  /* 0x0210008006911fae */ /* 0x0003e2000f101d46 */
[C---:B------:R-:W-:Y:S03]  /*59a0*/  @P0 LEA R22, P2, R20.reuse, c[0x0][0x250], 0x1 ;  /* 0x0000940014160a11 */ /* 0x040fe600078408ff */
[----:B------:R1:W-:Y:S01]  /*59b0*/  @P1 LDGSTS.E.BYPASS.LTC128B.128 [R145+0x4100], [R6.64+0x100], !P5 ;  /* 0x0410010006911fae */ /* 0x0003e2000e901d46 */
[----:B------:R-:W-:Y:S03]  /*59c0*/  @P0 LEA.HI.X R23, R20, c[0x0][0x254], R0, 0x1, P2 ;  /* 0x0000950014170a11 */ /* 0x000fe600010f0c00 */
[----:B------:R1:W3:Y:S04]  /*59d0*/  SHFL.IDX PT, R3, R4, RZ, 0x1c1f ;  /* 0x001c1fff04037589 */ /* 0x0002e800000e0000 */
[----:B------:R1:W-:Y:S04]  /*59e0*/  @P0 LDGSTS.E.BYPASS.LTC128B.128 [R145+0x1100], [R22.64], !P3 ;  /* 0x0110000016910fae */ /* 0x0003e8000d901d46 */
[----:B------:R1:W-:Y:S04]  /*59f0*/  @P0 LDGSTS.E.BYPASS.LTC128B.128 [R145+0x3100], [R22.64+0x80], !P6 ;  /* 0x0310008016910fae */ /* 0x0003e8000f101d46 */
[----:B------:R1:W-:Y:S01]  /*5a00*/  @P0 LDGSTS.E.BYPASS.LTC128B.128 [R145+0x5100], [R22.64+0x100], !P5 ;  /* 0x0510010016910fae */ /* 0x0003e2000e901d46 */
[----:B------:R-:W-:Y:S03]  /*5a10*/  ISETP.GT.AND P0, PT, R91, R152, PT ;  /* 0x000000985b00720c */ /* 0x000fe60003f04270 */
[----:B------:R-:W0:Y:S04]  /*5a20*/  LDGDEPBAR ;  /* 0x00000000000079af */ /* 0x000e280000000000 */
[----:B------:R1:W4:Y:S01]  /*5a30*/  SHFL.IDX PT, R25, R5, RZ, 0x1c1f ;  /* 0x001c1fff05197589 */ /* 0x00032200000e0000 */
[----:B------:R-:W-:Y:S04]  /*5a40*/  DEPBAR.LE SB0, 0x0 ;  /* 0x000080000000791a */ /* 0x000fe80000000000 */
[----:B------:R-:W-:Y:S06]  /*5a50*/  BAR.SYNC.DEFER_BLOCKING 0x0 ;  /* 0x0000000000007b1d */ /* 0x000fec0000010000 */
[----:B------:R-:W-:-:S05]  /*5a60*/  @!P0 BRA `(.L_x_89) ;  /* 0x000001f000008947 */ /* 0x000fca0003800000 */
[----:B-1-34-:R-:W-:Y:S02]  /*5a70*/  ISETP.GE.AND P2, PT, R16, c[0x0][0x1d4], PT ;  /* 0x0000750010007a0c */ /* 0x01afe40003f46270 */
[----:B------:R-:W-:Y:S02]  /*5a80*/  ISETP.GE.AND P1, PT, R13, c[0x0][0x1d4], PT ;  /* 0x000075000d007a0c */ /* 0x000fe40003f26270 */
[----:B------:R-:W-:Y:S02]  /*5a90*/  ISETP.GE.AND P4, PT, R12, c[0x0][0x1d4], PT ;  /* 0x000075000c007a0c */ /* 0x000fe40003f86270 */
[----:B------:R-:W-:Y:S07]  /*5aa0*/  ISETP.GE.AND P3, PT, R151, c[0x0][0x1d4], PT ;  /* 0x0000750097007a0c */ /* 0x000fee0003f66270 */
[----:B------:R-:W1:Y:S01]  /*5ab0*/  @!P2 LDS.128 R20, [R140] ;  /* 0x000000008c14a984 */ /* 0x000e620000000c00 */
[C---:B------:R-:W-:Y:S04]  /*5ac0*/  @!P2 LEA R26, P0, R16.reuse, R3, 0x1 ;  /* 0x00000003101aa211 */ /* 0x040fe800078008ff */
[----:B------:R-:W-:Y:S02]  /*5ad0*/  @!P2 LEA.HI.X R27, R16, R25, R17, 0x1, P0 ;  /* 0x00000019101ba211 */ /* 0x000fe400000f0c11 */
[C---:B------:R-:W-:Y:S04]  /*5ae0*/  @!P1 LEA R38, P0, R144.reuse, R3, 0x1 ;  /* 0x0000000390269211 */ /* 0x040fe800078008ff */
[----:B------:R-:W-:Y:S02]  /*5af0*/  @!P1 LEA.HI.X R39, R144, R25, R127, 0x1, P0 ;  /* 0x0000001990279211 */ /* 0x000fe400000f0c7f */
[C---:B------:R-:W-:Y:S04]  /*5b00*/  @!P4 LEA R36, P0, R143.reuse, R3, 0x1 ;  /* 0x000000038f24c211 */ /* 0x040fe800078008ff */
[----:B------:R-:W-:Y:S02]  /*5b10*/  @!P4 LEA.HI.X R37, R143, R25, R126, 0x1, P0 ;  /* 0x000000198f25c211 */ /* 0x000fe400000f0c7e */
[C---:B------:R-:W-:Y:S04]  /*5b20*/  @!P3 LEA R34, P0, R142.reuse, R3, 0x1 ;  /* 0x000000038e22b211 */ /* 0x040fe800078008ff */
[----:B------:R-:W-:Y:S01]  /*5b30*/  @!P3 LEA.HI.X R35, R142, R25, R125, 0x1, P0 ;  /* 0x000000198e23b211 */ /* 0x000fe200000f0c7d */
[----:B-1----:R-:W-:Y:S04]  /*5b40*/  @!P2 ST.E.128 [R26.64], R20 ;  /* 0x000000141a00a985 */ /* 0x002fe8000c101d06 */
[----:B------:R-:W1:Y:S04]  /*5b50*/  @!P1 LDS.128 R4, [R139] ;  /* 0x000000008b049984 */ /* 0x000e680000000c00 */
        /* <DEDUP_REMOVED lines=16> */
.L_x_89:
[----:B-1-34-:R-:W-:Y:S05]  /*5c60*/  BSYNC B0 ;  /* 0x0000000000007941 */ /* 0x01afea0003800000 */
.L_x_88:
[C---:B------:R-:W-:Y:S02]  /*5c70*/  ISETP.GT.AND P0, PT, R147.reuse, R105, PT ;  /* 0x000000699300720c */ /* 0x040fe40003f04270 */
[----:B------:R-:W-:Y:S02]  /*5c80*/  IADD3 R147, R147, -0x1, RZ ;  /* 0xffffffff93937810 */ /* 0x000fe40007ffe0ff */
[----:B------:R-:W-:Y:S09]  /*5c90*/  ISETP.NE.AND P2, PT, R158, RZ, PT ;  /* 0x000000ff9e00720c */ /* 0x000ff20003f45270 */
[----:B------:R-:W-:Y:S01]  /*5ca0*/  @P0 SHF.R.S32.HI R0, RZ, 0x1f, R147 ;  /* 0x0000001fff000819 */ /* 0x000fe20000011493 */
[----:B------:R-:W-:Y:S02]  /*5cb0*/  @P0 IMAD.MOV.U32 R4, RZ, RZ, R172 ;  /* 0x000000ffff040224 */ /* 0x000fe400078e00ac */
[----:B------:R-:W-:Y:S02]  /*5cc0*/  @P0 IMAD.MOV.U32 R5, RZ, RZ, R181 ;  /* 0x000000ffff050224 */ /* 0x000fe400078e00b5 */
[----:B------:R-:W-:Y:S02]  /*5cd0*/  @P0 IMAD R3, R107, R147, RZ ;  /* 0x000000936b030224 */ /* 0x000fe400078e02ff */
[-C--:B------:R-:W-:Y:S04]  /*5ce0*/  @P0 IMAD.WIDE.U32 R4, R147, R108.reuse, R4 ;  /* 0x0000006c93040225 */ /* 0x080fe800078e0004 */
[----:B------:R-:W-:Y:S01]  /*5cf0*/  @P0 IMAD R3, R0, R108, R3 ;  /* 0x0000006c00030224 */ /* 0x000fe200078e0203 */
[C---:B------:R-:W-:Y:S03]  /*5d00*/  @P0 LEA R6, P1, R4.reuse, c[0x0][0x220], 0x1 ;  /* 0x0000880004060a11 */ /* 0x040fe600078208ff */
[----:B------:R-:W-:Y:S05]  /*5d10*/  @P0 IMAD.IADD R3, R5, 0x1, R3 ;  /* 0x0000000105030824 */ /* 0x000fea00078e0203 */
[----:B------:R-:W-:Y:S02]  /*5d20*/  @P0 LEA.HI.X R7, R4, c[0x0][0x224], R3, 0x1, P1 ;  /* 0x0000890004070a11 */ /* 0x000fe400008f0c03 */
[C---:B------:R-:W-:Y:S03]  /*5d30*/  @P0 LEA R20, P1, R122.reuse, R6, 0x1 ;  /* 0x000000067a140211 */ /* 0x040fe600078208ff */
[----:B------:R-:W-:Y:S01]  /*5d40*/  @!PT LDS RZ, [RZ] ;  /* 0x00000000fffff984 */ /* 0x000fe20000000800 */
[----:B------:R-:W-:Y:S01]  /*5d50*/  @!PT LDS RZ, [RZ] ;  /* 0x00000000fffff984 */ /* 0x000fe20000000800 */
[----:B------:R-:W-:Y:S01]  /*5d60*/  @!PT LDS RZ, [RZ] ;  /* 0x00000000fffff984 */ /* 0x000fe20000000800 */
[----:B------:R1:W-:Y:S01]  /*5d70*/  @P0 LDGSTS.E.BYPASS.LTC128B.128 [R145+0x6100], [R6.64], !P2 ;  /* 0x0610000006910fae */ /* 0x0003e2000d101d46 */
[----:B------:R-:W-:Y:S03]  /*5d80*/  @P0 LEA.HI.X R21, R122, R7, R121, 0x1, P1 ;  /* 0x000000077a150211 */ /* 0x000fe600008f0c79 */
[----:B------:R1:W-:Y:S04]  /*5d90*/  @P0 LDGSTS.E.BYPASS.LTC128B.128 [R145+0x8100], [R6.64+0x80], !P6 ;  /* 0x0810008006910fae */ /* 0x0003e8000f101d46 */
[----:B------:R1:W-:Y:S04]  /*5da0*/  @P0 LDGSTS.E.BYPASS.LTC128B.128 [R145+0xa100], [R6.64+0x100], !P5 ;  /* 0x0a10010006910fae */ /* 0x0003e8000e901d46 */
[----:B------:R1:W-:Y:S04]  /*5db0*/  @P0 LDGSTS.E.BYPASS.LTC128B.128 [R145+0x7100], [R20.64], !P2 ;  /* 0x0710000014910fae */ /* 0x0003e8000d101d46 */
[----:B------:R1:W-:Y:S04]  /*5dc0*/  @P0 LDGSTS.E.BYPASS.LTC128B.128 [R145+0x9100], [R20.64+0x80], !P6 ;  /* 0x0910008014910fae */ /* 0x0003e8000f101d46 */
[----:B------:R1:W-:Y:S04]  /*5dd0*/  @P0 LDGSTS.E.BYPASS.LTC128B.128 [R145+0xb100], [R20.64+0x100], !P5 ;  /* 0x0b10010014910fae */ /* 0x0003e8000e901d46 */
[----:B------:R-:W0:Y:S01]  /*5de0*/  LDGDEPBAR ;  /* 0x00000000000079af */ /* 0x000e220000000000 */
[----:B------:R-:W-:-:S05]  /*5df0*/  @P0 BRA `(.L_x_90) ;  /* 0xffffba0000000947 */ /* 0x000fca000383ffff */
[----:B------:R-:W-:Y:S06]  /*5e00*/  BAR.SYNC.DEFER_BLOCKING 0x0 ;  /* 0x0000000000007b1d */ /* 0x000fec0000010000 */
.L_x_65:
[----:B-1----:R-:W-:Y:S01]  /*5e10*/  ISETP.GE.AND P0, PT, R85, 0x1, PT ;  /* 0x000000015500780c */ /* 0x002fe20003f06270 */
[----:B------:R-:W-:Y:S01]  /*5e20*/  CS2R R98, SRZ ;  /* 0x0000000000627805 */ /* 0x000fe2000001ff00 */
[----:B------:R-:W-:Y:S01]  /*5e30*/  PLOP3.LUT P2, PT, PT, PT, PT, 0x80, 0x0 ;  /* 0x000000000000781c */ /* 0x000fe20003f4f070 */
[----:B------:R-:W-:Y:S01]  /*5e40*/  CS2R R96, SRZ ;  /* 0x0000000000607805 */ /* 0x000fe2000001ff00 */
[----:B------:R-:W-:Y:S01]  /*5e50*/  CS2R R94, SRZ ;  /* 0x00000000005e7805 */ /* 0x000fe2000001ff00 */
[----:B------:R-:W-:Y:S01]  /*5e60*/  CS2R R92, SRZ ;  /* 0x00000000005c7805 */ /* 0x000fe2000001ff00 */
[----:B------:R-:W-:Y:S01]  /*5e70*/  CS2R R90, SRZ ;  /* 0x00000000005a7805 */ /* 0x000fe2000001ff00 */
[----:B------:R-:W-:Y:S01]  /*5e80*/  CS2R R8, SRZ ;  /* 0x0000000000087805 */ /* 0x000fe2000001ff00 */
[----:B------:R-:W-:Y:S01]  /*5e90*/  IMAD.MOV.U32 R13, RZ, RZ, RZ ;  /* 0x000000ffff0d7224 */ /* 0x000fe200078e00ff */
[----:B------:R-:W-:Y:S01]  /*5ea0*/  CS2R R6, SRZ ;  /* 0x0000000000067805 */ /* 0x000fe2000001ff00 */
[----:B------:R-:W-:Y:S01]  /*5eb0*/  IMAD.MOV.U32 R4, RZ, RZ, RZ ;  /* 0x000000ffff047224 */ /* 0x000fe200078e00ff */
[----:B------:R-:W-:Y:S01]  /*5ec0*/  CS2R R10, SRZ ;  /* 0x00000000000a7805 */ /* 0x000fe2000001ff00 */
[----:B------:R-:W-:Y:S01]  /*5ed0*/  MOV R82, RZ ;  /* 0x000000ff00527202 */ /* 0x000fe20000000f00 */
[----:B------:R-:W-:Y:S01]  /*5ee0*/  CS2R R80, SRZ ;  /* 0x0000000000507805 */ /* 0x000fe2000001ff00 */
[----:B------:R-:W-:Y:S01]  /*5ef0*/  CS2R R78, SRZ ;  /* 0x00000000004e7805 */ /* 0x000fe2000001ff00 */
[----:B------:R-:W-:Y:S01]  /*5f00*/  CS2R R76, SRZ ;  /* 0x00000000004c7805 */ /* 0x000fe2000001ff00 */
[----:B--2---:R-:W-:Y:S01]  /*5f10*/  CS2R R74, SRZ ;  /* 0x00000000004a7805 */ /* 0x004fe2000001ff00 */
        /* <DEDUP_REMOVED lines=35> */
[----:B------:R-:W-:Y:S01]  /*6150*/  IMAD.MOV.U32 R0, RZ, RZ, RZ ;  /* 0x000000ffff007224 */ /* 0x000fe200078e00ff */
[----:B------:R-:W-:Y:S05]  /*6160*/  @!P0 BRA `(.L_x_91) ;  /* 0x0000d13000008947 */ /* 0x000fea0003800000 */
[----:B------:R-:W-:-:S04]  /*6170*/  ISETP.NE.U32.AND P0, PT, RZ, c[0x0][0x340], PT ;  /* 0x0000d000ff007a0c */ /* 0x000fc80003f05070 */
[----:B------:R-:W-:-:S13]  /*6180*/  ISETP.NE.AND.EX P6, PT, RZ, c[0x0][0x344], PT, P0 ;  /* 0x0000d100ff007a0c */ /* 0x000fda0003fc5300 */
[----:B------:R-:W-:-:S04]  /*6190*/  @P6 IMAD.MOV.U32 R218, RZ, RZ, 0x4 ;  /* 0x00000004ffda6424 */ /* 0x000fc800078e00ff */
[----:B------:R-:W-:-:S06]  /*61a0*/  @P6 IMAD.WIDE R218, R209, R218, c[0x0][0x340] ;  /* 0x0000d000d1da6625 */ /* 0x000fcc00078e02da */
[----:B------:R1:W5:Y:S01]  /*61b0*/  @P6 LDG.E R218, [R218.64] ;  /* 0x00000006dada6981 */ /* 0x000362000c1e1900 */
[----:B------:R-:W-:Y:S01]  /*61c0*/  SHF.R.S32.HI R0, RZ, 0x1f, R153 ;  /* 0x0000001fff007819 */ /* 0x000fe20000011499 */
[----:B------:R-:W-:Y:S01]  /*61d0*/  IMAD.WIDE.U32 R10, R153, c[0x0][0x178], RZ ;  /* 0x00005e00990a7a25 */ /* 0x000fe200078e00ff */
[----:B------:R-:W-:Y:S01]  /*61e0*/  SHF.R.S32.HI R29, RZ, 0x1f, R84 ;  /* 0x0000001fff1d7819 */ /* 0x000fe20000011454 */
[----:B------:R-:W-:Y:S01]  /*61f0*/  BSSY B0, `(.L_x_92) ;  /* 0x000005a000007945 */ /* 0x000fe20003800000 */
[----:B------:R-:W-:Y:S01]  /*6200*/  ISETP.NE.U32.AND P0, PT, RZ, c[0x0][0x348], PT ;  /* 0x0000d200ff007a0c */ /* 0x000fe20003f05070 */
[----:B------:R-:W-:Y:S01]  /*6210*/  IMAD R0, R0, c[0x0][0x178], RZ ;  /* 0x00005e0000007a24 */ /* 0x000fe200078e02ff */
[-C--:B------:R-:W-:Y:S01]  /*6220*/  LEA.HI R23, R29, R84.reuse, RZ, 0x3 ;  /* 0x000000541d177211 */ /* 0x080fe200078f18ff */
[----:B------:R-:W-:Y:S01]  /*6230*/  IMAD R51, R89, c[0x0][0x2c4], RZ ;  /* 0x0000b10059337a24 */ /* 0x000fe200078e02ff */
[----:B------:R-:W-:Y:S01]  /*6240*/  SHF.R.S32.HI R9, RZ, 0x1f, R209 ;  /* 0x0000001fff097819 */ /* 0x000fe200000114d1 */
[----:B------:R-:W-:Y:S01]  /*6250*/  IMAD R153, R153, c[0x0][0x17c], R0 ;  /* 0x00005f0099997a24 */ /* 0x000fe200078e0200 */
[----:B------:R-:W-:Y:S01]  /*6260*/  LOP3.LUT R3, R23, 0xfffffff8, RZ, 0xc0, !PT ;  /* 0xfffffff817037812 */ /* 0x000fe200078ec0ff */
[----:B------:R-:W-:Y:S01]  /*6270*/  IMAD.MOV.U32 R0, RZ, RZ, c[0x0][0x2c4] ;  /* 0x0000b100ff007624 */ /* 0x000fe200078e00ff */
[----:B------:R-:W-:Y:S01]  /*6280*/  SHF.R.S32.HI R23, RZ, 0x3, R23 ;  /* 0x00000003ff177819 */ /* 0x000fe20000011417 */
[----:B------:R-:W-:Y:S01]  /*6290*/  IMAD.IADD R11, R11, 0x1, R153 ;  /* 0x000000010b0b7824 */ /* 0x000fe200078e0299 */
[----:B------:R-:W-:Y:S01]  /*62a0*/  ISETP.NE.AND.EX P0, PT, RZ, c[0x0][0x34c], PT, P0 ;  /* 0x0000d300ff007a0c */ /* 0x000fe20003f05300 */
[----:B------:R-:W-:Y:S01]  /*62b0*/  IMAD.IADD R20, R84, 0x1, -R3 ;  /* 0x0000000154147824 */ /* 0x000fe200078e0a03 */
[----:B------:R-:W-:Y:S01]  /*62c0*/  ISETP.NE.AND P1, PT, R0, 0x1, PT ;  /* 0x000000010000780c */ /* 0x000fe20003f25270 */
[----:B------:R-:W-:Y:S01]  /*62d0*/  IMAD R0, R88, c[0x0][0x1b8], RZ ;  /* 0x00006e0058007a24 */ /* 0x000fe200078e02ff */
[----:B------:R-:W-:Y:S01]  /*62e0*/  SEL R9, R9, RZ, !P0 ;  /* 0x000000ff09097207 */ /* 0x000fe20004000000 */
[----:B------:R-:W-:Y:S01]  /*62f0*/  IMAD R217, R20, 0x20, R23 ;  /* 0x0000002014d97824 */ /* 0x000fe200078e0217 */
[----:B------:R-:W-:Y:S01]  /*6300*/  SEL R4, R209, RZ, !P0 ;  /* 0x000000ffd1047207 */ /* 0x000fe20004000000 */
[----:B------:R-:W-:Y:S01]  /*6310*/  IMAD R3, R207, c[0x0][0x1bc], R0 ;  /* 0x00006f00cf037a24 */ /* 0x000fe200078e0200 */
[----:B------:R-:W-:Y:S01]  /*6320*/  LEA.HI R22, R29, R84, RZ, 0x4 ;  /* 0x000000541d167211 */ /* 0x000fe200078f20ff */
[----:B------:R-:W-:-:S02]  /*6330*/  IMAD R7, R86, 0x80, R217 ;  /* 0x0000008056077824 */ /* 0x000fc400078e02d9 */
[----:B------:R-:W-:-:S04]  /*6340*/  IMAD.WIDE.U32 R10, R207, c[0x0][0x1b8], R10 ;  /* 0x00006e00cf0a7a25 */ /* 0x000fc800078e000a */
[----:B------:R-:W-:-:S04]  /*6350*/  @P1 IMAD.HI.U32 R0, R7, c[0x0][0x2c8], RZ ;  /* 0x0000b20007001a27 */ /* 0x000fc800078e00ff */
[----:B------:R-:W-:Y:S02]  /*6360*/  IMAD.IADD R11, R11, 0x1, R3 ;  /* 0x000000010b0b7824 */ /* 0x000fe400078e0203 */
[----:B------:R-:W-:Y:S01]  /*6370*/  IMAD.MOV.U32 R3, RZ, RZ, R7 ;  /* 0x000000ffff037224 */ /* 0x000fe200078e0007 */
[----:B------:R-:W-:Y:S01]  /*6380*/  @P1 SHF.R.U32.HI R3, RZ, c[0x0][0x2cc], R0 ;  /* 0x0000b300ff031a19 */ /* 0x000fe20000011600 */
[----:B------:R-:W-:Y:S02]  /*6390*/  IMAD R9, R9, c[0x0][0x1c0], RZ ;  /* 0x0000700009097a24 */ /* 0x000fe400078e02ff */
[----:B------:R-:W-:Y:S01]  /*63a0*/  IMAD.SHL.U32 R134, R20, 0x8, RZ ;  /* 0x0000000814867824 */ /* 0x000fe200078e00ff */
[----:B------:R-:W-:Y:S01]  /*63b0*/  SHF.R.S32.HI R0, RZ, 0x1f, R3 ;  /* 0x0000001fff007819 */ /* 0x000fe20000011403 */
[----:B------:R-:W-:Y:S02]  /*63c0*/  IMAD R9, R4, c[0x0][0x1c4], R9 ;  /* 0x0000710004097a24 */ /* 0x000fe400078e0209 */
[----:B------:R-:W-:Y:S01]  /*63d0*/  IMAD.MOV R2, RZ, RZ, -R3 ;  /* 0x000000ffff027224 */ /* 0x000fe200078e0a03 */
[----:B------:R-:W-:Y:S01]  /*63e0*/  IADD3 R16, R134, 0x80, RZ ;  /* 0x0000008086107810 */ /* 0x000fe20007ffe0ff */
[----:B------:R-:W-:Y:S01]  /*63f0*/  IMAD.WIDE.U32 R4, R4, c[0x0][0x1c0], R10 ;  /* 0x0000700004047a25 */ /* 0x000fe200078e000a */
[----:B------:R-:W-:-:S02]  /*6400*/  IADD3 R17, R134, 0x40, RZ ;  /* 0x0000004086117810 */ /* 0x000fc40007ffe0ff */
[----:B------:R-:W-:Y:S01]  /*6410*/  ISETP.GE.AND P5, PT, R134, c[0x0][0x198], PT ;  /* 0x0000660086007a0c */ /* 0x000fe20003fa6270 */
[----:B------:R-:W-:Y:S01]  /*6420*/  IMAD R2, R2, c[0x0][0x2c4], R7 ;  /* 0x0000b10002027a24 */ /* 0x000fe200078e0207 */
[----:B------:R-:W-:Y:S01]  /*6430*/  ISETP.GE.AND P4, PT, R16, c[0x0][0x198], PT ;  /* 0x0000660010007a0c */ /* 0x000fe20003f86270 */
[----:B------:R-:W-:Y:S01]  /*6440*/  IMAD.IADD R5, R5, 0x1, R9 ;  /* 0x0000000105057824 */ /* 0x000fe200078e0209 */
[----:B------:R-:W-:Y:S01]  /*6450*/  ISETP.GE.AND P3, PT, R17, c[0x0][0x198], PT ;  /* 0x0000660011007a0c */ /* 0x000fe20003f66270 */
[----:B------:R-:W-:Y:S01]  /*6460*/  IMAD R0, R0, c[0x0][0x1b0], RZ ;  /* 0x00006c0000007a24 */ /* 0x000fe200078e02ff */
[----:B------:R-:W-:Y:S01]  /*6470*/  SHF.R.S32.HI R9, RZ, 0x1f, R2 ;  /* 0x0000001fff097819 */ /* 0x000fe20000011402 */
[----:B------:R-:W-:Y:S01]  /*6480*/  IMAD.WIDE.U32 R6, R3, c[0x0][0x1b0], R4 ;  /* 0x00006c0003067a25 */ /* 0x000fe200078e0004 */
[----:B------:R-:W-:-:S03]  /*6490*/  LOP3.LUT R5, R22, 0xfffffff0, RZ, 0xc0, !PT ;  /* 0xfffffff016057812 */ /* 0x000fc600078ec0ff */
[----:B------:R-:W-:Y:S02]  /*64a0*/  IMAD R0, R3, c[0x0][0x1b4], R0 ;  /* 0x00006d0003007a24 */ /* 0x000fe400078e0200 */
[----:B------:R-:W-:Y:S02]  /*64b0*/  IMAD R9, R9, c[0x0][0x1a8], RZ ;  /* 0x00006a0009097a24 */ /* 0x000fe400078e02ff */
[----:B------:R-:W-:Y:S01]  /*64c0*/  IMAD.IADD R5, R84, 0x1, -R5 ;  /* 0x0000000154057824 */ /* 0x000fe200078e0a05 */
[----:B------:R-:W-:Y:S01]  /*64d0*/  IADD3 R7, R7, R0, RZ ;  /* 0x0000000007077210 */ /* 0x000fe20007ffe0ff */
[C---:B------:R-:W-:Y:S02]  /*64e0*/  IMAD R9, R2.reuse, c[0x0][0x1ac], R9 ;  /* 0x00006b0002097a24 */ /* 0x040fe400078e0209 */
[----:B------:R-:W-:Y:S01]  /*64f0*/  IMAD.SHL.U32 R11, R23, 0x40, RZ ;  /* 0x00000040170b7824 */ /* 0x000fe200078e00ff */
[----:B------:R-:W-:Y:S01]  /*6500*/  SHF.R.S32.HI R0, RZ, 0x1f, R5 ;  /* 0x0000001fff007819 */ /* 0x000fe20000011405 */
[----:B------:R-:W-:-:S03]  /*6510*/  IMAD.WIDE.U32 R2, R2, c[0x0][0x1a8], R6 ;  /* 0x00006a0002027a25 */ /* 0x000fc600078e0006 */
[----:B------:R-:W-:Y:S01]  /*6520*/  LEA.HI R7, R0, R5, RZ, 0x3 ;  /* 0x0000000500077211 */ /* 0x000fe200078f18ff */
[----:B------:R-:W-:Y:S01]  /*6530*/  IMAD.IADD R9, R3, 0x1, R9 ;  /* 0x0000000103097824 */ /* 0x000fe200078e0209 */
[----:B------:R-:W-:Y:S01]  /*6540*/  LEA R8, P0, R2, c[0x0][0x160], 0x1 ;  /* 0x0000580002087a11 */ /* 0x000fe200078008ff */
[----:B------:R-:W-:Y:S01]  /*6550*/  IMAD R6, R86, 0x80, R23 ;  /* 0x0000008056067824 */ /* 0x000fe200078e0217 */
[----:B------:R-:W-:Y:S02]  /*6560*/  LOP3.LUT R11, R11, 0x1c0, RZ, 0xc0, !PT ;  /* 0x000001c00b0b7812 */ /* 0x000fe400078ec0ff */
[----:B------:R-:W-:Y:S01]  /*6570*/  LEA.HI.X R9, R2, c[0x0][0x164], R9, 0x1, P0 ;  /* 0x0000590002097a11 */ /* 0x000fe200000f0c09 */
[----:B------:R1:W2:Y:S01]  /*6580*/  SHFL.IDX PT, R10, R8, RZ, 0x181f ;  /* 0x00181fff080a7589 */ /* 0x0002a200000e0000 */
[----:B------:R-:W-:Y:S02]  /*6590*/  ISETP.GE.AND P0, PT, R6, R51, PT ;  /* 0x000000330600720c */ /* 0x000fe40003f06270 */
[----:B------:R-:W-:-:S02]  /*65a0*/  LOP3.LUT R18, R7, 0xfffffff8, RZ, 0xc0, !PT ;  /* 0xfffffff807127812 */ /* 0x000fc400078ec0ff */
[----:B------:R-:W-:Y:S02]  /*65b0*/  LEA.HI R2, R29, R84, RZ, 0x6 ;  /* 0x000000541d027211 */ /* 0x000fe400078f30ff */
[----:B------:R-:W-:Y:S02]  /*65c0*/  SHF.R.U32.HI R3, RZ, 0x3, R11 ;  /* 0x00000003ff037819 */ /* 0x000fe4000001160b */
[----:B------:R-:W-:Y:S01]  /*65d0*/  LOP3.LUT R0, R11, 0x38, R134, 0xf8, !PT ;  /* 0x000000380b007812 */ /* 0x000fe200078ef886 */
[----:B------:R-:W-:Y:S01]  /*65e0*/  IMAD.SHL.U32 R2, R2, 0x8, RZ ;  /* 0x0000000802027824 */ /* 0x000fe200078e00ff */
[----:B------:R-:W-:Y:S01]  /*65f0*/  IADD3 R18, R5, -R18, RZ ;  /* 0x8000001205127210 */ /* 0x000fe20007ffe0ff */
[----:B------:R-:W-:Y:S01]  /*6600*/  IMAD.MOV.U32 R5, RZ, RZ, 0x20 ;  /* 0x00000020ff057424 */ /* 0x000fe200078e00ff */
[----:B------:R-:W-:Y:S01]  /*6610*/  LOP3.LUT R3, R0, R3, RZ, 0x3c, !PT ;  /* 0x0000000300037212 */ /* 0x000fe200078e3cff */
[----:B------:R-:W-:Y:S01]  /*6620*/  IMAD.MOV.U32 R0, RZ, RZ, 0x10 ;  /* 0x00000010ff007424 */ /* 0x000fe200078e00ff */
[----:B------:R-:W-:Y:S01]  /*6630*/  R2P PR, R18, 0x6 ;  /* 0x0000000612007804 */ /* 0x000fe20000000000 */
[----:B------:R1:W3:Y:S01]  /*6640*/  SHFL.IDX PT, R11, R9, RZ, 0x181f ;  /* 0x00181fff090b7589 */ /* 0x0002e200000e0000 */
[----:B------:R-:W-:-:S02]  /*6650*/  LOP3.LUT R2, R3, 0xfffffe00, R2, 0xf8, !PT ;  /* 0xfffffe0003027812 */ /* 0x000fc400078ef802 */
[----:B------:R-:W-:Y:S02]  /*6660*/  LEA.HI R3, R29, R84, RZ, 0x5 ;  /* 0x000000541d037211 */ /* 0x000fe400078f28ff */
[----:B------:R-:W-:Y:S02]  /*6670*/  SEL R0, R0, 0xfffffff0, !P1 ;  /* 0xfffffff000007807 */ /* 0x000fe40004800000 */
[----:B------:R-:W-:Y:S01]  /*6680*/  SEL R5, R5, 0xffffffe0, !P2 ;  /* 0xffffffe005057807 */ /* 0x000fe20005000000 */
[----:B------:R-:W-:Y:S01]  /*6690*/  @!P6 IMAD.MOV.U32 R218, RZ, RZ, R209 ;  /* 0x000000ffffdae224 */ /* 0x000fe200078e00d1 */
[----:B------:R-:W-:Y:S05]  /*66a0*/  @P0 BRA `(.L_x_93) ;  /* 0x000000e000000947 */ /* 0x000fea0003800000 */
[----:B-123--:R-:W-:Y:S01]  /*66b0*/  SHF.R.S32.HI R4, RZ, 0x1f, R17 ;  /* 0x0000001fff047819 */ /* 0x00efe20000011411 */
[----:B------:R-:W-:Y:S01]  /*66c0*/  IMAD.WIDE R24, R134, 0x2, R10 ;  /* 0x0000000286187825 */ /* 0x000fe200078e020a */
[----:B------:R-:W-:Y:S02]  /*66d0*/  SHF.R.S32.HI R13, RZ, 0x1f, R16 ;  /* 0x0000001fff0d7819 */ /* 0x000fe40000011410 */
[----:B------:R-:W-:Y:S01]  /*66e0*/  LEA.HI R15, R4, R17, RZ, 0x3 ;  /* 0x00000011040f7211 */ /* 0x000fe200078f18ff */
[----:B------:R-:W-:Y:S01]  /*66f0*/  IMAD.SHL.U32 R4, R2, 0x2, RZ ;  /* 0x0000000202047824 */ /* 0x000fe200078e00ff */
[----:B------:R-:W-:-:S02]  /*6700*/  LEA.HI R13, R13, R16, RZ, 0x3 ;  /* 0x000000100d0d7211 */ /* 0x000fc400078f18ff */
[----:B------:R-:W-:Y:S02]  /*6710*/  LOP3.LUT R15, R15, 0xfffffff8, RZ, 0xc0, !PT ;  /* 0xfffffff80f0f7812 */ /* 0x000fe400078ec0ff */
[----:B------:R-:W-:Y:S01]  /*6720*/  LOP3.LUT R13, R13, 0xfffffff8, RZ, 0xc0, !PT ;  /* 0xfffffff80d0d7812 */ /* 0x000fe200078ec0ff */
[----:B------:R-:W-:Y:S01]  /*6730*/  @!PT LDS RZ, [RZ] ;  /* 0x00000000fffff984 */ /* 0x000fe20000000800 */
[----:B------:R1:W-:Y:S02]  /*6740*/  LDGSTS.E.BYPASS.LTC128B.128 [R4+0xc100], [R24.64], !P5 ;  /* 0x0c10000018047fae */ /* 0x0003e4000e901d46 */
[----:B------:R-:W-:-:S04]  /*6750*/  IMAD.WIDE R14, R15, 0x2, R10 ;  /* 0x000000020f0e7825 */ /* 0x000fc800078e020a */
[----:B------:R-:W-:Y:S01]  /*6760*/  IMAD.WIDE R10, R13, 0x2, R10 ;  /* 0x000000020d0a7825 */ /* 0x000fe200078e020a */
[----:B------:R1:W-:Y:S04]  /*6770*/  LDGSTS.E.BYPASS.LTC128B.128 [R4+0x10100], [R14.64], !P3 ;  /* 0x101000000e047fae */ /* 0x0003e8000d901d46 */
[----:B------:R1:W-:Y:S02]  /*6780*/  LDGSTS.E.BYPASS.LTC128B.128 [R4+0x14100], [R10.64], !P4 ;  /* 0x141000000a047fae */ /* 0x0003e4000e101d46 */
.L_x_93:
[----:B-123--:R-:W-:Y:S05]  /*6790*/  BSYNC B0 ;  /* 0x0000000000007941 */ /* 0x00efea0003800000 */
.L_x_92:
        /* <DEDUP_REMOVED lines=20> */
.L_x_95:
[----:B------:R-:W-:Y:S05]  /*68e0*/  BSYNC B0 ;  /* 0x0000000000007941 */ /* 0x000fea0003800000 */
.L_x_94:
[----:B------:R-:W-:Y:S01]  /*68f0*/  IADD3 R4, R6, 0x40, RZ ;  /* 0x0000004006047810 */ /* 0x000fe20007ffe0ff */
[----:B--2---:R2:W4:Y:S01]  /*6900*/  SHFL.IDX PT, R13, R9, 0x2, 0x181f ;  /* 0x00581f00090d7f89 */ /* 0x00452200000e0000 */
        /* <DEDUP_REMOVED lines=18> */
.L_x_97:
[----:B------:R-:W-:Y:S05]  /*6a30*/  BSYNC B0 ;  /* 0x0000000000007941 */ /* 0x000fea0003800000 */
.L_x_96:
[----:B------:R-:W-:Y:S01]  /*6a40*/  IADD3 R10, R6, 0x60, RZ ;  /* 0x00000060060a7810 */ /* 0x000fe20007ffe0ff */
[----:B------:R-:W-:Y:S01]  /*6a50*/  IMAD.MOV.U32 R212, RZ, RZ, c[0x0][0x2b8] ;  /* 0x0000ae00ffd47624 */ /* 0x000fe200078e00ff */
[----:B---3--:R3:W-:Y:S01]  /*6a60*/  SHFL.IDX PT, R12, R8, 0x3, 0x181f ;  /* 0x00781f00080c7f89 */ /* 0x0087e200000e0000 */
[----:B------:R-:W-:Y:S01]  /*6a70*/  IADD3 R4, R83, -0x40, RZ ;  /* 0xffffffc053047810 */ /* 0x000fe20007ffe0ff */
[----:B------:R-:W-:Y:S01]  /*6a80*/  IMAD.MOV.U32 R214, RZ, RZ, RZ ;  /* 0x000000ffffd67224 */ /* 0x000fe200078e00ff */
[----:B------:R-:W-:Y:S01]  /*6a90*/  ISETP.GE.AND P0, PT, R10, R51, PT ;  /* 0x000000330a00720c */ /* 0x000fe20003f06270 */
[----:B----4-:R4:W1:Y:S01]  /*6aa0*/  SHFL.IDX PT, R13, R9, 0x3, 0x181f ;  /* 0x00781f00090d7f89 */ /* 0x01086200000e0000 */
[----:B------:R-:W-:Y:S01]  /*6ab0*/  ISETP.NE.AND P2, PT, R212, 0x1, PT ;  /* 0x00000001d400780c */ /* 0x000fe20003f45270 */
[----:B------:R-:W-:Y:S01]  /*6ac0*/  IMAD.IADD R6, R217, 0x1, R4 ;  /* 0x00000001d9067824 */ /* 0x000fe200078e0204 */
[----:B-----5:R-:W-:-:S03]  /*6ad0*/  SHF.R.S32.HI R213, RZ, 0x1f, R218 ;  /* 0x0000001fffd57819 */ /* 0x020fc600000114da */
[C---:B------:R-:W-:Y:S01]  /*6ae0*/  IMAD.IADD R215, R6.reuse, 0x1, R208 ;  /* 0x0000000106d77824 */ /* 0x040fe200078e02d0 */
[----:B------:R-:W-:Y:S01]  /*6af0*/  ISETP.GE.AND P1, PT, R6, R85, PT ;  /* 0x000000550600720c */ /* 0x000fe20003f26270 */
[----:B------:R-:W-:-:S03]  /*6b00*/  IMAD R213, R213, c[0x0][0x2b0], RZ ;  /* 0x0000ac00d5d57a24 */ /* 0x000fc600078e02ff */
[----:B------:R-:W-:Y:S01]  /*6b10*/  ISETP.GT.OR P1, PT, R217, 0x3f, P1 ;  /* 0x0000003fd900780c */ /* 0x000fe20000f24670 */
[----:B------:R-:W-:Y:S01]  /*6b20*/  IMAD R213, R218, c[0x0][0x2b4], R213 ;  /* 0x0000ad00dad57a24 */ /* 0x000fe200078e02d5 */
[----:B------:R-:W-:Y:S01]  /*6b30*/  @!P0 SHF.R.S32.HI R10, RZ, 0x1f, R17 ;  /* 0x0000001fff0a8819 */ /* 0x000fe20000011411 */
[----:B------:R-:W-:-:S03]  /*6b40*/  @P2 IMAD.HI.U32 R6, R215, c[0x0][0x2bc], RZ ;  /* 0x0000af00d7062a27 */ /* 0x000fc600078e00ff */
[----:B------:R-:W-:Y:S01]  /*6b50*/  @!P0 LEA.HI R10, R10, R17, RZ, 0x3 ;  /* 0x000000110a0a8211 */ /* 0x000fe200078f18ff */
[----:B------:R-:W-:Y:S01]  /*6b60*/  IMAD.WIDE.U32 R218, R218, c[0x0][0x2b0], RZ ;  /* 0x0000ac00dada7a25 */ /* 0x000fe200078e00ff */
[----:B-123--:R-:W-:Y:S02]  /*6b70*/  LOP3.LUT R8, R8, 0xfffffffd, RZ, 0xc0, !PT ;  /* 0xfffffffd08087812 */ /* 0x00efe400078ec0ff */
[----:B------:R-:W-:Y:S01]  /*6b80*/  @!P0 LOP3.LUT R10, R10, 0xfffffff8, RZ, 0xc0, !PT ;  /* 0xfffffff80a0a8812 */ /* 0x000fe200078ec0ff */
[----:B------:R-:W-:Y:S01]  /*6b90*/  IMAD.IADD R213, R219, 0x1, R213 ;  /* 0x00000001dbd57824 */ /* 0x000fe200078e02d5 */
[----:B----4-:R-:W-:Y:S01]  /*6ba0*/  @!P0 SHF.R.S32.HI R9, RZ, 0x1f, R16 ;  /* 0x0000001fff098819 */ /* 0x010fe20000011410 */
[----:B------:R-:W-:Y:S01]  /*6bb0*/  @!P0 IMAD.WIDE R14, R134, 0x2, R12 ;  /* 0x00000002860e8825 */ /* 0x000fe200078e020c */
[----:B------:R-:W-:Y:S02]  /*6bc0*/  @P2 LOP3.LUT R8, R8, 0x2, RZ, 0xfc, !PT ;  /* 0x0000000208082812 */ /* 0x000fe400078efcff */
[----:B------:R-:W-:Y:S01]  /*6bd0*/  @!P0 LEA.HI R9, R9, R16, RZ, 0x3 ;  /* 0x0000001009098211 */ /* 0x000fe200078f18ff */
[----:B------:R-:W-:Y:S01]  /*6be0*/  IMAD.MOV.U32 R8, RZ, RZ, R215 ;  /* 0x000000ffff087224 */ /* 0x000fe200078e00d7 */
[----:B------:R-:W-:Y:S01]  /*6bf0*/  @P2 SHF.R.U32.HI R8, RZ, c[0x0][0x2c0], R6 ;  /* 0x0000b000ff082a19 */ /* 0x000fe20000011606 */
[----:B------:R-:W-:Y:S01]  /*6c00*/  @!P0 IMAD.SHL.U32 R6, R2, 0x2, RZ ;  /* 0x0000000202068824 */ /* 0x000fe200078e00ff */
[----:B------:R-:W-:Y:S01]  /*6c10*/  @!P0 LOP3.LUT R9, R9, 0xfffffff8, RZ, 0xc0, !PT ;  /* 0xfffffff809098812 */ /* 0x000fe200078ec0ff */
[----:B------:R-:W-:Y:S01]  /*6c20*/  @!P0 IMAD.WIDE R30, R10, 0x2, R12 ;  /* 0x000000020a1e8825 */ /* 0x000fe200078e020c */
[----:B------:R-:W-:-:S02]  /*6c30*/  @!P1 IADD3 R11, P2, R8, R218, RZ ;  /* 0x000000da080b9210 */ /* 0x000fc40007f5e0ff */
[----:B------:R-:W-:Y:S01]  /*6c40*/  @!PT LDS RZ, [RZ] ;  /* 0x00000000fffff984 */ /* 0x000fe20000000800 */
[----:B------:R1:W-:Y:S01]  /*6c50*/  @!P0 LDGSTS.E.BYPASS.LTC128B.128 [R6+0xf100], [R14.64], !P5 ;  /* 0x0f1000000e068fae */ /* 0x0003e2000e901d46 */
[----:B------:R-:W-:Y:S01]  /*6c60*/  @!P0 IMAD.WIDE R12, R9, 0x2, R12 ;  /* 0x00000002090c8825 */ /* 0x000fe200078e020c */
[----:B------:R-:W-:Y:S02]  /*6c70*/  @!P1 LEA.HI.X.SX32 R10, R8, R213, 0x1, P2 ;  /* 0x000000d5080a9211 */ /* 0x000fe400010f0eff */
[----:B------:R1:W-:Y:S01]  /*6c80*/  @!P0 LDGSTS.E.BYPASS.LTC128B.128 [R6+0x13100], [R30.64], !P3 ;  /* 0x131000001e068fae */ /* 0x0003e2000d901d46 */
[----:B------:R-:W-:-:S03]  /*6c90*/  @!P1 LEA R26, P2, R11, c[0x0][0x2a0], 0x2 ;  /* 0x0000a8000b1a9a11 */ /* 0x000fc600078410ff */
[----:B------:R1:W-:Y:S01]  /*6ca0*/  @!P0 LDGSTS.E.BYPASS.LTC128B.128 [R6+0x17100], [R12.64], !P4 ;  /* 0x171000000c068fae */ /* 0x0003e2000e101d46 */
[----:B------:R-:W-:-:S03]  /*6cb0*/  @!P1 LEA.HI.X R27, R11, c[0x0][0x2a4], R10, 0x2, P2 ;  /* 0x0000a9000b1b9a11 */ /* 0x000fc600010f140a */
[----:B------:R-:W0:Y:S04]  /*6cc0*/  LDGDEPBAR ;  /* 0x00000000000079af */ /* 0x000e280000000000 */
[----:B------:R-:W-:Y:S06]  /*6cd0*/  BAR.SYNC.DEFER_BLOCKING 0x0 ;  /* 0x0000000000007b1d */ /* 0x000fec0000010000 */
[----:B------:R-:W2:Y:S01]  /*6ce0*/  @!P1 LDG.E R214, [R26.64] ;  /* 0x000000061ad69981 */ /* 0x000ea2000c1e1900 */
[----:B------:R-:W-:Y:S01]  /*6cf0*/  IMAD.MOV R8, RZ, RZ, -R8 ;  /* 0x000000ffff087224 */ /* 0x000fe200078e0a08 */
[----:B------:R-:W-:Y:S01]  /*6d00*/  ISETP.GE.AND P6, PT, R134, c[0x0][0x1d4], PT ;  /* 0x0000750086007a0c */ /* 0x000fe20003fc6270 */
[----:B-1----:R-:W-:Y:S01]  /*6d10*/  IMAD R6, R88, c[0x0][0x1e8], RZ ;  /* 0x00007a0058067a24 */ /* 0x002fe200078e02ff */
[----:B------:R-:W-:Y:S01]  /*6d20*/  ISETP.GE.AND P5, PT, R17, c[0x0][0x1d4], PT ;  /* 0x0000750011007a0c */ /* 0x000fe20003fa6270 */
[----:B------:R-:W-:Y:S01]  /*6d30*/  IMAD R215, R8, c[0x0][0x2b8], R215 ;  /* 0x0000ae0008d77a24 */ /* 0x000fe200078e02d7 */
[----:B------:R-:W-:Y:S01]  /*6d40*/  ISETP.GE.AND P4, PT, R16, c[0x0][0x1d4], PT ;  /* 0x0000750010007a0c */ /* 0x000fe20003f86270 */
[----:B------:R-:W-:Y:S01]  /*6d50*/  IMAD.WIDE.U32 R80, R207, c[0x0][0x1e8], RZ ;  /* 0x00007a00cf507a25 */ /* 0x000fe200078e00ff */
[----:B------:R-:W-:-:S02]  /*6d60*/  ISETP.GT.AND P3, PT, R217, 0x3f, PT ;  /* 0x0000003fd900780c */ /* 0x000fc40003f64270 */
[----:B------:R-:W-:Y:S01]  /*6d70*/  SHF.R.S32.HI R25, RZ, 0x1f, R215 ;  /* 0x0000001fff197819 */ /* 0x000fe200000114d7 */
[----:B------:R-:W-:-:S04]  /*6d80*/  IMAD.WIDE.U32 R10, R215, c[0x0][0x1e0], RZ ;  /* 0x00007800d70a7a25 */ /* 0x000fc800078e00ff */
[----:B------:R-:W-:Y:S02]  /*6d90*/  IMAD R8, R25, c[0x0][0x1e0], RZ ;  /* 0x0000780019087a24 */ /* 0x000fe400078e02ff */
[----:B------:R-:W-:Y:S02]  /*6da0*/  IMAD R211, R207, c[0x0][0x1ec], R6 ;  /* 0x00007b00cfd37a24 */ /* 0x000fe400078e0206 */
[----:B------:R-:W-:Y:S02]  /*6db0*/  IMAD R8, R215, c[0x0][0x1e4], R8 ;  /* 0x00007900d7087a24 */ /* 0x000fe400078e0208 */
[----:B------:R-:W-:Y:S02]  /*6dc0*/  IMAD.IADD R211, R81, 0x1, R211 ;  /* 0x0000000151d37824 */ /* 0x000fe400078e02d3 */
[----:B------:R-:W-:Y:S02]  /*6dd0*/  IMAD.IADD R9, R11, 0x1, R8 ;  /* 0x000000010b097824 */ /* 0x000fe400078e0208 */
[----:B------:R-:W-:-:S02]  /*6de0*/  IMAD.MOV.U32 R8, RZ, RZ, R10 ;  /* 0x000000ffff087224 */ /* 0x000fc400078e000a */
[----:B------:R-:W-:Y:S02]  /*6df0*/  IMAD.IADD R4, R85, 0x1, -R4 ;  /* 0x0000000155047824 */ /* 0x000fe400078e0a04 */
[----:B------:R-:W-:Y:S02]  /*6e00*/  IMAD R88, R88, c[0x0][0x210], RZ ;  /* 0x0000840058587a24 */ /* 0x000fe400078e02ff */
[----:B------:R-:W-:-:S05]  /*6e10*/  IMAD.IADD R21, R4, 0x1, -R23 ;  /* 0x0000000104157824 */ /* 0x000fca00078e0a17 */
[----:B------:R-:W-:-:S13]  /*6e20*/  ISETP.GE.AND P1, PT, R21, 0x1, PT ;  /* 0x000000011500780c */ /* 0x000fda0003f26270 */
[----:B------:R-:W-:Y:S02]  /*6e30*/  @P1 SHF.R.S32.HI R6, RZ, 0x1f, R17 ;  /* 0x0000001fff061819 */ /* 0x000fe40000011411 */
[----:B------:R-:W-:Y:S02]  /*6e40*/  @P1 SHF.R.S32.HI R19, RZ, 0x1f, R16 ;  /* 0x0000001fff131819 */ /* 0x000fe40000011410 */
[----:B--2---:R-:W-:Y:S01]  /*6e50*/  SHF.R.S32.HI R24, RZ, 0x1f, R214 ;  /* 0x0000001fff187819 */ /* 0x004fe200000114d6 */
[----:B------:R-:W-:-:S04]  /*6e60*/  IMAD.WIDE.U32 R12, R214, c[0x0][0x1f0], R8 ;  /* 0x00007c00d60c7a25 */ /* 0x000fc800078e0008 */
[----:B------:R-:W-:-:S04]  /*6e70*/  IMAD R9, R24, c[0x0][0x1f0], RZ ;  /* 0x00007c0018097a24 */ /* 0x000fc800078e02ff */
[----:B------:R-:W-:Y:S01]  /*6e80*/  IMAD R10, R214, c[0x0][0x1f4], R9 ;  /* 0x00007d00d60a7a24 */ /* 0x000fe200078e0209 */
[----:B------:R-:W-:Y:S01]  /*6e90*/  IADD3 R9, P0, R80, R12, RZ ;  /* 0x0000000c50097210 */ /* 0x000fe20007f1e0ff */
[----:B------:R-:W-:-:S03]  /*6ea0*/  @P1 IMAD.SHL.U32 R12, R2, 0x2, RZ ;  /* 0x00000002020c1824 */ /* 0x000fc600078e00ff */
[----:B------:R-:W-:Y:S02]  /*6eb0*/  IADD3.X R10, R211, R13, R10, P0, !PT ;  /* 0x0000000dd30a7210 */ /* 0x000fe400007fe40a */
[----:B------:R-:W-:-:S04]  /*6ec0*/  LEA R11, P0, R9, c[0x0][0x1c8], 0x1 ;  /* 0x00007200090b7a11 */ /* 0x000fc800078008ff */
[----:B------:R-:W-:Y:S01]  /*6ed0*/  LEA.HI.X R10, R9, c[0x0][0x1cc], R10, 0x1, P0 ;  /* 0x00007300090a7a11 */ /* 0x000fe200000f0c0a */
[----:B------:R-:W-:Y:S01]  /*6ee0*/  SHFL.IDX PT, R26, R11, RZ, 0x181f ;  /* 0x00181fff0b1a7589 */ /* 0x000fe200000e0000 */
[----:B------:R-:W-:-:S03]  /*6ef0*/  ISETP.GE.AND P0, PT, R21, 0x21, PT ;  /* 0x000000211500780c */ /* 0x000fc60003f06270 */
[----:B------:R-:W1:Y:S04]  /*6f00*/  SHFL.IDX PT, R27, R10, RZ, 0x181f ;  /* 0x00181fff0a1b7589 */ /* 0x000e6800000e0000 */
[----:B------:R2:W-:Y:S04]  /*6f10*/  SHFL.IDX PT, R14, R11, 0x1, 0x181f ;  /* 0x00381f000b0e7f89 */ /* 0x0005e800000e0000 */
[----:B------:R3:W4:Y:S02]  /*6f20*/  SHFL.IDX PT, R15, R10, 0x1, 0x181f ;  /* 0x00381f000a0f7f89 */ /* 0x00072400000e0000 */
[----:B------:R-:W-:Y:S01]  /*6f30*/  @P0 SHF.R.S32.HI R8, RZ, 0x1f, R17 ;  /* 0x0000001fff080819 */ /* 0x000fe20000011411 */
[----:B------:R-:W-:Y:S01]  /*6f40*/  @P0 IMAD.SHL.U32 R9, R2, 0x2, RZ ;  /* 0x0000000202090824 */ /* 0x000fe200078e00ff */
[----:B------:R-:W-:-:S02]  /*6f50*/  @P0 SHF.R.S32.HI R13, RZ, 0x1f, R16 ;  /* 0x0000001fff0d0819 */ /* 0x000fc40000011410 */
[----:B------:R-:W-:-:S04]  /*6f60*/  @P0 LEA.HI R8, R8, R17, RZ, 0x3 ;  /* 0x0000001108080211 */ /* 0x000fc800078f18ff */
[----:B------:R-:W-:Y:S01]  /*6f70*/  @P0 LOP3.LUT R8, R8, 0xfffffff8, RZ, 0xc0, !PT ;  /* 0xfffffff808080812 */ /* 0x000fe200078ec0ff */
[----:B-1----:R-:W-:Y:S01]  /*6f80*/  @P1 IMAD.WIDE R32, R134, 0x2, R26 ;  /* 0x0000000286201825 */ /* 0x002fe200078e021a */
[----:B--2---:R-:W-:Y:S02]  /*6f90*/  @P1 LEA.HI R11, R6, R17, RZ, 0x3 ;  /* 0x00000011060b1211 */ /* 0x004fe400078f18ff */
[-C--:B------:R-:W-:Y:S02]  /*6fa0*/  @P0 LEA.HI R6, R13, R16.reuse, RZ, 0x3 ;  /* 0x000000100d060211 */ /* 0x080fe400078f18ff */
[----:B------:R1:W-:Y:S01]  /*6fb0*/  @P1 LDGSTS.E.BYPASS.LTC128B.128 [R12+0x6100], [R32.64], !P6 ;  /* 0x06100000200c1fae */ /* 0x0003e2000f101d46 */
[----:B---3--:R-:W-:Y:S01]  /*6fc0*/  @P1 LEA.HI R10, R19, R16, RZ, 0x3 ;  /* 0x00000010130a1211 */ /* 0x008fe200078f18ff */
[--C-:B----4-:R-:W-:Y:S01]  /*6fd0*/  @P0 IMAD.WIDE R36, R134, 0x2, R14.reuse ;  /* 0x0000000286240825 */ /* 0x110fe200078e020e */
[----:B------:R-:W-:Y:S02]  /*6fe0*/  @P1 LOP3.LUT R11, R11, 0xfffffff8, RZ, 0xc0, !PT ;  /* 0xfffffff80b0b1812 */ /* 0x000fe400078ec0ff */
[----:B------:R-:W-:Y:S01]  /*6ff0*/  @P1 LOP3.LUT R10, R10, 0xfffffff8, RZ, 0xc0, !PT ;  /* 0xfffffff80a0a1812 */ /* 0x000fe200078ec0ff */
[----:B------:R-:W-:Y:S01]  /*7000*/  @P0 IMAD.WIDE R34, R8, 0x2, R14 ;  /* 0x0000000208220825 */ /* 0x000fe200078e020e */
[----:B------:R-:W-:-:S02]  /*7010*/  @P0 LOP3.LUT R6, R6, 0xfffffff8, RZ, 0xc0, !PT ;  /* 0xfffffff806060812 */ /* 0x000fc400078ec0ff */
[----:B------:R-:W-:Y:S01]  /*7020*/  SHF.R.S32.HI R19, RZ, 0x5, R3 ;  /* 0x00000005ff137819 */ /* 0x000fe20000011403 */
[----:B------:R-:W-:-:S04]  /*7030*/  @P1 IMAD.WIDE R30, R11, 0x2, R26 ;  /* 0x000000020b1e1825 */ /* 0x000fc800078e021a */
[----:B------:R-:W-:Y:S01]  /*7040*/  @P1 IMAD.WIDE R10, R10, 0x2, R26 ;  /* 0x000000020a0a1825 */ /* 0x000fe200078e021a */
[----:B------:R1:W-:Y:S03]  /*7050*/  @P1 LDGSTS.E.BYPASS.LTC128B.128 [R12+0x8100], [R30.64], !P5 ;  /* 0x081000001e0c1fae */ /* 0x0003e6000e901d46 */
[----:B------:R-:W-:Y:S01]  /*7060*/  @P0 IMAD.WIDE R14, R6, 0x2, R14 ;  /* 0x00000002060e0825 */ /* 0x000fe200078e020e */
[----:B------:R1:W-:Y:S01]  /*7070*/  @P1 LDGSTS.E.BYPASS.LTC128B.128 [R12+0xa100], [R10.64], !P4 ;  /* 0x0a1000000a0c1fae */ /* 0x0003e2000e101d46 */
[----:B------:R-:W-:Y:S02]  /*7080*/  SEL R6, RZ, 0x10, P4 ;  /* 0x00000010ff067807 */ /* 0x000fe40002000000 */
[C---:B------:R-:W-:Y:S01]  /*7090*/  IMAD.WIDE.U32 R26, R207.reuse, c[0x0][0x210], RZ ;  /* 0x00008400cf1a7a25 */ /* 0x040fe200078e00ff */
[----:B------:R1:W-:Y:S03]  /*70a0*/  @P0 LDGSTS.E.BYPASS.LTC128B.128 [R9+0x7100], [R36.64], !P6 ;  /* 0x0710000024090fae */ /* 0x0003e6000f101d46 */
[----:B------:R-:W-:Y:S01]  /*70b0*/  IMAD R13, R207, c[0x0][0x214], R88 ;  /* 0x00008500cf0d7a24 */ /* 0x000fe200078e0258 */
[----:B------:R1:W-:Y:S03]  /*70c0*/  @P0 LDGSTS.E.BYPASS.LTC128B.128 [R9+0x9100], [R34.64], !P5 ;  /* 0x0910000022090fae */ /* 0x0003e6000e901d46 */
[----:B------:R-:W-:Y:S01]  /*70d0*/  IMAD.IADD R210, R27, 0x1, R13 ;  /* 0x000000011bd27824 */ /* 0x000fe200078e020d */
[----:B------:R1:W-:Y:S01]  /*70e0*/  @P0 LDGSTS.E.BYPASS.LTC128B.128 [R9+0xb100], [R14.64], !P4 ;  /* 0x0b1000000e090fae */ /* 0x0003e2000e101d46 */
[----:B------:R-:W-:-:S03]  /*70f0*/  ISETP.LT.AND P0, PT, RZ, c[0x0][0x27c], PT ;  /* 0x00009f00ff007a0c */ /* 0x000fc60003f01270 */
[----:B------:R-:W0:Y:S10]  /*7100*/  LDGDEPBAR ;  /* 0x00000000000079af */ /* 0x000e340000000000 */
[----:B------:R-:W-:Y:S05]  /*7110*/  @P0 BRA `(.L_x_98) ;  /* 0x0000002000000947 */ /* 0x000fea0003800000 */
[----:B------:R-:W-:-:S04]  /*7120*/  DEPBAR.LE SB0, 0x1 ;  /* 0x000080400000791a */ /* 0x000fc80000000000 */
[----:B------:R-:W-:Y:S05]  /*7130*/  BRA `(.L_x_99) ;  /* 0x00005c1000007947 */ /* 0x000fea0003800000 */
.L_x_98:
[----:B------:R-:W-:Y:S01]  /*7140*/  SHF.R.S32.HI R8, RZ, 0x1f, R87 ;  /* 0x0000001fff087819 */ /* 0x000fe20000011457 */
[----:B-1----:R-:W-:Y:S01]  /*7150*/  IMAD.WIDE.U32 R12, R87, c[0x0][0x280], RZ ;  /* 0x0000a000570c7a25 */ /* 0x002fe200078e00ff */
[----:B------:R-:W-:Y:S01]  /*7160*/  ULDC.U8 UR4, c[0x0][0x298] ;  /* 0x0000a60000047ab9 */ /* 0x000fe20000000000 */
[----:B------:R-:W-:Y:S01]  /*7170*/  LEA.HI R29, R29, R84, RZ, 0x2 ;  /* 0x000000541d1d7211 */ /* 0x000fe200078f10ff */
[----:B------:R-:W-:Y:S01]  /*7180*/  BSSY B2, `(.L_x_99) ;  /* 0x00005bc000027945 */ /* 0x000fe20003800000 */
[C---:B------:R-:W-:Y:S01]  /*7190*/  IMAD R10, R8.reuse, c[0x0][0x280], RZ ;  /* 0x0000a000080a7a24 */ /* 0x040fe200078e02ff */
[----:B------:R-:W-:Y:S01]  /*71a0*/  ISETP.NE.AND P1, PT, RZ, UR4, PT ;  /* 0x00000004ff007c0c */ /* 0x000fe2000bf25270 */
[----:B------:R-:W-:Y:S01]  /*71b0*/  IMAD R8, R8, c[0x0][0x290], RZ ;  /* 0x0000a40008087a24 */ /* 0x000fe200078e02ff */
[----:B------:R-:W-:Y:S01]  /*71c0*/  LEA R48, P0, R12, c[0x0][0x270], 0x1 ;  /* 0x00009c000c307a11 */ /* 0x000fe200078008ff */
[C---:B------:R-:W-:Y:S02]  /*71d0*/  IMAD R9, R87.reuse, c[0x0][0x284], R10 ;  /* 0x0000a10057097a24 */ /* 0x040fe400078e020a */
[----:B------:R-:W-:-:S02]  /*71e0*/  IMAD R8, R87, c[0x0][0x294], R8 ;  /* 0x0000a50057087a24 */ /* 0x000fc400078e0208 */
[----:B------:R-:W-:Y:S02]  /*71f0*/  IMAD.IADD R9, R9, 0x1, R13 ;  /* 0x0000000109097824 */ /* 0x000fe400078e020d */
[----:B------:R-:W-:-:S03]  /*7200*/  IMAD.WIDE.U32 R10, R87, c[0x0][0x290], RZ ;  /* 0x0000a400570a7a25 */ /* 0x000fc600078e00ff */
[----:B------:R-:W-:Y:S01]  /*7210*/  LEA.HI.X R49, R12, c[0x0][0x274], R9, 0x1, P0 ;  /* 0x00009d000c317a11 */ /* 0x000fe200000f0c09 */
[----:B------:R-:W-:Y:S01]  /*7220*/  IMAD.IADD R8, R8, 0x1, R11 ;  /* 0x0000000108087824 */ /* 0x000fe200078e020b */
[----:B------:R-:W-:Y:S02]  /*7230*/  LOP3.LUT R9, R29, 0xfffffffc, RZ, 0xc0, !PT ;  /* 0xfffffffc1d097812 */ /* 0x000fe400078ec0ff */
[C---:B------:R-:W-:Y:S02]  /*7240*/  LEA R52, P0, R10.reuse, c[0x0][0x288], 0x1 ;  /* 0x0000a2000a347a11 */ /* 0x040fe400078008ff */
[----:B------:R-:W-:Y:S02]  /*7250*/  SHF.R.S32.HI R29, RZ, 0x2, R29 ;  /* 0x00000002ff1d7819 */ /* 0x000fe4000001141d */
[----:B------:R-:W-:Y:S02]  /*7260*/  IADD3 R54, -R9, R84, RZ ;  /* 0x0000005409367210 */ /* 0x000fe40007ffe1ff */
[----:B------:R-:W-:Y:S01]  /*7270*/  LEA.HI.X R53, R10, c[0x0][0x28c], R8, 0x1, P0 ;  /* 0x0000a3000a357a11 */ /* 0x000fe200000f0c08 */
[----:B------:R-:W-:Y:S01]  /*7280*/  IMAD R8, R86, 0x80, R29 ;  /* 0x0000008056087824 */ /* 0x000fe200078e021d */
[----:B------:R-:W-:Y:S01]  /*7290*/  SHF.L.U32 R28, R54, 0x3, RZ ;  /* 0x00000003361c7819 */ /* 0x000fe200000006ff */
[----:B------:R-:W-:Y:S05]  /*72a0*/  @!P1 BRA `(.L_x_100) ;  /* 0x00002b0000009947 */ /* 0x000fea0003800000 */
[----:B------:R-:W-:Y:S01]  /*72b0*/  ISETP.GE.AND P0, PT, R8, R51, PT ;  /* 0x000000330800720c */ /* 0x000fe20003f06270 */
[----:B------:R-:W-:Y:S01]  /*72c0*/  BSSY B0, `(.L_x_101) ;  /* 0x000004d000007945 */ /* 0x000fe20003800000 */
[----:B------:R-:W-:Y:S01]  /*72d0*/  SHF.L.U32 R13, R54, 0x2, RZ ;  /* 0x00000002360d7819 */ /* 0x000fe200000006ff */
        /* <DEDUP_REMOVED lines=12> */
[----:B------:R-:W-:Y:S05]  /*73a0*/  @P0 BRA `(.L_x_102) ;  /* 0x000003e000000947 */ /* 0x000fea0003800000 */
[C---:B------:R-:W-:Y:S01]  /*73b0*/  IADD3 R11, R13.reuse, 0x10, RZ ;  /* 0x000000100d0b7810 */ /* 0x040fe20007ffe0ff */
[----:B------:R-:W-:Y:S01]  /*73c0*/  CS2R R44, SRZ ;  /* 0x00000000002c7805 */ /* 0x000fe2000001ff00 */
[----:B------:R-:W-:Y:S01]  /*73d0*/  ISETP.GE.AND P1, PT, R13, c[0x0][0x27c], PT ;  /* 0x00009f000d007a0c */ /* 0x000fe20003f26270 */
[----:B------:R-:W-:Y:S01]  /*73e0*/  CS2R R38, SRZ ;  /* 0x0000000000267805 */ /* 0x000fe2000001ff00 */
[----:B------:R-:W-:-:S02]  /*73f0*/  ISETP.GE.AND P0, PT, R11, c[0x0][0x27c], PT ;  /* 0x00009f000b007a0c */ /* 0x000fc40003f06270 */
[----:B------:R-:W-:Y:S01]  /*7400*/  IADD3 R9, R13, 0x20, RZ ;  /* 0x000000200d097810 */ /* 0x000fe20007ffe0ff */
[----:B------:R-:W-:Y:S01]  /*7410*/  CS2R R40, SRZ ;  /* 0x0000000000287805 */ /* 0x000fe2000001ff00 */
[----:B------:R-:W-:-:S07]  /*7420*/  CS2R R34, SRZ ;  /* 0x0000000000227805 */ /* 0x000fce000001ff00 */
[C---:B------:R-:W-:Y:S02]  /*7430*/  @!P1 IMAD.WIDE R36, R13.reuse, 0x2, R48 ;  /* 0x000000020d249825 */ /* 0x040fe400078e0230 */
[----:B------:R-:W-:Y:S02]  /*7440*/  @!P0 SHF.R.S32.HI R8, RZ, 0x1f, R11 ;  /* 0x0000001fff088819 */ /* 0x000fe4000001140b */
[----:B------:R-:W-:Y:S01]  /*7450*/  @!P1 IMAD.WIDE R14, R13, 0x2, R52 ;  /* 0x000000020d0e9825 */ /* 0x000fe200078e0234 */
[----:B------:R1:W5:Y:S01]  /*7460*/  @!P1 LD.E.64 R44, [R36.64] ;  /* 0x00000006242c9980 */ /* 0x000362000c101b00 */
[----:B------:R-:W-:-:S03]  /*7470*/  @!P0 LEA.HI R11, R8, R11, RZ, 0x2 ;  /* 0x0000000b080b8211 */ /* 0x000fc600078f10ff */
[----:B------:R2:W5:Y:S01]  /*7480*/  @!P1 LD.E.64 R38, [R14.64] ;  /* 0x000000060e269980 */ /* 0x000562000c101b00 */
[----:B------:R-:W-:Y:S02]  /*7490*/  @!P0 LOP3.LUT R11, R11, 0xfffffffc, RZ, 0xc0, !PT ;  /* 0xfffffffc0b0b8812 */ /* 0x000fe400078ec0ff */
[----:B------:R-:W-:-:S03]  /*74a0*/  ISETP.GE.AND P1, PT, R9, c[0x0][0x27c], PT ;  /* 0x00009f0009007a0c */ /* 0x000fc60003f26270 */
[----:B------:R-:W-:Y:S01]  /*74b0*/  @!P0 IMAD.WIDE R30, R11, 0x2, R48 ;  /* 0x000000020b1e8825 */ /* 0x000fe200078e0230 */
[----:B------:R-:W-:-:S03]  /*74c0*/  IADD3 R8, R13, 0x30, RZ ;  /* 0x000000300d087810 */ /* 0x000fc60007ffe0ff */
[----:B------:R-:W-:Y:S01]  /*74d0*/  @!P0 IMAD.WIDE R32, R11, 0x2, R52 ;  /* 0x000000020b208825 */ /* 0x000fe200078e0234 */
[----:B------:R3:W5:Y:S04]  /*74e0*/  @!P0 LD.E.64 R40, [R30.64] ;  /* 0x000000061e288980 */ /* 0x000768000c101b00 */
[----:B------:R4:W5:Y:S01]  /*74f0*/  @!P0 LD.E.64 R34, [R32.64] ;  /* 0x0000000620228980 */ /* 0x000962000c101b00 */
[----:B------:R-:W-:Y:S02]  /*7500*/  ISETP.GE.AND P0, PT, R8, c[0x0][0x27c], PT ;  /* 0x00009f0008007a0c */ /* 0x000fe40003f06270 */
[----:B------:R-:W-:-:S04]  /*7510*/  @!P1 SHF.R.S32.HI R10, RZ, 0x1f, R9 ;  /* 0x0000001fff0a9819 */ /* 0x000fc80000011409 */
[----:B------:R-:W-:-:S07]  /*7520*/  @!P1 LEA.HI R10, R10, R9, RZ, 0x2 ;  /* 0x000000090a0a9211 */ /* 0x000fce00078f10ff */
[----:B------:R-:W-:Y:S02]  /*7530*/  @!P0 SHF.R.S32.HI R9, RZ, 0x1f, R8 ;  /* 0x0000001fff098819 */ /* 0x000fe40000011408 */
[----:B------:R-:W-:Y:S02]  /*7540*/  @!P1 LOP3.LUT R11, R10, 0xfffffffc, RZ, 0xc0, !PT ;  /* 0xfffffffc0a0b9812 */ /* 0x000fe400078ec0ff */
[----:B------:R-:W-:Y:S01]  /*7550*/  @!P0 LEA.HI R9, R9, R8, RZ, 0x2 ;  /* 0x0000000809098211 */ /* 0x000fe200078f10ff */
[----:B-1----:R-:W-:-:S03]  /*7560*/  CS2R R36, SRZ ;  /* 0x0000000000247805 */ /* 0x002fc6000001ff00 */
[----:B------:R-:W-:Y:S01]  /*7570*/  @!P0 LOP3.LUT R9, R9, 0xfffffffc, RZ, 0xc0, !PT ;  /* 0xfffffffc09098812 */ /* 0x000fe200078ec0ff */
[C---:B--2---:R-:W-:Y:S01]  /*7580*/  @!P1 IMAD.WIDE R14, R11.reuse, 0x2, R48 ;  /* 0x000000020b0e9825 */ /* 0x044fe200078e0230 */
[----:B---3--:R-:W-:Y:S01]  /*7590*/  CS2R R30, SRZ ;  /* 0x00000000001e7805 */ /* 0x008fe2000001ff00 */
[----:B----4-:R-:W-:Y:S02]  /*75a0*/  CS2R R32, SRZ ;  /* 0x0000000000207805 */ /* 0x010fe4000001ff00 */
[----:B------:R-:W-:Y:S01]  /*75b0*/  @!P1 IMAD.WIDE R46, R11, 0x2, R52 ;  /* 0x000000020b2e9825 */ /* 0x000fe200078e0234 */
[----:B------:R-:W-:Y:S01]  /*75c0*/  IADD3 R8, R13, 0x50, RZ ;  /* 0x000000500d087810 */ /* 0x000fe20007ffe0ff */
[----:B------:R-:W-:Y:S01]  /*75d0*/  CS2R R10, SRZ ;  /* 0x00000000000a7805 */ /* 0x000fe2000001ff00 */
[----:B------:R1:W5:Y:S01]  /*75e0*/  @!P1 LD.E.64 R36, [R14.64] ;  /* 0x000000060e249980 */ /* 0x000362000c101b00 */
[----:B------:R-:W-:-:S03]  /*75f0*/  @!P0 IMAD.WIDE R42, R9, 0x2, R48 ;  /* 0x00000002092a8825 */ /* 0x000fc600078e0230 */
[----:B------:R2:W5:Y:S01]  /*7600*/  @!P1 LD.E.64 R30, [R46.64] ;  /* 0x000000062e1e9980 */ /* 0x000562000c101b00 */
[----:B------:R-:W-:Y:S01]  /*7610*/  @!P0 IMAD.WIDE R54, R9, 0x2, R52 ;  /* 0x0000000209368825 */ /* 0x000fe200078e0234 */
[----:B------:R-:W-:Y:S02]  /*7620*/  IADD3 R9, R13, 0x40, RZ ;  /* 0x000000400d097810 */ /* 0x000fe40007ffe0ff */
[----:B------:R3:W5:Y:S02]  /*7630*/  @!P0 LD.E.64 R32, [R42.64] ;  /* 0x000000062a208980 */ /* 0x000764000c101b00 */
[----:B------:R-:W-:Y:S02]  /*7640*/  ISETP.GE.AND P1, PT, R9, c[0x0][0x27c], PT ;  /* 0x00009f0009007a0c */ /* 0x000fe40003f26270 */
[----:B------:R4:W5:Y:S01]  /*7650*/  @!P0 LD.E.64 R10, [R54.64] ;  /* 0x00000006360a8980 */ /* 0x000962000c101b00 */
[----:B------:R-:W-:-:S10]  /*7660*/  ISETP.GE.AND P0, PT, R8, c[0x0][0x27c], PT ;  /* 0x00009f0008007a0c */ /* 0x000fd40003f06270 */
[----:B------:R-:W-:-:S03]  /*7670*/  @!P1 SHF.R.S32.HI R12, RZ, 0x1f, R9 ;  /* 0x0000001fff0c9819 */ /* 0x000fc60000011409 */
[----:B-1----:R-:W-:Y:S02]  /*7680*/  @!P0 SHF.R.S32.HI R15, RZ, 0x1f, R8 ;  /* 0x0000001fff0f8819 */ /* 0x002fe40000011408 */
[----:B------:R-:W-:Y:S02]  /*7690*/  @!P1 LEA.HI R12, R12, R9, RZ, 0x2 ;  /* 0x000000090c0c9211 */ /* 0x000fe400078f10ff */
[----:B------:R-:W-:Y:S02]  /*76a0*/  @!P0 LEA.HI R15, R15, R8, RZ, 0x2 ;  /* 0x000000080f0f8211 */ /* 0x000fe400078f10ff */
[----:B------:R-:W-:Y:S02]  /*76b0*/  @!P1 LOP3.LUT R9, R12, 0xfffffffc, RZ, 0xc0, !PT ;  /* 0xfffffffc0c099812 */ /* 0x000fe400078ec0ff */
[----:B------:R-:W-:Y:S01]  /*76c0*/  @!P0 LOP3.LUT R15, R15, 0xfffffffc, RZ, 0xc0, !PT ;  /* 0xfffffffc0f0f8812 */ /* 0x000fe200078ec0ff */
[----:B---3--:R-:W-:Y:S02]  /*76d0*/  CS2R R42, SRZ ;  /* 0x00000000002a7805 */ /* 0x008fe4000001ff00 */
[----:B--2---:R-:W-:Y:S01]  /*76e0*/  @!P1 IMAD.WIDE R46, R9, 0x2, R48 ;  /* 0x00000002092e9825 */ /* 0x004fe200078e0230 */
[----:B------:R-:W-:-:S03]  /*76f0*/  CS2R R74, SRZ ;  /* 0x00000000004a7805 */ /* 0x000fc6000001ff00 */
[----:B----4-:R-:W-:Y:S02]  /*7700*/  @!P1 IMAD.WIDE R54, R9, 0x2, R52 ;  /* 0x0000000209369825 */ /* 0x010fe400078e0234 */
[----:B------:R-:W-:Y:S02]  /*7710*/  CS2R R8, SRZ ;  /* 0x0000000000087805 */ /* 0x000fe4000001ff00 */
[----:B------:R-:W-:-:S04]  /*7720*/  @!P0 IMAD.WIDE R48, R15, 0x2, R48 ;  /* 0x000000020f308825 */ /* 0x000fc800078e0230 */
[----:B------:R-:W-:Y:S01]  /*7730*/  @!P0 IMAD.WIDE R52, R15, 0x2, R52 ;  /* 0x000000020f348825 */ /* 0x000fe200078e0234 */
[----:B------:R1:W5:Y:S01]  /*7740*/  @!P0 LD.E.64 R42, [R48.64] ;  /* 0x00000006302a8980 */ /* 0x000362000c101b00 */
[----:B------:R-:W-:-:S03]  /*7750*/  CS2R R14, SRZ ;  /* 0x00000000000e7805 */ /* 0x000fc6000001ff00 */
[----:B------:R1:W5:Y:S04]  /*7760*/  @!P1 LD.E.64 R8, [R54.64] ;  /* 0x0000000636089980 */ /* 0x000368000c101b00 */
[----:B------:R1:W5:Y:S04]  /*7770*/  @!P1 LD.E.64 R14, [R46.64] ;  /* 0x000000062e0e9980 */ /* 0x000368000c101b00 */
[----:B------:R1:W5:Y:S02]  /*7780*/  @!P0 LD.E.64 R74, [R52.64] ;  /* 0x00000006344a8980 */ /* 0x000364000c101b00 */
.L_x_102:
[----:B------:R-:W-:Y:S05]  /*7790*/  BSYNC B0 ;  /* 0x0000000000007941 */ /* 0x000fea0003800000 */
.L_x_101:
[----:B------:R-:W-:Y:S01]  /*77a0*/  SHF.R.S32.HI R70, RZ, 0x1f, R29 ;  /* 0x0000001fff467819 */ /* 0x000fe2000001141d */
[----:B-----5:R-:W-:Y:S01]  /*77b0*/  IMAD.MOV.U32 R72, RZ, RZ, R44 ;  /* 0x000000ffff487224 */ /* 0x020fe200078e002c */
[--C-:B------:R-:W-:Y:S01]  /*77c0*/  SHF.R.U64 R50, R44, 0x10, R45.reuse ;  /* 0x000000102c327819 */ /* 0x100fe2000000122d */
[--C-:B------:R-:W-:Y:S01]  /*77d0*/  IMAD.MOV.U32 R71, RZ, RZ, R45.reuse ;  /* 0x000000ffff477224 */ /* 0x100fe200078e002d */
[----:B------:R-:W-:Y:S01]  /*77e0*/  LEA.HI R70, R70, R29, RZ, 0x3 ;  /* 0x0000001d46467211 */ /* 0x000fe200078f18ff */
[----:B------:R-:W-:Y:S01]  /*77f0*/  IMAD.MOV.U32 R68, RZ, RZ, R40 ;  /* 0x000000ffff447224 */ /* 0x000fe200078e0028 */
[----:B-1----:R-:W-:Y:S01]  /*7800*/  SHF.R.U32.HI R49, RZ, 0x10, R45 ;  /* 0x00000010ff317819 */ /* 0x002fe2000001162d */
[----:B------:R-:W-:Y:S01]  /*7810*/  IMAD.MOV.U32 R69, RZ, RZ, R41 ;  /* 0x000000ffff457224 */ /* 0x000fe200078e0029 */
[----:B------:R-:W-:Y:S01]  /*7820*/  LOP3.LUT R70, R70, 0xfffffff8, RZ, 0xc0, !PT ;  /* 0xfffffff846467812 */ /* 0x000fe200078ec0ff */
[----:B------:R-:W-:Y:S01]  /*7830*/  IMAD.MOV.U32 R67, RZ, RZ, R37 ;  /* 0x000000ffff437224 */ /* 0x000fe200078e0025 */
[--C-:B------:R-:W-:Y:S01]  /*7840*/  SHF.R.U64 R45, R40, 0x10, R41.reuse ;  /* 0x00000010282d7819 */ /* 0x100fe20000001229 */
[----:B------:R-:W-:Y:S01]  /*7850*/  IMAD.MOV.U32 R64, RZ, RZ, R32 ;  /* 0x000000ffff407224 */ /* 0x000fe200078e0020 */
[----:B------:R-:W-:Y:S01]  /*7860*/  SHF.R.U32.HI R44, RZ, 0x10, R41 ;  /* 0x00000010ff2c7819 */ /* 0x000fe20000011629 */
[----:B------:R-:W-:Y:S01]  /*7870*/  IMAD R86, R86, -0x80, R51 ;  /* 0xffffff8056567824 */ /* 0x000fe200078e0233 */
[--C-:B------:R-:W-:Y:S01]  /*7880*/  SHF.R.U64 R41, R36, 0x10, R37.reuse ;  /* 0x0000001024297819 */ /* 0x100fe20000001225 */
[----:B------:R-:W-:Y:S01]  /*7890*/  IMAD.IADD R51, R29, 0x1, -R70 ;  /* 0x000000011d337824 */ /* 0x000fe200078e0a46 */
[----:B------:R-:W-:Y:S01]  /*78a0*/  SHF.R.U32.HI R40, RZ, 0x10, R37 ;  /* 0x00000010ff287819 */ /* 0x000fe20000011625 */
[----:B------:R-:W-:Y:S01]  /*78b0*/  IMAD.MOV.U32 R63, RZ, RZ, R15 ;  /* 0x000000ffff3f7224 */ /* 0x000fe200078e000f */
[----:B------:R-:W-:Y:S01]  /*78c0*/  SHF.R.U64 R37, R32, 0x10, R33 ;  /* 0x0000001020257819 */ /* 0x000fe20000001221 */
[----:B------:R-:W-:Y:S01]  /*78d0*/  IMAD.MOV.U32 R66, RZ, RZ, R36 ;  /* 0x000000ffff427224 */ /* 0x000fe200078e0024 */
[----:B------:R-:W-:Y:S01]  /*78e0*/  SHF.R.U32.HI R32, RZ, 0x10, R15 ;  /* 0x00000010ff207819 */ /* 0x000fe2000001160f */
[----:B------:R-:W-:Y:S01]  /*78f0*/  IMAD.MOV.U32 R65, RZ, RZ, R33 ;  /* 0x000000ffff417224 */ /* 0x000fe200078e0021 */
[----:B------:R-:W-:Y:S01]  /*7900*/  PRMT R37, R64, 0x5410, R37 ;  /* 0x0000541040257816 */ /* 0x000fe20000000025 */
[----:B------:R-:W-:Y:S01]  /*7910*/  IMAD.SHL.U32 R64, R51, 0x40, RZ ;  /* 0x0000004033407824 */ /* 0x000fe200078e00ff */
[----:B------:R-:W-:Y:S01]  /*7920*/  SHF.R.U32.HI R36, RZ, 0x10, R33 ;  /* 0x00000010ff247819 */ /* 0x000fe20000011621 */
[----:B------:R-:W-:Y:S01]  /*7930*/  IMAD.MOV.U32 R62, RZ, RZ, R14 ;  /* 0x000000ffff3e7224 */ /* 0x000fe200078e000e */
[----:B------:R-:W-:Y:S01]  /*7940*/  SHF.R.U64 R33, R14, 0x10, R15 ;  /* 0x000000100e217819 */ /* 0x000fe2000000120f */
[--C-:B------:R-:W-:Y:S01]  /*7950*/  IMAD.MOV.U32 R61, RZ, RZ, R43.reuse ;  /* 0x000000ffff3d7224 */ /* 0x100fe200078e002b */
[--C-:B------:R-:W-:Y:S01]  /*7960*/  SHF.R.U64 R15, R42, 0x10, R43.reuse ;  /* 0x000000102a0f7819 */ /* 0x100fe2000000122b */
[----:B------:R-:W-:Y:S01]  /*7970*/  IMAD.MOV.U32 R52, RZ, RZ, R30 ;  /* 0x000000ffff347224 */ /* 0x000fe200078e001e */
[----:B------:R-:W-:Y:S01]  /*7980*/  SHF.R.U32.HI R14, RZ, 0x10, R43 ;  /* 0x00000010ff0e7819 */ /* 0x000fe2000001162b */
[----:B------:R-:W-:Y:S01]  /*7990*/  IMAD.MOV.U32 R60, RZ, RZ, R42 ;  /* 0x000000ffff3c7224 */ /* 0x000fe200078e002a */
[----:B------:R-:W-:Y:S01]  /*79a0*/  PRMT R32, R63, 0x5410, R32 ;  /* 0x000054103f207816 */ /* 0x000fe20000000020 */
[--C-:B------:R-:W-:Y:S01]  /*79b0*/  IMAD.MOV.U32 R53, RZ, RZ, R31.reuse ;  /* 0x000000ffff357224 */ /* 0x100fe200078e001f */
[----:B------:R-:W-:Y:S01]  /*79c0*/  SHF.R.U64 R43, R30, 0x10, R31 ;  /* 0x000000101e2b7819 */ /* 0x000fe2000000121f */
[----:B------:R-:W-:Y:S01]  /*79d0*/  IMAD.MOV.U32 R59, RZ, RZ, R38 ;  /* 0x000000ffff3b7224 */ /* 0x000fe200078e0026 */
[----:B------:R-:W-:Y:S01]  /*79e0*/  LOP3.LUT R63, R64, 0x1c0, RZ, 0xc0, !PT ;  /* 0x000001c0403f7812 */ /* 0x000fe200078ec0ff */
[----:B------:R-:W-:Y:S01]  /*79f0*/  IMAD.MOV.U32 R58, RZ, RZ, R39 ;  /* 0x000000ffff3a7224 */ /* 0x000fe200078e0027 */
[----:B------:R-:W-:Y:S01]  /*7a00*/  PRMT R43, R52, 0x5410, R43 ;  /* 0x00005410342b7816 */ /* 0x000fe2000000002b */
[----:B------:R-:W-:Y:S01]  /*7a10*/  IMAD.MOV.U32 R56, RZ, RZ, R34 ;  /* 0x000000ffff387224 */ /* 0x000fe200078e0022 */
[----:B------:R-:W-:Y:S01]  /*7a20*/  LOP3.LUT R28, R63, 0x18, R28, 0xf8, !PT ;  /* 0x000000183f1c7812 */ /* 0x000fe200078ef81c */
[----:B------:R-:W-:Y:S01]  /*7a30*/  IMAD.MOV.U32 R55, RZ, RZ, R35 ;  /* 0x000000ffff377224 */ /* 0x000fe200078e0023 */
[----:B------:R-:W-:Y:S01]  /*7a40*/  SHF.R.U32.HI R63, RZ, 0x3, R63 ;  /* 0x00000003ff3f7819 */ /* 0x000fe2000001163f */
[----:B------:R-:W-:Y:S01]  /*7a50*/  IMAD.MOV.U32 R54, RZ, RZ, R10 ;  /* 0x000000ffff367224 */ /* 0x000fe200078e000a */
[----:B------:R-:W-:Y:S01]  /*7a60*/  IMNMX R52, R86, 0x80, PT ;  /* 0x0000008056347817 */ /* 0x000fe20003800200 */
[----:B------:R-:W-:Y:S01]  /*7a70*/  IMAD.MOV.U32 R12, RZ, RZ, R8 ;  /* 0x000000ffff0c7224 */ /* 0x000fe200078e0008 */
[----:B------:R-:W-:Y:S01]  /*7a80*/  LOP3.LUT P1, RZ, R51, 0x4, RZ, 0xc0, !PT ;  /* 0x0000000433ff7812 */ /* 0x000fe2000782c0ff */
[----:B------:R-:W-:-:S04]  /*7a90*/  DEPBAR.LE SB0, 0x1 ;  /* 0x000080400000791a */ /* 0x000fc80000000000 */
[----:B------:R-:W-:Y:S01]  /*7aa0*/  LOP3.LUT R28, R28, R63, RZ, 0x3c, !PT ;  /* 0x0000003f1c1c7212 */ /* 0x000fe200078e3cff */
[----:B------:R-:W-:Y:S01]  /*7ab0*/  BSSY B1, `(.L_x_103) ;  /* 0x000012c000017945 */ /* 0x000fe20003800000 */
[----:B------:R-:W-:Y:S02]  /*7ac0*/  ISETP.GE.AND P0, PT, R29, R52, PT ;  /* 0x000000341d00720c */ /* 0x000fe40003f06270 */
[----:B------:R-:W-:Y:S01]  /*7ad0*/  SHF.R.U32.HI R42, RZ, 0x10, R31 ;  /* 0x00000010ff2a7819 */ /* 0x000fe2000001161f */
[----:B------:R-:W-:Y:S01]  /*7ae0*/  IMAD R28, R19, 0x200, R28 ;  /* 0x00000200131c7824 */ /* 0x000fe200078e021c */
[----:B------:R-:W-:Y:S01]  /*7af0*/  SHF.R.U64 R48, R38, 0x10, R39 ;  /* 0x0000001026307819 */ /* 0x000fe20000001227 */
[----:B------:R-:W-:Y:S01]  /*7b00*/  IMAD.MOV.U32 R31, RZ, RZ, R11 ;  /* 0x000000ffff1f7224 */ /* 0x000fe200078e000b */
[----:B------:R-:W-:Y:S02]  /*7b10*/  SHF.R.U32.HI R57, RZ, 0x10, R39 ;  /* 0x00000010ff397819 */ /* 0x000fe40000011627 */
[----:B------:R-:W-:-:S02]  /*7b20*/  SHF.R.U64 R47, R34, 0x10, R35 ;  /* 0x00000010222f7819 */ /* 0x000fc40000001223 */
[----:B------:R-:W-:Y:S02]  /*7b30*/  SHF.R.U32.HI R46, RZ, 0x10, R35 ;  /* 0x00000010ff2e7819 */ /* 0x000fe40000011623 */
[--C-:B------:R-:W-:Y:S01]  /*7b40*/  SHF.R.U64 R39, R10, 0x10, R11.reuse ;  /* 0x000000100a277819 */ /* 0x100fe2000000120b */
[----:B------:R-:W-:Y:S01]  /*7b50*/  IMAD.MOV.U32 R10, RZ, RZ, R74 ;  /* 0x000000ffff0a7224 */ /* 0x000fe200078e004a */
[----:B------:R-:W-:Y:S01]  /*7b60*/  SHF.R.U32.HI R38, RZ, 0x10, R11 ;  /* 0x00000010ff267819 */ /* 0x000fe2000001160b */
[--C-:B------:R-:W-:Y:S01]  /*7b70*/  IMAD.MOV.U32 R11, RZ, RZ, R9.reuse ;  /* 0x000000ffff0b7224 */ /* 0x100fe200078e0009 */
[--C-:B------:R-:W-:Y:S02]  /*7b80*/  SHF.R.U64 R35, R8, 0x10, R9.reuse ;  /* 0x0000001008237819 */ /* 0x100fe40000001209 */
[----:B------:R-:W-:Y:S01]  /*7b90*/  SHF.R.U32.HI R34, RZ, 0x10, R9 ;  /* 0x00000010ff227819 */ /* 0x000fe20000011609 */
[----:B------:R-:W-:Y:S01]  /*7ba0*/  IMAD.MOV.U32 R9, RZ, RZ, R75 ;  /* 0x000000ffff097224 */ /* 0x000fe200078e004b */
[----:B------:R-:W-:-:S02]  /*7bb0*/  PRMT R42, R53, 0x5410, R42 ;  /* 0x00005410352a7816 */ /* 0x000fc4000000002a */
[----:B------:R-:W-:Y:S02]  /*7bc0*/  IADD3 R53, R28, 0x20, RZ ;  /* 0x000000201c357810 */ /* 0x000fe40007ffe0ff */
[--C-:B------:R-:W-:Y:S02]  /*7bd0*/  SHF.R.U64 R30, R74, 0x10, R75.reuse ;  /* 0x000000104a1e7819 */ /* 0x100fe4000000124b */
[----:B------:R-:W-:Y:S02]  /*7be0*/  SHF.R.U32.HI R8, RZ, 0x10, R75 ;  /* 0x00000010ff087819 */ /* 0x000fe4000001164b */
[----:B------:R-:W-:Y:S02]  /*7bf0*/  @P1 IADD3 R53, R28, -0x20, RZ ;  /* 0xffffffe01c351810 */ /* 0x000fe40007ffe0ff */
[----:B------:R-:W-:Y:S02]  /*7c00*/  PRMT R38, R31, 0x5410, R38 ;  /* 0x000054101f267816 */ /* 0x000fe40000000026 */
[----:B------:R-:W-:-:S02]  /*7c10*/  PRMT R35, R12, 0x5410, R35 ;  /* 0x000054100c237816 */ /* 0x000fc40000000023 */
[----:B------:R-:W-:Y:S02]  /*7c20*/  LEA R31, R28, 0xc100, 0x1 ;  /* 0x0000c1001c1f7811 */ /* 0x000fe400078e08ff */
[----:B------:R-:W-:Y:S02]  /*7c30*/  PRMT R50, R72, 0x5410, R50 ;  /* 0x0000541048327816 */ /* 0x000fe40000000032 */
[----:B------:R-:W-:Y:S02]  /*7c40*/  PRMT R49, R71, 0x5410, R49 ;  /* 0x0000541047317816 */ /* 0x000fe40000000031 */
[----:B------:R-:W-:Y:S02]  /*7c50*/  PRMT R45, R68, 0x5410, R45 ;  /* 0x00005410442d7816 */ /* 0x000fe4000000002d */
[----:B------:R-:W-:Y:S02]  /*7c60*/  PRMT R44, R69, 0x5410, R44 ;  /* 0x00005410452c7816 */ /* 0x000fe4000000002c */
[----:B------:R-:W-:-:S02]  /*7c70*/  PRMT R41, R66, 0x5410, R41 ;  /* 0x0000541042297816 */ /* 0x000fc40000000029 */
[----:B------:R-:W-:Y:S02]  /*7c80*/  PRMT R40, R67, 0x5410, R40 ;  /* 0x0000541043287816 */ /* 0x000fe40000000028 */
        /* <DEDUP_REMOVED lines=10> */
[----:B------:R-:W-:-:S02]  /*7d30*/  LEA R12, R53, 0xc100, 0x1 ;  /* 0x0000c100350c7811 */ /* 0x000fc400078e08ff */
[----:B------:R-:W-:Y:S02]  /*7d40*/  PRMT R30, R10, 0x5410, R30 ;  /* 0x000054100a1e7816 */ /* 0x000fe4000000001e */
[----:B------:R-:W-:Y:S01]  /*7d50*/  PRMT R28, R9, 0x5410, R8 ;  /* 0x00005410091c7816 */ /* 0x000fe20000000008 */
[----:B------:R-:W-:Y:S06]  /*7d60*/  BAR.SYNC.DEFER_BLOCKING 0x0 ;  /* 0x0000000000007b1d */ /* 0x000fec0000010000 */
[----:B------:R-:W-:Y:S05]  /*7d70*/  @P0 BRA `(.L_x_104) ;  /* 0x00000ff000000947 */ /* 0x000fea0003800000 */
[----:B------:R-:W-:Y:S01]  /*7d80*/  ISETP.GE.AND P0, PT, R13, c[0x0][0x27c], PT ;  /* 0x00009f000d007a0c */ /* 0x000fe20003f06270 */
[----:B------:R-:W-:-:S12]  /*7d90*/  BSSY B0, `(.L_x_105) ;  /* 0x0000028000007945 */ /* 0x000fd80003800000 */
[----:B------:R-:W-:Y:S05]  /*7da0*/  @P0 BRA `(.L_x_106) ;  /* 0x0000026000000947 */ /* 0x000fea0003800000 */
[----:B------:R-:W1:Y:S01]  /*7db0*/  LDS.128 R8, [R31] ;  /* 0x000000001f087984 */ /* 0x000e620000000c00 */
[----:B------:R-:W-:Y:S01]  /*7dc0*/  SHF.L.U32 R58, R50, 0x10, RZ ;  /* 0x00000010323a7819 */ /* 0x000fe200000006ff */
[C---:B------:R-:W-:Y:S01]  /*7dd0*/  IMAD.U32 R56, R48.reuse, 0x10000, RZ ;  /* 0x0001000030387824 */ /* 0x040fe200078e00ff */
[----:B------:R-:W-:Y:S02]  /*7de0*/  LOP3.LUT R55, R48, 0xffff0000, RZ, 0xc0, !PT ;  /* 0xffff000030377812 */ /* 0x000fe400078ec0ff */
[----:B------:R-:W-:Y:S02]  /*7df0*/  LOP3.LUT R57, R50, 0xffff0000, RZ, 0xc0, !PT ;  /* 0xffff000032397812 */ /* 0x000fe400078ec0ff */
[C---:B-1----:R-:W-:Y:S02]  /*7e00*/  LOP3.LUT R53, R8.reuse, 0xffff0000, RZ, 0xc0, !PT ;  /* 0xffff000008357812 */ /* 0x042fe400078ec0ff */
[----:B------:R-:W-:Y:S02]  /*7e10*/  LOP3.LUT R62, R9, 0xffff0000, RZ, 0xc0, !PT ;  /* 0xffff0000093e7812 */ /* 0x000fe400078ec0ff */
[----:B------:R-:W-:-:S02]  /*7e20*/  SHF.L.U32 R54, R8, 0x10, RZ ;  /* 0x0000001008367819 */ /* 0x000fc400000006ff */
[----:B------:R-:W-:Y:S01]  /*7e30*/  SHF.L.U32 R8, R9, 0x10, RZ ;  /* 0x0000001009087819 */ /* 0x000fe200000006ff */
[C---:B------:R-:W-:Y:S01]  /*7e40*/  FMUL.FTZ R9, R53.reuse, R56 ;  /* 0x0000003835097220 */ /* 0x040fe20000410000 */
[C---:B------:R-:W-:Y:S01]  /*7e50*/  SHF.L.U32 R60, R10.reuse, 0x10, RZ ;  /* 0x000000100a3c7819 */ /* 0x040fe200000006ff */
[-C--:B------:R-:W-:Y:S01]  /*7e60*/  FMUL.FTZ R53, R53, R58.reuse ;  /* 0x0000003a35357220 */ /* 0x080fe20000410000 */
[----:B------:R-:W-:Y:S01]  /*7e70*/  LOP3.LUT R59, R10, 0xffff0000, RZ, 0xc0, !PT ;  /* 0xffff00000a3b7812 */ /* 0x000fe200078ec0ff */
[C---:B------:R-:W-:Y:S01]  /*7e80*/  IMAD.U32 R10, R11.reuse, 0x10000, RZ ;  /* 0x000100000b0a7824 */ /* 0x040fe200078e00ff */
[----:B------:R-:W-:Y:S01]  /*7e90*/  LOP3.LUT R61, R11, 0xffff0000, RZ, 0xc0, !PT ;  /* 0xffff00000b3d7812 */ /* 0x000fe200078ec0ff */
[----:B------:R-:W-:Y:S02]  /*7ea0*/  FMUL.FTZ R11, R62, R55 ;  /* 0x000000373e0b7220 */ /* 0x000fe40000410000 */
[C---:B------:R-:W-:Y:S01]  /*7eb0*/  FFMA.FTZ R9, R54.reuse, R58, -R9 ;  /* 0x0000003a36097223 */ /* 0x040fe20000010809 */
[----:B------:R-:W-:Y:S01]  /*7ec0*/  SHF.L.U32 R58, R49, 0x10, RZ ;  /* 0x00000010313a7819 */ /* 0x000fe200000006ff */
[----:B------:R-:W-:Y:S01]  /*7ed0*/  FFMA.FTZ R54, R54, R56, R53 ;  /* 0x0000003836367223 */ /* 0x000fe20000010035 */
[C---:B------:R-:W-:Y:S01]  /*7ee0*/  SHF.L.U32 R56, R51.reuse, 0x10, RZ ;  /* 0x0000001033387819 */ /* 0x040fe200000006ff */
[-C--:B------:R-:W-:Y:S01]  /*7ef0*/  FMUL.FTZ R62, R62, R57.reuse ;  /* 0x000000393e3e7220 */ /* 0x080fe20000410000 */
[----:B------:R-:W-:Y:S01]  /*7f00*/  LOP3.LUT R53, R51, 0xffff0000, RZ, 0xc0, !PT ;  /* 0xffff000033357812 */ /* 0x000fe200078ec0ff */
[C---:B------:R-:W-:Y:S01]  /*7f10*/  FFMA.FTZ R11, R8.reuse, R57, -R11 ;  /* 0x00000039080b7223 */ /* 0x040fe2000001080b */
[----:B------:R-:W-:Y:S01]  /*7f20*/  LOP3.LUT R57, R49, 0xffff0000, RZ, 0xc0, !PT ;  /* 0xffff000031397812 */ /* 0x000fe200078ec0ff */
[----:B------:R-:W-:-:S02]  /*7f30*/  FFMA.FTZ R62, R8, R55, R62 ;  /* 0x00000037083e7223 */ /* 0x000fc4000001003e */
[----:B------:R-:W-:Y:S02]  /*7f40*/  FMUL.FTZ R55, R59, R56 ;  /* 0x000000383b377220 */ /* 0x000fe40000410000 */
[----:B------:R-:W-:Y:S02]  /*7f50*/  FMUL.FTZ R8, R61, R53 ;  /* 0x000000353d087220 */ /* 0x000fe40000410000 */
[-C--:B------:R-:W-:Y:S02]  /*7f60*/  FMUL.FTZ R59, R59, R58.reuse ;  /* 0x0000003a3b3b7220 */ /* 0x080fe40000410000 */
[----:B------:R-:W-:Y:S02]  /*7f70*/  FMUL.FTZ R61, R61, R57 ;  /* 0x000000393d3d7220 */ /* 0x000fe40000410000 */
[C---:B------:R-:W-:Y:S02]  /*7f80*/  FFMA.FTZ R55, R60.reuse, R58, -R55 ;  /* 0x0000003a3c377223 */ /* 0x040fe40000010837 */
[----:B------:R-:W-:-:S02]  /*7f90*/  FFMA.FTZ R56, R60, R56, R59 ;  /* 0x000000383c387223 */ /* 0x000fc4000001003b */
[----:B------:R-:W-:Y:S01]  /*7fa0*/  FFMA.FTZ R57, R10, R57, -R8 ;  /* 0x000000390a397223 */ /* 0x000fe20000010808 */
[----:B------:R-:W-:Y:S01]  /*7fb0*/  F2FP.BF16.PACK_AB R8, R54, R9 ;  /* 0x000000093608723e */ /* 0x000fe200000010ff */
[----:B------:R-:W-:Y:S01]  /*7fc0*/  FFMA.FTZ R58, R10, R53, R61 ;  /* 0x000000350a3a7223 */ /* 0x000fe2000001003d */
[----:B------:R-:W-:Y:S02]  /*7fd0*/  F2FP.BF16.PACK_AB R9, R62, R11 ;  /* 0x0000000b3e09723e */ /* 0x000fe400000010ff */
[----:B------:R-:W-:Y:S02]  /*7fe0*/  F2FP.BF16.PACK_AB R10, R56, R55 ;  /* 0x00000037380a723e */ /* 0x000fe400000010ff */
[----:B------:R-:W-:-:S05]  /*7ff0*/  F2FP.BF16.PACK_AB R11, R58, R57 ;  /* 0x000000393a0b723e */ /* 0x000fca00000010ff */
[----:B------:R1:W-:Y:S02]  /*8000*/  STS.128 [R31], R8 ;  /* 0x000000081f007388 */ /* 0x0003e40000000c00 */
.L_x_106:
[----:B------:R-:W-:Y:S05]  /*8010*/  BSYNC B0 ;  /* 0x0000000000007941 */ /* 0x000fea0003800000 */
.L_x_105:
[----:B-1----:R-:W-:Y:S01]  /*8020*/  IADD3 R8, R13, 0x10, RZ ;  /* 0x000000100d087810 */ /* 0x002fe20007ffe0ff */
[----:B------:R-:W-:Y:S03]  /*8030*/  BSSY B0, `(.L_x_107) ;  /* 0x0000029000007945 */ /* 0x000fe60003800000 */
[----:B------:R-:W-:-:S13]  /*8040*/  ISETP.GE.AND P0, PT, R8, c[0x0][0x27c], PT ;  /* 0x00009f0008007a0c */ /* 0x000fda0003f06270 */
        /* <DEDUP_REMOVED lines=17> */
[----:B------:R-:W-:Y:S01]  /*8160*/  FFMA.FTZ R9, R54, R58, -R9 ;  /* 0x0000003a36097223 */ /* 0x000fe20000010809 */
[----:B------:R-:W-:Y:S01]  /*8170*/  SHF.L.U32 R58, R44, 0x10, RZ ;  /* 0x000000102c3a7819 */ /* 0x000fe200000006ff */
[----:B------:R-:W-:Y:S01]  /*8180*/  FFMA.FTZ R54, R54, R56, R53 ;  /* 0x0000003836367223 */ /* 0x000fe20000010035 */
[----:B------:R-:W-:Y:S01]  /*8190*/  SHF.L.U32 R56, R46, 0x10, RZ ;  /* 0x000000102e387819 */ /* 0x000fe200000006ff */
[-C--:B------:R-:W-:Y:S01]  /*81a0*/  FMUL.FTZ R62, R62, R57.reuse ;  /* 0x000000393e3e7220 */ /* 0x080fe20000410000 */
[----:B------:R-:W-:Y:S01]  /*81b0*/  LOP3.LUT R53, R46, 0xffff0000, RZ, 0xc0, !PT ;  /* 0xffff00002e357812 */ /* 0x000fe200078ec0ff */
[----:B------:R-:W-:Y:S01]  /*81c0*/  FFMA.FTZ R11, R8, R57, -R11 ;  /* 0x00000039080b7223 */ /* 0x000fe2000001080b */
        /* <DEDUP_REMOVED lines=15> */
.L_x_108:
[----:B------:R-:W-:Y:S05]  /*82c0*/  BSYNC B0 ;  /* 0x0000000000007941 */ /* 0x000fea0003800000 */
.L_x_107:
[----:B-1----:R-:W-:Y:S01]  /*82d0*/  IADD3 R8, R13, 0x20, RZ ;  /* 0x000000200d087810 */ /* 0x002fe20007ffe0ff */
[----:B------:R-:W-:Y:S03]  /*82e0*/  BSSY B0, `(.L_x_109) ;  /* 0x0000029000007945 */ /* 0x000fe60003800000 */
[----:B------:R-:W-:-:S13]  /*82f0*/  ISETP.GE.AND P0, PT, R8, c[0x0][0x27c], PT ;  /* 0x00009f0008007a0c */ /* 0x000fda0003f06270 */
[----:B------:R-:W-:Y:S05]  /*8300*/  @P0 BRA `(.L_x_110) ;  /* 0x0000026000000947 */ /* 0x000fea0003800000 */
[----:B------:R-:W1:Y:S01]  /*8310*/  LDS.128 R8, [R31+0x4000] ;  /* 0x004000001f087984 */ /* 0x000e620000000c00 */
        /* <DEDUP_REMOVED lines=36> */
[----:B------:R1:W-:Y:S02]  /*8560*/  STS.128 [R31+0x4000], R8 ;  /* 0x004000081f007388 */ /* 0x0003e40000000c00 */
.L_x_110:
[----:B------:R-:W-:Y:S05]  /*8570*/  BSYNC B0 ;  /* 0x0000000000007941 */ /* 0x000fea0003800000 */
.L_x_109:
        /* <DEDUP_REMOVED lines=42> */
.L_x_112:
[----:B------:R-:W-:Y:S05]  /*8820*/  BSYNC B0 ;  /* 0x0000000000007941 */ /* 0x000fea0003800000 */
.L_x_111:
        /* <DEDUP_REMOVED lines=42> */
.L_x_114:
[----:B------:R-:W-:Y:S05]  /*8ad0*/  BSYNC B0 ;  /* 0x0000000000007941 */ /* 0x000fea0003800000 */
.L_x_113:
[----:B-1----:R-:W-:-:S04]  /*8ae0*/  IADD3 R8, R13, 0x50, RZ ;  /* 0x000000500d087810 */ /* 0x002fc80007ffe0ff */
[----:B------:R-:W-:-:S13]  /*8af0*/  ISETP.GE.AND P0, PT, R8, c[0x0][0x27c], PT ;  /* 0x00009f0008007a0c */ /* 0x000fda0003f06270 */
[----:B------:R-:W-:Y:S05]  /*8b00*/  @P0 BRA `(.L_x_104) ;  /* 0x0000026000000947 */ /* 0x000fea0003800000 */
[----:B------:R-:W1:Y:S01]  /*8b10*/  LDS.128 R8, [R12+0x8000] ;  /* 0x008000000c087984 */ /* 0x000e620000000c00 */
[C---:B------:R-:W-:Y:S01]  /*8b20*/  SHF.L.U32 R58, R15.reuse, 0x10, RZ ;  /* 0x000000100f3a7819 */ /* 0x040fe200000006ff */
        /* <DEDUP_REMOVED lines=36> */
.L_x_104:
[----:B------:R-:W-:Y:S05]  /*8d70*/  BSYNC B1 ;  /* 0x0000000000017941 */ /* 0x000fea0003800000 */
.L_x_103:
[----:B------:R-:W-:-:S04]  /*8d80*/  IADD3 R29, R29, 0x40, RZ ;  /* 0x000000401d1d7810 */ /* 0x000fc80007ffe0ff */
[----:B------:R-:W-:-:S13]  /*8d90*/  ISETP.GE.AND P0, PT, R29, R52, PT ;  /* 0x000000341d00720c */ /* 0x000fda0003f06270 */
[----:B------:R-:W-:Y:S05]  /*8da0*/  @P0 BRA `(.L_x_115) ;  /* 0x00003f9000000947 */ /* 0x000fea0003800000 */
[----:B------:R-:W-:Y:S01]  /*8db0*/  ISETP.GE.AND P0, PT, R13, c[0x0][0x27c], PT ;  /* 0x00009f000d007a0c */ /* 0x000fe20003f06270 */
[----:B------:R-:W-:-:S12]  /*8dc0*/  BSSY B0, `(.L_x_116) ;  /* 0x0000028000007945 */ /* 0x000fd80003800000 */
[----:B------:R-:W-:Y:S05]  /*8dd0*/  @P0 BRA `(.L_x_117) ;  /* 0x0000026000000947 */ /* 0x000fea0003800000 */
[----:B-1----:R-:W1:Y:S01]  /*8de0*/  LDS.128 R8, [R31+0x2000] ;  /* 0x002000001f087984 */ /* 0x002e620000000c00 */
[----:B------:R-:W-:Y:S02]  /*8df0*/  LOP3.LUT R54, R50, 0xffff0000, RZ, 0xc0, !PT ;  /* 0xffff000032367812 */ /* 0x000fe400078ec0ff */
[C---:B-1----:R-:W-:Y:S01]  /*8e00*/  SHF.L.U32 R52, R8.reuse, 0x10, RZ ;  /* 0x0000001008347819 */ /* 0x042fe200000006ff */
[----:B------:R-:W-:Y:S01]  /*8e10*/  IMAD.U32 R55, R11, 0x10000, RZ ;  /* 0x000100000b377824 */ /* 0x000fe200078e00ff */
[----:B------:R-:W-:Y:S02]  /*8e20*/  LOP3.LUT R29, R8, 0xffff0000, RZ, 0xc0, !PT ;  /* 0xffff0000081d7812 */ /* 0x000fe400078ec0ff */
[C---:B------:R-:W-:Y:S02]  /*8e30*/  SHF.L.U32 R8, R9.reuse, 0x10, RZ ;  /* 0x0000001009087819 */ /* 0x040fe400000006ff */
[----:B------:R-:W-:Y:S02]  /*8e40*/  LOP3.LUT R53, R9, 0xffff0000, RZ, 0xc0, !PT ;  /* 0xffff000009357812 */ /* 0x000fe400078ec0ff */
[----:B------:R-:W-:Y:S01]  /*8e50*/  SHF.L.U32 R9, R50, 0x10, RZ ;  /* 0x0000001032097819 */ /* 0x000fe200000006ff */
[C---:B------:R-:W-:Y:S01]  /*8e60*/  IMAD.U32 R50, R48.reuse, 0x10000, RZ ;  /* 0x0001000030327824 */ /* 0x040fe200078e00ff */
[----:B------:R-:W-:-:S02]  /*8e70*/  LOP3.LUT R48, R48, 0xffff0000, RZ, 0xc0, !PT ;  /* 0xffff000030307812 */ /* 0x000fc400078ec0ff */
[C---:B------:R-:W-:Y:S02]  /*8e80*/  SHF.L.U32 R57, R10.reuse, 0x10, RZ ;  /* 0x000000100a397819 */ /* 0x040fe400000006ff */
[----:B------:R-:W-:Y:S01]  /*8e90*/  LOP3.LUT R56, R10, 0xffff0000, RZ, 0xc0, !PT ;  /* 0xffff00000a387812 */ /* 0x000fe200078ec0ff */
[----:B------:R-:W-:Y:S01]  /*8ea0*/  FMUL.FTZ R10, R50, R29 ;  /* 0x0000001d320a7220 */ /* 0x000fe20000410000 */
[----:B------:R-:W-:Y:S01]  /*8eb0*/  LOP3.LUT R58, R11, 0xffff0000, RZ, 0xc0, !PT ;  /* 0xffff00000b3a7812 */ /* 0x000fe200078ec0ff */
[----:B------:R-:W-:Y:S02]  /*8ec0*/  FMUL.FTZ R11, R48, R53 ;  /* 0x00000035300b7220 */ /* 0x000fe40000410000 */
[C---:B------:R-:W-:Y:S02]  /*8ed0*/  FMUL.FTZ R29, R9.reuse, R29 ;  /* 0x0000001d091d7220 */ /* 0x040fe40000410000 */
[----:B------:R-:W-:Y:S02]  /*8ee0*/  FFMA.FTZ R10, R9, R52, -R10 ;  /* 0x00000034090a7223 */ /* 0x000fe4000001080a */
[----:B------:R-:W-:Y:S01]  /*8ef0*/  FFMA.FTZ R9, R54, R8, -R11 ;  /* 0x0000000836097223 */ /* 0x000fe2000001080b */
[----:B------:R-:W-:Y:S01]  /*8f00*/  SHF.L.U32 R11, R51, 0x10, RZ ;  /* 0x00000010330b7819 */ /* 0x000fe200000006ff */
[----:B------:R-:W-:Y:S01]  /*8f10*/  FFMA.FTZ R29, R50, R52, R29 ;  /* 0x00000034321d7223 */ /* 0x000fe2000001001d */
[----:B------:R-:W-:Y:S01]  /*8f20*/  SHF.L.U32 R50, R49, 0x10, RZ ;  /* 0x0000001031327819 */ /* 0x000fe200000006ff */
[----:B------:R-:W-:Y:S01]  /*8f30*/  FMUL.FTZ R53, R54, R53 ;  /* 0x0000003536357220 */ /* 0x000fe20000410000 */
[----:B------:R-:W-:-:S02]  /*8f40*/  LOP3.LUT R51, R51, 0xffff0000, RZ, 0xc0, !PT ;  /* 0xffff000033337812 */ /* 0x000fc400078ec0ff */
[----:B------:R-:W-:Y:S01]  /*8f50*/  LOP3.LUT R49, R49, 0xffff0000, RZ, 0xc0, !PT ;  /* 0xffff000031317812 */ /* 0x000fe200078ec0ff */
[----:B------:R-:W-:Y:S02]  /*8f60*/  FFMA.FTZ R48, R48, R8, R53 ;  /* 0x0000000830307223 */ /* 0x000fe40000010035 */
[-C--:B------:R-:W-:Y:S02]  /*8f70*/  FMUL.FTZ R8, R11, R56.reuse ;  /* 0x000000380b087220 */ /* 0x080fe40000410000 */
[----:B------:R-:W-:Y:S01]  /*8f80*/  FMUL.FTZ R56, R50, R56 ;  /* 0x0000003832387220 */ /* 0x000fe20000410000 */
[----:B------:R-:W-:Y:S01]  /*8f90*/  F2FP.BF16.PACK_AB R9, R48, R9 ;  /* 0x000000093009723e */ /* 0x000fe200000010ff */
[-C--:B------:R-:W-:Y:S02]  /*8fa0*/  FMUL.FTZ R52, R51, R58.reuse ;  /* 0x0000003a33347220 */ /* 0x080fe40000410000 */
[----:B------:R-:W-:Y:S02]  /*8fb0*/  FMUL.FTZ R58, R49, R58 ;  /* 0x0000003a313a7220 */ /* 0x000fe40000410000 */
[-C--:B------:R-:W-:Y:S01]  /*8fc0*/  FFMA.FTZ R50, R50, R57.reuse, -R8 ;  /* 0x0000003932327223 */ /* 0x080fe20000010808 */
[----:B------:R-:W-:Y:S01]  /*8fd0*/  F2FP.BF16.PACK_AB R8, R29, R10 ;  /* 0x0000000a1d08723e */ /* 0x000fe200000010ff */
[----:B------:R-:W-:-:S02]  /*8fe0*/  FFMA.FTZ R11, R11, R57, R56 ;  /* 0x000000390b0b7223 */ /* 0x000fc40000010038 */
[-C--:B------:R-:W-:Y:S02]  /*8ff0*/  FFMA.FTZ R52, R49, R55.reuse, -R52 ;  /* 0x0000003731347223 */ /* 0x080fe40000010834 */
[----:B------:R-:W-:Y:S01]  /*9000*/  FFMA.FTZ R51, R51, R55, R58 ;  /* 0x0000003733337223 */ /* 0x000fe2000001003a */
[----:B------:R-:W-:-:S04]  /*9010*/  F2FP.BF16.PACK_AB R10, R11, R50 ;  /* 0x000000320b0a723e */ /* 0x000fc800000010ff */
[----:B------:R-:W-:-:S05]  /*9020*/  F2FP.BF16.PACK_AB R11, R51, R52 ;  /* 0x00000034330b723e */ /* 0x000fca00000010ff */
[----:B------:R1:W-:Y:S02]  /*9030*/  STS.128 [R31+0x2000], R8 ;  /* 0x002000081f007388 */ /* 0x0003e40000000c00 */
.L_x_117:
[----:B------:R-:W-:Y:S05]  /*9040*/  BSYNC B0 ;  /* 0x0000000000007941 */ /* 0x000fea0003800000 */
.L_x_116:
[----:B-1----:R-:W-:Y:S01]  /*9050*/  IADD3 R8, R13, 0x10, RZ ;  /* 0x000000100d087810 */ /* 0x002fe20007ffe0ff */
[----:B------:R-:W-:Y:S03]  /*9060*/  BSSY B0, `(.L_x_118) ;  /* 0x0000029000007945 */ /* 0x000fe60003800000 */
[----:B------:R-:W-:-:S13]  /*9070*/  ISETP.GE.AND P0, PT, R8, c[0x0][0x27c], PT ;  /* 0x00009f0008007a0c */ /* 0x000fda0003f06270 */
[----:B------:R-:W-:Y:S05]  /*9080*/  @P0 BRA `(.L_x_119) ;  /* 0x0000026000000947 */ /* 0x000fea0003800000 */
[----:B------:R-:W1:Y:S01]  /*9090*/  LDS.128 R8, [R12+0x2000] ;  /* 0x002000000c087984 */ /* 0x000e620000000c00 */
        /* <DEDUP_REMOVED lines=29> */
[----:B------:R-:W-:-:S02]  /*9270*/  FFMA.FTZ R52, R11, R53, R52 ;  /* 0x000000350b347223 */ /* 0x000fc40000010034 */
[----:B------:R-:W-:Y:S01]  /*9280*/  FFMA.FTZ R45, R45, R53, -R8 ;  /* 0x000000352d2d7223 */ /* 0x000fe20000010808 */
[----:B------:R-:W-:Y:S01]  /*9290*/  F2FP.BF16.PACK_AB R8, R29, R10 ;  /* 0x0000000a1d08723e */ /* 0x000fe200000010ff */
[-C--:B------:R-:W-:Y:S02]  /*92a0*/  FFMA.FTZ R11, R44, R51.reuse, -R47 ;  /* 0x000000332c0b7223 */ /* 0x080fe4000001082f */
[----:B------:R-:W-:Y:S01]  /*92b0*/  FFMA.FTZ R54, R46, R51, R54 ;  /* 0x000000332e367223 */ /* 0x000fe20000010036 */
[----:B------:R-:W-:-:S04]  /*92c0*/  F2FP.BF16.PACK_AB R10, R52, R45 ;  /* 0x0000002d340a723e */ /* 0x000fc800000010ff */
[----:B------:R-:W-:-:S05]  /*92d0*/  F2FP.BF16.PACK_AB R11, R54, R11 ;  /* 0x0000000b360b723e */ /* 0x000fca00000010ff */
[----:B------:R1:W-:Y:S02]  /*92e0*/  STS.128 [R12+0x2000], R8 ;  /* 0x002000080c007388 */ /* 0x0003e40000000c00 */
.L_x_119:
[----:B------:R-:W-:Y:S05]  /*92f0*/  BSYNC B0 ;  /* 0x0000000000007941 */ /* 0x000fea0003800000 */
.L_x_118:
        /* <DEDUP_REMOVED lines=42> */
.L_x_121:
[----:B------:R-:W-:Y:S05]  /*95a0*/  BSYNC B0 ;  /* 0x0000000000007941 */ /* 0x000fea0003800000 */
.L_x_120:
        /* <DEDUP_REMOVED lines=42> */
.L_x_123:
[----:B------:R-:W-:Y:S05]  /*9850*/  BSYNC B0 ;  /* 0x0000000000007941 */ /* 0x000fea0003800000 */
.L_x_122:
        /* <DEDUP_REMOVED lines=42> */
.L_x_125:
[----:B------:R-:W-:Y:S05]  /*9b00*/  BSYNC B0 ;  /* 0x0000000000007941 */ /* 0x000fea0003800000 */
.L_x_124:
[----:B------:R-:W-:-:S04]  /*9b10*/  IADD3 R13, R13, 0x50, RZ ;  /* 0x000000500d0d7810 */ /* 0x000fc80007ffe0ff */
[----:B------:R-:W-:-:S13]  /*9b20*/  ISETP.GE.AND P0, PT, R13, c[0x0][0x27c], PT ;  /* 0x00009f000d007a0c */ /* 0x000fda0003f06270 */
[----:B------:R-:W-:Y:S05]  /*9b30*/  @P0 BRA `(.L_x_115) ;  /* 0x0000320000000947 */ /* 0x000fea0003800000 */
[----:B-1----:R-:W1:Y:S01]  /*9b40*/  LDS.128 R8, [R12+0xa000] ;  /* 0x00a000000c087984 */ /* 0x002e620000000c00 */
[C---:B------:R-:W-:Y:S01]  /*9b50*/  SHF.L.U32 R32, R15.reuse, 0x10, RZ ;  /* 0x000000100f207819 */ /* 0x040fe200000006ff */
[C---:B------:R-:W-:Y:S01]  /*9b60*/  IMAD.U32 R34, R30.reuse, 0x10000, RZ ;  /* 0x000100001e227824 */ /* 0x040fe200078e00ff */
[----:B------:R-:W-:Y:S02]  /*9b70*/  LOP3.LUT R30, R30, 0xffff0000, RZ, 0xc0, !PT ;  /* 0xffff00001e1e7812 */ /* 0x000fe400078ec0ff */
[----:B------:R-:W-:Y:S02]  /*9b80*/  LOP3.LUT R15, R15, 0xffff0000, RZ, 0xc0, !PT ;  /* 0xffff00000f0f7812 */ /* 0x000fe400078ec0ff */
[C---:B-1----:R-:W-:Y:S01]  /*9b90*/  LOP3.LUT R13, R8.reuse, 0xffff0000, RZ, 0xc0, !PT ;  /* 0xffff0000080d7812 */ /* 0x042fe200078ec0ff */
[----:B------:R-:W-:Y:S01]  /*9ba0*/  IMAD.U32 R31, R11, 0x10000, RZ ;  /* 0x000100000b1f7824 */ /* 0x000fe200078e00ff */
[----:B------:R-:W-:Y:S02]  /*9bb0*/  SHF.L.U32 R29, R8, 0x10, RZ ;  /* 0x00000010081d7819 */ /* 0x000fe400000006ff */
[----:B------:R-:W-:-:S02]  /*9bc0*/  SHF.L.U32 R8, R9, 0x10, RZ ;  /* 0x0000001009087819 */ /* 0x000fc400000006ff */
[C---:B------:R-:W-:Y:S02]  /*9bd0*/  SHF.L.U32 R35, R10.reuse, 0x10, RZ ;  /* 0x000000100a237819 */ /* 0x040fe400000006ff */
[----:B------:R-:W-:Y:S01]  /*9be0*/  LOP3.LUT R33, R10, 0xffff0000, RZ, 0xc0, !PT ;  /* 0xffff00000a217812 */ /* 0x000fe200078ec0ff */
[-C--:B------:R-:W-:Y:S01]  /*9bf0*/  FMUL.FTZ R10, R34, R13.reuse ;  /* 0x0000000d220a7220 */ /* 0x080fe20000410000 */
[----:B------:R-:W-:Y:S01]  /*9c00*/  LOP3.LUT R9, R9, 0xffff0000, RZ, 0xc0, !PT ;  /* 0xffff000009097812 */ /* 0x000fe200078ec0ff */
[C---:B------:R-:W-:Y:S01]  /*9c10*/  FMUL.FTZ R13, R32.reuse, R13 ;  /* 0x0000000d200d7220 */ /* 0x040fe20000410000 */
[----:B------:R-:W-:Y:S01]  /*9c20*/  LOP3.LUT R36, R11, 0xffff0000, RZ, 0xc0, !PT ;  /* 0xffff00000b247812 */ /* 0x000fe200078ec0ff */
[----:B------:R-:W-:Y:S01]  /*9c30*/  FFMA.FTZ R10, R32, R29, -R10 ;  /* 0x0000001d200a7223 */ /* 0x000fe2000001080a */
[----:B------:R-:W-:Y:S01]  /*9c40*/  SHF.L.U32 R32, R28, 0x10, RZ ;  /* 0x000000101c207819 */ /* 0x000fe200000006ff */
[----:B------:R-:W-:Y:S01]  /*9c50*/  FMUL.FTZ R11, R30, R9 ;  /* 0x000000091e0b7220 */ /* 0x000fe20000410000 */
[----:B------:R-:W-:Y:S01]  /*9c60*/  LOP3.LUT R28, R28, 0xffff0000, RZ, 0xc0, !PT ;  /* 0xffff00001c1c7812 */ /* 0x000fe200078ec0ff */
[----:B------:R-:W-:Y:S01]  /*9c70*/  FFMA.FTZ R13, R34, R29, R13 ;  /* 0x0000001d220d7223 */ /* 0x000fe2000001000d */
[C---:B------:R-:W-:Y:S01]  /*9c80*/  SHF.L.U32 R34, R14.reuse, 0x10, RZ ;  /* 0x000000100e227819 */ /* 0x040fe200000006ff */
[C---:B------:R-:W-:Y:S01]  /*9c90*/  FMUL.FTZ R9, R15.reuse, R9 ;  /* 0x000000090f097220 */ /* 0x040fe20000410000 */
[----:B------:R-:W-:Y:S01]  /*9ca0*/  LOP3.LUT R14, R14, 0xffff0000, RZ, 0xc0, !PT ;  /* 0xffff00000e0e7812 */ /* 0x000fe200078ec0ff */
[----:B------:R-:W-:-:S02]  /*9cb0*/  FFMA.FTZ R11, R15, R8, -R11 ;  /* 0x000000080f0b7223 */ /* 0x000fc4000001080b */
[----:B------:R-:W-:Y:S02]  /*9cc0*/  FFMA.FTZ R30, R30, R8, R9 ;  /* 0x000000081e1e7223 */ /* 0x000fe40000010009 */
[-C--:B------:R-:W-:Y:S02]  /*9cd0*/  FMUL.FTZ R8, R32, R33.reuse ;  /* 0x0000002120087220 */ /* 0x080fe40000410000 */
[-C--:B------:R-:W-:Y:S02]  /*9ce0*/  FMUL.FTZ R9, R28, R36.reuse ;  /* 0x000000241c097220 */ /* 0x080fe40000410000 */
[----:B------:R-:W-:Y:S02]  /*9cf0*/  FMUL.FTZ R33, R34, R33 ;  /* 0x0000002122217220 */ /* 0x000fe40000410000 */
[C---:B------:R-:W-:Y:S02]  /*9d00*/  FMUL.FTZ R36, R14.reuse, R36 ;  /* 0x000000240e247220 */ /* 0x040fe40000410000 */
[----:B------:R-:W-:Y:S01]  /*9d10*/  FFMA.FTZ R14, R14, R31, -R9 ;  /* 0x0000001f0e0e7223 */ /* 0x000fe20000010809 */
[----:B------:R-:W-:Y:S01]  /*9d20*/  F2FP.BF16.PACK_AB R9, R30, R11 ;  /* 0x0000000b1e09723e */ /* 0x000fe200000010ff */
[-C--:B------:R-:W-:Y:S01]  /*9d30*/  FFMA.FTZ R34, R34, R35.reuse, -R8 ;  /* 0x0000002322227223 */ /* 0x080fe20000010808 */
[----:B------:R-:W-:Y:S01]  /*9d40*/  F2FP.BF16.PACK_AB R8, R13, R10 ;  /* 0x0000000a0d08723e */ /* 0x000fe200000010ff */
[----:B------:R-:W-:-:S02]  /*9d50*/  FFMA.FTZ R33, R32, R35, R33 ;  /* 0x0000002320217223 */ /* 0x000fc40000010021 */
[----:B------:R-:W-:-:S03]  /*9d60*/  FFMA.FTZ R31, R28, R31, R36 ;  /* 0x0000001f1c1f7223 */ /* 0x000fc60000010024 */
[----:B------:R-:W-:Y:S02]  /*9d70*/  F2FP.BF16.PACK_AB R10, R33, R34 ;  /* 0x00000022210a723e */ /* 0x000fe400000010ff */
[----:B------:R-:W-:-:S05]  /*9d80*/  F2FP.BF16.PACK_AB R11, R31, R14 ;  /* 0x0000000e1f0b723e */ /* 0x000fca00000010ff */
[----:B------:R1:W-:Y:S01]  /*9d90*/  STS.128 [R12+0xa000], R8 ;  /* 0x00a000080c007388 */ /* 0x0003e20000000c00 */
[----:B------:R-:W-:Y:S05]  /*9da0*/  BRA `(.L_x_115) ;  /* 0x00002f9000007947 */ /* 0x000fea0003800000 */
.L_x_100:
        /* <DEDUP_REMOVED lines=15> */
[C---:B------:R-:W-:Y:S01]  /*9ea0*/  ISETP.GE.AND P0, PT, R28.reuse, c[0x0][0x27c], PT ;  /* 0x00009f001c007a0c */ /* 0x040fe20003f06270 */
[----:B------:R-:W-:Y:S01]  /*9eb0*/  CS2R R46, SRZ ;  /* 0x00000000002e7805 */ /* 0x000fe2000001ff00 */
[----:B------:R-:W-:Y:S01]  /*9ec0*/  CS2R R44, SRZ ;  /* 0x00000000002c7805 */ /* 0x000fe2000001ff00 */
[----:B------:R-:W-:Y:S01]  /*9ed0*/  CS2R R10, SRZ ;  /* 0x00000000000a7805 */ /* 0x000fe2000001ff00 */
[----:B------:R-:W-:Y:S01]  /*9ee0*/  CS2R R8, SRZ ;  /* 0x0000000000087805 */ /* 0x000fe2000001ff00 */
[----:B------:R-:W-:-:S02]  /*9ef0*/  IADD3 R15, R28, 0x20, RZ ;  /* 0x000000201c0f7810 */ /* 0x000fc40007ffe0ff */
[----:B------:R-:W-:-:S06]  /*9f00*/  IADD3 R13, R28, 0x40, RZ ;  /* 0x000000401c0d7810 */ /* 0x000fcc0007ffe0ff */
[----:B------:R-:W-:-:S04]  /*9f10*/  @!P0 IMAD.WIDE R34, R28, 0x2, R48 ;  /* 0x000000021c228825 */ /* 0x000fc800078e0230 */
[----:B------:R-:W-:Y:S01]  /*9f20*/  @!P0 IMAD.WIDE R32, R28, 0x2, R52 ;  /* 0x000000021c208825 */ /* 0x000fe200078e0234 */
[----:B------:R1:W5:Y:S01]  /*9f30*/  @!P0 LD.E.128 R44, [R34.64] ;  /* 0x00000006222c8980 */ /* 0x000362000c101d00 */
[----:B------:R-:W-:-:S03]  /*9f40*/  ISETP.GE.AND P1, PT, R15, c[0x0][0x27c], PT ;  /* 0x00009f000f007a0c */ /* 0x000fc60003f26270 */
[----:B------:R2:W5:Y:S01]  /*9f50*/  @!P0 LD.E.128 R8, [R32.64] ;  /* 0x0000000620088980 */ /* 0x000562000c101d00 */
[----:B------:R-:W-:Y:S01]  /*9f60*/  ISETP.GE.AND P0, PT, R13, c[0x0][0x27c], PT ;  /* 0x00009f000d007a0c */ /* 0x000fe20003f06270 */
[----:B------:R-:W-:Y:S01]  /*9f70*/  CS2R R38, SRZ ;  /* 0x0000000000267805 */ /* 0x000fe2000001ff00 */
[----:B------:R-:W-:Y:S01]  /*9f80*/  CS2R R36, SRZ ;  /* 0x0000000000247805 */ /* 0x000fe2000001ff00 */
[----:B------:R-:W-:Y:S01]  /*9f90*/  CS2R R42, SRZ ;  /* 0x00000000002a7805 */ /* 0x000fe2000001ff00 */
[----:B------:R-:W-:-:S05]  /*9fa0*/  CS2R R40, SRZ ;  /* 0x0000000000287805 */ /* 0x000fca000001ff00 */
[----:B------:R-:W-:-:S04]  /*9fb0*/  @!P1 SHF.R.S32.HI R14, RZ, 0x1f, R15 ;  /* 0x0000001fff0e9819 */ /* 0x000fc8000001140f */
[----:B------:R-:W-:Y:S02]  /*9fc0*/  @!P0 SHF.R.S32.HI R12, RZ, 0x1f, R13 ;  /* 0x0000001fff0c8819 */ /* 0x000fe4000001140d */
[----:B------:R-:W-:Y:S02]  /*9fd0*/  @!P1 LEA.HI R14, R14, R15, RZ, 0x3 ;  /* 0x0000000f0e0e9211 */ /* 0x000fe400078f18ff */
[----:B------:R-:W-:Y:S02]  /*9fe0*/  @!P0 LEA.HI R12, R12, R13, RZ, 0x3 ;  /* 0x0000000d0c0c8211 */ /* 0x000fe400078f18ff */
[----:B------:R-:W-:Y:S01]  /*9ff0*/  @!P1 LOP3.LUT R13, R14, 0xfffffff8, RZ, 0xc0, !PT ;  /* 0xfffffff80e0d9812 */ /* 0x000fe200078ec0ff */
[----:B-1----:R-:W-:Y:S01]  /*a000*/  CS2R R34, SRZ ;  /* 0x0000000000227805 */ /* 0x002fe2000001ff00 */
[----:B------:R-:W-:-:S03]  /*a010*/  @!P0 LOP3.LUT R15, R12, 0xfffffff8, RZ, 0xc0, !PT ;  /* 0xfffffff80c0f8812 */ /* 0x000fc600078ec0ff */
[----:B------:R-:W-:Y:S01]  /*a020*/  @!P1 IMAD.WIDE R30, R13, 0x2, R48 ;  /* 0x000000020d1e9825 */ /* 0x000fe200078e0230 */
[----:B--2---:R-:W-:-:S03]  /*a030*/  CS2R R32, SRZ ;  /* 0x0000000000207805 */ /* 0x004fc6000001ff00 */
[----:B------:R-:W-:Y:S01]  /*a040*/  @!P1 IMAD.WIDE R56, R13, 0x2, R52 ;  /* 0x000000020d389825 */ /* 0x000fe200078e0234 */
[----:B------:R1:W5:Y:S01]  /*a050*/  @!P1 LD.E.128 R36, [R30.64] ;  /* 0x000000061e249980 */ /* 0x000362000c101d00 */
[----:B------:R-:W-:Y:S02]  /*a060*/  CS2R R12, SRZ ;  /* 0x00000000000c7805 */ /* 0x000fe4000001ff00 */
[----:B------:R-:W-:-:S04]  /*a070*/  @!P0 IMAD.WIDE R48, R15, 0x2, R48 ;  /* 0x000000020f308825 */ /* 0x000fc800078e0230 */
[----:B------:R-:W-:Y:S01]  /*a080*/  @!P0 IMAD.WIDE R52, R15, 0x2, R52 ;  /* 0x000000020f348825 */ /* 0x000fe200078e0234 */
[----:B------:R1:W5:Y:S01]  /*a090*/  @!P0 LD.E.128 R40, [R48.64] ;  /* 0x0000000630288980 */ /* 0x000362000c101d00 */
[----:B------:R-:W-:-:S03]  /*a0a0*/  CS2R R14, SRZ ;  /* 0x00000000000e7805 */ /* 0x000fc6000001ff00 */
[----:B------:R1:W5:Y:S04]  /*a0b0*/  @!P0 LD.E.128 R32, [R52.64] ;  /* 0x0000000634208980 */ /* 0x000368000c101d00 */
[----:B------:R1:W5:Y:S02]  /*a0c0*/  @!P1 LD.E.128 R12, [R56.64] ;  /* 0x00000006380c9980 */ /* 0x000364000c101d00 */
.L_x_127:
[----:B------:R-:W-:Y:S05]  /*a0d0*/  BSYNC B0 ;  /* 0x0000000000007941 */ /* 0x000fea0003800000 */
.L_x_126:
[----:B-----5:R-:W-:Y:S01]  /*a0e0*/  IMAD.MOV.U32 R76, RZ, RZ, R44 ;  /* 0x000000ffff4c7224 */ /* 0x020fe200078e002c */
[--C-:B-1----:R-:W-:Y:S01]  /*a0f0*/  SHF.R.U64 R53, R44, 0x10, R45.reuse ;  /* 0x000000102c357819 */ /* 0x102fe2000000122d */
[--C-:B------:R-:W-:Y:S01]  /*a100*/  IMAD.MOV.U32 R77, RZ, RZ, R45.reuse ;  /* 0x000000ffff4d7224 */ /* 0x100fe200078e002d */
[----:B------:R-:W-:Y:S01]  /*a110*/  SHF.R.U32.HI R52, RZ, 0x10, R45 ;  /* 0x00000010ff347819 */ /* 0x000fe2000001162d */
[--C-:B------:R-:W-:Y:S01]  /*a120*/  IMAD.MOV.U32 R44, RZ, RZ, R37.reuse ;  /* 0x000000ffff2c7224 */ /* 0x100fe200078e0025 */
[--C-:B------:R-:W-:Y:S01]  /*a130*/  SHF.R.U64 R45, R36, 0x10, R37.reuse ;  /* 0x00000010242d7819 */ /* 0x100fe20000001225 */
[----:B------:R-:W-:Y:S01]  /*a140*/  IMAD.MOV.U32 R66, RZ, RZ, R38 ;  /* 0x000000ffff427224 */ /* 0x000fe200078e0026 */
[----:B------:R-:W-:Y:S01]  /*a150*/  SHF.R.U32.HI R69, RZ, 0x10, R37 ;  /* 0x00000010ff457819 */ /* 0x000fe20000011625 */
[----:B------:R-:W-:Y:S01]  /*a160*/  IMAD.MOV.U32 R67, RZ, RZ, R40 ;  /* 0x000000ffff437224 */ /* 0x000fe200078e0028 */
[----:B------:R-:W-:Y:S01]  /*a170*/  SHF.R.U64 R37, R38, 0x10, R39 ;  /* 0x0000001026257819 */ /* 0x000fe20000001227 */
[----:B------:R-:W-:Y:S01]  /*a180*/  IMAD R86, R86, -0x80, R51 ;  /* 0xffffff8056567824 */ /* 0x000fe200078e0233 */
[----:B------:R-:W-:Y:S01]  /*a190*/  SHF.R.U64 R56, R40, 0x10, R41 ;  /* 0x0000001028387819 */ /* 0x000fe20000001229 */
[--C-:B------:R-:W-:Y:S01]  /*a1a0*/  IMAD.MOV.U32 R55, RZ, RZ, R43.reuse ;  /* 0x000000ffff377224 */ /* 0x100fe200078e002b */
[----:B------:R-:W-:Y:S01]  /*a1b0*/  SHF.R.U64 R57, R42, 0x10, R43 ;  /* 0x000000102a397819 */ /* 0x000fe2000000122b */
[----:B------:R-:W-:Y:S01]  /*a1c0*/  IMAD.MOV.U32 R73, RZ, RZ, R47 ;  /* 0x000000ffff497224 */ /* 0x000fe200078e002f */
[----:B------:R-:W-:Y:S01]  /*a1d0*/  SHF.R.U32.HI R72, RZ, 0x10, R43 ;  /* 0x00000010ff487819 */ /* 0x000fe2000001162b */
[----:B------:R-:W-:Y:S01]  /*a1e0*/  IMAD.MOV.U32 R64, RZ, RZ, R36 ;  /* 0x000000ffff407224 */ /* 0x000fe200078e0024 */
[----:B------:R-:W-:Y:S01]  /*a1f0*/  PRMT R43, R66, 0x5410, R37 ;  /* 0x00005410422b7816 */ /* 0x000fe20000000025 */
[----:B------:R-:W-:Y:S01]  /*a200*/  IMAD.MOV.U32 R49, RZ, RZ, R41 ;  /* 0x000000ffff317224 */ /* 0x000fe200078e0029 */
[----:B------:R-:W-:Y:S01]  /*a210*/  PRMT R37, R67, 0x5410, R56 ;  /* 0x0000541043257816 */ /* 0x000fe20000000038 */
[----:B------:R-:W-:Y:S01]  /*a220*/  IMAD.MOV.U32 R58, RZ, RZ, R10 ;  /* 0x000000ffff3a7224 */ /* 0x000fe200078e000a */
[----:B------:R-:W-:Y:S01]  /*a230*/  IMNMX R56, R86, 0x80, PT ;  /* 0x0000008056387817 */ /* 0x000fe20003800200 */
[----:B------:R-:W-:Y:S01]  /*a240*/  IMAD.MOV.U32 R36, RZ, RZ, R39 ;  /* 0x000000ffff247224 */ /* 0x000fe200078e0027 */
[--C-:B------:R-:W-:Y:S01]  /*a250*/  SHF.R.U64 R74, R46, 0x10, R47.reuse ;  /* 0x000000102e4a7819 */ /* 0x100fe2000000122f */
[----:B------:R-:W-:Y:S01]  /*a260*/  IMAD.MOV.U32 R75, RZ, RZ, R46 ;  /* 0x000000ffff4b7224 */ /* 0x000fe200078e002e */
[----:B------:R-:W-:Y:S01]  /*a270*/  ISETP.GE.AND P0, PT, R29, R56, PT ;  /* 0x000000381d00720c */ /* 0x000fe20003f06270 */
[----:B------:R-:W-:Y:S01]  /*a280*/  IMAD.MOV.U32 R62, RZ, RZ, R8 ;  /* 0x000000ffff3e7224 */ /* 0x000fe200078e0008 */
[----:B------:R-:W-:Y:S01]  /*a290*/  SHF.R.U32.HI R50, RZ, 0x10, R47 ;  /* 0x00000010ff327819 */ /* 0x000fe2000001162f */
[----:B------:R-:W-:Y:S01]  /*a2a0*/  IMAD.MOV.U32 R68, RZ, RZ, R42 ;  /* 0x000000ffff447224 */ /* 0x000fe200078e002a */
[----:B------:R-:W-:Y:S01]  /*a2b0*/  SHF.R.U32.HI R70, RZ, 0x10, R41 ;  /* 0x00000010ff467819 */ /* 0x000fe20000011629 */
[----:B------:R-:W-:Y:S01]  /*a2c0*/  IMAD.MOV.U32 R48, RZ, RZ, R9 ;  /* 0x000000ffff307224 */ /* 0x000fe200078e0009 */
[----:B------:R-:W-:Y:S01]  /*a2d0*/  SHF.R.U64 R47, R10, 0x10, R11 ;  /* 0x000000100a2f7819 */ /* 0x000fe2000000120b */
[----:B------:R-:W-:Y:S01]  /*a2e0*/  IMAD.MOV.U32 R10, RZ, RZ, R12 ;  /* 0x000000ffff0a7224 */ /* 0x000fe200078e000c */
[----:B------:R-:W-:Y:S01]  /*a2f0*/  SHF.R.U32.HI R71, RZ, 0x10, R39 ;  /* 0x00000010ff477819 */ /* 0x000fe20000011627 */
[----:B------:R-:W-:Y:S01]  /*a300*/  IMAD.MOV.U32 R46, RZ, RZ, R11 ;  /* 0x000000ffff2e7224 */ /* 0x000fe200078e000b */
[----:B------:R-:W-:Y:S01]  /*a310*/  SHF.R.U64 R41, R12, 0x10, R13 ;  /* 0x000000100c297819 */ /* 0x000fe2000000120d */
[----:B------:R-:W-:Y:S01]  /*a320*/  IMAD.MOV.U32 R12, RZ, RZ, R14 ;  /* 0x000000ffff0c7224 */ /* 0x000fe200078e000e */
[----:B------:R-:W-:Y:S01]  /*a330*/  SHF.R.U64 R59, R8, 0x10, R9 ;  /* 0x00000010083b7819 */ /* 0x000fe20000001209 */
[----:B------:R-:W-:Y:S01]  /*a340*/  IMAD.MOV.U32 R40, RZ, RZ, R13 ;  /* 0x000000ffff287224 */ /* 0x000fe200078e000d */
[--C-:B------:R-:W-:Y:S01]  /*a350*/  SHF.R.U64 R39, R14, 0x10, R15.reuse ;  /* 0x000000100e277819 */ /* 0x100fe2000000120f */
[----:B------:R-:W-:Y:S01]  /*a360*/  IMAD.MOV.U32 R38, RZ, RZ, R15 ;  /* 0x000000ffff267224 */ /* 0x000fe200078e000f */
[----:B------:R-:W-:Y:S01]  /*a370*/  SHF.R.U32.HI R61, RZ, 0x10, R9 ;  /* 0x00000010ff3d7819 */ /* 0x000fe20000011609 */
[----:B------:R-:W-:Y:S01]  /*a380*/  IMAD.MOV.U32 R14, RZ, RZ, R32 ;  /* 0x000000ffff0e7224 */ /* 0x000fe200078e0020 */
[----:B------:R-:W-:Y:S01]  /*a390*/  SHF.R.U32.HI R11, RZ, 0x10, R11 ;  /* 0x00000010ff0b7819 */ /* 0x000fe2000001160b */
[----:B------:R-:W-:Y:S01]  /*a3a0*/  IMAD.MOV.U32 R8, RZ, RZ, R33 ;  /* 0x000000ffff087224 */ /* 0x000fe200078e0021 */
[----:B------:R-:W-:Y:S01]  /*a3b0*/  SHF.R.U32.HI R13, RZ, 0x10, R13 ;  /* 0x00000010ff0d7819 */ /* 0x000fe2000001160d */
[----:B------:R-:W-:Y:S01]  /*a3c0*/  IMAD.MOV.U32 R60, RZ, RZ, R34 ;  /* 0x000000ffff3c7224 */ /* 0x000fe200078e0022 */
[----:B------:R-:W-:Y:S01]  /*a3d0*/  SHF.R.U32.HI R15, RZ, 0x10, R15 ;  /* 0x00000010ff0f7819 */ /* 0x000fe2000001160f */
[----:B------:R-:W-:Y:S01]  /*a3e0*/  IMAD.MOV.U32 R30, RZ, RZ, R35 ;  /* 0x000000ffff1e7224 */ /* 0x000fe200078e0023 */
[----:B------:R-:W-:Y:S01]  /*a3f0*/  SHF.R.U64 R9, R32, 0x10, R33 ;  /* 0x0000001020097819 */ /* 0x000fe20000001221 */
[----:B------:R-:W-:-:S04]  /*a400*/  DEPBAR.LE SB0, 0x1 ;  /* 0x000080400000791a */ /* 0x000fc80000000000 */
[----:B------:R-:W-:Y:S01]  /*a410*/  SHF.R.U32.HI R63, RZ, 0x10, R33 ;  /* 0x00000010ff3f7819 */ /* 0x000fe20000011621 */
[----:B------:R-:W-:Y:S01]  /*a420*/  BSSY B1, `(.L_x_128) ;  /* 0x0000151000017945 */ /* 0x000fe20003800000 */
[--C-:B------:R-:W-:Y:S02]  /*a430*/  SHF.R.U64 R31, R34, 0x10, R35.reuse ;  /* 0x00000010221f7819 */ /* 0x100fe40000001223 */
[----:B------:R-:W-:Y:S02]  /*a440*/  SHF.R.U32.HI R65, RZ, 0x10, R35 ;  /* 0x00000010ff417819 */ /* 0x000fe40000011623 */
        /* <DEDUP_REMOVED lines=21> */
[----:B------:R-:W-:Y:S01]  /*a5a0*/  PRMT R30, R30, 0x5410, R65 ;  /* 0x000054101e1e7816 */ /* 0x000fe20000000041 */
[----:B------:R-:W-:Y:S06]  /*a5b0*/  BAR.SYNC.DEFER_BLOCKING 0x0 ;  /* 0x0000000000007b1d */ /* 0x000fec0000010000 */
[----:B------:R-:W-:Y:S05]  /*a5c0*/  @P0 BRA `(.L_x_129) ;  /* 0x0000136000000947 */ /* 0x000fea0003800000 */
[----:B------:R-:W-:Y:S01]  /*a5d0*/  ISETP.GE.AND P0, PT, R28, c[0x0][0x27c], PT ;  /* 0x00009f001c007a0c */ /* 0x000fe20003f06270 */
[----:B------:R-:W-:-:S12]  /*a5e0*/  BSSY B0, `(.L_x_130) ;  /* 0x0000060000007945 */ /* 0x000fd80003800000 */
[----:B------:R-:W-:Y:S05]  /*a5f0*/  @P0 BRA `(.L_x_131) ;  /* 0x000005e000000947 */ /* 0x000fea0003800000 */
[----:B------:R-:W-:Y:S01]  /*a600*/  IMAD.MOV.U32 R9, RZ, RZ, c[0x0][0x27c] ;  /* 0x00009f00ff097624 */ /* 0x000fe200078e00ff */
[----:B------:R-:W-:Y:S01]  /*a610*/  SHF.L.U32 R10, R19, 0x9, RZ ;  /* 0x00000009130a7819 */ /* 0x000fe200000006ff */
[----:B------:R-:W-:Y:S01]  /*a620*/  IMAD.SHL.U32 R13, R29, 0x40, RZ ;  /* 0x000000401d0d7824 */ /* 0x000fe200078e00ff */
[----:B------:R-:W-:Y:S01]  /*a630*/  LOP3.LUT R65, R51, 0xffff0000, RZ, 0xc0, !PT ;  /* 0xffff000033417812 */ /* 0x000fe200078ec0ff */
[----:B------:R-:W-:Y:S01]  /*a640*/  IMAD.U32 R62, R47, 0x10000, RZ ;  /* 0x000100002f3e7824 */ /* 0x000fe200078e00ff */
[----:B------:R-:W-:Y:S01]  /*a650*/  LEA.HI R12, R9, R54, RZ, 0x1d ;  /* 0x00000036090c7211 */ /* 0x000fe200078fe8ff */
[----:B------:R-:W-:Y:S01]  /*a660*/  IMAD.U32 R64, R51, 0x10000, RZ ;  /* 0x0001000033407824 */ /* 0x000fe200078e00ff */
[----:B------:R-:W-:Y:S01]  /*a670*/  LOP3.LUT R13, R13, 0x1c0, RZ, 0xc0, !PT ;  /* 0x000001c00d0d7812 */ /* 0x000fe200078ec0ff */
[----:B------:R-:W-:Y:S01]  /*a680*/  IMAD.U32 R72, R49, 0x10000, RZ ;  /* 0x0001000031487824 */ /* 0x000fe200078e00ff */
[----:B------:R-:W-:Y:S01]  /*a690*/  SHF.R.S32.HI R9, RZ, 0x1f, R12 ;  /* 0x0000001fff097819 */ /* 0x000fe2000001140c */
[----:B------:R-:W-:Y:S01]  /*a6a0*/  IMAD.SHL.U32 R8, R12, 0x8, RZ ;  /* 0x000000080c087824 */ /* 0x000fe200078e00ff */
[----:B------:R-:W-:Y:S01]  /*a6b0*/  SHF.R.U32.HI R11, RZ, 0x3, R13 ;  /* 0x00000003ff0b7819 */ /* 0x000fe2000001160d */
[----:B------:R-:W-:Y:S01]  /*a6c0*/  IMAD.U32 R69, R52, 0x10000, RZ ;  /* 0x0001000034457824 */ /* 0x000fe200078e00ff */
[----:B------:R-:W-:-:S02]  /*a6d0*/  LEA.HI R9, R9, R12, RZ, 0x3 ;  /* 0x0000000c09097211 */ /* 0x000fc400078f18ff */
[----:B------:R-:W-:Y:S02]  /*a6e0*/  LOP3.LUT R8, R13, 0x38, R8, 0xf8, !PT ;  /* 0x000000380d087812 */ /* 0x000fe400078ef808 */
[----:B------:R-:W-:Y:S02]  /*a6f0*/  SHF.L.U32 R9, R9, 0xa, RZ ;  /* 0x0000000a09097819 */ /* 0x000fe400000006ff */
[----:B------:R-:W-:Y:S02]  /*a700*/  LOP3.LUT R57, R13, 0x38, R28, 0xf8, !PT ;  /* 0x000000380d397812 */ /* 0x000fe400078ef81c */
[----:B------:R-:W-:Y:S02]  /*a710*/  LOP3.LUT R8, R8, R11, RZ, 0x3c, !PT ;  /* 0x0000000b08087212 */ /* 0x000fe400078e3cff */
[----:B------:R-:W-:Y:S02]  /*a720*/  LOP3.LUT R9, R9, 0x7fffe000, RZ, 0xc0, !PT ;  /* 0x7fffe00009097812 */ /* 0x000fe400078ec0ff */
[----:B------:R-:W-:-:S02]  /*a730*/  LOP3.LUT R57, R10, R57, R11, 0xf6, !PT ;  /* 0x000000390a397212 */ /* 0x000fc400078ef60b */
[----:B------:R-:W-:Y:S02]  /*a740*/  IADD3 R8, R8, R9, R10 ;  /* 0x0000000908087210 */ /* 0x000fe40007ffe00a */
[----:B------:R-:W-:Y:S01]  /*a750*/  SHF.L.U32 R74, R53, 0x10, RZ ;  /* 0x00000010354a7819 */ /* 0x000fe200000006ff */
[----:B------:R-:W-:Y:S01]  /*a760*/  IMAD.SHL.U32 R57, R57, 0x2, RZ ;  /* 0x0000000239397824 */ /* 0x000fe200078e00ff */
[----:B------:R-:W-:-:S04]  /*a770*/  SHF.L.U32 R55, R8, 0x1, RZ ;  /* 0x0000000108377819 */ /* 0x000fc800000006ff */
[----:B------:R-:W1:Y:S04]  /*a780*/  LDS.128 R12, [R57+0xc100] ;  /* 0x00c10000390c7984 */ /* 0x000e680000000c00 */
[----:B------:R-:W2:Y:S01]  /*a790*/  LDS.128 R8, [R55+0xc100] ;  /* 0x00c1000037087984 */ /* 0x000ea20000000c00 */
[C---:B-1----:R-:W-:Y:S01]  /*a7a0*/  IMAD.U32 R59, R12.reuse, 0x10000, RZ ;  /* 0x000100000c3b7824 */ /* 0x042fe200078e00ff */
[----:B------:R-:W-:Y:S01]  /*a7b0*/  LOP3.LUT R58, R12, 0xffff0000, RZ, 0xc0, !PT ;  /* 0xffff00000c3a7812 */ /* 0x000fe200078ec0ff */
[----:B------:R-:W-:Y:S01]  /*a7c0*/  IMAD.U32 R63, R14, 0x10000, RZ ;  /* 0x000100000e3f7824 */ /* 0x000fe200078e00ff */
[C---:B------:R-:W-:Y:S02]  /*a7d0*/  SHF.L.U32 R60, R13.reuse, 0x10, RZ ;  /* 0x000000100d3c7819 */ /* 0x040fe400000006ff */
[----:B------:R-:W-:-:S02]  /*a7e0*/  LOP3.LUT R12, R13, 0xffff0000, RZ, 0xc0, !PT ;  /* 0xffff00000d0c7812 */ /* 0x000fc400078ec0ff */
[----:B------:R-:W-:Y:S02]  /*a7f0*/  LOP3.LUT R61, R14, 0xffff0000, RZ, 0xc0, !PT ;  /* 0xffff00000e3d7812 */ /* 0x000fe400078ec0ff */
[----:B--2---:R-:W-:Y:S02]  /*a800*/  SHF.L.U32 R67, R10, 0x10, RZ ;  /* 0x000000100a437819 */ /* 0x004fe400000006ff */
[C---:B------:R-:W-:Y:S02]  /*a810*/  SHF.L.U32 R13, R15.reuse, 0x10, RZ ;  /* 0x000000100f0d7819 */ /* 0x040fe400000006ff */
[----:B------:R-:W-:Y:S01]  /*a820*/  LOP3.LUT R14, R15, 0xffff0000, RZ, 0xc0, !PT ;  /* 0xffff00000f0e7812 */ /* 0x000fe200078ec0ff */
[C---:B------:R-:W-:Y:S01]  /*a830*/  IMAD.U32 R15, R8.reuse, 0x10000, RZ ;  /* 0x00010000080f7824 */ /* 0x040fe200078e00ff */
[----:B------:R-:W-:Y:S01]  /*a840*/  LOP3.LUT R71, R8, 0xffff0000, RZ, 0xc0, !PT ;  /* 0xffff000008477812 */ /* 0x000fe200078ec0ff */
[----:B------:R-:W-:Y:S01]  /*a850*/  FMUL.FTZ R66, R67, R62 ;  /* 0x0000003e43427220 */ /* 0x000fe20000410000 */
[----:B------:R-:W-:Y:S01]  /*a860*/  SHF.L.U32 R8, R9, 0x10, RZ ;  /* 0x0000001009087819 */ /* 0x000fe200000006ff */
[-C--:B------:R-:W-:Y:S01]  /*a870*/  FMUL.FTZ R67, R67, R64.reuse ;  /* 0x0000004043437220 */ /* 0x080fe20000410000 */
[----:B------:R-:W-:Y:S01]  /*a880*/  LOP3.LUT R70, R9, 0xffff0000, RZ, 0xc0, !PT ;  /* 0xffff000009467812 */ /* 0x000fe200078ec0ff */
[----:B------:R-:W-:Y:S01]  /*a890*/  FFMA.FTZ R66, R63, R64, -R66 ;  /* 0x000000403f427223 */ /* 0x000fe20000010842 */
[----:B------:R-:W-:Y:S01]  /*a8a0*/  SHF.L.U32 R9, R11, 0x10, RZ ;  /* 0x000000100b097819 */ /* 0x000fe200000006ff */
[----:B------:R-:W-:Y:S01]  /*a8b0*/  FFMA.FTZ R63, R63, R62, R67 ;  /* 0x0000003e3f3f7223 */ /* 0x000fe20000010043 */
[----:B------:R-:W-:-:S02]  /*a8c0*/  LOP3.LUT R68, R11, 0xffff0000, RZ, 0xc0, !PT ;  /* 0xffff00000b447812 */ /* 0x000fc400078ec0ff */
[----:B------:R-:W-:Y:S02]  /*a8d0*/  LOP3.LUT R10, R10, 0xffff0000, RZ, 0xc0, !PT ;  /* 0xffff00000a0a7812 */ /* 0x000fe400078ec0ff */
[----:B------:R-:W-:Y:S02]  /*a8e0*/  LOP3.LUT R11, R47, 0xffff0000, RZ, 0xc0, !PT ;  /* 0xffff00002f0b7812 */ /* 0x000fe400078ec0ff */
[----:B------:R-:W-:-:S03]  /*a8f0*/  LOP3.LUT R62, R49, 0xffff0000, RZ, 0xc0, !PT ;  /* 0xffff0000313e7812 */ /* 0x000fc600078ec0ff */
[C---:B------:R-:W-:Y:S02]  /*a900*/  FMUL.FTZ R64, R10.reuse, R11 ;  /* 0x0000000b0a407220 */ /* 0x040fe40000410000 */
[-C--:B------:R-:W-:Y:S02]  /*a910*/  FMUL.FTZ R10, R10, R65.reuse ;  /* 0x000000410a0a7220 */ /* 0x080fe40000410000 */
[----:B------:R-:W-:Y:S02]  /*a920*/  FFMA.FTZ R65, R61, R65, -R64 ;  /* 0x000000413d417223 */ /* 0x000fe40000010840 */
[C---:B------:R-:W-:Y:S02]  /*a930*/  FMUL.FTZ R64, R15.reuse, R72 ;  /* 0x000000480f407220 */ /* 0x040fe40000410000 */
[-C--:B------:R-:W-:Y:S02]  /*a940*/  FMUL.FTZ R15, R15, R74.reuse ;  /* 0x0000004a0f0f7220 */ /* 0x080fe40000410000 */
[----:B------:R-:W-:Y:S01]  /*a950*/  FFMA.FTZ R10, R61, R11, R10 ;  /* 0x0000000b3d0a7223 */ /* 0x000fe2000001000a */
[----:B------:R-:W-:Y:S01]  /*a960*/  LOP3.LUT R61, R53, 0xffff0000, RZ, 0xc0, !PT ;  /* 0xffff0000353d7812 */ /* 0x000fe200078ec0ff */
[C---:B------:R-:W-:Y:S01]  /*a970*/  FFMA.FTZ R64, R59.reuse, R74, -R64 ;  /* 0x0000004a3b407223 */ /* 0x040fe20000010840 */
[----:B------:R-:W-:Y:S01]  /*a980*/  SHF.L.U32 R11, R48, 0x10, RZ ;  /* 0x00000010300b7819 */ /* 0x000fe200000006ff */
[----:B------:R-:W-:Y:S01]  /*a990*/  FFMA.FTZ R59, R59, R72, R15 ;  /* 0x000000483b3b7223 */ /* 0x000fe2000001000f */
[----:B------:R-:W-:Y:S01]  /*a9a0*/  SHF.L.U32 R74, R50, 0x10, RZ ;  /* 0x00000010324a7819 */ /* 0x000fe200000006ff */
[C---:B------:R-:W-:Y:S01]  /*a9b0*/  FMUL.FTZ R15, R71.reuse, R62 ;  /* 0x0000003e470f7220 */ /* 0x040fe20000410000 */
[----:B------:R-:W-:Y:S01]  /*a9c0*/  F2FP.BF16.PACK_AB R10, R10, R63 ;  /* 0x0000003f0a0a723e */ /* 0x000fe200000010ff */
[----:B------:R-:W-:-:S02]  /*a9d0*/  FMUL.FTZ R71, R71, R61 ;  /* 0x0000003d47477220 */ /* 0x000fc40000410000 */
[----:B------:R-:W-:Y:S02]  /*a9e0*/  FFMA.FTZ R61, R58, R61, -R15 ;  /* 0x0000003d3a3d7223 */ /* 0x000fe4000001080f */
[C---:B------:R-:W-:Y:S02]  /*a9f0*/  FMUL.FTZ R67, R8.reuse, R11 ;  /* 0x0000000b08437220 */ /* 0x040fe40000410000 */
[-C--:B------:R-:W-:Y:S02]  /*aa00*/  FMUL.FTZ R15, R8, R69.reuse ;  /* 0x00000045080f7220 */ /* 0x080fe40000410000 */
[----:B------:R-:W-:Y:S02]  /*aa10*/  IMAD.U32 R72, R46, 0x10000, RZ ;  /* 0x000100002e487824 */ /* 0x000fe400078e00ff */
[----:B------:R-:W-:Y:S01]  /*aa20*/  FFMA.FTZ R8, R58, R62, R71 ;  /* 0x0000003e3a087223 */ /* 0x000fe20000010047 */
[----:B------:R-:W-:Y:S01]  /*aa30*/  LOP3.LUT R71, R52, 0xffff0000, RZ, 0xc0, !PT ;  /* 0xffff000034477812 */ /* 0x000fe200078ec0ff */
[----:B------:R-:W-:Y:S01]  /*aa40*/  FFMA.FTZ R62, R60, R69, -R67 ;  /* 0x000000453c3e7223 */ /* 0x000fe20000010843 */
[----:B------:R-:W-:Y:S01]  /*aa50*/  LOP3.LUT R67, R46, 0xffff0000, RZ, 0xc0, !PT ;  /* 0xffff00002e437812 */ /* 0x000fe200078ec0ff */
[----:B------:R-:W-:Y:S01]  /*aa60*/  FFMA.FTZ R60, R60, R11, R15 ;  /* 0x0000000b3c3c7223 */ /* 0x000fe2000001000f */
[----:B------:R-:W-:Y:S01]  /*aa70*/  LOP3.LUT R15, R50, 0xffff0000, RZ, 0xc0, !PT ;  /* 0xffff0000320f7812 */ /* 0x000fe200078ec0ff */
[C---:B------:R-:W-:Y:S01]  /*aa80*/  FMUL.FTZ R58, R9.reuse, R72 ;  /* 0x00000048093a7220 */ /* 0x040fe20000410000 */
[----:B------:R-:W-:Y:S01]  /*aa90*/  F2FP.BF16.PACK_AB R8, R8, R59 ;  /* 0x0000003b0808723e */ /* 0x000fe200000010ff */
[-C--:B------:R-:W-:Y:S01]  /*aaa0*/  FMUL.FTZ R11, R9, R74.reuse ;  /* 0x0000004a090b7220 */ /* 0x080fe20000410000 */
[----:B------:R-:W-:Y:S01]  /*aab0*/  LOP3.LUT R9, R48, 0xffff0000, RZ, 0xc0, !PT ;  /* 0xffff000030097812 */ /* 0x000fe200078ec0ff */
[----:B------:R-:W-:-:S02]  /*aac0*/  FFMA.FTZ R58, R13, R74, -R58 ;  /* 0x0000004a0d3a7223 */ /* 0x000fc4000001083a */
[----:B------:R-:W-:Y:S02]  /*aad0*/  FFMA.FTZ R11, R13, R72, R11 ;  /* 0x000000480d0b7223 */ /* 0x000fe4000001000b */
[----:B------:R-:W-:Y:S02]  /*aae0*/  FMUL.FTZ R13, R70, R9 ;  /* 0x00000009460d7220 */ /* 0x000fe40000410000 */
[----:B------:R-:W-:Y:S02]  /*aaf0*/  FMUL.FTZ R69, R68, R67 ;  /* 0x0000004344457220 */ /* 0x000fe40000410000 */
[----:B------:R-:W-:Y:S02]  /*ab00*/  FMUL.FTZ R70, R70, R71 ;  /* 0x0000004746467220 */ /* 0x000fe40000410000 */
[----:B------:R-:W-:Y:S02]  /*ab10*/  FMUL.FTZ R68, R68, R15 ;  /* 0x0000000f44447220 */ /* 0x000fe40000410000 */
[----:B------:R-:W-:-:S02]  /*ab20*/  FFMA.FTZ R13, R12, R71, -R13 ;  /* 0x000000470c0d7223 */ /* 0x000fc4000001080d */
[----:B------:R-:W-:Y:S02]  /*ab30*/  FFMA.FTZ R15, R14, R15, -R69 ;  /* 0x0000000f0e0f7223 */ /* 0x000fe40000010845 */
[----:B------:R-:W-:Y:S01]  /*ab40*/  FFMA.FTZ R9, R12, R9, R70 ;  /* 0x000000090c097223 */ /* 0x000fe20000010046 */
[----:B------:R-:W-:Y:S01]  /*ab50*/  F2FP.BF16.PACK_AB R12, R61, R64 ;  /* 0x000000403d0c723e */ /* 0x000fe200000010ff */
[----:B------:R-:W-:Y:S01]  /*ab60*/  FFMA.FTZ R68, R14, R67, R68 ;  /* 0x000000430e447223 */ /* 0x000fe20000010044 */
[----:B------:R-:W-:Y:S02]  /*ab70*/  F2FP.BF16.PACK_AB R14, R65, R66 ;  /* 0x00000042410e723e */ /* 0x000fe400000010ff */
[----:B------:R-:W-:Y:S02]  /*ab80*/  F2FP.BF16.PACK_AB R13, R13, R62 ;  /* 0x0000003e0d0d723e */ /* 0x000fe400000010ff */
[----:B------:R-:W-:Y:S02]  /*ab90*/  F2FP.BF16.PACK_AB R15, R15, R58 ;  /* 0x0000003a0f0f723e */ /* 0x000fe400000010ff */
[----:B------:R-:W-:-:S02]  /*aba0*/  F2FP.BF16.PACK_AB R9, R9, R60 ;  /* 0x0000003c0909723e */ /* 0x000fc400000010ff */
[----:B------:R-:W-:Y:S01]  /*abb0*/  F2FP.BF16.PACK_AB R11, R68, R11 ;  /* 0x0000000b440b723e */ /* 0x000fe200000010ff */
[----:B------:R1:W-:Y:S04]  /*abc0*/  STS.128 [R57+0xc100], R12 ;  /* 0x00c1000c39007388 */ /* 0x0003e80000000c00 */
[----:B------:R1:W-:Y:S02]  /*abd0*/  STS.128 [R55+0xc100], R8 ;  /* 0x00c1000837007388 */ /* 0x0003e40000000c00 */
.L_x_131:
[----:B------:R-:W-:Y:S05]  /*abe0*/  BSYNC B0 ;  /* 0x0000000000007941 */ /* 0x000fea0003800000 */
.L_x_130:
[----:B-1----:R-:W-:Y:S01]  /*abf0*/  IADD3 R12, R28, 0x20, RZ ;  /* 0x000000201c0c7810 */ /* 0x002fe20007ffe0ff */
[----:B------:R-:W-:Y:S03]  /*ac00*/  BSSY B0, `(.L_x_132) ;  /* 0x0000069000007945 */ /* 0x000fe60003800000 */
[----:B------:R-:W-:-:S13]  /*ac10*/  ISETP.GE.AND P0, PT, R12, c[0x0][0x27c], PT ;  /* 0x00009f000c007a0c */ /* 0x000fda0003f06270 */
[----:B------:R-:W-:Y:S05]  /*ac20*/  @P0 BRA `(.L_x_133) ;  /* 0x0000066000000947 */ /* 0x000fea0003800000 */
[----:B------:R-:W-:Y:S01]  /*ac30*/  SHF.R.S32.HI R11, RZ, 0x1f, R12 ;  /* 0x0000001fff0b7819 */ /* 0x000fe2000001140c */
[----:B------:R-:W-:Y:S01]  /*ac40*/  IMAD.MOV.U32 R8, RZ, RZ, c[0x0][0x27c] ;  /* 0x00009f00ff087624 */ /* 0x000fe200078e00ff */
[----:B------:R-:W-:Y:S01]  /*ac50*/  SHF.L.U32 R72, R45, 0x10, RZ ;  /* 0x000000102d487819 */ /* 0x000fe200000006ff */
[----:B------:R-:W-:Y:S01]  /*ac60*/  IMAD.SHL.U32 R9, R29, 0x40, RZ ;  /* 0x000000401d097824 */ /* 0x000fe200078e00ff */
[-C--:B------:R-:W-:Y:S01]  /*ac70*/  LEA.HI R10, R11, R12.reuse, RZ, 0x3 ;  /* 0x0000000c0b0a7211 */ /* 0x080fe200078f18ff */
[----:B------:R-:W-:Y:S01]  /*ac80*/  IMAD.U32 R64, R41, 0x10000, RZ ;  /* 0x0001000029407824 */ /* 0x000fe200078e00ff */
[----:B------:R-:W-:Y:S02]  /*ac90*/  LEA.HI R11, R11, R12, RZ, 0x6 ;  /* 0x0000000c0b0b7211 */ /* 0x000fe400078f30ff */
[----:B------:R-:W-:Y:S02]  /*aca0*/  SHF.R.S32.HI R13, RZ, 0x3, R10 ;  /* 0x00000003ff0d7819 */ /* 0x000fe4000001140a */
[----:B------:R-:W-:-:S02]  /*acb0*/  LOP3.LUT R9, R9, 0x1c0, RZ, 0xc0, !PT ;  /* 0x000001c009097812 */ /* 0x000fc400078ec0ff */
[----:B------:R-:W-:Y:S02]  /*acc0*/  LEA.HI R8, R8, R13, RZ, 0x1d ;  /* 0x0000000d08087211 */ /* 0x000fe400078fe8ff */
[----:B------:R-:W-:Y:S02]  /*acd0*/  LOP3.LUT R15, R9, 0x38, R10, 0xf8, !PT ;  /* 0x00000038090f7812 */ /* 0x000fe400078ef80a */
[----:B------:R-:W-:Y:S02]  /*ace0*/  SHF.R.S32.HI R13, RZ, 0x1f, R8 ;  /* 0x0000001fff0d7819 */ /* 0x000fe40000011408 */
[----:B------:R-:W-:Y:S02]  /*acf0*/  SHF.R.U32.HI R10, RZ, 0x3, R9 ;  /* 0x00000003ff0a7819 */ /* 0x000fe40000011609 */
[----:B------:R-:W-:Y:S01]  /*ad00*/  LEA.HI R13, R13, R8, RZ, 0x3 ;  /* 0x000000080d0d7211 */ /* 0x000fe200078f18ff */
[----:B------:R-:W-:Y:S01]  /*ad10*/  IMAD.SHL.U32 R8, R8, 0x8, RZ ;  /* 0x0000000808087824 */ /* 0x000fe200078e00ff */
[----:B------:R-:W-:-:S02]  /*ad20*/  SHF.L.U32 R11, R11, 0x7, RZ ;  /* 0x000000070b0b7819 */ /* 0x000fc400000006ff */
[----:B------:R-:W-:Y:S02]  /*ad30*/  SHF.L.U32 R13, R13, 0xa, RZ ;  /* 0x0000000a0d0d7819 */ /* 0x000fe400000006ff */
[----:B------:R-:W-:Y:S02]  /*ad40*/  LOP3.LUT R9, R9, 0x38, R8, 0xf8, !PT ;  /* 0x0000003809097812 */ /* 0x000fe400078ef808 */
[----:B------:R-:W-:Y:S02]  /*ad50*/  LOP3.LUT R8, R13, 0x7fffe000, RZ, 0xc0, !PT ;  /* 0x7fffe0000d087812 */ /* 0x000fe400078ec0ff */
[----:B------:R-:W-:Y:S02]  /*ad60*/  LOP3.LUT R12, R11, 0x7fffe000, RZ, 0xc0, !PT ;  /* 0x7fffe0000b0c7812 */ /* 0x000fe400078ec0ff */
[----:B------:R-:W-:Y:S02]  /*ad70*/  LOP3.LUT R9, R9, R10, RZ, 0x3c, !PT ;  /* 0x0000000a09097212 */ /* 0x000fe400078e3cff */
[C---:B------:R-:W-:Y:S01]  /*ad80*/  LEA R8, R19.reuse, R8, 0x9 ;  /* 0x0000000813087211 */ /* 0x040fe200078e48ff */
[----:B------:R-:W-:Y:S01]  /*ad90*/  IMAD R12, R19, 0x200, R12 ;  /* 0x00000200130c7824 */ /* 0x000fe200078e020c */
[----:B------:R-:W-:-:S02]  /*ada0*/  LOP3.LUT R15, R15, R10, RZ, 0x3c, !PT ;  /* 0x0000000a0f0f7212 */ /* 0x000fc400078e3cff */
[----:B------:R-:W-:Y:S01]  /*adb0*/  LOP3.LUT R67, R41, 0xffff0000, RZ, 0xc0, !PT ;  /* 0xffff000029437812 */ /* 0x000fe200078ec0ff */
[----:B------:R-:W-:Y:S01]  /*adc0*/  IMAD.IADD R55, R8, 0x1, R9 ;  /* 0x0000000108377824 */ /* 0x000fe200078e0209 */
[----:B------:R-:W-:Y:S01]  /*add0*/  SHF.L.U32 R74, R42, 0x10, RZ ;  /* 0x000000102a4a7819 */ /* 0x000fe200000006ff */
[----:B------:R-:W-:Y:S02]  /*ade0*/  IMAD.IADD R12, R12, 0x1, R15 ;  /* 0x000000010c0c7824 */ /* 0x000fe400078e020f */
[----:B------:R-:W-:Y:S02]  /*adf0*/  IMAD.SHL.U32 R55, R55, 0x2, RZ ;  /* 0x0000000237377824 */ /* 0x000fe400078e00ff */
[----:B------:R-:W-:-:S03]  /*ae00*/  IMAD.SHL.U32 R57, R12, 0x2, RZ ;  /* 0x000000020c397824 */ /* 0x000fc600078e00ff */
[----:B------:R-:W1:Y:S04]  /*ae10*/  LDS.128 R8, [R55+0xc100] ;  /* 0x00c1000037087984 */ /* 0x000e680000000c00 */
[----:B------:R-:W2:Y:S01]  /*ae20*/  LDS.128 R12, [R57+0xc100] ;  /* 0x00c10000390c7984 */ /* 0x000ea20000000c00 */
[----:B-1----:R-:W-:Y:S01]  /*ae30*/  IMAD.U32 R65, R8, 0x10000, RZ ;  /* 0x0001000008417824 */ /* 0x002fe200078e00ff */
[C---:B------:R-:W-:Y:S01]  /*ae40*/  LOP3.LUT R69, R10.reuse, 0xffff0000, RZ, 0xc0, !PT ;  /* 0xffff00000a457812 */ /* 0x040fe200078ec0ff */
[----:B------:R-:W-:Y:S01]  /*ae50*/  IMAD.U32 R63, R10, 0x10000, RZ ;  /* 0x000100000a3f7824 */ /* 0x000fe200078e00ff */
[----:B------:R-:W-:Y:S01]  /*ae60*/  LOP3.LUT R8, R8, 0xffff0000, RZ, 0xc0, !PT ;  /* 0xffff000008087812 */ /* 0x000fe200078ec0ff */
[----:B------:R-:W-:Y:S01]  /*ae70*/  FMUL.FTZ R66, R65, R64 ;  /* 0x0000004041427220 */ /* 0x000fe20000410000 */
[C---:B--2---:R-:W-:Y:S01]  /*ae80*/  SHF.L.U32 R59, R12.reuse, 0x10, RZ ;  /* 0x000000100c3b7819 */ /* 0x044fe200000006ff */
[C---:B------:R-:W-:Y:S01]  /*ae90*/  IMAD.U32 R60, R13.reuse, 0x10000, RZ ;  /* 0x000100000d3c7824 */ /* 0x040fe200078e00ff */
[----:B------:R-:W-:Y:S01]  /*aea0*/  LOP3.LUT R62, R12, 0xffff0000, RZ, 0xc0, !PT ;  /* 0xffff00000c3e7812 */ /* 0x000fe200078ec0ff */
[C---:B------:R-:W-:Y:S01]  /*aeb0*/  IMAD.U32 R61, R14.reuse, 0x10000, RZ ;  /* 0x000100000e3d7824 */ /* 0x040fe200078e00ff */
[----:B------:R-:W-:Y:S01]  /*aec0*/  LOP3.LUT R12, R13, 0xffff0000, RZ, 0xc0, !PT ;  /* 0xffff00000d0c7812 */ /* 0x000fe200078ec0ff */
[-C--:B------:R-:W-:Y:S01]  /*aed0*/  FMUL.FTZ R10, R65, R72.reuse ;  /* 0x00000048410a7220 */ /* 0x080fe20000410000 */
[----:B------:R-:W-:Y:S01]  /*aee0*/  LOP3.LUT R58, R14, 0xffff0000, RZ, 0xc0, !PT ;  /* 0xffff00000e3a7812 */ /* 0x000fe200078ec0ff */
[----:B------:R-:W-:Y:S01]  /*aef0*/  FFMA.FTZ R66, R59, R72, -R66 ;  /* 0x000000483b427223 */ /* 0x000fe20000010842 */
[----:B------:R-:W-:Y:S01]  /*af00*/  SHF.L.U32 R13, R15, 0x10, RZ ;  /* 0x000000100f0d7819 */ /* 0x000fe200000006ff */
[----:B------:R-:W-:Y:S01]  /*af10*/  FFMA.FTZ R59, R59, R64, R10 ;  /* 0x000000403b3b7223 */ /* 0x000fe2000001000a */
[----:B------:R-:W-:Y:S01]  /*af20*/  LOP3.LUT R14, R15, 0xffff0000, RZ, 0xc0, !PT ;  /* 0xffff00000f0e7812 */ /* 0x000fe200078ec0ff */
[----:B------:R-:W-:Y:S01]  /*af30*/  IMAD.U32 R72, R39, 0x10000, RZ ;  /* 0x0001000027487824 */ /* 0x000fe200078e00ff */
[C---:B------:R-:W-:Y:S01]  /*af40*/  SHF.L.U32 R15, R9.reuse, 0x10, RZ ;  /* 0x00000010090f7819 */ /* 0x040fe200000006ff */
[----:B------:R-:W-:Y:S01]  /*af50*/  FMUL.FTZ R65, R8, R67 ;  /* 0x0000004308417220 */ /* 0x000fe20000410000 */
[----:B------:R-:W-:Y:S01]  /*af60*/  LOP3.LUT R70, R9, 0xffff0000, RZ, 0xc0, !PT ;  /* 0xffff000009467812 */ /* 0x000fe200078ec0ff */
[----:B------:R-:W-:Y:S01]  /*af70*/  FMUL.FTZ R71, R63, R72 ;  /* 0x000000483f477220 */ /* 0x000fe20000410000 */
[----:B------:R-:W-:-:S02]  /*af80*/  SHF.L.U32 R9, R11, 0x10, RZ ;  /* 0x000000100b097819 */ /* 0x000fc400000006ff */
[----:B------:R-:W-:Y:S02]  /*af90*/  LOP3.LUT R68, R11, 0xffff0000, RZ, 0xc0, !PT ;  /* 0xffff00000b447812 */ /* 0x000fe400078ec0ff */
[----:B------:R-:W-:Y:S02]  /*afa0*/  LOP3.LUT R11, R45, 0xffff0000, RZ, 0xc0, !PT ;  /* 0xffff00002d0b7812 */ /* 0x000fe400078ec0ff */
[----:B------:R-:W-:Y:S02]  /*afb0*/  SHF.L.U32 R64, R43, 0x10, RZ ;  /* 0x000000102b407819 */ /* 0x000fe400000006ff */
[----:B------:R-:W-:Y:S01]  /*afc0*/  LOP3.LUT R10, R39, 0xffff0000, RZ, 0xc0, !PT ;  /* 0xffff0000270a7812 */ /* 0x000fe200078ec0ff */
[-C--:B------:R-:W-:Y:S02]  /*afd0*/  FMUL.FTZ R8, R8, R11.reuse ;  /* 0x0000000b08087220 */ /* 0x080fe40000410000 */
[----:B------:R-:W-:Y:S02]  /*afe0*/  FFMA.FTZ R65, R62, R11, -R65 ;  /* 0x0000000b3e417223 */ /* 0x000fe40000010841 */
[-C--:B------:R-:W-:Y:S01]  /*aff0*/  FMUL.FTZ R11, R63, R64.reuse ;  /* 0x000000403f0b7220 */ /* 0x080fe20000410000 */
[----:B------:R-:W-:Y:S01]  /*b000*/  LOP3.LUT R63, R43, 0xffff0000, RZ, 0xc0, !PT ;  /* 0xffff00002b3f7812 */ /* 0x000fe200078ec0ff */
[----:B------:R-:W-:Y:S01]  /*b010*/  FFMA.FTZ R64, R61, R64, -R71 ;  /* 0x000000403d407223 */ /* 0x000fe20000010847 */
[----:B------:R-:W-:Y:S01]  /*b020*/  LOP3.LUT R71, R44, 0xffff0000, RZ, 0xc0, !PT ;  /* 0xffff00002c477812 */ /* 0x000fe200078ec0ff */
[----:B------:R-:W-:-:S02]  /*b030*/  FFMA.FTZ R8, R62, R67, R8 ;  /* 0x000000433e087223 */ /* 0x000fc40000010008 */
[----:B------:R-:W-:Y:S01]  /*b040*/  FFMA.FTZ R61, R61, R72, R11 ;  /* 0x000000483d3d7223 */ /* 0x000fe2000001000b */
[----:B------:R-:W-:Y:S01]  /*b050*/  SHF.L.U32 R11, R40, 0x10, RZ ;  /* 0x00000010280b7819 */ /* 0x000fe200000006ff */
[C---:B------:R-:W-:Y:S01]  /*b060*/  FMUL.FTZ R67, R69.reuse, R10 ;  /* 0x0000000a45437220 */ /* 0x040fe20000410000 */
[----:B------:R-:W-:Y:S01]  /*b070*/  F2FP.BF16.PACK_AB R8, R8, R59 ;  /* 0x0000003b0808723e */ /* 0x000fe200000010ff */
[----:B------:R-:W-:Y:S02]  /*b080*/  IMAD.U32 R62, R44, 0x10000, RZ ;  /* 0x000100002c3e7824 */ /* 0x000fe400078e00ff */
[-C--:B------:R-:W-:Y:S02]  /*b090*/  FMUL.FTZ R69, R69, R63.reuse ;  /* 0x0000003f45457220 */ /* 0x080fe40000410000 */
[----:B------:R-:W-:Y:S02]  /*b0a0*/  FFMA.FTZ R63, R58, R63, -R67 ;  /* 0x0000003f3a3f7223 */ /* 0x000fe40000010843 */
[----:B------:R-:W-:-:S02]  /*b0b0*/  FMUL.FTZ R67, R15, R11 ;  /* 0x0000000b0f437220 */ /* 0x000fc40000410000 */
[-C--:B------:R-:W-:Y:S02]  /*b0c0*/  FMUL.FTZ R15, R15, R62.reuse ;  /* 0x0000003e0f0f7220 */ /* 0x080fe40000410000 */
[----:B------:R-:W-:Y:S02]  /*b0d0*/  IMAD.U32 R72, R38, 0x10000, RZ ;  /* 0x0001000026487824 */ /* 0x000fe400078e00ff */
[----:B------:R-:W-:Y:S01]  /*b0e0*/  FFMA.FTZ R62, R60, R62, -R67 ;  /* 0x0000003e3c3e7223 */ /* 0x000fe20000010843 */
[----:B------:R-:W-:Y:S01]  /*b0f0*/  LOP3.LUT R67, R38, 0xffff0000, RZ, 0xc0, !PT ;  /* 0xffff000026437812 */ /* 0x000fe200078ec0ff */
[----:B------:R-:W-:Y:S02]  /*b100*/  FFMA.FTZ R10, R58, R10, R69 ;  /* 0x0000000a3a0a7223 */ /* 0x000fe40000010045 */
        /* <DEDUP_REMOVED lines=24> */
.L_x_133:
[----:B------:R-:W-:Y:S05]  /*b290*/  BSYNC B0 ;  /* 0x0000000000007941 */ /* 0x000fea0003800000 */
.L_x_132:
[----:B-1----:R-:W-:-:S04]  /*b2a0*/  IADD3 R12, R28, 0x40, RZ ;  /* 0x000000401c0c7810 */ /* 0x002fc80007ffe0ff */
        /* <DEDUP_REMOVED lines=104> */
.L_x_129:
[----:B------:R-:W-:Y:S05]  /*b930*/  BSYNC B1 ;  /* 0x0000000000017941 */ /* 0x000fea0003800000 */
.L_x_128:
[----:B------:R-:W-:-:S04]  /*b940*/  IADD3 R29, R29, 0x40, RZ ;  /* 0x000000401d1d7810 */ /* 0x000fc80007ffe0ff */
[----:B------:R-:W-:-:S13]  /*b950*/  ISETP.GE.AND P0, PT, R29, R56, PT ;  /* 0x000000381d00720c */ /* 0x000fda0003f06270 */
[----:B------:R-:W-:Y:S05]  /*b960*/  @P0 BRA `(.L_x_115) ;  /* 0x000013d000000947 */ /* 0x000fea0003800000 */
[----:B------:R-:W-:Y:S01]  /*b970*/  ISETP.GE.AND P0, PT, R28, c[0x0][0x27c], PT ;  /* 0x00009f001c007a0c */ /* 0x000fe20003f06270 */
[----:B------:R-:W-:-:S12]  /*b980*/  BSSY B0, `(.L_x_134) ;  /* 0x0000063000007945 */ /* 0x000fd80003800000 */
[----:B------:R-:W-:Y:S05]  /*b990*/  @P0 BRA `(.L_x_135) ;  /* 0x0000061000000947 */ /* 0x000fea0003800000 */
[----:B-1----:R-:W-:Y:S01]  /*b9a0*/  IMAD.MOV.U32 R11, RZ, RZ, c[0x0][0x27c] ;  /* 0x00009f00ff0b7624 */ /* 0x002fe200078e00ff */
[----:B------:R-:W-:Y:S01]  /*b9b0*/  SHF.R.S32.HI R8, RZ, 0x1f, R29 ;  /* 0x0000001fff087819 */ /* 0x000fe2000001141d */
[----:B------:R-:W-:-:S03]  /*b9c0*/  IMAD.SHL.U32 R9, R29, 0x40, RZ ;  /* 0x000000401d097824 */ /* 0x000fc600078e00ff */
[----:B------:R-:W-:Y:S02]  /*b9d0*/  LEA.HI R11, R11, R54, RZ, 0x1d ;  /* 0x000000360b0b7211 */ /* 0x000fe400078fe8ff */
[----:B------:R-:W-:Y:S02]  /*b9e0*/  LEA.HI R8, R8, R29, RZ, 0x3 ;  /* 0x0000001d08087211 */ /* 0x000fe400078f18ff */
[----:B------:R-:W-:Y:S01]  /*b9f0*/  SHF.R.S32.HI R10, RZ, 0x1f, R11 ;  /* 0x0000001fff0a7819 */ /* 0x000fe2000001140b */
[----:B------:R-:W-:Y:S01]  /*ba00*/  IMAD.SHL.U32 R12, R11, 0x8, RZ ;  /* 0x000000080b0c7824 */ /* 0x000fe200078e00ff */
[----:B------:R-:W-:Y:S02]  /*ba10*/  LOP3.LUT R9, R9, 0x1c0, RZ, 0xc0, !PT ;  /* 0x000001c009097812 */ /* 0x000fe400078ec0ff */
[----:B------:R-:W-:Y:S02]  /*ba20*/  LEA.HI R10, R10, R11, RZ, 0x3 ;  /* 0x0000000b0a0a7211 */ /* 0x000fe400078f18ff */
[----:B------:R-:W-:-:S02]  /*ba30*/  SHF.L.U32 R8, R8, 0x6, RZ ;  /* 0x0000000608087819 */ /* 0x000fc400000006ff */
[C---:B------:R-:W-:Y:S01]  /*ba40*/  LOP3.LUT R14, R9.reuse, 0x38, R28, 0xf8, !PT ;  /* 0x00000038090e7812 */ /* 0x040fe200078ef81c */
[----:B------:R-:W-:Y:S01]  /*ba50*/  IMAD.SHL.U32 R10, R10, 0x400, RZ ;  /* 0x000004000a0a7824 */ /* 0x000fe200078e00ff */
[----:B------:R-:W-:Y:S02]  /*ba60*/  SHF.R.U32.HI R13, RZ, 0x3, R9 ;  /* 0x00000003ff0d7819 */ /* 0x000fe40000011609 */
[----:B------:R-:W-:Y:S02]  /*ba70*/  LOP3.LUT R8, R8, 0xfffffe00, RZ, 0xc0, !PT ;  /* 0xfffffe0008087812 */ /* 0x000fe400078ec0ff */
[----:B------:R-:W-:Y:S02]  /*ba80*/  LOP3.LUT R12, R9, 0x38, R12, 0xf8, !PT ;  /* 0x00000038090c7812 */ /* 0x000fe400078ef80c */
[----:B------:R-:W-:Y:S02]  /*ba90*/  LOP3.LUT R14, R8, R14, R13, 0xf6, !PT ;  /* 0x0000000e080e7212 */ /* 0x000fe400078ef60d */
[----:B------:R-:W-:-:S02]  /*baa0*/  LOP3.LUT R13, R12, R13, RZ, 0x3c, !PT ;  /* 0x0000000d0c0d7212 */ /* 0x000fc400078e3cff */
[----:B------:R-:W-:Y:S02]  /*bab0*/  LOP3.LUT R10, R10, 0x7fffe000, RZ, 0xc0, !PT ;  /* 0x7fffe0000a0a7812 */ /* 0x000fe400078ec0ff */
[----:B------:R-:W-:Y:S02]  /*bac0*/  SHF.L.U32 R55, R14, 0x1, RZ ;  /* 0x000000010e377819 */ /* 0x000fe400000006ff */
[----:B------:R-:W-:-:S03]  /*bad0*/  IADD3 R54, R13, R10, R8 ;  /* 0x0000000a0d367210 */ /* 0x000fc60007ffe008 */
[----:B------:R-:W1:Y:S02]  /*bae0*/  LDS.128 R12, [R55+0xc100] ;  /* 0x00c10000370c7984 */ /* 0x000e640000000c00 */
[----:B------:R-:W-:-:S05]  /*baf0*/  IMAD.SHL.U32 R54, R54, 0x2, RZ ;  /* 0x0000000236367824 */ /* 0x000fca00078e00ff */
[----:B------:R-:W2:Y:S01]  /*bb00*/  LDS.128 R8, [R54+0xc100] ;  /* 0x00c1000036087984 */ /* 0x000ea20000000c00 */
[C---:B-1----:R-:W-:Y:S01]  /*bb10*/  IMAD.U32 R57, R12.reuse, 0x10000, RZ ;  /* 0x000100000c397824 */ /* 0x042fe200078e00ff */
[----:B------:R-:W-:Y:S01]  /*bb20*/  LOP3.LUT R56, R12, 0xffff0000, RZ, 0xc0, !PT ;  /* 0xffff00000c387812 */ /* 0x000fe200078ec0ff */
[----:B------:R-:W-:Y:S01]  /*bb30*/  IMAD.U32 R58, R14, 0x10000, RZ ;  /* 0x000100000e3a7824 */ /* 0x000fe200078e00ff */
[C---:B------:R-:W-:Y:S02]  /*bb40*/  SHF.L.U32 R12, R13.reuse, 0x10, RZ ;  /* 0x000000100d0c7819 */ /* 0x040fe400000006ff */
[----:B------:R-:W-:Y:S02]  /*bb50*/  LOP3.LUT R59, R13, 0xffff0000, RZ, 0xc0, !PT ;  /* 0xffff00000d3b7812 */ /* 0x000fe400078ec0ff */
[C---:B------:R-:W-:Y:S01]  /*bb60*/  SHF.L.U32 R13, R15.reuse, 0x10, RZ ;  /* 0x000000100f0d7819 */ /* 0x040fe200000006ff */
[----:B--2---:R-:W-:Y:S01]  /*bb70*/  IMAD.U32 R62, R8, 0x10000, RZ ;  /* 0x00010000083e7824 */ /* 0x004fe200078e00ff */
[----:B------:R-:W-:Y:S01]  /*bb80*/  LOP3.LUT R63, R15, 0xffff0000, RZ, 0xc0, !PT ;  /* 0xffff00000f3f7812 */ /* 0x000fe200078ec0ff */
[----:B------:R-:W-:Y:S01]  /*bb90*/  IMAD.U32 R15, R47, 0x10000, RZ ;  /* 0x000100002f0f7824 */ /* 0x000fe200078e00ff */
[----:B------:R-:W-:-:S02]  /*bba0*/  SHF.L.U32 R60, R10, 0x10, RZ ;  /* 0x000000100a3c7819 */ /* 0x000fc400000006ff */
[----:B------:R-:W-:Y:S02]  /*bbb0*/  LOP3.LUT R61, R8, 0xffff0000, RZ, 0xc0, !PT ;  /* 0xffff0000083d7812 */ /* 0x000fe400078ec0ff */
[C---:B------:R-:W-:Y:S02]  /*bbc0*/  SHF.L.U32 R8, R9.reuse, 0x10, RZ ;  /* 0x0000001009087819 */ /* 0x040fe400000006ff */
[----:B------:R-:W-:Y:S01]  /*bbd0*/  LOP3.LUT R66, R9, 0xffff0000, RZ, 0xc0, !PT ;  /* 0xffff000009427812 */ /* 0x000fe200078ec0ff */
[----:B------:R-:W-:Y:S01]  /*bbe0*/  IMAD.U32 R9, R51, 0x10000, RZ ;  /* 0x0001000033097824 */ /* 0x000fe200078e00ff */
[----:B------:R-:W-:Y:S01]  /*bbf0*/  LOP3.LUT R65, R10, 0xffff0000, RZ, 0xc0, !PT ;  /* 0xffff00000a417812 */ /* 0x000fe200078ec0ff */
[-C--:B------:R-:W-:Y:S01]  /*bc00*/  FMUL.FTZ R10, R15, R60.reuse ;  /* 0x0000003c0f0a7220 */ /* 0x080fe20000410000 */
[----:B------:R-:W-:Y:S01]  /*bc10*/  LOP3.LUT R47, R47, 0xffff0000, RZ, 0xc0, !PT ;  /* 0xffff00002f2f7812 */ /* 0x000fe200078ec0ff */
[----:B------:R-:W-:Y:S01]  /*bc20*/  FMUL.FTZ R60, R9, R60 ;  /* 0x0000003c093c7220 */ /* 0x000fe20000410000 */
[----:B------:R-:W-:Y:S01]  /*bc30*/  LOP3.LUT R51, R51, 0xffff0000, RZ, 0xc0, !PT ;  /* 0xffff000033337812 */ /* 0x000fe200078ec0ff */
[-C--:B------:R-:W-:Y:S01]  /*bc40*/  FFMA.FTZ R10, R9, R58.reuse, -R10 ;  /* 0x0000003a090a7223 */ /* 0x080fe2000001080a */
[----:B------:R-:W-:Y:S01]  /*bc50*/  LOP3.LUT R14, R14, 0xffff0000, RZ, 0xc0, !PT ;  /* 0xffff00000e0e7812 */ /* 0x000fe200078ec0ff */
[----:B------:R-:W-:Y:S01]  /*bc60*/  FFMA.FTZ R60, R15, R58, R60 ;  /* 0x0000003a0f3c7223 */ /* 0x000fe2000001003c */
[----:B------:R-:W-:Y:S01]  /*bc70*/  SHF.L.U32 R15, R53, 0x10, RZ ;  /* 0x00000010350f7819 */ /* 0x000fe200000006ff */
[C---:B------:R-:W-:Y:S01]  /*bc80*/  IMAD.U32 R9, R49.reuse, 0x10000, RZ ;  /* 0x0001000031097824 */ /* 0x040fe200078e00ff */
[----:B------:R-:W-:Y:S01]  /*bc90*/  LOP3.LUT R49, R49, 0xffff0000, RZ, 0xc0, !PT ;  /* 0xffff000031317812 */ /* 0x000fe200078ec0ff */
[-C--:B------:R-:W-:Y:S01]  /*bca0*/  FMUL.FTZ R67, R47, R65.reuse ;  /* 0x000000412f437220 */ /* 0x080fe20000410000 */
[----:B------:R-:W-:Y:S01]  /*bcb0*/  LOP3.LUT R53, R53, 0xffff0000, RZ, 0xc0, !PT ;  /* 0xffff000035357812 */ /* 0x000fe200078ec0ff */
[-C--:B------:R-:W-:Y:S01]  /*bcc0*/  FMUL.FTZ R58, R9, R62.reuse ;  /* 0x0000003e093a7220 */ /* 0x080fe20000410000 */
[----:B------:R-:W-:Y:S01]  /*bcd0*/  SHF.L.U32 R64, R11, 0x10, RZ ;  /* 0x000000100b407819 */ /* 0x000fe200000006ff */
[----:B------:R-:W-:Y:S01]  /*bce0*/  FMUL.FTZ R65, R51, R65 ;  /* 0x0000004133417220 */ /* 0x000fe20000410000 */
[----:B------:R-:W-:Y:S01]  /*bcf0*/  LOP3.LUT R11, R11, 0xffff0000, RZ, 0xc0, !PT ;  /* 0xffff00000b0b7812 */ /* 0x000fe200078ec0ff */
[----:B------:R-:W-:-:S02]  /*bd00*/  FMUL.FTZ R62, R15, R62 ;  /* 0x0000003e0f3e7220 */ /* 0x000fc40000410000 */
[-C--:B------:R-:W-:Y:S02]  /*bd10*/  FFMA.FTZ R67, R51, R14.reuse, -R67 ;  /* 0x0000000e33437223 */ /* 0x080fe40000010843 */
[----:B------:R-:W-:Y:S01]  /*bd20*/  FFMA.FTZ R65, R47, R14, R65 ;  /* 0x0000000e2f417223 */ /* 0x000fe20000010041 */
[----:B------:R-:W-:Y:S01]  /*bd30*/  SHF.L.U32 R47, R50, 0x10, RZ ;  /* 0x00000010322f7819 */ /* 0x000fe200000006ff */
[----:B------:R-:W-:Y:S01]  /*bd40*/  FFMA.FTZ R62, R9, R57, R62 ;  /* 0x00000039093e7223 */ /* 0x000fe2000001003e */
[C---:B------:R-:W-:Y:S01]  /*bd50*/  SHF.L.U32 R9, R48.reuse, 0x10, RZ ;  /* 0x0000001030097819 */ /* 0x040fe200000006ff */
[----:B------:R-:W-:Y:S01]  /*bd60*/  FMUL.FTZ R14, R49, R61 ;  /* 0x0000003d310e7220 */ /* 0x000fe20000410000 */
[----:B------:R-:W-:Y:S01]  /*bd70*/  LOP3.LUT R48, R48, 0xffff0000, RZ, 0xc0, !PT ;  /* 0xffff000030307812 */ /* 0x000fe200078ec0ff */
[----:B------:R-:W-:Y:S01]  /*bd80*/  FFMA.FTZ R58, R15, R57, -R58 ;  /* 0x000000390f3a7223 */ /* 0x000fe2000001083a */
[----:B------:R-:W-:Y:S01]  /*bd90*/  LOP3.LUT R50, R50, 0xffff0000, RZ, 0xc0, !PT ;  /* 0xffff000032327812 */ /* 0x000fe200078ec0ff */
[C---:B------:R-:W-:Y:S01]  /*bda0*/  IMAD.U32 R15, R52.reuse, 0x10000, RZ ;  /* 0x00010000340f7824 */ /* 0x040fe200078e00ff */
[----:B------:R-:W-:Y:S01]  /*bdb0*/  LOP3.LUT R52, R52, 0xffff0000, RZ, 0xc0, !PT ;  /* 0xffff000034347812 */ /* 0x000fe200078ec0ff */
[----:B------:R-:W-:-:S02]  /*bdc0*/  FMUL.FTZ R61, R53, R61 ;  /* 0x0000003d353d7220 */ /* 0x000fc40000410000 */
[----:B------:R-:W-:Y:S02]  /*bdd0*/  FFMA.FTZ R53, R53, R56, -R14 ;  /* 0x0000003835357223 */ /* 0x000fe4000001080e */
[C---:B------:R-:W-:Y:S01]  /*bde0*/  IMAD.U32 R14, R46.reuse, 0x10000, RZ ;  /* 0x000100002e0e7824 */ /* 0x040fe200078e00ff */
[----:B------:R-:W-:Y:S01]  /*bdf0*/  LOP3.LUT R46, R46, 0xffff0000, RZ, 0xc0, !PT ;  /* 0xffff00002e2e7812 */ /* 0x000fe200078ec0ff */
[-C--:B------:R-:W-:Y:S02]  /*be00*/  FMUL.FTZ R51, R9, R8.reuse ;  /* 0x0000000809337220 */ /* 0x080fe40000410000 */
[----:B------:R-:W-:Y:S02]  /*be10*/  FMUL.FTZ R8, R15, R8 ;  /* 0x000000080f087220 */ /* 0x000fe40000410000 */
[----:B------:R-:W-:Y:S02]  /*be20*/  FFMA.FTZ R61, R49, R56, R61 ;  /* 0x00000038313d7223 */ /* 0x000fe4000001003d */
[----:B------:R-:W-:-:S02]  /*be30*/  FFMA.FTZ R51, R15, R12, -R51 ;  /* 0x0000000c0f337223 */ /* 0x000fc40000010833 */
[----:B------:R-:W-:Y:S02]  /*be40*/  FFMA.FTZ R9, R9, R12, R8 ;  /* 0x0000000c09097223 */ /* 0x000fe40000010008 */
[----:B------:R-:W-:Y:S02]  /*be50*/  FMUL.FTZ R56, R14, R64 ;  /* 0x000000400e387220 */ /* 0x000fe40000410000 */
[----:B------:R-:W-:Y:S02]  /*be60*/  FMUL.FTZ R12, R48, R66 ;  /* 0x00000042300c7220 */ /* 0x000fe40000410000 */
[----:B------:R-:W-:Y:S02]  /*be70*/  FMUL.FTZ R8, R46, R11 ;  /* 0x0000000b2e087220 */ /* 0x000fe40000410000 */
[----:B------:R-:W-:Y:S02]  /*be80*/  FMUL.FTZ R64, R47, R64 ;  /* 0x000000402f407220 */ /* 0x000fe40000410000 */
[----:B------:R-:W-:-:S02]  /*be90*/  FMUL.FTZ R66, R52, R66 ;  /* 0x0000004234427220 */ /* 0x000fc40000410000 */
[----:B------:R-:W-:Y:S02]  /*bea0*/  FMUL.FTZ R11, R50, R11 ;  /* 0x0000000b320b7220 */ /* 0x000fe40000410000 */
[----:B------:R-:W-:Y:S02]  /*beb0*/  FFMA.FTZ R15, R47, R13, -R56 ;  /* 0x0000000d2f0f7223 */ /* 0x000fe40000010838 */
[----:B------:R-:W-:Y:S01]  /*bec0*/  FFMA.FTZ R52, R52, R59, -R12 ;  /* 0x0000003b34347223 */ /* 0x000fe2000001080c */
[----:B------:R-:W-:Y:S01]  /*bed0*/  F2FP.BF16.PACK_AB R12, R53, R58 ;  /* 0x0000003a350c723e */ /* 0x000fe200000010ff */
[----:B------:R-:W-:Y:S01]  /*bee0*/  FFMA.FTZ R50, R50, R63, -R8 ;  /* 0x0000003f32327223 */ /* 0x000fe20000010808 */
[----:B------:R-:W-:Y:S01]  /*bef0*/  F2FP.BF16.PACK_AB R8, R61, R62 ;  /* 0x0000003e3d08723e */ /* 0x000fe200000010ff */
[----:B------:R-:W-:Y:S01]  /*bf00*/  FFMA.FTZ R64, R14, R13, R64 ;  /* 0x0000000d0e407223 */ /* 0x000fe20000010040 */
[----:B------:R-:W-:Y:S01]  /*bf10*/  F2FP.BF16.PACK_AB R14, R67, R10 ;  /* 0x0000000a430e723e */ /* 0x000fe200000010ff */
[----:B------:R-:W-:Y:S01]  /*bf20*/  FFMA.FTZ R48, R48, R59, R66 ;  /* 0x0000003b30307223 */ /* 0x000fe20000010042 */
[----:B------:R-:W-:Y:S01]  /*bf30*/  F2FP.BF16.PACK_AB R13, R52, R51 ;  /* 0x00000033340d723e */ /* 0x000fe200000010ff */
[----:B------:R-:W-:Y:S01]  /*bf40*/  FFMA.FTZ R11, R46, R63, R11 ;  /* 0x0000003f2e0b7223 */ /* 0x000fe2000001000b */
[----:B------:R-:W-:-:S02]  /*bf50*/  F2FP.BF16.PACK_AB R15, R50, R15 ;  /* 0x0000000f320f723e */ /* 0x000fc400000010ff */
[----:B------:R-:W-:Y:S02]  /*bf60*/  F2FP.BF16.PACK_AB R10, R65, R60 ;  /* 0x0000003c410a723e */ /* 0x000fe400000010ff */
[----:B------:R-:W-:Y:S01]  /*bf70*/  F2FP.BF16.PACK_AB R9, R48, R9 ;  /* 0x000000093009723e */ /* 0x000fe200000010ff */
[----:B------:R1:W-:Y:S01]  /*bf80*/  STS.128 [R55+0xc100], R12 ;  /* 0x00c1000c37007388 */ /* 0x0003e20000000c00 */
[----:B------:R-:W-:-:S05]  /*bf90*/  F2FP.BF16.PACK_AB R11, R11, R64 ;  /* 0x000000400b0b723e */ /* 0x000fca00000010ff */
[----:B------:R1:W-:Y:S02]  /*bfa0*/  STS.128 [R54+0xc100], R8 ;  /* 0x00c1000836007388 */ /* 0x0003e40000000c00 */
.L_x_135:
[----:B------:R-:W-:Y:S05]  /*bfb0*/  BSYNC B0 ;  /* 0x0000000000007941 */ /* 0x000fea0003800000 */
.L_x_134:
[----:B-1----:R-:W-:Y:S01]  /*bfc0*/  IADD3 R9, R28, 0x20, RZ ;  /* 0x000000201c097810 */ /* 0x002fe20007ffe0ff */
[----:B------:R-:W-:Y:S03]  /*bfd0*/  BSSY B0, `(.L_x_136) ;  /* 0x000006b000007945 */ /* 0x000fe60003800000 */
[----:B------:R-:W-:-:S13]  /*bfe0*/  ISETP.GE.AND P0, PT, R9, c[0x0][0x27c], PT ;  /* 0x00009f0009007a0c */ /* 0x000fda0003f06270 */
[----:B------:R-:W-:Y:S05]  /*bff0*/  @P0 BRA `(.L_x_137) ;  /* 0x0000068000000947 */ /* 0x000fea0003800000 */
[----:B------:R-:W-:Y:S01]  /*c000*/  SHF.R.S32.HI R12, RZ, 0x1f, R9 ;  /* 0x0000001fff0c7819 */ /* 0x000fe20000011409 */
[----:B------:R-:W-:Y:S01]  /*c010*/  IMAD.MOV.U32 R13, RZ, RZ, c[0x0][0x27c] ;  /* 0x00009f00ff0d7624 */ /* 0x000fe200078e00ff */
[----:B------:R-:W-:Y:S01]  /*c020*/  SHF.R.S32.HI R8, RZ, 0x1f, R29 ;  /* 0x0000001fff087819 */ /* 0x000fe2000001141d */
[----:B------:R-:W-:Y:S01]  /*c030*/  IMAD.SHL.U32 R14, R29, 0x40, RZ ;  /* 0x000000401d0e7824 */ /* 0x000fe200078e00ff */
[CC--:B------:R-:W-:Y:S01]  /*c040*/  LEA.HI R15, R12.reuse, R9.reuse, RZ, 0x3 ;  /* 0x000000090c0f7211 */ /* 0x0c0fe200078f18ff */
[----:B------:R-:W-:Y:S01]  /*c050*/  IMAD.U32 R54, R45, 0x10000, RZ ;  /* 0x000100002d367824 */ /* 0x000fe200078e00ff */
[----:B------:R-:W-:Y:S02]  /*c060*/  LEA.HI R12, R12, R9, RZ, 0x6 ;  /* 0x000000090c0c7211 */ /* 0x000fe400078f30ff */
[----:B------:R-:W-:Y:S02]  /*c070*/  SHF.R.S32.HI R10, RZ, 0x3, R15 ;  /* 0x00000003ff0a7819 */ /* 0x000fe4000001140f */
[----:B------:R-:W-:Y:S01]  /*c080*/  LOP3.LUT R14, R14, 0x1c0, RZ, 0xc0, !PT ;  /* 0x000001c00e0e7812 */ /* 0x000fe200078ec0ff */
[----:B------:R-:W-:Y:S01]  /*c090*/  IMAD.SHL.U32 R12, R12, 0x80, RZ ;  /* 0x000000800c0c7824 */ /* 0x000fe200078e00ff */
[----:B------:R-:W-:-:S02]  /*c0a0*/  LEA.HI R13, R13, R10, RZ, 0x1d ;  /* 0x0000000a0d0d7211 */ /* 0x000fc400078fe8ff */
[----:B------:R-:W-:Y:S02]  /*c0b0*/  LEA.HI R9, R8, R29, RZ, 0x3 ;  /* 0x0000001d08097211 */ /* 0x000fe400078f18ff */
[----:B------:R-:W-:Y:S01]  /*c0c0*/  SHF.R.S32.HI R10, RZ, 0x1f, R13 ;  /* 0x0000001fff0a7819 */ /* 0x000fe2000001140d */
[----:B------:R-:W-:Y:S01]  /*c0d0*/  IMAD.SHL.U32 R11, R13, 0x8, RZ ;  /* 0x000000080d0b7824 */ /* 0x000fe200078e00ff */
[----:B------:R-:W-:Y:S02]  /*c0e0*/  LOP3.LUT R15, R14, 0x38, R15, 0xf8, !PT ;  /* 0x000000380e0f7812 */ /* 0x000fe400078ef80f */
[----:B------:R-:W-:Y:S02]  /*c0f0*/  LEA.HI R10, R10, R13, RZ, 0x3 ;  /* 0x0000000d0a0a7211 */ /* 0x000fe400078f18ff */
[----:B------:R-:W-:Y:S02]  /*c100*/  SHF.R.U32.HI R8, RZ, 0x3, R14 ;  /* 0x00000003ff087819 */ /* 0x000fe4000001160e */
[----:B------:R-:W-:Y:S01]  /*c110*/  SHF.L.U32 R9, R9, 0x6, RZ ;  /* 0x0000000609097819 */ /* 0x000fe200000006ff */
[----:B------:R-:W-:Y:S01]  /*c120*/  IMAD.SHL.U32 R10, R10, 0x400, RZ ;  /* 0x000004000a0a7824 */ /* 0x000fe200078e00ff */
[----:B------:R-:W-:-:S02]  /*c130*/  LOP3.LUT R12, R12, 0x7fffe000, RZ, 0xc0, !PT ;  /* 0x7fffe0000c0c7812 */ /* 0x000fc400078ec0ff */
[----:B------:R-:W-:Y:S02]  /*c140*/  LOP3.LUT R15, R15, R8, RZ, 0x3c, !PT ;  /* 0x000000080f0f7212 */ /* 0x000fe400078e3cff */
[----:B------:R-:W-:Y:S02]  /*c150*/  LOP3.LUT R9, R9, 0xfffffe00, RZ, 0xc0, !PT ;  /* 0xfffffe0009097812 */ /* 0x000fe400078ec0ff */
[----:B------:R-:W-:Y:S02]  /*c160*/  LOP3.LUT R11, R14, 0x38, R11, 0xf8, !PT ;  /* 0x000000380e0b7812 */ /* 0x000fe400078ef80b */
[----:B------:R-:W-:Y:S02]  /*c170*/  IADD3 R12, R15, R12, R9 ;  /* 0x0000000c0f0c7210 */ /* 0x000fe40007ffe009 */
[----:B------:R-:W-:Y:S02]  /*c180*/  LOP3.LUT R46, R11, R8, RZ, 0x3c, !PT ;  /* 0x000000080b2e7212 */ /* 0x000fe400078e3cff */
[----:B------:R-:W-:Y:S01]  /*c190*/  LOP3.LUT R10, R10, 0x7fffe000, RZ, 0xc0, !PT ;  /* 0x7fffe0000a0a7812 */ /* 0x000fe200078ec0ff */
[----:B------:R-:W-:-:S03]  /*c1a0*/  IMAD.SHL.U32 R47, R12, 0x2, RZ ;  /* 0x000000020c2f7824 */ /* 0x000fc600078e00ff */
[----:B------:R-:W-:Y:S02]  /*c1b0*/  IADD3 R46, R46, R10, R9 ;  /* 0x0000000a2e2e7210 */ /* 0x000fe40007ffe009 */
[----:B------:R-:W1:Y:S02]  /*c1c0*/  LDS.128 R12, [R47+0xc100] ;  /* 0x00c100002f0c7984 */ /* 0x000e640000000c00 */
[----:B------:R-:W-:-:S05]  /*c1d0*/  SHF.L.U32 R46, R46, 0x1, RZ ;  /* 0x000000012e2e7819 */ /* 0x000fca00000006ff */
[----:B------:R-:W2:Y:S01]  /*c1e0*/  LDS.128 R8, [R46+0xc100] ;  /* 0x00c100002e087984 */ /* 0x000ea20000000c00 */
[C---:B-1----:R-:W-:Y:S01]  /*c1f0*/  IMAD.U32 R49, R12.reuse, 0x10000, RZ ;  /* 0x000100000c317824 */ /* 0x042fe200078e00ff */
[----:B------:R-:W-:Y:S01]  /*c200*/  LOP3.LUT R48, R12, 0xffff0000, RZ, 0xc0, !PT ;  /* 0xffff00000c307812 */ /* 0x000fe200078ec0ff */
[C---:B------:R-:W-:Y:S01]  /*c210*/  IMAD.U32 R12, R13.reuse, 0x10000, RZ ;  /* 0x000100000d0c7824 */ /* 0x040fe200078e00ff */
[----:B------:R-:W-:Y:S01]  /*c220*/  LOP3.LUT R51, R13, 0xffff0000, RZ, 0xc0, !PT ;  /* 0xffff00000d337812 */ /* 0x000fe200078ec0ff */
[C---:B------:R-:W-:Y:S01]  /*c230*/  IMAD.U32 R13, R15.reuse, 0x10000, RZ ;  /* 0x000100000f0d7824 */ /* 0x040fe200078e00ff */
[----:B------:R-:W-:Y:S01]  /*c240*/  LOP3.LUT R53, R15, 0xffff0000, RZ, 0xc0, !PT ;  /* 0xffff00000f357812 */ /* 0x000fe200078ec0ff */
[C---:B--2---:R-:W-:Y:S01]  /*c250*/  IMAD.U32 R52, R8.reuse, 0x10000, RZ ;  /* 0x0001000008347824 */ /* 0x044fe200078e00ff */
[----:B------:R-:W-:Y:S01]  /*c260*/  LOP3.LUT R15, R8, 0xffff0000, RZ, 0xc0, !PT ;  /* 0xffff0000080f7812 */ /* 0x000fe200078ec0ff */
[----:B------:R-:W-:Y:S01]  /*c270*/  IMAD.U32 R55, R11, 0x10000, RZ ;  /* 0x000100000b377824 */ /* 0x000fe200078e00ff */
[----:B------:R-:W-:-:S02]  /*c280*/  SHF.L.U32 R8, R9, 0x10, RZ ;  /* 0x0000001009087819 */ /* 0x000fc400000006ff */
[----:B------:R-:W-:Y:S01]  /*c290*/  LOP3.LUT R58, R9, 0xffff0000, RZ, 0xc0, !PT ;  /* 0xffff0000093a7812 */ /* 0x000fe200078ec0ff */
[----:B------:R-:W-:Y:S01]  /*c2a0*/  IMAD.U32 R9, R41, 0x10000, RZ ;  /* 0x0001000029097824 */ /* 0x000fe200078e00ff */
[C---:B------:R-:W-:Y:S02]  /*c2b0*/  SHF.L.U32 R57, R10.reuse, 0x10, RZ ;  /* 0x000000100a397819 */ /* 0x040fe400000006ff */
[----:B------:R-:W-:Y:S01]  /*c2c0*/  LOP3.LUT R56, R10, 0xffff0000, RZ, 0xc0, !PT ;  /* 0xffff00000a387812 */ /* 0x000fe200078ec0ff */
[-C--:B------:R-:W-:Y:S01]  /*c2d0*/  FMUL.FTZ R10, R9, R52.reuse ;  /* 0x00000034090a7220 */ /* 0x080fe20000410000 */
[----:B------:R-:W-:Y:S01]  /*c2e0*/  LOP3.LUT R41, R41, 0xffff0000, RZ, 0xc0, !PT ;  /* 0xffff000029297812 */ /* 0x000fe200078ec0ff */
[----:B------:R-:W-:Y:S01]  /*c2f0*/  FMUL.FTZ R52, R54, R52 ;  /* 0x0000003436347220 */ /* 0x000fe20000410000 */
[----:B------:R-:W-:Y:S01]  /*c300*/  SHF.L.U32 R50, R14, 0x10, RZ ;  /* 0x000000100e327819 */ /* 0x000fe200000006ff */
        /* <DEDUP_REMOVED lines=8> */
[----:B------:R-:W-:Y:S01]  /*c390*/  FMUL.FTZ R15, R54, R15 ;  /* 0x0000000f360f7220 */ /* 0x000fe20000410000 */
[----:B------:R-:W-:Y:S01]  /*c3a0*/  LOP3.LUT R14, R14, 0xffff0000, RZ, 0xc0, !PT ;  /* 0xffff00000e0e7812 */ /* 0x000fe200078ec0ff */
[-C--:B------:R-:W-:Y:S01]  /*c3b0*/  FMUL.FTZ R49, R45, R57.reuse ;  /* 0x000000392d317220 */ /* 0x080fe20000410000 */
[----:B------:R-:W-:Y:S01]  /*c3c0*/  LOP3.LUT R11, R11, 0xffff0000, RZ, 0xc0, !PT ;  /* 0xffff00000b0b7812 */ /* 0x000fe200078ec0ff */
[----:B------:R-:W-:-:S02]  /*c3d0*/  FMUL.FTZ R57, R9, R57 ;  /* 0x0000003909397220 */ /* 0x000fc40000410000 */
[-C--:B------:R-:W-:Y:S02]  /*c3e0*/  FFMA.FTZ R59, R54, R48.reuse, -R59 ;  /* 0x00000030363b7223 */ /* 0x080fe4000001083b */
[----:B------:R-:W-:Y:S02]  /*c3f0*/  FFMA.FTZ R15, R41, R48, R15 ;  /* 0x00000030290f7223 */ /* 0x000fe4000001000f */
[-C--:B------:R-:W-:Y:S02]  /*c400*/  FFMA.FTZ R49, R9, R50.reuse, -R49 ;  /* 0x0000003209317223 */ /* 0x080fe40000010831 */
[----:B------:R-:W-:Y:S01]  /*c410*/  FFMA.FTZ R57, R45, R50, R57 ;  /* 0x000000322d397223 */ /* 0x000fe20000010039 */
[C---:B------:R-:W-:Y:S01]  /*c420*/  SHF.L.U32 R50, R38.reuse, 0x10, RZ ;  /* 0x0000001026327819 */ /* 0x040fe200000006ff */
[-C--:B------:R-:W-:Y:S01]  /*c430*/  FMUL.FTZ R48, R39, R56.reuse ;  /* 0x0000003827307220 */ /* 0x080fe20000410000 */
[----:B------:R-:W-:Y:S01]  /*c440*/  LOP3.LUT R38, R38, 0xffff0000, RZ, 0xc0, !PT ;  /* 0xffff000026267812 */ /* 0x000fe200078ec0ff */
[----:B------:R-:W-:-:S02]  /*c450*/  FMUL.FTZ R56, R43, R56 ;  /* 0x000000382b387220 */ /* 0x000fc40000410000 */
[C---:B------:R-:W-:Y:S01]  /*c460*/  IMAD.U32 R9, R40.reuse, 0x10000, RZ ;  /* 0x0001000028097824 */ /* 0x040fe200078e00ff */
[----:B------:R-:W-:Y:S01]  /*c470*/  LOP3.LUT R40, R40, 0xffff0000, RZ, 0xc0, !PT ;  /* 0xffff000028287812 */ /* 0x000fe200078ec0ff */
[C---:B------:R-:W-:Y:S01]  /*c480*/  IMAD.U32 R41, R44.reuse, 0x10000, RZ ;  /* 0x000100002c297824 */ /* 0x040fe200078e00ff */
[----:B------:R-:W-:Y:S01]  /*c490*/  LOP3.LUT R44, R44, 0xffff0000, RZ, 0xc0, !PT ;  /* 0xffff00002c2c7812 */ /* 0x000fe200078ec0ff */
[C---:B------:R-:W-:Y:S01]  /*c4a0*/  IMAD.U32 R54, R42.reuse, 0x10000, RZ ;  /* 0x000100002a367824 */ /* 0x040fe200078e00ff */
[----:B------:R-:W-:Y:S01]  /*c4b0*/  LOP3.LUT R42, R42, 0xffff0000, RZ, 0xc0, !PT ;  /* 0xffff00002a2a7812 */ /* 0x000fe200078ec0ff */
[-C--:B------:R-:W-:Y:S02]  /*c4c0*/  FFMA.FTZ R48, R43, R14.reuse, -R48 ;  /* 0x0000000e2b307223 */ /* 0x080fe40000010830 */
[----:B------:R-:W-:Y:S02]  /*c4d0*/  FFMA.FTZ R56, R39, R14, R56 ;  /* 0x0000000e27387223 */ /* 0x000fe40000010038 */
[----:B------:R-:W-:-:S02]  /*c4e0*/  FMUL.FTZ R43, R9, R8 ;  /* 0x00000008092b7220 */ /* 0x000fc40000410000 */
[-C--:B------:R-:W-:Y:S02]  /*c4f0*/  FMUL.FTZ R14, R50, R55.reuse ;  /* 0x00000037320e7220 */ /* 0x080fe40000410000 */
[C---:B------:R-:W-:Y:S02]  /*c500*/  FMUL.FTZ R8, R41.reuse, R8 ;  /* 0x0000000829087220 */ /* 0x040fe40000410000 */
[C---:B------:R-:W-:Y:S02]  /*c510*/  FMUL.FTZ R55, R54.reuse, R55 ;  /* 0x0000003736377220 */ /* 0x040fe40000410000 */
[-C--:B------:R-:W-:Y:S02]  /*c520*/  FFMA.FTZ R43, R41, R12.reuse, -R43 ;  /* 0x0000000c292b7223 */ /* 0x080fe4000001082b */
[----:B------:R-:W-:Y:S02]  /*c530*/  FFMA.FTZ R9, R9, R12, R8 ;  /* 0x0000000c09097223 */ /* 0x000fe40000010008 */
[----:B------:R-:W-:Y:S01]  /*c540*/  FFMA.FTZ R54, R54, R13, -R14 ;  /* 0x0000000d36367223 */ /* 0x000fe2000001080e */
[----:B------:R-:W-:Y:S01]  /*c550*/  F2FP.BF16.PACK_AB R14, R48, R49 ;  /* 0x00000031300e723e */ /* 0x000fe200000010ff */
[----:B------:R-:W-:-:S02]  /*c560*/  FFMA.FTZ R55, R50, R13, R55 ;  /* 0x0000000d32377223 */ /* 0x000fc40000010037 */
[-C--:B------:R-:W-:Y:S02]  /*c570*/  FMUL.FTZ R13, R40, R58.reuse ;  /* 0x0000003a280d7220 */ /* 0x080fe40000410000 */
[-C--:B------:R-:W-:Y:S02]  /*c580*/  FMUL.FTZ R12, R38, R11.reuse ;  /* 0x0000000b260c7220 */ /* 0x080fe40000410000 */
[----:B------:R-:W-:Y:S02]  /*c590*/  FMUL.FTZ R58, R44, R58 ;  /* 0x0000003a2c3a7220 */ /* 0x000fe40000410000 */
[----:B------:R-:W-:Y:S02]  /*c5a0*/  FMUL.FTZ R8, R42, R11 ;  /* 0x0000000b2a087220 */ /* 0x000fe40000410000 */
[----:B------:R-:W-:Y:S02]  /*c5b0*/  FFMA.FTZ R44, R44, R51, -R13 ;  /* 0x000000332c2c7223 */ /* 0x000fe4000001080d */
[----:B------:R-:W-:Y:S01]  /*c5c0*/  FFMA.FTZ R11, R42, R53, -R12 ;  /* 0x000000352a0b7223 */ /* 0x000fe2000001080c */
[----:B------:R-:W-:Y:S01]  /*c5d0*/  F2FP.BF16.PACK_AB R12, R59, R10 ;  /* 0x0000000a3b0c723e */ /* 0x000fe200000010ff */
[----:B------:R-:W-:Y:S01]  /*c5e0*/  FFMA.FTZ R40, R40, R51, R58 ;  /* 0x0000003328287223 */ /* 0x000fe2000001003a */
[----:B------:R-:W-:Y:S01]  /*c5f0*/  F2FP.BF16.PACK_AB R13, R44, R43 ;  /* 0x0000002b2c0d723e */ /* 0x000fe200000010ff */
[----:B------:R-:W-:Y:S01]  /*c600*/  FFMA.FTZ R38, R38, R53, R8 ;  /* 0x0000003526267223 */ /* 0x000fe20000010008 */
[----:B------:R-:W-:-:S02]  /*c610*/  F2FP.BF16.PACK_AB R8, R15, R52 ;  /* 0x000000340f08723e */ /* 0x000fc400000010ff */
[----:B------:R-:W-:Y:S02]  /*c620*/  F2FP.BF16.PACK_AB R15, R11, R54 ;  /* 0x000000360b0f723e */ /* 0x000fe400000010ff */
[----:B------:R-:W-:Y:S02]  /*c630*/  F2FP.BF16.PACK_AB R10, R56, R57 ;  /* 0x00000039380a723e */ /* 0x000fe400000010ff */
[----:B------:R-:W-:Y:S01]  /*c640*/  F2FP.BF16.PACK_AB R9, R40, R9 ;  /* 0x000000092809723e */ /* 0x000fe200000010ff */
[----:B------:R1:W-:Y:S01]  /*c650*/  STS.128 [R47+0xc100], R12 ;  /* 0x00c1000c2f007388 */ /* 0x0003e20000000c00 */
[----:B------:R-:W-:-:S05]  /*c660*/  F2FP.BF16.PACK_AB R11, R38, R55 ;  /* 0x00000037260b723e */ /* 0x000fca00000010ff */
[----:B------:R1:W-:Y:S02]  /*c670*/  STS.128 [R46+0xc100], R8 ;  /* 0x00c100082e007388 */ /* 0x0003e40000000c00 */
.L_x_137:
[----:B------:R-:W-:Y:S05]  /*c680*/  BSYNC B0 ;  /* 0x0000000000007941 */ /* 0x000fea0003800000 */
.L_x_136:
[----:B------:R-:W-:-:S04]  /*c690*/  IADD3 R28, R28, 0x40, RZ ;  /* 0x000000401c1c7810 */ /* 0x000fc80007ffe0ff */
[----:B------:R-:W-:-:S13]  /*c6a0*/  ISETP.GE.AND P0, PT, R28, c[0x0][0x27c], PT ;  /* 0x00009f001c007a0c */ /* 0x000fda0003f06270 */
[----:B------:R-:W-:Y:S05]  /*c6b0*/  @P0 BRA `(.L_x_115) ;  /* 0x0000068000000947 */ /* 0x000fea0003800000 */
[----:B-1----:R-:W-:Y:S01]  /*c6c0*/  SHF.R.S32.HI R13, RZ, 0x1f, R28 ;  /* 0x0000001fff0d7819 */ /* 0x002fe2000001141c */
[----:B------:R-:W-:Y:S01]  /*c6d0*/  IMAD.MOV.U32 R11, RZ, RZ, c[0x0][0x27c] ;  /* 0x00009f00ff0b7624 */ /* 0x000fe200078e00ff */
[----:B------:R-:W-:Y:S01]  /*c6e0*/  SHF.R.S32.HI R8, RZ, 0x1f, R29 ;  /* 0x0000001fff087819 */ /* 0x000fe2000001141d */
[----:B------:R-:W-:Y:S01]  /*c6f0*/  IMAD.SHL.U32 R12, R29, 0x40, RZ ;  /* 0x000000401d0c7824 */ /* 0x000fe200078e00ff */
[CC--:B------:R-:W-:Y:S02]  /*c700*/  LEA.HI R9, R13.reuse, R28.reuse, RZ, 0x3 ;  /* 0x0000001c0d097211 */ /* 0x0c0fe400078f18ff */
        /* <DEDUP_REMOVED lines=10> */
[----:B------:R-:W-:Y:S02]  /*c7b0*/  SHF.L.U32 R8, R8, 0x6, RZ ;  /* 0x0000000608087819 */ /* 0x000fe400000006ff */
[----:B------:R-:W-:Y:S01]  /*c7c0*/  SHF.R.U32.HI R9, RZ, 0x3, R12 ;  /* 0x00000003ff097819 */ /* 0x000fe2000001160c */
[----:B------:R-:W-:Y:S01]  /*c7d0*/  IMAD.SHL.U32 R11, R10, 0x400, RZ ;  /* 0x000004000a0b7824 */ /* 0x000fe200078e00ff */
[----:B------:R-:W-:-:S02]  /*c7e0*/  LOP3.LUT R12, R12, 0x38, R15, 0xf8, !PT ;  /* 0x000000380c0c7812 */ /* 0x000fc400078ef80f */
[----:B------:R-:W-:Y:S02]  /*c7f0*/  LOP3.LUT R13, R13, 0x7fffe000, RZ, 0xc0, !PT ;  /* 0x7fffe0000d0d7812 */ /* 0x000fe400078ec0ff */
[----:B------:R-:W-:Y:S02]  /*c800*/  LOP3.LUT R8, R8, 0xfffffe00, RZ, 0xc0, !PT ;  /* 0xfffffe0008087812 */ /* 0x000fe400078ec0ff */
[-C--:B------:R-:W-:Y:S02]  /*c810*/  LOP3.LUT R14, R14, R9.reuse, RZ, 0x3c, !PT ;  /* 0x000000090e0e7212 */ /* 0x080fe400078e3cff */
[----:B------:R-:W-:Y:S02]  /*c820*/  LOP3.LUT R10, R12, R9, RZ, 0x3c, !PT ;  /* 0x000000090c0a7212 */ /* 0x000fe400078e3cff */
[----:B------:R-:W-:Y:S02]  /*c830*/  LOP3.LUT R9, R11, 0x7fffe000, RZ, 0xc0, !PT ;  /* 0x7fffe0000b097812 */ /* 0x000fe400078ec0ff */
[----:B------:R-:W-:-:S02]  /*c840*/  IADD3 R13, R14, R13, R8 ;  /* 0x0000000d0e0d7210 */ /* 0x000fc40007ffe008 */
[----:B------:R-:W-:-:S03]  /*c850*/  IADD3 R9, R10, R9, R8 ;  /* 0x000000090a097210 */ /* 0x000fc60007ffe008 */
[----:B------:R-:W-:Y:S01]  /*c860*/  IMAD.SHL.U32 R29, R13, 0x2, RZ ;  /* 0x000000020d1d7824 */ /* 0x000fe200078e00ff */
[----:B------:R-:W-:-:S04]  /*c870*/  SHF.L.U32 R28, R9, 0x1, RZ ;  /* 0x00000001091c7819 */ /* 0x000fc800000006ff */
[----:B------:R-:W1:Y:S04]  /*c880*/  LDS.128 R12, [R29+0xc100] ;  /* 0x00c100001d0c7984 */ /* 0x000e680000000c00 */
[----:B------:R-:W2:Y:S01]  /*c890*/  LDS.128 R8, [R28+0xc100] ;  /* 0x00c100001c087984 */ /* 0x000ea20000000c00 */
[C---:B-1----:R-:W-:Y:S01]  /*c8a0*/  IMAD.U32 R39, R12.reuse, 0x10000, RZ ;  /* 0x000100000c277824 */ /* 0x042fe200078e00ff */
[----:B------:R-:W-:Y:S01]  /*c8b0*/  LOP3.LUT R38, R12, 0xffff0000, RZ, 0xc0, !PT ;  /* 0xffff00000c267812 */ /* 0x000fe200078ec0ff */
[C---:B------:R-:W-:Y:S01]  /*c8c0*/  IMAD.U32 R12, R13.reuse, 0x10000, RZ ;  /* 0x000100000d0c7824 */ /* 0x040fe200078e00ff */
[----:B------:R-:W-:Y:S01]  /*c8d0*/  LOP3.LUT R41, R13, 0xffff0000, RZ, 0xc0, !PT ;  /* 0xffff00000d297812 */ /* 0x000fe200078ec0ff */
[C---:B--2---:R-:W-:Y:S01]  /*c8e0*/  IMAD.U32 R44, R8.reuse, 0x10000, RZ ;  /* 0x00010000082c7824 */ /* 0x044fe200078e00ff */
[----:B------:R-:W-:Y:S01]  /*c8f0*/  LOP3.LUT R43, R8, 0xffff0000, RZ, 0xc0, !PT ;  /* 0xffff0000082b7812 */ /* 0x000fe200078ec0ff */
[C---:B------:R-:W-:Y:S01]  /*c900*/  IMAD.U32 R13, R15.reuse, 0x10000, RZ ;  /* 0x000100000f0d7824 */ /* 0x040fe200078e00ff */
[----:B------:R-:W-:Y:S01]  /*c910*/  LOP3.LUT R45, R15, 0xffff0000, RZ, 0xc0, !PT ;  /* 0xffff00000f2d7812 */ /* 0x000fe200078ec0ff */
[----:B------:R-:W-:Y:S01]  /*c920*/  IMAD.U32 R8, R9, 0x10000, RZ ;  /* 0x0001000009087824 */ /* 0x000fe200078e00ff */
[----:B------:R-:W-:Y:S01]  /*c930*/  SHF.L.U32 R42, R10, 0x10, RZ ;  /* 0x000000100a2a7819 */ /* 0x000fe200000006ff */
[----:B------:R-:W-:Y:S01]  /*c940*/  IMAD.U32 R15, R31, 0x10000, RZ ;  /* 0x000100001f0f7824 */ /* 0x000fe200078e00ff */
[----:B------:R-:W-:Y:S01]  /*c950*/  LOP3.LUT R48, R9, 0xffff0000, RZ, 0xc0, !PT ;  /* 0xffff000009307812 */ /* 0x000fe200078ec0ff */
[----:B------:R-:W-:Y:S01]  /*c960*/  IMAD.U32 R46, R11, 0x10000, RZ ;  /* 0x000100000b2e7824 */ /* 0x000fe200078e00ff */
[----:B------:R-:W-:-:S02]  /*c970*/  SHF.L.U32 R9, R35, 0x10, RZ ;  /* 0x0000001023097819 */ /* 0x000fc400000006ff */
[----:B------:R-:W-:Y:S01]  /*c980*/  LOP3.LUT R47, R10, 0xffff0000, RZ, 0xc0, !PT ;  /* 0xffff00000a2f7812 */ /* 0x000fe200078ec0ff */
[-C--:B------:R-:W-:Y:S01]  /*c990*/  FMUL.FTZ R10, R15, R42.reuse ;  /* 0x0000002a0f0a7220 */ /* 0x080fe20000410000 */
[C---:B------:R-:W-:Y:S01]  /*c9a0*/  SHF.L.U32 R40, R14.reuse, 0x10, RZ ;  /* 0x000000100e287819 */ /* 0x040fe200000006ff */
[----:B------:R-:W-:Y:S01]  /*c9b0*/  FMUL.FTZ R42, R9, R42 ;  /* 0x0000002a092a7220 */ /* 0x000fe20000410000 */
[----:B------:R-:W-:Y:S02]  /*c9c0*/  LOP3.LUT R31, R31, 0xffff0000, RZ, 0xc0, !PT ;  /* 0xffff00001f1f7812 */ /* 0x000fe400078ec0ff */
        /* <DEDUP_REMOVED lines=11> */
[----:B------:R-:W-:-:S02]  /*ca80*/  FMUL.FTZ R40, R9, R44 ;  /* 0x0000002c09287220 */ /* 0x000fc40000410000 */
[----:B------:R-:W-:Y:S02]  /*ca90*/  FMUL.FTZ R44, R15, R44 ;  /* 0x0000002c0f2c7220 */ /* 0x000fe40000410000 */
[-C--:B------:R-:W-:Y:S02]  /*caa0*/  FFMA.FTZ R49, R35, R14.reuse, -R49 ;  /* 0x0000000e23317223 */ /* 0x080fe40000010831 */
[----:B------:R-:W-:Y:S02]  /*cab0*/  FFMA.FTZ R47, R31, R14, R47 ;  /* 0x0000000e1f2f7223 */ /* 0x000fe4000001002f */
[----:B------:R-:W-:Y:S02]  /*cac0*/  FFMA.FTZ R44, R9, R39, R44 ;  /* 0x00000027092c7223 */ /* 0x000fe4000001002c */
[----:B------:R-:W-:Y:S02]  /*cad0*/  FMUL.FTZ R14, R33, R43 ;  /* 0x0000002b210e7220 */ /* 0x000fe40000410000 */
[----:B------:R-:W-:-:S02]  /*cae0*/  FFMA.FTZ R40, R15, R39, -R40 ;  /* 0x000000270f287223 */ /* 0x000fc40000010828 */
[C---:B------:R-:W-:Y:S01]  /*caf0*/  IMAD.U32 R9, R32.reuse, 0x10000, RZ ;  /* 0x0001000020097824 */ /* 0x040fe200078e00ff */
[----:B------:R-:W-:Y:S01]  /*cb00*/  LOP3.LUT R32, R32, 0xffff0000, RZ, 0xc0, !PT ;  /* 0xffff000020207812 */ /* 0x000fe200078ec0ff */
[C---:B------:R-:W-:Y:S01]  /*cb10*/  IMAD.U32 R15, R36.reuse, 0x10000, RZ ;  /* 0x00010000240f7824 */ /* 0x040fe200078e00ff */
[----:B------:R-:W-:Y:S01]  /*cb20*/  LOP3.LUT R36, R36, 0xffff0000, RZ, 0xc0, !PT ;  /* 0xffff000024247812 */ /* 0x000fe200078ec0ff */
[C---:B------:R-:W-:Y:S02]  /*cb30*/  FMUL.FTZ R43, R37.reuse, R43 ;  /* 0x0000002b252b7220 */ /* 0x040fe40000410000 */
[----:B------:R-:W-:Y:S01]  /*cb40*/  FFMA.FTZ R37, R37, R38, -R14 ;  /* 0x0000002625257223 */ /* 0x000fe2000001080e */
[C---:B------:R-:W-:Y:S01]  /*cb50*/  SHF.L.U32 R14, R30.reuse, 0x10, RZ ;  /* 0x000000101e0e7819 */ /* 0x040fe200000006ff */
[-C--:B------:R-:W-:Y:S01]  /*cb60*/  FMUL.FTZ R35, R9, R8.reuse ;  /* 0x0000000809237220 */ /* 0x080fe20000410000 */
[----:B------:R-:W-:Y:S01]  /*cb70*/  LOP3.LUT R30, R30, 0xffff0000, RZ, 0xc0, !PT ;  /* 0xffff00001e1e7812 */ /* 0x000fe200078ec0ff */
[C---:B------:R-:W-:Y:S01]  /*cb80*/  IMAD.U32 R31, R34.reuse, 0x10000, RZ ;  /* 0x00010000221f7824 */ /* 0x040fe200078e00ff */
[----:B------:R-:W-:Y:S01]  /*cb90*/  LOP3.LUT R34, R34, 0xffff0000, RZ, 0xc0, !PT ;  /* 0xffff000022227812 */ /* 0x000fe200078ec0ff */
[----:B------:R-:W-:-:S02]  /*cba0*/  FMUL.FTZ R8, R15, R8 ;  /* 0x000000080f087220 */ /* 0x000fc40000410000 */
[----:B------:R-:W-:Y:S02]  /*cbb0*/  FFMA.FTZ R43, R33, R38, R43 ;  /* 0x00000026212b7223 */ /* 0x000fe4000001002b */
[-C--:B------:R-:W-:Y:S02]  /*cbc0*/  FFMA.FTZ R35, R15, R12.reuse, -R35 ;  /* 0x0000000c0f237223 */ /* 0x080fe40000010823 */
[----:B------:R-:W-:Y:S02]  /*cbd0*/  FFMA.FTZ R9, R9, R12, R8 ;  /* 0x0000000c09097223 */ /* 0x000fe40000010008 */
[----:B------:R-:W-:Y:S02]  /*cbe0*/  FMUL.FTZ R38, R14, R46 ;  /* 0x0000002e0e267220 */ /* 0x000fe40000410000 */
[----:B------:R-:W-:Y:S02]  /*cbf0*/  FMUL.FTZ R12, R32, R48 ;  /* 0x00000030200c7220 */ /* 0x000fe40000410000 */
[----:B------:R-:W-:-:S02]  /*cc00*/  FMUL.FTZ R8, R30, R11 ;  /* 0x0000000b1e087220 */ /* 0x000fc40000410000 */
[C---:B------:R-:W-:Y:S02]  /*cc10*/  FMUL.FTZ R46, R31.reuse, R46 ;  /* 0x0000002e1f2e7220 */ /* 0x040fe40000410000 */
[----:B------:R-:W-:Y:S02]  /*cc20*/  FMUL.FTZ R48, R36, R48 ;  /* 0x0000003024307220 */ /* 0x000fe40000410000 */
        /* <DEDUP_REMOVED lines=17> */
.L_x_115:
[----:B------:R-:W-:Y:S05]  /*cd40*/  BSYNC B2 ;  /* 0x0000000000027941 */ /* 0x000fea0003800000 */
.L_x_99:
[----:B-1----:R-:W-:Y:S01]  /*cd50*/  IMAD R8, R25, c[0x0][0x208], RZ ;  /* 0x0000820019087a24 */ /* 0x002fe200078e02ff */
[----:B------:R-:W-:Y:S01]  /*cd60*/  SHF.R.S32.HI R9, RZ, 0x4, R22 ;  /* 0x00000004ff097819 */ /* 0x000fe20000011416 */
[----:B------:R-:W-:Y:S01]  /*cd70*/  IMAD.WIDE.U32 R10, R215, c[0x0][0x208], RZ ;  /* 0x00008200d70a7a25 */ /* 0x000fe200078e00ff */
[----:B------:R-:W-:Y:S01]  /*cd80*/  SHF.R.S32.HI R12, RZ, 0x1f, R17 ;  /* 0x0000001fff0c7819 */ /* 0x000fe20000011411 */
[----:B------:R-:W-:-:S04]  /*cd90*/  DEPBAR.LE SB0, 0x0 ;  /* 0x000080000000791a */ /* 0x000fc80000000000 */
[----:B------:R-:W-:Y:S01]  /*cda0*/  IMAD R8, R215, c[0x0][0x20c], R8 ;  /* 0x00008300d7087a24 */ /* 0x000fe200078e0208 */
[----:B------:R-:W-:Y:S01]  /*cdb0*/  LEA.HI R145, R12, R17, RZ, 0x3 ;  /* 0x000000110c917211 */ /* 0x000fe200078f18ff */
[----:B------:R-:W-:Y:S01]  /*cdc0*/  IMAD R13, R24, c[0x0][0x218], RZ ;  /* 0x00008600180d7a24 */ /* 0x000fe200078e02ff */
[----:B------:R-:W-:Y:S01]  /*cdd0*/  SHF.L.U32 R12, R18, 0x6, RZ ;  /* 0x00000006120c7819 */ /* 0x000fe200000006ff */
[----:B------:R-:W-:Y:S01]  /*cde0*/  IMAD.IADD R11, R11, 0x1, R8 ;  /* 0x000000010b0b7824 */ /* 0x000fe200078e0208 */
[----:B------:R-:W-:Y:S01]  /*cdf0*/  LOP3.LUT R145, R145, 0xfffffff8, RZ, 0xc0, !PT ;  /* 0xfffffff891917812 */ /* 0x000fe200078ec0ff */
[----:B------:R-:W-:Y:S01]  /*ce00*/  IMAD R13, R214, c[0x0][0x21c], R13 ;  /* 0x00008700d60d7a24 */ /* 0x000fe200078e020d */
[----:B------:R-:W-:Y:S01]  /*ce10*/  LOP3.LUT R12, R12, 0x1c0, RZ, 0xc0, !PT ;  /* 0x000001c00c0c7812 */ /* 0x000fe200078ec0ff */
[----:B------:R-:W-:Y:S01]  /*ce20*/  IMAD.WIDE.U32 R10, R214, c[0x0][0x218], R10 ;  /* 0x00008600d60a7a25 */ /* 0x000fe200078e000a */
[----:B------:R-:W-:Y:S01]  /*ce30*/  BAR.SYNC.DEFER_BLOCKING 0x0 ;  /* 0x0000000000007b1d */ /* 0x000fe20000010000 */
[----:B------:R-:W-:-:S02]  /*ce40*/  ISETP.GE.AND P2, PT, R134, c[0x0][0x1d4], PT ;  /* 0x0000750086007a0c */ /* 0x000fc40003f46270 */
[----:B------:R-:W-:Y:S01]  /*ce50*/  IMAD.SHL.U32 R8, R20, 0x40, RZ ;  /* 0x0000004014087824 */ /* 0x000fe200078e00ff */
[----:B------:R-:W-:Y:S01]  /*ce60*/  IADD3 R26, P0, R26, R10, RZ ;  /* 0x0000000a1a1a7210 */ /* 0x000fe20007f1e0ff */
[----:B------:R-:W-:Y:S01]  /*ce70*/  IMAD.SHL.U32 R82, R7, 0x40, RZ ;  /* 0x0000004007527824 */ /* 0x000fe200078e00ff */
[----:B------:R-:W-:Y:S02]  /*ce80*/  LEA.HI R10, R22, R9, RZ, 0x1 ;  /* 0x00000009160a7211 */ /* 0x000fe400078f08ff */
[----:B------:R-:W-:Y:S01]  /*ce90*/  IADD3.X R13, R210, R11, R13, P0, !PT ;  /* 0x0000000bd20d7210 */ /* 0x000fe200007fe40d */
[----:B------:R-:W-:Y:S01]  /*cea0*/  IMAD.SHL.U32 R11, R23, 0x8, RZ ;  /* 0x00000008170b7824 */ /* 0x000fe200078e00ff */
[----:B------:R-:W-:Y:S01]  /*ceb0*/  LOP3.LUT R8, R8, 0x1c0, RZ, 0xc0, !PT ;  /* 0x000001c008087812 */ /* 0x000fe200078ec0ff */
[----:B------:R-:W-:Y:S01]  /*cec0*/  IMAD.WIDE R22, R145, 0x2, RZ ;  /* 0x0000000291167825 */ /* 0x000fe200078e02ff */
[----:B------:R-:W-:Y:S02]  /*ced0*/  LEA R14, P0, R26, c[0x0][0x1f8], 0x1 ;  /* 0x00007e001a0e7a11 */ /* 0x000fe400078008ff */
[----:B------:R-:W-:-:S02]  /*cee0*/  LOP3.LUT R11, R8, 0x8, R11, 0xf8, !PT ;  /* 0x00000008080b7812 */ /* 0x000fc400078ef80b */
[----:B------:R-:W-:Y:S01]  /*cef0*/  LOP3.LUT R10, R10, 0xfffffffe, RZ, 0xc0, !PT ;  /* 0xfffffffe0a0a7812 */ /* 0x000fe200078ec0ff */
[----:B------:R-:W1:Y:S01]  /*cf00*/  SHFL.IDX PT, R40, R14, RZ, 0x181f ;  /* 0x00181fff0e287589 */ /* 0x000e6200000e0000 */
[----:B------:R-:W-:Y:S02]  /*cf10*/  SHF.R.U32.HI R8, RZ, 0x3, R8 ;  /* 0x00000003ff087819 */ /* 0x000fe40000011608 */
[----:B------:R-:W-:Y:S01]  /*cf20*/  LEA.HI.X R13, R26, c[0x0][0x1fc], R13, 0x1, P0 ;  /* 0x00007f001a0d7a11 */ /* 0x000fe200000f0c0d */
[----:B------:R-:W-:Y:S01]  /*cf30*/  IMAD.IADD R10, R9, 0x1, -R10 ;  /* 0x00000001090a7824 */ /* 0x000fe200078e0a0a */
[----:B------:R-:W-:Y:S01]  /*cf40*/  LOP3.LUT R11, R11, R8, RZ, 0x3c, !PT ;  /* 0x000000080b0b7212 */ /* 0x000fe200078e3cff */
[----:B------:R2:W3:Y:S01]  /*cf50*/  SHFL.IDX PT, R56, R14, 0x1, 0x181f ;  /* 0x00381f000e387f89 */ /* 0x0004e200000e0000 */
[----:B------:R-:W-:Y:S02]  /*cf60*/  LOP3.LUT P0, RZ, R20, 0x2, RZ, 0xc0, !PT ;  /* 0x0000000214ff7812 */ /* 0x000fe4000780c0ff */
[----:B------:R-:W-:Y:S01]  /*cf70*/  LOP3.LUT R82, R82, 0xfffffe00, RZ, 0xc0, !PT ;  /* 0xfffffe0052527812 */ /* 0x000fe200078ec0ff */
[----:B------:R-:W4:Y:S01]  /*cf80*/  SHFL.IDX PT, R9, R13, RZ, 0x181f ;  /* 0x00181fff0d097589 */ /* 0x000f2200000e0000 */
[----:B------:R-:W-:Y:S01]  /*cf90*/  IMAD R205, R10, 0x200, R11 ;  /* 0x000002000acd7824 */ /* 0x000fe200078e020b */
[----:B------:R-:W-:-:S02]  /*cfa0*/  SHF.L.U32 R216, R2, 0x1, RZ ;  /* 0x0000000102d87819 */ /* 0x000fc400000006ff */
[----:B------:R-:W5:Y:S01]  /*cfb0*/  SHFL.IDX PT, R8, R13, 0x1, 0x181f ;  /* 0x00381f000d087f89 */ /* 0x000f6200000e0000 */
[----:B------:R-:W-:Y:S01]  /*cfc0*/  IMAD.SHL.U32 R205, R205, 0x2, RZ ;  /* 0x00000002cdcd7824 */ /* 0x000fe200078e00ff */
[----:B------:R-:W-:-:S04]  /*cfd0*/  P2R R36, PR, RZ, 0x8 ;  /* 0x00000008ff247803 */ /* 0x000fc80000000000 */
[C---:B------:R-:W-:Y:S01]  /*cfe0*/  IADD3 R11, R205.reuse, 0x6100, RZ ;  /* 0x00006100cd0b7810 */ /* 0x040fe20007ffe0ff */
[----:B------:R-:W-:Y:S01]  /*cff0*/  LDSM.16.M88.4 R28, [R205+0x6100] ;  /* 0x00610000cd1c783b */ /* 0x000fe20000000200 */
[----:B------:R-:W-:Y:S02]  /*d000*/  IADD3 R204, R205, 0x6120, RZ ;  /* 0x00006120cdcc7810 */ /* 0x000fe40007ffe0ff */
[----:B------:R-:W-:Y:S01]  /*d010*/  @P0 IADD3 R204, R11, -0x20, RZ ;  /* 0xffffffe00bcc0810 */ /* 0x000fe20007ffe0ff */
[----:B------:R-:W-:Y:S01]  /*d020*/  LDSM.16.M88.4 R44, [R205+0x6900] ;  /* 0x00690000cd2c783b */ /* 0x000fe20000000200 */
[----:B------:R-:W-:Y:S02]  /*d030*/  SHF.R.S32.HI R11, RZ, 0x1f, R16 ;  /* 0x0000001fff0b7819 */ /* 0x000fe40000011410 */
[----:B------:R-:W-:Y:S01]  /*d040*/  IADD3 R195, R204, 0x800, RZ ;  /* 0x00000800ccc37810 */ /* 0x000fe20007ffe0ff */
[----:B--2---:R-:W-:Y:S01]  /*d050*/  IMAD.WIDE R14, R134, 0x2, RZ ;  /* 0x00000002860e7825 */ /* 0x004fe200078e02ff */
[----:B------:R-:W-:Y:S01]  /*d060*/  LEA.HI R144, R11, R16, RZ, 0x3 ;  /* 0x000000100b907211 */ /* 0x000fe200078f18ff */
[----:B------:R-:W-:Y:S01]  /*d070*/  LDSM.16.M88.4 R72, [R205+0x7100] ;  /* 0x00710000cd48783b */ /* 0x000fe20000000200 */
[----:B------:R-:W-:Y:S01]  /*d080*/  IADD3 R194, R204, 0x1000, RZ ;  /* 0x00001000ccc27810 */ /* 0x000fe20007ffe0ff */
[----:B------:R-:W-:Y:S01]  /*d090*/  IMAD.SHL.U32 R11, R10, 0x8, RZ ;  /* 0x000000080a0b7824 */ /* 0x000fe200078e00ff */
[----:B-1----:R-:W-:Y:S01]  /*d0a0*/  IADD3 R48, P1, R40, R14, RZ ;  /* 0x0000000e28307210 */ /* 0x002fe20007f3e0ff */
[----:B------:R-:W-:Y:S01]  /*d0b0*/  LDSM.16.M88.4 R32, [R205+0x7900] ;  /* 0x00790000cd20783b */ /* 0x000fe20000000200 */
[----:B---3--:R-:W-:-:S02]  /*d0c0*/  IADD3 R38, P0, R14, R56, RZ ;  /* 0x000000380e267210 */ /* 0x008fc40007f1e0ff */
[----:B------:R-:W-:Y:S01]  /*d0d0*/  LOP3.LUT R144, R144, 0xfffffff8, RZ, 0xc0, !PT ;  /* 0xfffffff890907812 */ /* 0x000fe200078ec0ff */
[----:B----4-:R-:W-:Y:S01]  /*d0e0*/  IMAD.X R49, R9, 0x1, R15, P1 ;  /* 0x0000000109317824 */ /* 0x010fe200008e060f */
[----:B------:R-:W-:Y:S01]  /*d0f0*/  IADD3 R42, P1, R40, R22, RZ ;  /* 0x00000016282a7210 */ /* 0x000fe20007f3e0ff */
[----:B-----5:R-:W-:Y:S01]  /*d100*/  IMAD.X R39, R15, 0x1, R8, P0 ;  /* 0x000000010f277824 */ /* 0x020fe200000e0608 */
[----:B------:R-:W-:Y:S01]  /*d110*/  IADD3 R22, P0, R22, R56, RZ ;  /* 0x0000003816167210 */ /* 0x000fe20007f1e0ff */
[----:B------:R-:W-:Y:S01]  /*d120*/  IMAD.WIDE R14, R144, 0x2, RZ ;  /* 0x00000002900e7825 */ /* 0x000fe200078e02ff */
[----:B------:R-:W-:Y:S01]  /*d130*/  LOP3.LUT R11, R12, 0x8, R11, 0xf8, !PT ;  /* 0x000000080c0b7812 */ /* 0x000fe200078ef80b */
[----:B------:R-:W-:Y:S01]  /*d140*/  LDSM.16.M88.4 R88, [R204+0x1000] ;  /* 0x00100000cc58783b */ /* 0x000fe20000000200 */
[----:B------:R-:W-:Y:S01]  /*d150*/  SHF.R.U32.HI R10, RZ, 0x3, R12 ;  /* 0x00000003ff0a7819 */ /* 0x000fe2000001160c */
[----:B------:R-:W-:Y:S01]  /*d160*/  IMAD.X R43, R9, 0x1, R23, P1 ;  /* 0x00000001092b7824 */ /* 0x000fe200008e0617 */
[----:B------:R-:W-:Y:S01]  /*d170*/  IADD3.X R23, R23, R8, RZ, P0, !PT ;  /* 0x0000000817177210 */ /* 0x000fe200007fe4ff */
[----:B------:R-:W-:Y:S01]  /*d180*/  LDSM.16.M88.4 R76, [R204+0x1800] ;  /* 0x00180000cc4c783b */ /* 0x000fe20000000200 */
[----:B------:R-:W-:-:S02]  /*d190*/  IADD3 R56, P0, R14, R56, RZ ;  /* 0x000000380e387210 */ /* 0x000fc40007f1e0ff */
[----:B------:R-:W-:Y:S02]  /*d1a0*/  LOP3.LUT R7, R11, R10, RZ, 0x3c, !PT ;  /* 0x0000000a0b077212 */ /* 0x000fe400078e3cff */
[----:B------:R-:W-:Y:S01]  /*d1b0*/  IADD3 R40, P1, R40, R14, RZ ;  /* 0x0000000e28287210 */ /* 0x000fe20007f3e0ff */
[----:B------:R-:W-:Y:S01]  /*d1c0*/  IMAD.X R57, R15, 0x1, R8, P0 ;  /* 0x000000010f397824 */ /* 0x000fe200000e0608 */
[----:B------:R-:W-:Y:S01]  /*d1d0*/  ISETP.LT.OR P0, PT, R21, 0x1, P2 ;  /* 0x000000011500780c */ /* 0x000fe20001701670 */
[----:B------:R-:W-:Y:S01]  /*d1e0*/  IMAD R8, R19, 0x400, R82 ;  /* 0x0000040013087824 */ /* 0x000fe200078e0252 */
[----:B------:R-:W-:Y:S01]  /*d1f0*/  ISETP.LT.OR P2, PT, R21, 0x21, P2 ;  /* 0x000000211500780c */ /* 0x000fe20001741670 */
[----:B------:R-:W-:Y:S01]  /*d200*/  IMAD.X R41, R9, 0x1, R15, P1 ;  /* 0x0000000109297824 */ /* 0x000fe200008e060f */
[----:B------:R-:W-:Y:S01]  /*d210*/  ISETP.GE.AND P1, PT, R17, c[0x0][0x1d4], PT ;  /* 0x0000750011007a0c */ /* 0x000fe20003f26270 */
[C---:B------:R-:W-:Y:S01]  /*d220*/  IMAD.IADD R2, R7.reuse, 0x1, R8 ;  /* 0x0000000107027824 */ /* 0x040fe200078e0208 */
[----:B------:R-:W-:Y:S01]  /*d230*/  LDSM.16.M88.4 R12, [R204] ;  /* 0x00000000cc0c783b */ /* 0x000fe20000000200 */
[----:B------:R-:W-:-:S02]  /*d240*/  LOP3.LUT R203, R7, R82, RZ, 0xfc, !PT ;  /* 0x0000005207cb7212 */ /* 0x000fc400078efcff */
[----:B------:R-:W-:Y:S01]  /*d250*/  IMAD.SHL.U32 R206, R2, 0x2, RZ ;  /* 0x0000000202ce7824 */ /* 0x000fe200078e00ff */
[----:B------:R-:W-:Y:S01]  /*d260*/  LDSM.16.M88.4 R8, [R204+0x800] ;  /* 0x00080000cc08783b */ /* 0x000fe20000000200 */
[----:B------:R-:W-:Y:S01]  /*d270*/  IMAD.MOV.U32 R2, RZ, RZ, 0x40 ;  /* 0x00000040ff027424 */ /* 0x000fe200078e00ff */
[----:B------:R-:W-:Y:S01]  /*d280*/  SHF.R.S32.HI R7, RZ, 0x1f, R144 ;  /* 0x0000001fff077819 */ /* 0x000fe20000011490 */
[----:B------:R-:W-:Y:S01]  /*d290*/  IMAD R202, R0, 0x2, R206 ;  /* 0x0000000200ca7824 */ /* 0x000fe200078e02ce */
[----:B------:R-:W1:Y:S01]  /*d2a0*/  LDSM.16.M88.4 R24, [R206+0xc100] ;  /* 0x00c10000ce18783b */ /* 0x000e620000000200 */
[C---:B------:R-:W-:Y:S02]  /*d2b0*/  LEA R201, R5.reuse, R206, 0x1 ;  /* 0x000000ce05c97211 */ /* 0x040fe400078e08ff */
[----:B------:R-:W-:Y:S01]  /*d2c0*/  IMAD R199, R5, 0x2, R202 ;  /* 0x0000000205c77824 */ /* 0x000fe200078e02ca */
[----:B------:R-:W2:Y:S01]  /*d2d0*/  LDSM.16.M88.4 R52, [R202+0xc100] ;  /* 0x00c10000ca34783b */ /* 0x000ea20000000200 */
[----:B------:R-:W-:-:S02]  /*d2e0*/  IADD3 R193, R204, 0x1800, RZ ;  /* 0x00001800ccc17810 */ /* 0x000fc40007ffe0ff */
[C---:B------:R-:W-:Y:S01]  /*d2f0*/  IADD3 R191, R204.reuse, 0x2000, RZ ;  /* 0x00002000ccbf7810 */ /* 0x040fe20007ffe0ff */
[----:B------:R-:W-:Y:S01]  /*d300*/  @!PT LDS RZ, [RZ] ;  /* 0x00000000fffff984 */ /* 0x000fe20000000800 */
[----:B------:R-:W-:Y:S01]  /*d310*/  @!PT LDS RZ, [RZ] ;  /* 0x00000000fffff984 */ /* 0x000fe20000000800 */
[----:B------:R-:W-:Y:S01]  /*d320*/  @!PT LDS RZ, [RZ] ;  /* 0x00000000fffff984 */ /* 0x000fe20000000800 */
[----:B------:R3:W-:Y:S01]  /*d330*/  LDGSTS.E.BYPASS.LTC128B.128 [R216+0x100], [R48.64], !P0 ;  /* 0x0010000030d87fae */ /* 0x0007e2000c101d46 */
[----:B------:R-:W-:Y:S02]  /*d340*/  ISETP.LT.OR P0, PT, R21, 0x1, P1 ;  /* 0x000000011500780c */ /* 0x000fe40000f01670 */
[C---:B------:R-:W-:Y:S02]  /*d350*/  IADD3 R190, R204.reuse, 0x2800, RZ ;  /* 0x00002800ccbe7810 */ /* 0x040fe40007ffe0ff */
[C---:B------:R-:W-:Y:S02]  /*d360*/  IADD3 R189, R204.reuse, 0x3000, RZ ;  /* 0x00003000ccbd7810 */ /* 0x040fe40007ffe0ff */
[C---:B------:R-:W-:Y:S02]  /*d370*/  IADD3 R188, R204.reuse, 0x3800, RZ ;  /* 0x00003800ccbc7810 */ /* 0x040fe40007ffe0ff */
[----:B------:R-:W-:-:S02]  /*d380*/  IADD3 R187, R204, 0x4000, RZ ;  /* 0x00004000ccbb7810 */ /* 0x000fc40007ffe0ff */
[C---:B------:R-:W-:Y:S02]  /*d390*/  IADD3 R186, R204.reuse, 0x4800, RZ ;  /* 0x00004800ccba7810 */ /* 0x040fe40007ffe0ff */
[----:B------:R-:W-:Y:S01]  /*d3a0*/  IADD3 R185, R204, 0x5000, RZ ;  /* 0x00005000ccb97810 */ /* 0x000fe20007ffe0ff */
[----:B------:R4:W-:Y:S01]  /*d3b0*/  LDGSTS.E.BYPASS.LTC128B.128 [R216+0x2100], [R42.64], !P0 ;  /* 0x021000002ad87fae */ /* 0x0009e2000c101d46 */
[----:B------:R-:W-:Y:S02]  /*d3c0*/  ISETP.GE.AND P0, PT, R16, c[0x0][0x1d4], PT ;  /* 0x0000750010007a0c */ /* 0x000fe40003f06270 */
[----:B------:R-:W-:Y:S02]  /*d3d0*/  IADD3 R184, R204, 0x5800, RZ ;  /* 0x00005800ccb87810 */ /* 0x000fe40007ffe0ff */
[----:B------:R-:W-:-:S13]  /*d3e0*/  ISETP.LT.OR P3, PT, R21, 0x1, P0 ;  /* 0x000000011500780c */ /* 0x000fda0000761670 */
[----:B------:R4:W-:Y:S01]  /*d3f0*/  LDGSTS.E.BYPASS.LTC128B.128 [R216+0x4100], [R40.64], !P3 ;  /* 0x0410000028d87fae */ /* 0x0009e2000d901d46 */
[C---:B-1----:R-:W-:Y:S01]  /*d400*/  HMMA.16816.F32.BF16 R16, R24.reuse, R28, RZ ;  /* 0x0000001c1810723c */ /* 0x042fe200000418ff */
[----:B------:R-:W-:Y:S02]  /*d410*/  ISETP.NE.AND P3, PT, R36, RZ, PT ;  /* 0x000000ff2400720c */ /* 0x000fe40003f65270 */
[----:B------:R1:W-:Y:S01]  /*d420*/  LDGSTS.E.BYPASS.LTC128B.128 [R216+0x1100], [R38.64], !P2 ;  /* 0x0110000026d87fae */ /* 0x0003e2000d101d46 */
[C---:B------:R-:W-:Y:S02]  /*d430*/  ISETP.LT.OR P2, PT, R21.reuse, 0x21, P1 ;  /* 0x000000211500780c */ /* 0x040fe40000f41670 */
[----:B------:R-:W-:Y:S02]  /*d440*/  ISETP.LT.OR P1, PT, R21, 0x21, P0 ;  /* 0x000000211500780c */ /* 0x000fe40000721670 */
[----:B------:R-:W-:Y:S01]  /*d450*/  LOP3.LUT P0, RZ, R20, 0x4, RZ, 0xc0, !PT ;  /* 0x0000000414ff7812 */ /* 0x000fe2000780c0ff */
[----:B---3--:R-:W-:Y:S03]  /*d460*/  HMMA.16816.F32.BF16 R48, R24, R44, RZ ;  /* 0x0000002c1830723c */ /* 0x008fe600000418ff */
[----:B------:R-:W-:-:S05]  /*d470*/  SEL R2, R2, 0xffffffc0, !P0 ;  /* 0xffffffc002027807 */ /* 0x000fca0004000000 */
[----:B------:R-:W-:Y:S01]  /*d480*/  IMAD.IADD R200, R205, 0x1, R2 ;  /* 0x00000001cdc87824 */ /* 0x000fe200078e0202 */
[----:B------:R3:W-:Y:S01]  /*d490*/  LDGSTS.E.BYPASS.LTC128B.128 [R216+0x3100], [R22.64], !P2 ;  /* 0x0310000016d87fae */ /* 0x0007e2000d101d46 */
[C---:B------:R-:W-:Y:S01]  /*d4a0*/  HMMA.16816.F32.BF16 R28, R24.reuse, R30, RZ ;  /* 0x0000001e181c723c */ /* 0x040fe200000418ff */
[----:B------:R-:W-:Y:S01]  /*d4b0*/  IMAD.IADD R192, R2, 0x1, R204 ;  /* 0x0000000102c07824 */ /* 0x000fe200078e02cc */
[----:B------:R-:W-:Y:S01]  /*d4c0*/  ISETP.GE.AND P2, PT, R85, 0x41, PT ;  /* 0x000000415500780c */ /* 0x000fe20003f46270 */
[----:B------:R5:W-:Y:S04]  /*d4d0*/  LDGSTS.E.BYPASS.LTC128B.128 [R216+0x5100], [R56.64], !P1 ;  /* 0x0510000038d87fae */ /* 0x000be8000c901d46 */
[----:B------:R-:W-:Y:S01]  /*d4e0*/  LDSM.16.M88.4 R64, [R201+0xc100] ;  /* 0x00c10000c940783b */ /* 0x000fe20000000200 */
[----:B------:R-:W-:Y:S03]  /*d4f0*/  HMMA.16816.F32.BF16 R44, R24, R46, RZ ;  /* 0x0000002e182c723c */ /* 0x000fe600000418ff */
[----:B-1----:R-:W1:Y:S04]  /*d500*/  LDSM.16.M88.4 R36, [R200+0x6100] ;  /* 0x00610000c824783b */ /* 0x002e680000000200 */
[----:B------:R-:W-:Y:S01]  /*d510*/  LDSM.16.M88.4 R60, [R200+0x7100] ;  /* 0x00710000c83c783b */ /* 0x000fe20000000200 */
[----:B--2---:R-:W-:Y:S03]  /*d520*/  HMMA.16816.F32.BF16 R16, R52, R12, R16 ;  /* 0x0000000c3410723c */ /* 0x004fe60000041810 */
[----:B------:R-:W-:Y:S04]  /*d530*/  LDSM.16.M88.4 R92, [R192+0x1000] ;  /* 0x00100000c05c783b */ /* 0x000fe80000000200 */
[----:B------:R-:W-:Y:S01]  /*d540*/  LDSM.16.M88.4 R96, [R204+0x4000] ;  /* 0x00400000cc60783b */ /* 0x000fe20000000200 */
[C---:B----4-:R-:W-:Y:S03]  /*d550*/  HMMA.16816.F32.BF16 R40, R24.reuse, R72, RZ ;  /* 0x000000481828723c */ /* 0x050fe600000418ff */
[----:B---3--:R-:W2:Y:S04]  /*d560*/  LDSM.16.M88.4 R20, [R200+0x6900] ;  /* 0x00690000c814783b */ /* 0x008ea80000000200 */
[----:B-----5:R-:W-:Y:S01]  /*d570*/  LDSM.16.M88.4 R56, [R199+0xc100] ;  /* 0x00c10000c738783b */ /* 0x020fe20000000200 */
[C---:B------:R-:W-:Y:S03]  /*d580*/  HMMA.16816.F32.BF16 R72, R24.reuse, R74, RZ ;  /* 0x0000004a1848723c */ /* 0x040fe600000418ff */
[----:B------:R-:W0:Y:S05]  /*d590*/  LDGDEPBAR ;  /* 0x00000000000079af */ /* 0x000e2a0000000000 */
[C---:B------:R-:W-:Y:S08]  /*d5a0*/  HMMA.16816.F32.BF16 R68, R24.reuse, R32, RZ ;  /* 0x000000201844723c */ /* 0x040ff000000418ff */
[----:B------:R-:W-:Y:S01]  /*d5b0*/  HMMA.16816.F32.BF16 R24, R24, R34, RZ ;  /* 0x000000221818723c */ /* 0x000fe200000418ff */
[----:B------:R-:W-:Y:S07]  /*d5c0*/  LDSM.16.M88.4 R32, [R200+0x7900] ;  /* 0x00790000c820783b */ /* 0x000fee0000000200 */
        /* <DEDUP_REMOVED lines=88> */
[----:B------:R-:W-:Y:S08]  /*db50*/  HMMA.16816.F32.BF16 R48, R60, R56, R48 ;  /* 0x000000383c30723c */ /* 0x000ff00000041830 */
[----:B-1----:R-:W-:Y:S08]  /*db60*/  HMMA.16816.F32.BF16 R16, R24, R20, R16 ;  /* 0x000000141810723c */ /* 0x002ff00000041810 */
[----:B------:R-:W-:Y:S01]  /*db70*/  HMMA.16816.F32.BF16 R44, R60, R58, R44 ;  /* 0x0000003a3c2c723c */ /* 0x000fe2000004182c */
[----:B------:R-:W1:Y:S07]  /*db80*/  LDSM.16.M88.4 R56, [R204+0x5000] ;  /* 0x00500000cc38783b */ /* 0x000e6e0000000200 */
[----:B------:R-:W-:Y:S01]  /*db90*/  HMMA.16816.F32.BF16 R28, R36, R98, R28 ;  /* 0x00000062241c723c */ /* 0x000fe2000004181c */
[----:B------:R-:W3:Y:S07]  /*dba0*/  LDSM.16.M88.4 R96, [R200+0xa900] ;  /* 0x00a90000c860783b */ /* 0x000eee0000000200 */
[----:B------:R-:W-:Y:S08]  /*dbb0*/  HMMA.16816.F32.BF16 R40, R60, R52, R40 ;  /* 0x000000343c28723c */ /* 0x000ff00000041828 */
[----:B------:R-:W-:Y:S08]  /*dbc0*/  HMMA.16816.F32.BF16 R72, R88, R94, R72 ;  /* 0x0000005e5848723c */ /* 0x000ff00000041848 */
[----:B------:R-:W-:Y:S08]  /*dbd0*/  HMMA.16816.F32.BF16 R48, R36, R32, R48 ;  /* 0x000000202430723c */ /* 0x000ff00000041830 */
[----:B--2---:R-:W-:Y:S08]  /*dbe0*/  HMMA.16816.F32.BF16 R16, R12, R8, R16 ;  /* 0x000000080c10723c */ /* 0x004ff00000041810 */
[----:B------:R-:W-:Y:S01]  /*dbf0*/  HMMA.16816.F32.BF16 R44, R36, R34, R44 ;  /* 0x00000022242c723c */ /* 0x000fe2000004182c */
[----:B------:R-:W2:Y:S07]  /*dc00*/  LDSM.16.M88.4 R32, [R205+0xb900] ;  /* 0x00b90000cd20783b */ /* 0x000eae0000000200 */
[----:B------:R-:W-:Y:S01]  /*dc10*/  HMMA.16816.F32.BF16 R28, R24, R22, R28 ;  /* 0x00000016181c723c */ /* 0x000fe2000004181c */
[----:B------:R-:W4:Y:S07]  /*dc20*/  LDSM.16.M88.4 R20, [R192+0x4800] ;  /* 0x00480000c014783b */ /* 0x000f2e0000000200 */
[----:B------:R-:W-:Y:S01]  /*dc30*/  HMMA.16816.F32.BF16 R68, R88, R76, R68 ;  /* 0x0000004c5844723c */ /* 0x000fe20000041844 */
[----:B------:R-:W-:-:S06]  /*dc40*/  FMUL.FTZ R2, R16, c[0x0][0x320] ;  /* 0x0000c80010027a20 */ /* 0x000fcc0000410000 */
[----:B------:R-:W-:Y:S01]  /*dc50*/  FMUL.FTZ R76, R19, c[0x0][0x320] ;  /* 0x0000c800134c7a20 */ /* 0x000fe20000410000 */
[----:B------:R-:W-:Y:S01]  /*dc60*/  HMMA.16816.F32.BF16 R64, R88, R78, R64 ;  /* 0x0000004e5840723c */ /* 0x000fe20000041840 */
[----:B------:R-:W2:Y:S07]  /*dc70*/  MUFU.TANH R2, R2 ;  /* 0x0000000200027308 */ /* 0x000eae0000002400 */
[----:B-1----:R-:W-:Y:S01]  /*dc80*/  HMMA.16816.F32.BF16 R40, R36, R56, R40 ;  /* 0x000000382428723c */ /* 0x002fe20000041828 */
[----:B------:R-:W1:Y:S06]  /*dc90*/  MUFU.TANH R76, R76 ;  /* 0x0000004c004c7308 */ /* 0x000e6c0000002400 */
[----:B------:R-:W-:Y:S01]  /*dca0*/  FMUL.FTZ R56, R17, c[0x0][0x320] ;  /* 0x0000c80011387a20 */ /* 0x000fe20000410000 */
[----:B------:R-:W-:Y:S01]  /*dcb0*/  HMMA.16816.F32.BF16 R72, R60, R54, R72 ;  /* 0x000000363c48723c */ /* 0x000fe20000041848 */
[----:B------:R-:W-:Y:S01]  /*dcc0*/  FMUL.FTZ R57, R18, c[0x0][0x320] ;  /* 0x0000c80012397a20 */ /* 0x000fe20000410000 */
[----:B------:R-:W-:Y:S03]  /*dcd0*/  LDSM.16.M88.4 R52, [R192+0x5000] ;  /* 0x00500000c034783b */ /* 0x000fe60000000200 */
[----:B------:R-:W1:Y:S01]  /*dce0*/  MUFU.TANH R56, R56 ;  /* 0x0000003800387308 */ /* 0x000e620000002400 */
[----:B------:R-:W5:Y:S02]  /*dcf0*/  LDSM.16.M88.4 R16, [R204+0x5800] ;  /* 0x00580000cc10783b */ /* 0x000f640000000200 */
        /* <DEDUP_REMOVED lines=44> */
[----:B------:R-:W1:Y:S05]  /*dfc0*/  MUFU.TANH R18, R18 ;  /* 0x0000001200127308 */ /* 0x000e6a0000002400 */
[----:B------:R-:W-:Y:S01]  /*dfd0*/  SHF.R.S32.HI R9, RZ, 0x1f, R134 ;  /* 0x0000001fff097819 */ /* 0x000fe20000011486 */
[----:B------:R-:W-:Y:S01]  /*dfe0*/  HMMA.16816.F32.BF16 R64, R12, R10, R64 ;  /* 0x0000000a0c40723c */ /* 0x000fe20000041840 */
[----:B------:R-:W-:Y:S01]  /*dff0*/  FMUL.FTZ R40, R40, c[0x0][0x320] ;  /* 0x0000c80028287a20 */ /* 0x000fe20000410000 */
[----:B------:R-:W1:Y:S01]  /*e000*/  MUFU.TANH R19, R19 ;  /* 0x0000001300137308 */ /* 0x000e620000002400 */
[----:B------:R-:W-:Y:S01]  /*e010*/  FMUL.FTZ R41, R41, c[0x0][0x320] ;  /* 0x0000c80029297a20 */ /* 0x000fe20000410000 */
[----:B------:R-:W-:Y:S01]  /*e020*/  SHF.R.S32.HI R8, RZ, 0x1f, R145 ;  /* 0x0000001fff087819 */ /* 0x000fe20000011491 */
[----:B------:R-:W-:-:S02]  /*e030*/  FMUL.FTZ R42, R42, c[0x0][0x320] ;  /* 0x0000c8002a2a7a20 */ /* 0x000fc40000410000 */
[----:B------:R-:W-:Y:S02]  /*e040*/  FMUL.FTZ R43, R43, c[0x0][0x320] ;  /* 0x0000c8002b2b7a20 */ /* 0x000fe40000410000 */
        /* <DEDUP_REMOVED lines=9> */
[----:B------:R-:W-:Y:S02]  /*e0e0*/  FMUL.FTZ R71, R71, c[0x0][0x320] ;  /* 0x0000c80047477a20 */ /* 0x000fe40000410000 */
[----:B------:R-:W-:Y:S01]  /*e0f0*/  FMUL.FTZ R64, R64, c[0x0][0x320] ;  /* 0x0000c80040407a20 */ /* 0x000fe20000410000 */
[----:B------:R1:W1:Y:S01]  /*e100*/  MUFU.TANH R164, R42 ;  /* 0x0000002a00a47308 */ /* 0x0002620000002400 */
[----:B------:R-:W-:Y:S02]  /*e110*/  FMUL.FTZ R65, R65, c[0x0][0x320] ;  /* 0x0000c80041417a20 */ /* 0x000fe40000410000 */
        /* <DEDUP_REMOVED lines=18> */
[----:B------:R-:W-:Y:S01]  /*e240*/  IMAD.MOV.U32 R214, RZ, RZ, RZ ;  /* 0x000000ffffd67224 */ /* 0x000fe200078e00ff */
[----:B------:R-:W-:-:S04]  /*e250*/  IADD3 R215, R217, R83, R208 ;  /* 0x00000053d9d77210 */ /* 0x000fc80007ffe0d0 */
[----:B------:R-:W-:-:S05]  /*e260*/  IADD3 R215, R215, -0x80, RZ ;  /* 0xffffff80d7d77810 */ /* 0x000fca0007ffe0ff */
[----:B------:R-:W-:Y:S02]  /*e270*/  IMAD.MOV.U32 R10, RZ, RZ, R215 ;  /* 0x000000ffff0a7224 */ /* 0x000fe400078e00d7 */
[----:B------:R-:W-:-:S05]  /*e280*/  @P0 IMAD.HI.U32 R11, R215, c[0x0][0x2bc], RZ ;  /* 0x0000af00d70b0a27 */ /* 0x000fca00078e00ff */
[----:B------:R-:W-:-:S04]  /*e290*/  @P0 SHF.R.U32.HI R10, RZ, c[0x0][0x2c0], R11 ;  /* 0x0000b000ff0a0a19 */ /* 0x000fc8000001160b */
[----:B------:R-:W-:-:S04]  /*e2a0*/  @!P3 IADD3 R12, P0, R10, R218, RZ ;  /* 0x000000da0a0cb210 */ /* 0x000fc80007f1e0ff */
[----:B------:R-:W-:Y:S02]  /*e2b0*/  @!P3 LEA.HI.X.SX32 R11, R10, R213, 0x1, P0 ;  /* 0x000000d50a0bb211 */ /* 0x000fe400000f0eff */
[----:B------:R-:W-:-:S04]  /*e2c0*/  @!P3 LEA R14, P0, R12, c[0x0][0x2a0], 0x2 ;  /* 0x0000a8000c0eba11 */ /* 0x000fc800078010ff */
[----:B------:R-:W-:-:S05]  /*e2d0*/  @!P3 LEA.HI.X R15, R12, c[0x0][0x2a4], R11, 0x2, P0 ;  /* 0x0000a9000c0fba11 */ /* 0x000fca00000f140b */
[----:B------:R2:W3:Y:S01]  /*e2e0*/  @!P3 LDG.E R214, [R14.64] ;  /* 0x000000060ed6b981 */ /* 0x0004e2000c1e1900 */
[----:B------:R-:W-:Y:S01]  /*e2f0*/  IMAD.MOV R10, RZ, RZ, -R10 ;  /* 0x000000ffff0a7224 */ /* 0x000fe200078e0a0a */
[----:B------:R-:W-:Y:S02]  /*e300*/  SHF.L.U64.HI R24, R144, 0x1, R7 ;  /* 0x0000000190187819 */ /* 0x000fe40000010207 */
[----:B------:R-:W-:Y:S01]  /*e310*/  IADD3 R21, -R6, 0x10, RZ ;  /* 0x0000001006157810 */ /* 0x000fe20007ffe1ff */
[----:B------:R-:W-:-:S03]  /*e320*/  IMAD R215, R10, c[0x0][0x2b8], R215 ;  /* 0x0000ae000ad77a24 */ /* 0x000fc600078e02d7 */
[----:B------:R-:W-:Y:S01]  /*e330*/  LOP3.LUT R21, R21, 0xf, RZ, 0xc0, !PT ;  /* 0x0000000f15157812 */ /* 0x000fe200078ec0ff */
[----:B------:R-:W-:Y:S01]  /*e340*/  IMAD.WIDE.U32 R12, R215, c[0x0][0x1e0], RZ ;  /* 0x00007800d70c7a25 */ /* 0x000fe200078e00ff */
[----:B------:R-:W-:-:S05]  /*e350*/  SHF.R.S32.HI R10, RZ, 0x1f, R215 ;  /* 0x0000001fff0a7819 */ /* 0x000fca00000114d7 */
[----:B------:R-:W-:-:S04]  /*e360*/  IMAD R10, R10, c[0x0][0x1e0], RZ ;  /* 0x000078000a0a7a24 */ /* 0x000fc800078e02ff */
[----:B------:R-:W-:-:S04]  /*e370*/  IMAD R10, R215, c[0x0][0x1e4], R10 ;  /* 0x00007900d70a7a24 */ /* 0x000fc800078e020a */
[----:B------:R-:W-:Y:S01]  /*e380*/  IMAD.IADD R13, R13, 0x1, R10 ;  /* 0x000000010d0d7824 */ /* 0x000fe200078e020a */
[----:B--2---:R-:W-:Y:S02]  /*e390*/  SHF.L.U64.HI R14, R134, 0x1, R9 ;  /* 0x00000001860e7819 */ /* 0x004fe40000010209 */
[----:B------:R-:W-:-:S04]  /*e3a0*/  SEL R9, RZ, 0x10, P5 ;  /* 0x00000010ff097807 */ /* 0x000fc80002800000 */
[----:B------:R-:W-:-:S04]  /*e3b0*/  IADD3 R27, -R9, 0x10, RZ ;  /* 0x00000010091b7810 */ /* 0x000fc80007ffe1ff */
[----:B------:R-:W-:Y:S02]  /*e3c0*/  LOP3.LUT R27, R27, 0xf, RZ, 0xc0, !PT ;  /* 0x0000000f1b1b7812 */ /* 0x000fe400078ec0ff */
[----:B---3--:R-:W-:Y:S01]  /*e3d0*/  SHF.R.S32.HI R10, RZ, 0x1f, R214 ;  /* 0x0000001fff0a7819 */ /* 0x008fe200000114d6 */
[----:B------:R-:W-:-:S04]  /*e3e0*/  IMAD.WIDE.U32 R12, R214, c[0x0][0x1f0], R12 ;  /* 0x00007c00d60c7a25 */ /* 0x000fc800078e000c */
[----:B------:R-:W-:Y:S01]  /*e3f0*/  IMAD R11, R10, c[0x0][0x1f0], RZ ;  /* 0x00007c000a0b7a24 */ /* 0x000fe200078e02ff */
[----:B------:R-:W-:Y:S02]  /*e400*/  IADD3 R15, P0, R80, R12, RZ ;  /* 0x0000000c500f7210 */ /* 0x000fe40007f1e0ff */
[----:B------:R-:W-:Y:S01]  /*e410*/  SEL R12, RZ, 0x10, P6 ;  /* 0x00000010ff0c7807 */ /* 0x000fe20003000000 */
[----:B------:R-:W-:Y:S01]  /*e420*/  IMAD R10, R214, c[0x0][0x1f4], R11 ;  /* 0x00007d00d60a7a24 */ /* 0x000fe200078e020b */
[----:B------:R-:W-:Y:S01]  /*e430*/  SHF.L.U64.HI R11, R145, 0x1, R8 ;  /* 0x00000001910b7819 */ /* 0x000fe20000010208 */
[----:B------:R-:W-:Y:S01]  /*e440*/  IMAD.SHL.U32 R8, R144, 0x2, RZ ;  /* 0x0000000290087824 */ /* 0x000fe200078e00ff */
[----:B------:R-:W-:Y:S02]  /*e450*/  IADD3 R36, -R12, 0x10, RZ ;  /* 0x000000100c247810 */ /* 0x000fe40007ffe1ff */
[----:B------:R-:W-:Y:S01]  /*e460*/  IADD3.X R10, R211, R13, R10, P0, !PT ;  /* 0x0000000dd30a7210 */ /* 0x000fe200007fe40a */
[----:B------:R-:W-:Y:S01]  /*e470*/  IMAD.SHL.U32 R13, R134, 0x2, RZ ;  /* 0x00000002860d7824 */ /* 0x000fe200078e00ff */
[----:B------:R-:W-:-:S02]  /*e480*/  LEA R20, P0, R15, c[0x0][0x1c8], 0x1 ;  /* 0x000072000f147a11 */ /* 0x000fc400078008ff */
[----:B------:R-:W-:Y:S02]  /*e490*/  LOP3.LUT R36, R36, 0xf, RZ, 0xc0, !PT ;  /* 0x0000000f24247812 */ /* 0x000fe400078ec0ff */
[----:B------:R-:W-:Y:S01]  /*e4a0*/  LEA.HI.X R15, R15, c[0x0][0x1cc], R10, 0x1, P0 ;  /* 0x000073000f0f7a11 */ /* 0x000fe200000f0c0a */
[----:B------:R-:W2:Y:S01]  /*e4b0*/  SHFL.IDX PT, R22, R20, 0x1, 0x181f ;  /* 0x00381f0014167f89 */ /* 0x000ea200000e0000 */
[----:B------:R-:W-:-:S03]  /*e4c0*/  IMAD.SHL.U32 R10, R145, 0x2, RZ ;  /* 0x00000002910a7824 */ /* 0x000fc600078e00ff */
[----:B------:R-:W3:Y:S04]  /*e4d0*/  SHFL.IDX PT, R23, R15, 0x1, 0x181f ;  /* 0x00381f000f177f89 */ /* 0x000ee800000e0000 */
        /* <DEDUP_REMOVED lines=23> */
.L_x_138:
        /* <DEDUP_REMOVED lines=29> */
[----:B------:R-:W-:Y:S01]  /*e820*/  LDSM.16.MT88.4 R136, [R198+0x900] ;  /* 0x00090000c688783b */ /* 0x000fe20000004200 */
[----:B------:R-:W-:-:S02]  /*e830*/  FMNMX.FTZ R6, R3, R15, !PT ;  /* 0x0000000f03067209 */ /* 0x000fc40007810000 */
[----:B------:R-:W-:Y:S01]  /*e840*/  FSEL R30, R30, -INF , P0 ;  /* 0xff8000001e1e7808 */ /* 0x000fe20000000000 */
[----:B------:R-:W-:Y:S01]  /*e850*/  LDSM.16.MT88.4 R24, [R198+0x2900] ;  /* 0x00290000c618783b */ /* 0x000fe20000004200 */
        /* <DEDUP_REMOVED lines=21> */
[----:B------:R-:W-:Y:S01]  /*e9b0*/  ISETP.GT.AND P0, PT, R4, 0x20, PT ;  /* 0x000000200400780c */ /* 0x000fe20003f04270 */
[----:B------:R-:W-:Y:S01]  /*e9c0*/  LDSM.16.MT88.4 R32, [R197+0x900] ;  /* 0x00090000c520783b */ /* 0x000fe20000004200 */
        /* <DEDUP_REMOVED lines=9> */
[----:B------:R-:W-:Y:S02]  /*ea60*/  FMNMX.FTZ R17, R2, R17, !PT ;  /* 0x0000001102117209 */ /* 0x000fe40007810000 */
[----:B------:R-:W-:Y:S02]  /*ea70*/  FSEL R166, R166, -INF , P0 ;  /* 0xff800000a6a67808 */ /* 0x000fe40000000000 */
[----:B------:R-:W-:Y:S02]  /*ea80*/  FSEL R167, R167, -INF , P0 ;  /* 0xff800000a7a77808 */ /* 0x000fe40000000000 */
[----:B------:R-:W-:-:S02]  /*ea90*/  ISETP.GT.AND P0, PT, R4, 0x29, PT ;  /* 0x000000290400780c */ /* 0x000fc40003f04270 */
[----:B------:R-:W-:Y:S02]  /*eaa0*/  FMNMX.FTZ R6, R169, R6, !PT ;  /* 0x00000006a9067209 */ /* 0x000fe40007810000 */
[----:B------:R-:W-:Y:S02]  /*eab0*/  FMNMX.FTZ R17, R14, R17, !PT ;  /* 0x000000110e117209 */ /* 0x000fe40007810000 */
[----:B------:R-:W-:Y:S02]  /*eac0*/  FSEL R172, R172, -INF , P0 ;  /* 0xff800000acac7808 */ /* 0x000fe40000000000 */
[----:B------:R-:W-:Y:S02]  /*ead0*/  FSEL R163, R163, -INF , P0 ;  /* 0xff800000a3a37808 */ /* 0x000fe40000000000 */
[----:B------:R-:W-:Y:S02]  /*eae0*/  FMNMX.FTZ R6, R161, R6, !PT ;  /* 0x00000006a1067209 */ /* 0x000fe40007810000 */
[----:B------:R-:W-:-:S02]  /*eaf0*/  FMNMX.FTZ R17, R12, R17, !PT ;  /* 0x000000110c117209 */ /* 0x000fc40007810000 */
        /* <DEDUP_REMOVED lines=20> */
[----:B------:R-:W-:Y:S02]  /*ec40*/  FMNMX.FTZ R17, R166, R17, !PT ;  /* 0x00000011a6117209 */ /* 0x000fe40007810000 */
[----:B------:R-:W-:Y:S02]  /*ec50*/  FMNMX.FTZ R16, R141, R6, !PT ;  /* 0x000000068d107209 */ /* 0x000fe40007810000 */
[----:B------:R-:W-:Y:S02]  /*ec60*/  FMNMX.FTZ R17, R172, R17, !PT ;  /* 0x00000011ac117209 */ /* 0x000fe40007810000 */
[----:B------:R-:W-:Y:S01]  /*ec70*/  FSEL R162, R162, -INF , P0 ;  /* 0xff800000a2a27808 */ /* 0x000fe20000000000 */
[----:B------:R-:W1:Y:S01]  /*ec80*/  SHFL.BFLY PT, R19, R16, 0x2, 0x1f ;  /* 0x0c401f0010137f89 */ /* 0x000e6200000e0000 */
[----:B------:R-:W-:-:S04]  /*ec90*/  FMNMX.FTZ R17, R168, R17, !PT ;  /* 0x00000011a8117209 */ /* 0x000fc80007810000 */
[----:B------:R-:W-:-:S04]  /*eca0*/  FMNMX.FTZ R17, R142, R17, !PT ;  /* 0x000000118e117209 */ /* 0x000fc80007810000 */
[----:B------:R-:W-:-:S04]  /*ecb0*/  FMNMX.FTZ R17, R140, R17, !PT ;  /* 0x000000118c117209 */ /* 0x000fc80007810000 */
        /* <DEDUP_REMOVED lines=8> */
[----:B------:R-:W-:-:S05]  /*ed40*/  FMUL.FTZ R170, R132, c[0x0][0x2d0] ;  /* 0x0000b40084aa7a20 */ /* 0x000fca0000410000 */
[----:B------:R-:W-:-:S05]  /*ed50*/  FSEL R170, R170, RZ, P0 ;  /* 0x000000ffaaaa7208 */ /* 0x000fca0000000000 */
[--C-:B------:R-:W-:Y:S02]  /*ed60*/  FFMA.FTZ R155, R3, c[0x0][0x2d0], -R170.reuse ;  /* 0x0000b400039b7a23 */ /* 0x100fe400000108aa */
[--C-:B------:R-:W-:Y:S01]  /*ed70*/  FFMA.FTZ R154, R15, c[0x0][0x2d0], -R170.reuse ;  /* 0x0000b4000f9a7a23 */ /* 0x100fe200000108aa */
[----:B--2---:R-:W-:Y:S01]  /*ed80*/  FMNMX.FTZ R3, R4, R17, !PT ;  /* 0x0000001104037209 */ /* 0x004fe20007810000 */
[--C-:B------:R-:W-:Y:S01]  /*ed90*/  FFMA.FTZ R152, R21, c[0x0][0x2d0], -R170.reuse ;  /* 0x0000b40015987a23 */ /* 0x100fe200000108aa */
[----:B------:R-:W-:Y:S01]  /*eda0*/  LDSM.16.MT88.4 R16, [R197+0x2900] ;  /* 0x00290000c510783b */ /* 0x000fe20000004200 */
[--C-:B------:R-:W-:Y:S01]  /*edb0*/  FFMA.FTZ R149, R29, c[0x0][0x2d0], -R170.reuse ;  /* 0x0000b4001d957a23 */ /* 0x100fe200000108aa */
[C---:B------:R-:W-:Y:S01]  /*edc0*/  FSETP.NEU.FTZ.AND P0, PT, R3.reuse, -INF , PT ;  /* 0xff8000000300780b */ /* 0x040fe20003f1d000 */
[----:B------:R-:W-:Y:S01]  /*edd0*/  FMUL.FTZ R165, R3, c[0x0][0x2d0] ;  /* 0x0000b40003a57a20 */ /* 0x000fe20000410000 */
[----:B------:R-:W-:Y:S01]  /*ede0*/  MUFU.EX2 R155, R155 ;  /* 0x0000009b009b7308 */ /* 0x000fe20000000800 */
[--C-:B------:R-:W-:Y:S01]  /*edf0*/  FFMA.FTZ R148, R11, c[0x0][0x2d0], -R170.reuse ;  /* 0x0000b4000b947a23 */ /* 0x100fe200000108aa */
[----:B------:R-:W-:Y:S01]  /*ee00*/  LDSM.16.MT88.4 R20, [R203+0x900] ;  /* 0x00090000cb14783b */ /* 0x000fe20000004200 */
[--C-:B------:R-:W-:Y:S01]  /*ee10*/  FFMA.FTZ R147, R9, c[0x0][0x2d0], -R170.reuse ;  /* 0x0000b40009937a23 */ /* 0x100fe200000108aa */
[----:B------:R-:W-:Y:S01]  /*ee20*/  FSEL R165, R165, RZ, P0 ;  /* 0x000000ffa5a57208 */ /* 0x000fe20000000000 */
[----:B------:R-:W-:-:S02]  /*ee30*/  FFMA.FTZ R153, R13, c[0x0][0x2d0], -R170 ;  /* 0x0000b4000d997a23 */ /* 0x000fc400000108aa */
[--C-:B------:R-:W-:Y:S01]  /*ee40*/  FFMA.FTZ R158, R169, c[0x0][0x2d0], -R170.reuse ;  /* 0x0000b400a99e7a23 */ /* 0x100fe200000108aa */
[----:B------:R-:W1:Y:S01]  /*ee50*/  MUFU.EX2 R154, R154 ;  /* 0x0000009a009a7308 */ /* 0x000e620000000800 */
[--C-:B------:R-:W-:Y:S02]  /*ee60*/  FFMA.FTZ R156, R57, c[0x0][0x2d0], -R165.reuse ;  /* 0x0000b400399c7a23 */ /* 0x100fe400000108a5 */
[----:B------:R-:W2:Y:S01]  /*ee70*/  LDSM.16.MT88.4 R56, [R197+0x2100] ;  /* 0x00210000c538783b */ /* 0x000ea20000004200 */
[--C-:B------:R-:W-:Y:S02]  /*ee80*/  FFMA.FTZ R157, R76, c[0x0][0x2d0], -R165.reuse ;  /* 0x0000b4004c9d7a23 */ /* 0x100fe400000108a5 */
[--C-:B------:R-:W-:Y:S02]  /*ee90*/  FFMA.FTZ R159, R30, c[0x0][0x2d0], -R165.reuse ;  /* 0x0000b4001e9f7a23 */ /* 0x100fe400000108a5 */
[--C-:B------:R-:W-:Y:S01]  /*eea0*/  FFMA.FTZ R150, R2, c[0x0][0x2d0], -R165.reuse ;  /* 0x0000b40002967a23 */ /* 0x100fe200000108a5 */
[----:B------:R-:W-:Y:S01]  /*eeb0*/  MUFU.EX2 R152, R152 ;  /* 0x0000009800987308 */ /* 0x000fe20000000800 */
[----:B------:R-:W-:Y:S01]  /*eec0*/  FFMA.FTZ R2, R7, c[0x0][0x2d0], -R170 ;  /* 0x0000b40007027a23 */ /* 0x000fe200000108aa */
[----:B------:R-:W-:Y:S01]  /*eed0*/  LDSM.16.MT88.4 R28, [R196+0x900] ;  /* 0x00090000c41c783b */ /* 0x000fe20000004200 */
[----:B------:R-:W-:-:S02]  /*eee0*/  FFMA.FTZ R135, R10, c[0x0][0x2d0], -R165 ;  /* 0x0000b4000a877a23 */ /* 0x000fc400000108a5 */
[--C-:B------:R-:W-:Y:S01]  /*eef0*/  FFMA.FTZ R0, R8, c[0x0][0x2d0], -R165.reuse ;  /* 0x0000b40008007a23 */ /* 0x100fe200000108a5 */
[----:B------:R-:W3:Y:S01]  /*ef00*/  LDSM.16.MT88.4 R4, [R196+0x4100] ;  /* 0x00410000c404783b */ /* 0x000ee20000004200 */
[----:B-1----:R-:W-:Y:S01]  /*ef10*/  F2FP.BF16.PACK_AB R96, R154, R155 ;  /* 0x0000009b9a60723e */ /* 0x002fe200000010ff */
[----:B------:R-:W1:Y:S01]  /*ef20*/  MUFU.EX2 R149, R149 ;  /* 0x0000009500957308 */ /* 0x000e620000000800 */
[--C-:B------:R-:W-:Y:S01]  /*ef30*/  FFMA.FTZ R151, R14, c[0x0][0x2d0], -R165.reuse ;  /* 0x0000b4000e977a23 */ /* 0x100fe200000108a5 */
[----:B------:R-:W4:Y:S01]  /*ef40*/  LDSM.16.MT88.4 R8, [R203+0x2900] ;  /* 0x00290000cb08783b */ /* 0x000f220000004200 */
[----:B------:R-:W-:Y:S02]  /*ef50*/  FFMA.FTZ R146, R12, c[0x0][0x2d0], -R165 ;  /* 0x0000b4000c927a23 */ /* 0x000fe400000108a5 */
[--C-:B------:R-:W-:Y:S01]  /*ef60*/  FFMA.FTZ R160, R167, c[0x0][0x2d0], -R170.reuse ;  /* 0x0000b400a7a07a23 */ /* 0x100fe200000108aa */
[----:B------:R-:W5:Y:S01]  /*ef70*/  LDSM.16.MT88.4 R12, [R196+0x2900] ;  /* 0x00290000c40c783b */ /* 0x000f620000004200 */
[--C-:B------:R-:W-:Y:S01]  /*ef80*/  FFMA.FTZ R161, R161, c[0x0][0x2d0], -R170.reuse ;  /* 0x0000b400a1a17a23 */ /* 0x100fe200000108aa */
[----:B------:R-:W-:Y:S01]  /*ef90*/  MUFU.EX2 R156, R156 ;  /* 0x0000009c009c7308 */ /* 0x000fe20000000800 */
[----:B------:R-:W-:-:S02]  /*efa0*/  FFMA.FTZ R163, R163, c[0x0][0x2d0], -R170 ;  /* 0x0000b400a3a37a23 */ /* 0x000fc400000108aa */
[--C-:B------:R-:W-:Y:S02]  /*efb0*/  FFMA.FTZ R164, R164, c[0x0][0x2d0], -R165.reuse ;  /* 0x0000b400a4a47a23 */ /* 0x100fe400000108a5 */
[--C-:B------:R-:W-:Y:S02]  /*efc0*/  FFMA.FTZ R167, R174, c[0x0][0x2d0], -R165.reuse ;  /* 0x0000b400aea77a23 */ /* 0x100fe400000108a5 */
[--C-:B------:R-:W-:Y:S01]  /*efd0*/  FFMA.FTZ R166, R166, c[0x0][0x2d0], -R165.reuse ;  /* 0x0000b400a6a67a23 */ /* 0x100fe200000108a5 */
[----:B------:R-:W2:Y:S01]  /*efe0*/  MUFU.EX2 R157, R157 ;  /* 0x0000009d009d7308 */ /* 0x000ea20000000800 */
[----:B-1----:R-:W-:Y:S01]  /*eff0*/  F2FP.BF16.PACK_AB R98, R149, R152 ;  /* 0x000000989562723e */ /* 0x002fe200000010ff */
[----:B------:R-:W-:Y:S02]  /*f000*/  FFMA.FTZ R169, R172, c[0x0][0x2d0], -R165 ;  /* 0x0000b400aca97a23 */ /* 0x000fe400000108a5 */
[--C-:B------:R-:W-:Y:S02]  /*f010*/  FFMA.FTZ R172, R173, c[0x0][0x2d0], -R170.reuse ;  /* 0x0000b400adac7a23 */ /* 0x100fe400000108aa */
[----:B------:R-:W-:-:S02]  /*f020*/  FFMA.FTZ R171, R171, c[0x0][0x2d0], -R170 ;  /* 0x0000b400abab7a23 */ /* 0x000fc400000108aa */
[----:B------:R-:W-:Y:S01]  /*f030*/  MUFU.EX2 R159, R159 ;  /* 0x0000009f009f7308 */ /* 0x000fe20000000800 */
[--C-:B------:R-:W-:Y:S02]  /*f040*/  FFMA.FTZ R173, R143, c[0x0][0x2d0], -R170.reuse ;  /* 0x0000b4008fad7a23 */ /* 0x100fe400000108aa */
[----:B------:R-:W-:Y:S02]  /*f050*/  FFMA.FTZ R170, R141, c[0x0][0x2d0], -R170 ;  /* 0x0000b4008daa7a23 */ /* 0x000fe400000108aa */
[--C-:B------:R-:W-:Y:S02]  /*f060*/  FFMA.FTZ R168, R168, c[0x0][0x2d0], -R165.reuse ;  /* 0x0000b400a8a87a23 */ /* 0x100fe400000108a5 */
[--C-:B------:R-:W-:Y:S01]  /*f070*/  FFMA.FTZ R175, R142, c[0x0][0x2d0], -R165.reuse ;  /* 0x0000b4008eaf7a23 */ /* 0x100fe200000108a5 */
[----:B------:R-:W1:Y:S01]  /*f080*/  MUFU.EX2 R150, R150 ;  /* 0x0000009600967308 */ /* 0x000e620000000800 */
[----:B--2---:R-:W-:Y:S01]  /*f090*/  F2FP.BF16.PACK_AB R97, R157, R156 ;  /* 0x0000009c9d61723e */ /* 0x004fe200000010ff */
        /* <DEDUP_REMOVED lines=8> */
[----:B-1----:R-:W-:Y:S01]  /*f120*/  F2FP.BF16.PACK_AB R99, R150, R159 ;  /* 0x0000009f9663723e */ /* 0x002fe200000010ff */
        /* <DEDUP_REMOVED lines=10> */
[----:B------:R-:W2:Y:S06]  /*f1d0*/  MUFU.EX2 R146, R146 ;  /* 0x0000009200927308 */ /* 0x000eac0000000800 */
        /* <DEDUP_REMOVED lines=35> */
[----:B------:R-:W4:Y:S06]  /*f410*/  MUFU.EX2 R231, R231 ;  /* 0x000000e700e77308 */ /* 0x000f2c0000000800 */
[C---:B---3--:R-:W-:Y:S07]  /*f420*/  HMMA.16816.F32.BF16 R92, R96.reuse, R4, RZ ;  /* 0x00000004605c723c */ /* 0x048fee00000418ff */
[----:B-1----:R-:W-:Y:S01]  /*f430*/  F2FP.BF16.PACK_AB R4, R148, R153 ;  /* 0x000000999404723e */ /* 0x002fe200000010ff */
[----:B------:R-:W-:Y:S01]  /*f440*/  HMMA.16816.F32.BF16 R96, R96, R6, RZ ;  /* 0x000000066060723c */ /* 0x000fe200000418ff */
[----:B--2---:R-:W-:Y:S01]  /*f450*/  F2FP.BF16.PACK_AB R5, R146, R151 ;  /* 0x000000979205723e */ /* 0x004fe200000010ff */
        /* <DEDUP_REMOVED lines=15> */
[----:B------:R-:W2:Y:S07]  /*f550*/  LDSM.16.MT88.4 R16, [R197+0x4900] ;  /* 0x00490000c510783b */ /* 0x000eae0000004200 */
[C---:B------:R-:W-:Y:S08]  /*f560*/  HMMA.16816.F32.BF16 R128, R4.reuse, R20, R128 ;  /* 0x000000140480723c */ /* 0x040ff00000041880 */
[C---:B------:R-:W-:Y:S01]  /*f570*/  HMMA.16816.F32.BF16 R124, R4.reuse, R22, R124 ;  /* 0x00000016047c723c */ /* 0x040fe2000004187c */
[----:B------:R-:W3:Y:S07]  /*f580*/  LDSM.16.MT88.4 R20, [R203+0x4900] ;  /* 0x00490000cb14783b */ /* 0x000eee0000004200 */
[C---:B-----5:R-:W-:Y:S08]  /*f590*/  HMMA.16816.F32.BF16 R60, R4.reuse, R12, R60 ;  /* 0x0000000c043c723c */ /* 0x060ff0000004183c */
[C---:B------:R-:W-:Y:S01]  /*f5a0*/  HMMA.16816.F32.BF16 R64, R4.reuse, R14, R64 ;  /* 0x0000000e0440723c */ /* 0x040fe20000041840 */
[----:B------:R-:W4:Y:S07]  /*f5b0*/  LDSM.16.MT88.4 R12, [R196+0x4900] ;  /* 0x00490000c40c783b */ /* 0x000f2e0000004200 */
[C---:B-1----:R-:W-:Y:S08]  /*f5c0*/  HMMA.16816.F32.BF16 R76, R4.reuse, R8, R76 ;  /* 0x00000008044c723c */ /* 0x042ff0000004184c */
[C---:B------:R-:W-:Y:S01]  /*f5d0*/  HMMA.16816.F32.BF16 R80, R4.reuse, R10, R80 ;  /* 0x0000000a0450723c */ /* 0x040fe20000041850 */
[----:B------:R-:W1:Y:S07]  /*f5e0*/  LDSM.16.MT88.4 R8, [R203+0x1100] ;  /* 0x00110000cb08783b */ /* 0x000e6e0000004200 */
[C---:B--2---:R-:W-:Y:S08]  /*f5f0*/  HMMA.16816.F32.BF16 R84, R4.reuse, R16, R84 ;  /* 0x000000100454723c */ /* 0x044ff00000041854 */
[C---:B------:R-:W-:Y:S01]  /*f600*/  HMMA.16816.F32.BF16 R88, R4.reuse, R18, R88 ;  /* 0x000000120458723c */ /* 0x040fe20000041858 */
[----:B------:R-:W2:Y:S07]  /*f610*/  LDSM.16.MT88.4 R16, [R198+0x1100] ;  /* 0x00110000c610783b */ /* 0x000eae0000004200 */
        /* <DEDUP_REMOVED lines=14> */
[----:B------:R-:W-:Y:S07]  /*f700*/  LDSM.16.MT88.4 R20, [R203+0x5100] ;  /* 0x00510000cb14783b */ /* 0x000fee0000004200 */
[C---:B----4-:R-:W-:Y:S08]  /*f710*/  HMMA.16816.F32.BF16 R92, R4.reuse, R12, R92 ;  /* 0x0000000c045c723c */ /* 0x050ff0000004185c */
        /* <DEDUP_REMOVED lines=17> */
[C---:B--2---:R-:W-:Y:S08]  /*f830*/  HMMA.16816.F32.BF16 R120, R4.reuse, R16, R120 ;  /* 0x000000100478723c */ /* 0x044ff00000041878 */
[C---:B------:R-:W-:Y:S01]  /*f840*/  HMMA.16816.F32.BF16 R116, R4.reuse, R18, R116 ;  /* 0x000000120474723c */ /* 0x040fe20000041874 */
[----:B------:R-:W2:Y:S07]  /*f850*/  LDSM.16.MT88.4 R16, [R196+0x3100] ;  /* 0x00310000c410783b */ /* 0x000eae0000004200 */
[C---:B---3--:R-:W-:Y:S08]  /*f860*/  HMMA.16816.F32.BF16 R36, R4.reuse, R12, R36 ;  /* 0x0000000c0424723c */ /* 0x048ff00000041824 */
[C---:B------:R-:W-:Y:S01]  /*f870*/  HMMA.16816.F32.BF16 R40, R4.reuse, R14, R40 ;  /* 0x0000000e0428723c */ /* 0x040fe20000041828 */
[----:B------:R-:W3:Y:S07]  /*f880*/  LDSM.16.MT88.4 R12, [R198+0x5100] ;  /* 0x00510000c60c783b */ /* 0x000eee0000004200 */
[C---:B------:R-:W-:Y:S08]  /*f890*/  HMMA.16816.F32.BF16 R68, R4.reuse, R20, R68 ;  /* 0x000000140444723c */ /* 0x040ff00000041844 */
[C---:B-1----:R-:W-:Y:S08]  /*f8a0*/  HMMA.16816.F32.BF16 R52, R4.reuse, R8, R52 ;  /* 0x000000080434723c */ /* 0x042ff00000041834 */
        /* <DEDUP_REMOVED lines=8> */
[C---:B------:R-:W-:Y:S01]  /*f930*/  HMMA.16816.F32.BF16 R72, R4.reuse, R22, R72 ;  /* 0x000000160448723c */ /* 0x040fe20000041848 */
[----:B------:R-:W-:Y:S07]  /*f940*/  LDSM.16.MT88.4 R20, [R196+0x3900] ;  /* 0x00390000c414783b */ /* 0x000fee0000004200 */
        /* <DEDUP_REMOVED lines=24> */
[----:B---3--:R-:W-:Y:S01]  /*fad0*/  HMMA.16816.F32.BF16 R128, R4, R12, R128 ;  /* 0x0000000c0480723c */ /* 0x008fe20000041880 */
[----:B------:R-:W-:-:S02]  /*fae0*/  FADD.FTZ R174, R174, R175 ;  /* 0x000000afaeae7221 */ /* 0x000fc40000010000 */
[----:B------:R-:W-:Y:S02]  /*faf0*/  FADD.FTZ R233, R170, R173 ;  /* 0x000000adaae97221 */ /* 0x000fe40000010000 */
[----:B------:R-:W-:-:S03]  /*fb00*/  FADD.FTZ R231, R231, R174 ;  /* 0x000000aee7e77221 */ /* 0x000fc60000010000 */
[C---:B------:R-:W-:Y:S01]  /*fb10*/  HMMA.16816.F32.BF16 R124, R4.reuse, R14, R124 ;  /* 0x0000000e047c723c */ /* 0x040fe2000004187c */
[----:B------:R-:W3:Y:S07]  /*fb20*/  LDSM.16.MT88.4 R12, [R198+0x5900] ;  /* 0x00590000c60c783b */ /* 0x000eee0000004200 */
[C---:B-1----:R-:W-:Y:S08]  /*fb30*/  HMMA.16816.F32.BF16 R36, R4.reuse, R8, R36 ;  /* 0x000000080424723c */ /* 0x042ff00000041824 */
[C---:B------:R-:W-:Y:S01]  /*fb40*/  HMMA.16816.F32.BF16 R40, R4.reuse, R10, R40 ;  /* 0x0000000a0428723c */ /* 0x040fe20000041828 */
[----:B------:R-:W1:Y:S07]  /*fb50*/  LDSM.16.MT88.4 R8, [R197+0x5900] ;  /* 0x00590000c508783b */ /* 0x000e6e0000004200 */
[C---:B--2---:R-:W-:Y:S08]  /*fb60*/  HMMA.16816.F32.BF16 R68, R4.reuse, R16, R68 ;  /* 0x000000100444723c */ /* 0x044ff00000041844 */
[C---:B------:R-:W-:Y:S01]  /*fb70*/  HMMA.16816.F32.BF16 R72, R4.reuse, R18, R72 ;  /* 0x000000120448723c */ /* 0x040fe20000041848 */
[----:B------:R-:W2:Y:S07]  /*fb80*/  LDSM.16.MT88.4 R16, [R196+0x5900] ;  /* 0x00590000c410783b */ /* 0x000eae0000004200 */
        /* <DEDUP_REMOVED lines=12> */
[C---:B---3--:R-:W-:Y:S08]  /*fc50*/  HMMA.16816.F32.BF16 R76, R4.reuse, R12, R76 ;  /* 0x0000000c044c723c */ /* 0x048ff0000004184c */
[C---:B------:R-:W-:Y:S08]  /*fc60*/  HMMA.16816.F32.BF16 R80, R4.reuse, R14, R80 ;  /* 0x0000000e0450723c */ /* 0x040ff00000041850 */
[C---:B-1----:R-:W-:Y:S08]  /*fc70*/  HMMA.16816.F32.BF16 R84, R4.reuse, R8, R84 ;  /* 0x000000080454723c */ /* 0x042ff00000041854 */
[C---:B------:R-:W-:Y:S08]  /*fc80*/  HMMA.16816.F32.BF16 R88, R4.reuse, R10, R88 ;  /* 0x0000000a0458723c */ /* 0x040ff00000041858 */
[C---:B--2---:R-:W-:Y:S08]  /*fc90*/  HMMA.16816.F32.BF16 R92, R4.reuse, R16, R92 ;  /* 0x00000010045c723c */ /* 0x044ff0000004185c */
[----:B------:R-:W-:Y:S01]  /*fca0*/  HMMA.16816.F32.BF16 R96, R4, R18, R96 ;  /* 0x000000120460723c */ /* 0x000fe20000041860 */
[----:B------:R-:W-:Y:S07]  /*fcb0*/  @!P2 BRA `(.L_x_139) ;  /* 0x00002e300000a947 */ /* 0x000fee0003800000 */
[----:B------:R-:W-:Y:S01]  /*fcc0*/  SHF.R.S32.HI R227, RZ, 0x1f, R134 ;  /* 0x0000001fffe37819 */ /* 0x000fe20000011486 */
[----:B------:R-:W-:Y:S01]  /*fcd0*/  IMAD.MOV.U32 R0, RZ, RZ, R3 ;  /* 0x000000ffff007224 */ /* 0x000fe200078e0003 */
[----:B------:R-:W-:Y:S01]  /*fce0*/  SHF.R.S32.HI R2, RZ, 0x1f, R145 ;  /* 0x0000001fff027819 */ /* 0x000fe20000011491 */
[----:B------:R-:W-:Y:S01]  /*fcf0*/  IMAD.MOV.U32 R135, RZ, RZ, R132 ;  /* 0x000000ffff877224 */ /* 0x000fe200078e0084 */
[----:B------:R-:W-:Y:S01]  /*fd00*/  SHF.R.S32.HI R223, RZ, 0x1f, R144 ;  /* 0x0000001fffdf7819 */ /* 0x000fe20000011490 */
[C---:B------:R-:W-:Y:S01]  /*fd10*/  IMAD.SHL.U32 R226, R134.reuse, 0x2, RZ ;  /* 0x0000000286e27824 */ /* 0x040fe200078e00ff */
[----:B------:R-:W-:Y:S01]  /*fd20*/  LEA.HI.SX32 R229, R133, 0xfffffffe, 0x1a ;  /* 0xfffffffe85e57811 */ /* 0x000fe200078fd2ff */
[C---:B------:R-:W-:Y:S01]  /*fd30*/  IMAD.SHL.U32 R224, R145.reuse, 0x2, RZ ;  /* 0x0000000291e07824 */ /* 0x040fe200078e00ff */
[----:B------:R-:W-:Y:S01]  /*fd40*/  SHF.L.U64.HI R227, R134, 0x1, R227 ;  /* 0x0000000186e37819 */ /* 0x000fe200000102e3 */
[C---:B------:R-:W-:Y:S01]  /*fd50*/  IMAD.SHL.U32 R222, R144.reuse, 0x2, RZ ;  /* 0x0000000290de7824 */ /* 0x040fe200078e00ff */
[----:B------:R-:W-:Y:S01]  /*fd60*/  SHF.L.U64.HI R225, R145, 0x1, R2 ;  /* 0x0000000191e17819 */ /* 0x000fe20000010202 */
[----:B------:R-:W-:Y:S01]  /*fd70*/  IMAD R221, R207, c[0x0][0x210], RZ ;  /* 0x00008400cfdd7a24 */ /* 0x000fe200078e02ff */
[----:B------:R-:W-:Y:S01]  /*fd80*/  SHF.L.U64.HI R223, R144, 0x1, R223 ;  /* 0x0000000190df7819 */ /* 0x000fe200000102df */
[----:B------:R-:W-:Y:S01]  /*fd90*/  ULDC.64 UR4, c[0x0][0x118] ;  /* 0x0000460000047ab9 */ /* 0x000fe20000000a00 */
[----:B------:R-:W-:Y:S01]  /*fda0*/  IADD3 R220, R216, 0x100, RZ ;  /* 0x00000100d8dc7810 */ /* 0x000fe20007ffe0ff */
[----:B------:R-:W-:Y:S05]  /*fdb0*/  BRA `(.L_x_140) ;  /* 0x0000033000007947 */ /* 0x000fea0003800000 */
.L_x_142:
[----:B------:R-:W-:Y:S01]  /*fdc0*/  ISETP.NE.AND P2, PT, R212, 0x1, PT ;  /* 0x00000001d400780c */ /* 0x000fe20003f45270 */
[----:B------:R-:W-:Y:S02]  /*fdd0*/  IMAD R2, R229, 0x40, R208 ;  /* 0x00000040e5027824 */ /* 0x000fe400078e02d0 */
[----:B------:R-:W-:Y:S03]  /*fde0*/  IMAD.MOV.U32 R214, RZ, RZ, RZ ;  /* 0x000000ffffd67224 */ /* 0x000fe600078e00ff */
[----:B------:R-:W-:Y:S05]  /*fdf0*/  IADD3 R215, R2, -0x40, R217 ;  /* 0xffffffc002d77810 */ /* 0x000fea0007ffe0d9 */
[----:B------:R-:W-:Y:S02]  /*fe00*/  IMAD.MOV.U32 R2, RZ, RZ, R215 ;  /* 0x000000ffff027224 */ /* 0x000fe400078e00d7 */
[----:B------:R-:W-:Y:S05]  /*fe10*/  @P2 IMAD.HI.U32 R3, R215, c[0x0][0x2bc], RZ ;  /* 0x0000af00d7032a27 */ /* 0x000fea00078e00ff */
[----:B------:R-:W-:Y:S04]  /*fe20*/  @P2 SHF.R.U32.HI R2, RZ, c[0x0][0x2c0], R3 ;  /* 0x0000b000ff022a19 */ /* 0x000fe80000011603 */
[C---:B------:R-:W-:Y:S04]  /*fe30*/  @!P3 IADD3 R4, P0, R2.reuse, R218, RZ ;  /* 0x000000da0204b210 */ /* 0x040fe80007f1e0ff */
[----:B------:R-:W-:Y:S01]  /*fe40*/  @!P3 LEA.HI.X.SX32 R3, R2, R213, 0x1, P0 ;  /* 0x000000d50203b211 */ /* 0x000fe200000f0eff */
[----:B------:R-:W-:Y:S01]  /*fe50*/  IMAD.MOV R2, RZ, RZ, -R2 ;  /* 0x000000ffff027224 */ /* 0x000fe200078e0a02 */
[----:B------:R-:W-:Y:S03]  /*fe60*/  @!P3 LEA R8, P0, R4, c[0x0][0x2a0], 0x2 ;  /* 0x0000a8000408ba11 */ /* 0x000fe600078010ff */
[----:B------:R-:W-:Y:S01]  /*fe70*/  IMAD R215, R2, c[0x0][0x2b8], R215 ;  /* 0x0000ae0002d77a24 */ /* 0x000fe200078e02d7 */
[----:B------:R-:W-:Y:S01]  /*fe80*/  @!P3 LEA.HI.X R9, R4, c[0x0][0x2a4], R3, 0x2, P0 ;  /* 0x0000a9000409ba11 */ /* 0x000fe200000f1403 */
[----:B------:R-:W-:Y:S02]  /*fe90*/  IMAD R2, R207, c[0x0][0x1e8], RZ ;  /* 0x00007a00cf027a24 */ /* 0x000fe400078e02ff */
        /* <DEDUP_REMOVED lines=14> */
[----:B------:R-:W1:Y:S04]  /*ff80*/  SHFL.IDX PT, R5, R15, RZ, 0x181f ;  /* 0x00181fff0f057589 */ /* 0x000e6800000e0000 */
[----:B------:R-:W2:Y:S04]  /*ff90*/  SHFL.IDX PT, R4, R14, RZ, 0x181f ;  /* 0x00181fff0e047589 */ /* 0x000ea800000e0000 */
[----:B------:R-:W3:Y:S04]  /*ffa0*/  SHFL.IDX PT, R3, R15, 0x1, 0x181f ;  /* 0x00381f000f037f89 */ /* 0x000ee800000e0000 */
[----:B------:R-:W4:Y:S01]  /*ffb0*/  SHFL.IDX PT, R2, R14, 0x1, 0x181f ;  /* 0x00381f000e027f89 */ /* 0x000f2200000e0000 */
[C---:B-1----:R-:W-:Y:S02]  /*ffc0*/  IADD3 R8, P0, R5.reuse, R226, RZ ;  /* 0x000000e205087210 */ /* 0x042fe40007f1e0ff */
[C---:B------:R-:W-:Y:S02]  /*ffd0*/  IADD3 R6, P1, R5.reuse, R224, RZ ;  /* 0x000000e005067210 */ /* 0x040fe40007f3e0ff */
[C---:B--2---:R-:W-:Y:S02]  /*ffe0*/  IADD3.X R9, R4.reuse, R227, RZ, P0, !PT ;  /* 0x000000e304097210 */ /* 0x044fe400007fe4ff */
[----:B------:R-:W-:Y:S01]  /*fff0*/  IADD3 R12, P0, R5, R222, RZ ;  /* 0x000000de050c7210 */ /* 0x000fe20007f1e0ff */
[C---:B------:R-:W-:Y:S01]  /*10000*/  IMAD.X R7, R4.reuse, 0x1, R225, P1 ;  /* 0x0000000104077824 */ /* 0x040fe200008e06e1 */
[C---:B---3--:R-:W-:Y:S01]  /*10010*/  IADD3 R10, P2, R3.reuse, R226, RZ ;  /* 0x000000e2030a7210 */ /* 0x048fe20007f5e0ff */
[----:B------:R1:W-:Y:S02]  /*10020*/  LDGSTS.E.BYPASS.LTC128B.128 [R216+0x6100], [R8.64], !P6 ;  /* 0x0610000008d87fae */ /* 0x0003e4000f101d44 */
[----:B------:R-:W-:Y:S01]  /*10030*/  IMAD.X R13, R4, 0x1, R223, P0 ;  /* 0x00000001040d7824 */ /* 0x000fe200000e06df */
[C---:B------:R-:W-:Y:S01]  /*10040*/  IADD3 R4, P1, R3.reuse, R224, RZ ;  /* 0x000000e003047210 */ /* 0x040fe20007f3e0ff */
[----:B------:R1:W-:Y:S01]  /*10050*/  LDGSTS.E.BYPASS.LTC128B.128 [R216+0x8100], [R6.64], !P5 ;  /* 0x0810000006d87fae */ /* 0x0003e2000e901d44 */
[C---:B----4-:R-:W-:Y:S01]  /*10060*/  IMAD.X R11, R2.reuse, 0x1, R227, P2 ;  /* 0x00000001020b7824 */ /* 0x050fe200010e06e3 */
[----:B------:R-:W-:Y:S02]  /*10070*/  IADD3 R14, P0, R3, R222, RZ ;  /* 0x000000de030e7210 */ /* 0x000fe40007f1e0ff */
[----:B------:R1:W-:Y:S01]  /*10080*/  LDGSTS.E.BYPASS.LTC128B.128 [R216+0xa100], [R12.64], !P4 ;  /* 0x0a1000000cd87fae */ /* 0x0003e2000e101d44 */
[C---:B------:R-:W-:Y:S02]  /*10090*/  IADD3.X R5, R2.reuse, R225, RZ, P1, !PT ;  /* 0x000000e102057210 */ /* 0x040fe40000ffe4ff */
[----:B------:R-:W-:Y:S01]  /*100a0*/  IMAD.X R15, R2, 0x1, R223, P0 ;  /* 0x00000001020f7824 */ /* 0x000fe200000e06df */
[----:B------:R1:W-:Y:S04]  /*100b0*/  LDGSTS.E.BYPASS.LTC128B.128 [R216+0x7100], [R10.64], !P6 ;  /* 0x071000000ad87fae */ /* 0x0003e8000f101d44 */
[----:B------:R1:W-:Y:S04]  /*100c0*/  LDGSTS.E.BYPASS.LTC128B.128 [R216+0x9100], [R4.64], !P5 ;  /* 0x0910000004d87fae */ /* 0x0003e8000e901d44 */
[----:B------:R1:W-:Y:S01]  /*100d0*/  LDGSTS.E.BYPASS.LTC128B.128 [R216+0xb100], [R14.64], !P4 ;  /* 0x0b1000000ed87fae */ /* 0x0003e2000e101d44 */
[----:B------:R-:W-:-:S05]  /*100e0*/  BRA `(.L_x_141) ;  /* 0x0000109000007947 */ /* 0x000fca0003800000 */
.L_x_140:
[----:B------:R-:W-:Y:S01]  /*100f0*/  SHF.R.S32.HI R9, RZ, 0x1f, R215 ;  /* 0x0000001fff097819 */ /* 0x000fe200000114d7 */
[----:B------:R-:W-:Y:S01]  /*10100*/  IMAD.WIDE.U32 R10, R215, c[0x0][0x208], RZ ;  /* 0x00008200d70a7a25 */ /* 0x000fe200078e00ff */
[----:B------:R-:W-:Y:S01]  /*10110*/  SHF.R.S32.HI R3, RZ, 0x1f, R214 ;  /* 0x0000001fff037819 */ /* 0x000fe200000114d6 */
[----:B------:R-:W-:Y:S04]  /*10120*/  DEPBAR.LE SB0, 0x0 ;  /* 0x000080000000791a */ /* 0x000fe80000000000 */
[----:B------:R-:W-:Y:S01]  /*10130*/  IMAD R9, R9, c[0x0][0x208], RZ ;  /* 0x0000820009097a24 */ /* 0x000fe200078e02ff */
[----:B------:R-:W-:Y:S01]  /*10140*/  BAR.SYNC.DEFER_BLOCKING 0x0 ;  /* 0x0000000000007b1d */ /* 0x000fe20000010000 */
[----:B------:R-:W-:Y:S02]  /*10150*/  IMAD R3, R3, c[0x0][0x218], RZ ;  /* 0x0000860003037a24 */ /* 0x000fe400078e02ff */
[----:B------:R-:W-:Y:S02]  /*10160*/  IMAD R9, R215, c[0x0][0x20c], R9 ;  /* 0x00008300d7097a24 */ /* 0x000fe400078e0209 */
[C---:B------:R-:W-:Y:S03]  /*10170*/  IMAD R3, R214.reuse, c[0x0][0x21c], R3 ;  /* 0x00008700d6037a24 */ /* 0x040fe600078e0203 */
[----:B------:R-:W-:Y:S05]  /*10180*/  IADD3 R11, R11, R9, RZ ;  /* 0x000000090b0b7210 */ /* 0x000fea0007ffe0ff */
[----:B------:R-:W-:Y:S05]  /*10190*/  IMAD.WIDE.U32 R10, R214, c[0x0][0x218], R10 ;  /* 0x00008600d60a7a25 */ /* 0x000fea00078e000a */
[----:B------:R-:W-:Y:S04]  /*101a0*/  IADD3 R2, P0, R221, R10, RZ ;  /* 0x0000000add027210 */ /* 0x000fe80007f1e0ff */
[----:B------:R-:W-:Y:S02]  /*101b0*/  IADD3.X R3, R210, R11, R3, P0, !PT ;  /* 0x0000000bd2037210 */ /* 0x000fe400007fe403 */
[C---:B------:R-:W-:Y:S01]  /*101c0*/  LEA R14, P0, R2.reuse, c[0x0][0x1f8], 0x1 ;  /* 0x00007e00020e7a11 */ /* 0x040fe200078008ff */
[----:B------:R-:W-:Y:S03]  /*101d0*/  LDSM.16.M88.4 R136, [R206+0xc100] ;  /* 0x00c10000ce88783b */ /* 0x000fe60000000200 */
[----:B------:R-:W-:Y:S04]  /*101e0*/  LEA.HI.X R9, R2, c[0x0][0x1fc], R3, 0x1, P0 ;  /* 0x00007f0002097a11 */ /* 0x000fe800000f0c03 */
[----:B------:R-:W-:Y:S07]  /*101f0*/  SHFL.IDX PT, R17, R14, RZ, 0x181f ;  /* 0x00181fff0e117589 */ /* 0x000fee00000e0000 */
[----:B------:R-:W-:Y:S07]  /*10200*/  SHFL.IDX PT, R2, R9, RZ, 0x181f ;  /* 0x00181fff09027589 */ /* 0x000fee00000e0000 */
[----:B------:R-:W1:Y:S07]  /*10210*/  LDSM.16.M88.4 R140, [R205+0x6100] ;  /* 0x00610000cd8c783b */ /* 0x000e6e0000000200 */
[----:B------:R-:W-:Y:S07]  /*10220*/  LDSM.16.M88.4 R144, [R205+0x6900] ;  /* 0x00690000cd90783b */ /* 0x000fee0000000200 */
[----:B------:R-:W-:Y:S07]  /*10230*/  LDSM.16.M88.4 R148, [R205+0x7100] ;  /* 0x00710000cd94783b */ /* 0x000fee0000000200 */
[----:B------:R-:W-:Y:S07]  /*10240*/  LDSM.16.M88.4 R152, [R205+0x7900] ;  /* 0x00790000cd98783b */ /* 0x000fee0000000200 */
[----:B------:R-:W-:Y:S07]  /*10250*/  LDSM.16.M88.4 R156, [R202+0xc100] ;  /* 0x00c10000ca9c783b */ /* 0x000fee0000000200 */
[----:B------:R-:W-:Y:S01]  /*10260*/  LDSM.16.M88.4 R160, [R204] ;  /* 0x00000000cca0783b */ /* 0x000fe20000000200 */
[C---:B-1----:R-:W-:Y:S06]  /*10270*/  HMMA.16816.F32.BF16 R4, R136.reuse, R140, RZ ;  /* 0x0000008c8804723c */ /* 0x042fec00000418ff */
[----:B------:R-:W-:Y:S01]  /*10280*/  LDSM.16.M88.4 R164, [R195] ;  /* 0x00000000c3a4783b */ /* 0x000fe20000000200 */
[C---:B------:R-:W-:Y:S02]  /*10290*/  IADD3 R12, P0, R17.reuse, R226, RZ ;  /* 0x000000e2110c7210 */ /* 0x040fe40007f1e0ff */
[C---:B------:R-:W-:Y:S03]  /*102a0*/  IADD3 R10, P1, R17.reuse, R224, RZ ;  /* 0x000000e0110a7210 */ /* 0x040fe60007f3e0ff */
[C---:B------:R-:W-:Y:S01]  /*102b0*/  IADD3.X R13, R2.reuse, R227, RZ, P0, !PT ;  /* 0x000000e3020d7210 */ /* 0x040fe200007fe4ff */
[----:B------:R-:W-:Y:S01]  /*102c0*/  LDSM.16.M88.4 R168, [R194] ;  /* 0x00000000c2a8783b */ /* 0x000fe20000000200 */
[C---:B------:R-:W-:Y:S02]  /*102d0*/  IADD3.X R11, R2.reuse, R225, RZ, P1, !PT ;  /* 0x000000e1020b7210 */ /* 0x040fe40000ffe4ff */
[----:B------:R-:W-:Y:S04]  /*102e0*/  IADD3 R16, P0, R17, R222, RZ ;  /* 0x000000de11107210 */ /* 0x000fe80007f1e0ff */
[----:B------:R-:W-:Y:S01]  /*102f0*/  LDSM.16.M88.4 R172, [R193] ;  /* 0x00000000c1ac783b */ /* 0x000fe20000000200 */
[----:B------:R-:W-:Y:S06]  /*10300*/  IADD3.X R17, R2, R223, RZ, P0, !PT ;  /* 0x000000df02117210 */ /* 0x000fec00007fe4ff */
[----:B------:R-:W-:Y:S01]  /*10310*/  @!PT LDS RZ, [RZ] ;  /* 0x00000000fffff984 */ /* 0x000fe20000000800 */
[----:B------:R-:W-:Y:S01]  /*10320*/  @!PT LDS RZ, [RZ] ;  /* 0x00000000fffff984 */ /* 0x000fe20000000800 */
[----:B------:R-:W-:Y:S01]  /*10330*/  @!PT LDS RZ, [RZ] ;  /* 0x00000000fffff984 */ /* 0x000fe20000000800 */
[----:B------:R1:W-:Y:S07]  /*10340*/  LDGSTS.E.BYPASS.LTC128B.128 [R220], [R12.64], !P6 ;  /* 0x000000000cdc7fae */ /* 0x0003ee000f101d44 */
[----:B------:R-:W2:Y:S07]  /*10350*/  SHFL.IDX PT, R3, R14, 0x1, 0x181f ;  /* 0x00381f000e037f89 */ /* 0x000eae00000e0000 */
[----:B------:R3:W-:Y:S07]  /*10360*/  LDGSTS.E.BYPASS.LTC128B.128 [R220+0x2000], [R10.64], !P5 ;  /* 0x020000000adc7fae */ /* 0x0007ee000e901d44 */
[----:B------:R-:W4:Y:S07]  /*10370*/  SHFL.IDX PT, R8, R9, 0x1, 0x181f ;  /* 0x00381f0009087f89 */ /* 0x000f2e00000e0000 */
[----:B------:R5:W-:Y:S01]  /*10380*/  LDGSTS.E.BYPASS.LTC128B.128 [R220+0x4000], [R16.64], !P4 ;  /* 0x0400000010dc7fae */ /* 0x000be2000e101d44 */
[C---:B--2---:R-:W-:Y:S02]  /*10390*/  IADD3 R32, P2, R3.reuse, R226, RZ ;  /* 0x000000e203207210 */ /* 0x044fe40007f5e0ff */
[C---:B------:R-:W-:Y:S02]  /*103a0*/  IADD3 R132, P1, R3.reuse, R224, RZ ;  /* 0x000000e003847210 */ /* 0x040fe40007f3e0ff */
[----:B------:R-:W-:Y:S02]  /*103b0*/  IADD3 R2, P0, R3, R222, RZ ;  /* 0x000000de03027210 */ /* 0x000fe40007f1e0ff */
[C---:B----4-:R-:W-:Y:S02]  /*103c0*/  IADD3.X R33, R8.reuse, R227, RZ, P2, !PT ;  /* 0x000000e308217210 */ /* 0x050fe400017fe4ff */
[C---:B------:R-:W-:Y:S02]  /*103d0*/  IADD3.X R133, R8.reuse, R225, RZ, P1, !PT ;  /* 0x000000e108857210 */ /* 0x040fe40000ffe4ff */
[----:B------:R-:W-:Y:S01]  /*103e0*/  IADD3.X R3, R8, R223, RZ, P0, !PT ;  /* 0x000000df08037210 */ /* 0x000fe200007fe4ff */
[----:B------:R2:W-:Y:S01]  /*103f0*/  LDGSTS.E.BYPASS.LTC128B.128 [R220+0x1000], [R32.64], !P6 ;  /* 0x0100000020dc7fae */ /* 0x0005e2000f101d44 */
[C---:B---3--:R-:W-:Y:S01]  /*10400*/  HMMA.16816.F32.BF16 R8, R136.reuse, R142, RZ ;  /* 0x0000008e8808723c */ /* 0x048fe200000418ff */
[----:B------:R-:W-:Y:S05]  /*10410*/  ISETP.GE.AND P0, PT, R229, 0x1, PT ;  /* 0x00000001e500780c */ /* 0x000fea0003f06270 */
[----:B------:R3:W-:Y:S02]  /*10420*/  LDGSTS.E.BYPASS.LTC128B.128 [R220+0x3000], [R132.64], !P5 ;  /* 0x0300000084dc7fae */ /* 0x0007e4000e901d44 */
[C---:B-1----:R-:W-:Y:S05]  /*10430*/  HMMA.16816.F32.BF16 R12, R136.reuse, R144, RZ ;  /* 0x00000090880c723c */ /* 0x042fea00000418ff */
[----:B------:R1:W-:Y:S03]  /*10440*/  LDGSTS.E.BYPASS.LTC128B.128 [R220+0x5000], [R2.64], !P4 ;  /* 0x0500000002dc7fae */ /* 0x0003e6000e101d44 */
[C---:B-----5:R-:W-:Y:S04]  /*10450*/  HMMA.16816.F32.BF16 R16, R136.reuse, R146, RZ ;  /* 0x000000928810723c */ /* 0x060fe800000418ff */
[----:B------:R-:W-:Y:S04]  /*10460*/  LDSM.16.M88.4 R176, [R201+0xc100] ;  /* 0x00c10000c9b0783b */ /* 0x000fe80000000200 */
[C---:B------:R-:W-:Y:S03]  /*10470*/  HMMA.16816.F32.BF16 R20, R136.reuse, R148, RZ ;  /* 0x000000948814723c */ /* 0x040fe600000418ff */
[----:B------:R-:W0:Y:S05]  /*10480*/  LDGDEPBAR ;  /* 0x00000000000079af */ /* 0x000e2a0000000000 */
[C---:B------:R-:W-:Y:S02]  /*10490*/  HMMA.16816.F32.BF16 R24, R136.reuse, R150, RZ ;  /* 0x000000968818723c */ /* 0x040fe400000418ff */
[----:B------:R-:W4:Y:S06]  /*104a0*/  LDSM.16.M88.4 R180, [R200+0x6100] ;  /* 0x00610000c8b4783b */ /* 0x000f2c0000000200 */
[C---:B------:R-:W-:Y:S01]  /*104b0*/  HMMA.16816.F32.BF16 R28, R136.reuse, R152, RZ ;  /* 0x00000098881c723c */ /* 0x040fe200000418ff */
[----:B------:R-:W-:Y:S07]  /*104c0*/  LDSM.16.M88.4 R140, [R200+0x7100] ;  /* 0x00710000c88c783b */ /* 0x000fee0000000200 */
[----:B--2---:R-:W-:Y:S01]  /*104d0*/  HMMA.16816.F32.BF16 R32, R136, R154, RZ ;  /* 0x0000009a8820723c */ /* 0x004fe200000418ff */
[----:B------:R-:W2:Y:S07]  /*104e0*/  LDSM.16.M88.4 R136, [R200+0x6900] ;  /* 0x00690000c888783b */ /* 0x000eae0000000200 */
[C---:B------:R-:W-:Y:S01]  /*104f0*/  HMMA.16816.F32.BF16 R4, R156.reuse, R160, R4 ;  /* 0x000000a09c04723c */ /* 0x040fe20000041804 */
[----:B------:R-:W5:Y:S07]  /*10500*/  LDSM.16.M88.4 R144, [R200+0x7900] ;  /* 0x00790000c890783b */ /* 0x000f6e0000000200 */
[C---:B------:R-:W-:Y:S01]  /*10510*/  HMMA.16816.F32.BF16 R8, R156.reuse, R162, R8 ;  /* 0x000000a29c08723c */ /* 0x040fe20000041808 */
[----:B------:R-:W-:Y:S07]  /*10520*/  LDSM.16.M88.4 R148, [R199+0xc100] ;  /* 0x00c10000c794783b */ /* 0x000fee0000000200 */
[C---:B------:R-:W-:Y:S01]  /*10530*/  HMMA.16816.F32.BF16 R12, R156.reuse, R164, R12 ;  /* 0x000000a49c0c723c */ /* 0x040fe2000004180c */
[----:B------:R-:W1:Y:S07]  /*10540*/  LDSM.16.M88.4 R152, [R192] ;  /* 0x00000000c098783b */ /* 0x000e6e0000000200 */
[C---:B------:R-:W-:Y:S01]  /*10550*/  HMMA.16816.F32.BF16 R16, R156.reuse, R166, R16 ;  /* 0x000000a69c10723c */ /* 0x040fe20000041810 */
[----:B------:R-:W-:Y:S07]  /*10560*/  LDSM.16.M88.4 R160, [R192+0x1000] ;  /* 0x00100000c0a0783b */ /* 0x000fee0000000200 */
[C---:B------:R-:W-:Y:S01]  /*10570*/  HMMA.16816.F32.BF16 R20, R156.reuse, R168, R20 ;  /* 0x000000a89c14723c */ /* 0x040fe20000041814 */
[----:B------:R-:W-:Y:S07]  /*10580*/  LDSM.16.M88.4 R164, [R192+0x1800] ;  /* 0x00180000c0a4783b */ /* 0x000fee0000000200 */
[C---:B------:R-:W-:Y:S01]  /*10590*/  HMMA.16816.F32.BF16 R24, R156.reuse, R170, R24 ;  /* 0x000000aa9c18723c */ /* 0x040fe20000041818 */
[----:B------:R-:W-:Y:S07]  /*105a0*/  LDSM.16.M88.4 R168, [R206+0x10100] ;  /* 0x01010000cea8783b */ /* 0x000fee0000000200 */
[C---:B------:R-:W-:Y:S08]  /*105b0*/  HMMA.16816.F32.BF16 R28, R156.reuse, R172, R28 ;  /* 0x000000ac9c1c723c */ /* 0x040ff0000004181c */
[----:B------:R-:W-:Y:S01]  /*105c0*/  HMMA.16816.F32.BF16 R32, R156, R174, R32 ;  /* 0x000000ae9c20723c */ /* 0x000fe20000041820 */
[----:B------:R-:W1:Y:S07]  /*105d0*/  LDSM.16.M88.4 R156, [R192+0x800] ;  /* 0x00080000c09c783b */ /* 0x000e6e0000000200 */
[C---:B----4-:R-:W-:Y:S01]  /*105e0*/  HMMA.16816.F32.BF16 R4, R176.reuse, R180, R4 ;  /* 0x000000b4b004723c */ /* 0x050fe20000041804 */
[----:B------:R-:W4:Y:S07]  /*105f0*/  LDSM.16.M88.4 R172, [R205+0x8100] ;  /* 0x00810000cdac783b */ /* 0x000f2e0000000200 */
        /* <DEDUP_REMOVED lines=11> */
[C---:B-1----:R-:W-:Y:S01]  /*106b0*/  HMMA.16816.F32.BF16 R4, R148.reuse, R152, R4 ;  /* 0x000000989404723c */ /* 0x042fe20000041804 */
[----:B------:R-:W1:Y:S07]  /*106c0*/  LDSM.16.M88.4 R176, [R202+0x10100] ;  /* 0x01010000cab0783b */ /* 0x000e6e0000000200 */
[C---:B------:R-:W-:Y:S01]  /*106d0*/  HMMA.16816.F32.BF16 R8, R148.reuse, R154, R8 ;  /* 0x0000009a9408723c */ /* 0x040fe20000041808 */
[----:B------:R-:W-:Y:S07]  /*106e0*/  LDSM.16.M88.4 R152, [R189] ;  /* 0x00000000bd98783b */ /* 0x000fee0000000200 */
[C---:B------:R-:W-:Y:S08]  /*106f0*/  HMMA.16816.F32.BF16 R12, R148.reuse, R156, R12 ;  /* 0x0000009c940c723c */ /* 0x040ff0000004180c */
[C---:B------:R-:W-:Y:S01]  /*10700*/  HMMA.16816.F32.BF16 R16, R148.reuse, R158, R16 ;  /* 0x0000009e9410723c */ /* 0x040fe20000041810 */
[----:B------:R-:W-:Y:S07]  /*10710*/  LDSM.16.M88.4 R156, [R188] ;  /* 0x00000000bc9c783b */ /* 0x000fee0000000200 */
[C---:B------:R-:W-:Y:S08]  /*10720*/  HMMA.16816.F32.BF16 R20, R148.reuse, R160, R20 ;  /* 0x000000a09414723c */ /* 0x040ff00000041814 */
[C---:B------:R-:W-:Y:S01]  /*10730*/  HMMA.16816.F32.BF16 R24, R148.reuse, R162, R24 ;  /* 0x000000a29418723c */ /* 0x040fe20000041818 */
[----:B------:R-:W-:Y:S07]  /*10740*/  LDSM.16.M88.4 R160, [R201+0x10100] ;  /* 0x01010000c9a0783b */ /* 0x000fee0000000200 */
[C---:B------:R-:W-:Y:S08]  /*10750*/  HMMA.16816.F32.BF16 R28, R148.reuse, R164, R28 ;  /* 0x000000a4941c723c */ /* 0x040ff0000004181c */
[----:B------:R-:W-:Y:S01]  /*10760*/  HMMA.16816.F32.BF16 R32, R148, R166, R32 ;  /* 0x000000a69420723c */ /* 0x000fe20000041820 */
[----:B------:R-:W1:Y:S07]  /*10770*/  LDSM.16.M88.4 R148, [R190] ;  /* 0x00000000be94783b */ /* 0x000e6e0000000200 */
[C---:B----4-:R-:W-:Y:S01]  /*10780*/  HMMA.16816.F32.BF16 R4, R168.reuse, R172, R4 ;  /* 0x000000aca804723c */ /* 0x050fe20000041804 */
[----:B------:R-:W4:Y:S07]  /*10790*/  LDSM.16.M88.4 R164, [R200+0x8100] ;  /* 0x00810000c8a4783b */ /* 0x000f2e0000000200 */
        /* <DEDUP_REMOVED lines=14> */
[----:B------:R-:W-:Y:S07]  /*10880*/  LDSM.16.M88.4 R180, [R205+0xa100] ;  /* 0x00a10000cdb4783b */ /* 0x000fee0000000200 */
[C---:B------:R-:W-:Y:S08]  /*10890*/  HMMA.16816.F32.BF16 R12, R176.reuse, R148, R12 ;  /* 0x00000094b00c723c */ /* 0x040ff0000004180c */
        /* <DEDUP_REMOVED lines=47> */
[----:B------:R-:W2:Y:S01]  /*10b90*/  LDSM.16.M88.4 R176, [R199+0x14100] ;  /* 0x01410000c7b0783b */ /* 0x000ea20000000200 */
[C---:B-1----:R-:W-:Y:S08]  /*10ba0*/  HMMA.16816.F32.BF16 R4, R160.reuse, R164, R4 ;  /* 0x000000a4a004723c */ /* 0x042ff00000041804 */
[C---:B------:R-:W-:Y:S08]  /*10bb0*/  HMMA.16816.F32.BF16 R8, R160.reuse, R166, R8 ;  /* 0x000000a6a008723c */ /* 0x040ff00000041808 */
[C---:B------:R-:W-:Y:S08]  /*10bc0*/  HMMA.16816.F32.BF16 R12, R160.reuse, R148, R12 ;  /* 0x00000094a00c723c */ /* 0x040ff0000004180c */
[C---:B------:R-:W-:Y:S08]  /*10bd0*/  HMMA.16816.F32.BF16 R16, R160.reuse, R150, R16 ;  /* 0x00000096a010723c */ /* 0x040ff00000041810 */
[C---:B------:R-:W-:Y:S08]  /*10be0*/  HMMA.16816.F32.BF16 R20, R160.reuse, R152, R20 ;  /* 0x00000098a014723c */ /* 0x040ff00000041814 */
[C---:B------:R-:W-:Y:S08]  /*10bf0*/  HMMA.16816.F32.BF16 R24, R160.reuse, R154, R24 ;  /* 0x0000009aa018723c */ /* 0x040ff00000041818 */
[C---:B------:R-:W-:Y:S08]  /*10c00*/  HMMA.16816.F32.BF16 R28, R160.reuse, R156, R28 ;  /* 0x0000009ca01c723c */ /* 0x040ff0000004181c */
[----:B------:R-:W-:Y:S08]  /*10c10*/  HMMA.16816.F32.BF16 R32, R160, R158, R32 ;  /* 0x0000009ea020723c */ /* 0x000ff00000041820 */
[C---:B----4-:R-:W-:Y:S08]  /*10c20*/  HMMA.16816.F32.BF16 R4, R168.reuse, R172, R4 ;  /* 0x000000aca804723c */ /* 0x050ff00000041804 */
        /* <DEDUP_REMOVED lines=12> */
[C---:B------:R-:W-:Y:S04]  /*10cf0*/  HMMA.16816.F32.BF16 R16, R176.reuse, R138, R16 ;  /* 0x0000008ab010723c */ /* 0x040fe80000041810 */
[----:B------:R-:W-:Y:S02]  /*10d00*/  FMUL.FTZ R244, R4, c[0x0][0x320] ;  /* 0x0000c80004f47a20 */ /* 0x000fe40000410000 */
[----:B------:R-:W-:Y:S02]  /*10d10*/  FMUL.FTZ R242, R5, c[0x0][0x320] ;  /* 0x0000c80005f27a20 */ /* 0x000fe40000410000 */
[----:B------:R-:W-:Y:S01]  /*10d20*/  FMUL.FTZ R9, R9, c[0x0][0x320] ;  /* 0x0000c80009097a20 */ /* 0x000fe20000410000 */
[C---:B--2---:R-:W-:Y:S01]  /*10d30*/  HMMA.16816.F32.BF16 R20, R176.reuse, R140, R20 ;  /* 0x0000008cb014723c */ /* 0x044fe20000041814 */
[----:B------:R-:W1:Y:S02]  /*10d40*/  MUFU.TANH R244, R244 ;  /* 0x000000f400f47308 */ /* 0x000e640000002400 */
[----:B------:R-:W-:Y:S02]  /*10d50*/  FMUL.FTZ R10, R10, c[0x0][0x320] ;  /* 0x0000c8000a0a7a20 */ /* 0x000fe40000410000 */
[----:B------:R-:W-:Y:S02]  /*10d60*/  FMUL.FTZ R11, R11, c[0x0][0x320] ;  /* 0x0000c8000b0b7a20 */ /* 0x000fe40000410000 */
[----:B------:R-:W-:Y:S01]  /*10d70*/  FMUL.FTZ R248, R8, c[0x0][0x320] ;  /* 0x0000c80008f87a20 */ /* 0x000fe20000410000 */
[C---:B------:R-:W-:Y:S03]  /*10d80*/  HMMA.16816.F32.BF16 R24, R176.reuse, R142, R24 ;  /* 0x0000008eb018723c */ /* 0x040fe60000041818 */
[----:B------:R-:W2:Y:S01]  /*10d90*/  MUFU.TANH R252, R9 ;  /* 0x0000000900fc7308 */ /* 0x000ea20000002400 */
[----:B------:R-:W-:Y:S02]  /*10da0*/  FMUL.FTZ R251, R6, c[0x0][0x320] ;  /* 0x0000c80006fb7a20 */ /* 0x000fe40000410000 */
[----:B------:R-:W-:Y:S02]  /*10db0*/  FMUL.FTZ R183, R7, c[0x0][0x320] ;  /* 0x0000c80007b77a20 */ /* 0x000fe40000410000 */
[----:B------:R-:W-:Y:S04]  /*10dc0*/  FMUL.FTZ R182, R12, c[0x0][0x320] ;  /* 0x0000c8000cb67a20 */ /* 0x000fe80000410000 */
[----:B------:R-:W-:Y:S01]  /*10dd0*/  FMUL.FTZ R230, R16, c[0x0][0x320] ;  /* 0x0000c80010e67a20 */ /* 0x000fe20000410000 */
[----:B------:R-:W4:Y:S01]  /*10de0*/  MUFU.TANH R250, R10 ;  /* 0x0000000a00fa7308 */ /* 0x000f220000002400 */
[----:B------:R-:W-:Y:S02]  /*10df0*/  FMUL.FTZ R13, R13, c[0x0][0x320] ;  /* 0x0000c8000d0d7a20 */ /* 0x000fe40000410000 */
[----:B------:R-:W-:Y:S02]  /*10e00*/  FMUL.FTZ R240, R20, c[0x0][0x320] ;  /* 0x0000c80014f07a20 */ /* 0x000fe40000410000 */
[----:B------:R-:W-:Y:S02]  /*10e10*/  FMUL.FTZ R14, R14, c[0x0][0x320] ;  /* 0x0000c8000e0e7a20 */ /* 0x000fe40000410000 */
[----:B------:R-:W-:Y:S02]  /*10e20*/  FMUL.FTZ R15, R15, c[0x0][0x320] ;  /* 0x0000c8000f0f7a20 */ /* 0x000fe40000410000 */
[----:B------:R-:W-:Y:S01]  /*10e30*/  FMUL.FTZ R17, R17, c[0x0][0x320] ;  /* 0x0000c80011117a20 */ /* 0x000fe20000410000 */
[----:B------:R5:W1:Y:S01]  /*10e40*/  MUFU.TANH R246, R11 ;  /* 0x0000000b00f67308 */ /* 0x000a620000002400 */
        /* <DEDUP_REMOVED lines=8> */
[----:B------:R-:W-:Y:S02]  /*10ed0*/  FMUL.FTZ R26, R26, c[0x0][0x320] ;  /* 0x0000c8001a1a7a20 */ /* 0x000fe40000410000 */
[----:B------:R-:W-:Y:S03]  /*10ee0*/  FMUL.FTZ R27, R27, c[0x0][0x320] ;  /* 0x0000c8001b1b7a20 */ /* 0x000fe60000410000 */
[----:B------:R-:W1:Y:S01]  /*10ef0*/  MUFU.TANH R251, R251 ;  /* 0x000000fb00fb7308 */ /* 0x000e620000002400 */
[----:B-----5:R-:W5:Y:S01]  /*10f00*/  LDSM.16.M88.4 R8, [R192+0x5800] ;  /* 0x00580000c008783b */ /* 0x020f620000000200 */
[----:B------:R-:W-:Y:S08]  /*10f10*/  DEPBAR.LE SB0, 0x0 ;  /* 0x000080000000791a */ /* 0x000ff00000000000 */
[----:B------:R-:W1:Y:S01]  /*10f20*/  MUFU.TANH R183, R183 ;  /* 0x000000b700b77308 */ /* 0x000e620000002400 */
[----:B------:R-:W-:Y:S09]  /*10f30*/  BAR.SYNC.DEFER_BLOCKING 0x0 ;  /* 0x0000000000007b1d */ /* 0x000ff20000010000 */
[----:B------:R-:W1:Y:S10]  /*10f40*/  MUFU.TANH R248, R248 ;  /* 0x000000f800f87308 */ /* 0x000e740000002400 */
[----:B------:R-:W1:Y:S10]  /*10f50*/  MUFU.TANH R182, R182 ;  /* 0x000000b600b67308 */ /* 0x000e740000002400 */
[----:B------:R1:W1:Y:S01]  /*10f60*/  MUFU.TANH R228, R13 ;  /* 0x0000000d00e47308 */ /* 0x0002620000002400 */
[C---:B-----5:R-:W-:Y:S09]  /*10f70*/  HMMA.16816.F32.BF16 R28, R176.reuse, R8, R28 ;  /* 0x00000008b01c723c */ /* 0x060ff2000004181c */
[----:B------:R1:W1:Y:S01]  /*10f80*/  MUFU.TANH R237, R14 ;  /* 0x0000000e00ed7308 */ /* 0x0002620000002400 */
[----:B------:R-:W-:Y:S09]  /*10f90*/  HMMA.16816.F32.BF16 R32, R176, R10, R32 ;  /* 0x0000000ab020723c */ /* 0x000ff20000041820 */
[----:B------:R1:W1:Y:S05]  /*10fa0*/  MUFU.TANH R235, R15 ;  /* 0x0000000f00eb7308 */ /* 0x00026a0000002400 */
[----:B------:R-:W-:Y:S05]  /*10fb0*/  FMUL.FTZ R180, R28, c[0x0][0x320] ;  /* 0x0000c8001cb47a20 */ /* 0x000fea0000410000 */
[----:B------:R-:W1:Y:S01]  /*10fc0*/  MUFU.TANH R230, R230 ;  /* 0x000000e600e67308 */ /* 0x000e620000002400 */
[----:B------:R-:W-:Y:S02]  /*10fd0*/  FMUL.FTZ R29, R29, c[0x0][0x320] ;  /* 0x0000c8001d1d7a20 */ /* 0x000fe40000410000 */
[----:B------:R-:W-:Y:S02]  /*10fe0*/  FMUL.FTZ R30, R30, c[0x0][0x320] ;  /* 0x0000c8001e1e7a20 */ /* 0x000fe40000410000 */
[----:B------:R-:W-:Y:S02]  /*10ff0*/  FMUL.FTZ R31, R31, c[0x0][0x320] ;  /* 0x0000c8001f1f7a20 */ /* 0x000fe40000410000 */
[----:B------:R-:W-:Y:S02]  /*11000*/  FMUL.FTZ R177, R32, c[0x0][0x320] ;  /* 0x0000c80020b17a20 */ /* 0x000fe40000410000 */
[----:B------:R-:W-:Y:S01]  /*11010*/  FMUL.FTZ R33, R33, c[0x0][0x320] ;  /* 0x0000c80021217a20 */ /* 0x000fe20000410000 */
[----:B------:R1:W1:Y:S01]  /*11020*/  MUFU.TANH R232, R17 ;  /* 0x0000001100e87308 */ /* 0x0002620000002400 */
[----:B------:R-:W-:Y:S02]  /*11030*/  FMUL.FTZ R34, R34, c[0x0][0x320] ;  /* 0x0000c80022227a20 */ /* 0x000fe40000410000 */
[----:B------:R-:W-:Y:S07]  /*11040*/  FMUL.FTZ R35, R35, c[0x0][0x320] ;  /* 0x0000c80023237a20 */ /* 0x000fee0000410000 */
[----:B------:R1:W1:Y:S10]  /*11050*/  MUFU.TANH R249, R18 ;  /* 0x0000001200f97308 */ /* 0x0002740000002400 */
[----:B------:R1:W1:Y:S10]  /*11060*/  MUFU.TANH R239, R19 ;  /* 0x0000001300ef7308 */ /* 0x0002740000002400 */
[----:B------:R-:W1:Y:S10]  /*11070*/  MUFU.TANH R240, R240 ;  /* 0x000000f000f07308 */ /* 0x000e740000002400 */
[----:B------:R1:W1:Y:S10]  /*11080*/  MUFU.TANH R238, R21 ;  /* 0x0000001500ee7308 */ /* 0x0002740000002400 */
        /* <DEDUP_REMOVED lines=13> */
[----:B---3--:R3:W1:Y:S02]  /*11160*/  MUFU.TANH R133, R35 ;  /* 0x0000002300857308 */ /* 0x0086640000002400 */
[----:B-1234-:R-:W-:-:S05]  /*11170*/  @P0 BRA `(.L_x_142) ;  /* 0xffffec4000000947 */ /* 0x01efca000383ffff */
.L_x_141:
        /* <DEDUP_REMOVED lines=33> */
[----:B------:R-:W-:Y:S02]  /*11390*/  ISETP.GT.AND P0, PT, R229, RZ, PT ;  /* 0x000000ffe500720c */ /* 0x000fe40003f04270 */
[----:B------:R-:W-:Y:S02]  /*113a0*/  FMNMX.FTZ R4, R178, R3, !PT ;  /* 0x00000003b2047209 */ /* 0x000fe40007810000 */
[----:B------:R-:W-:Y:S01]  /*113b0*/  FMNMX.FTZ R3, R179, R2, !PT ;  /* 0x00000002b3037209 */ /* 0x000fe20007810000 */
[----:B------:R-:W-:Y:S01]  /*113c0*/  LDSM.16.MT88.4 R156, [R197+0x3900] ;  /* 0x00390000c59c783b */ /* 0x000fe20000004200 */
[----:B------:R-:W-:Y:S02]  /*113d0*/  FMNMX.FTZ R11, R177, R4, !PT ;  /* 0x00000004b10b7209 */ /* 0x000fe40007810000 */
[----:B------:R-:W-:Y:S02]  /*113e0*/  FMNMX.FTZ R2, R134, R3, !PT ;  /* 0x0000000386027209 */ /* 0x000fe40007810000 */
[----:B------:R-:W-:Y:S02]  /*113f0*/  FMNMX.FTZ R5, R176, R11, !PT ;  /* 0x0000000bb0057209 */ /* 0x000fe40007810000 */
[----:B------:R-:W-:Y:S01]  /*11400*/  FMNMX.FTZ R7, R133, R2, !PT ;  /* 0x0000000285077209 */ /* 0x000fe20007810000 */
[----:B------:R-:W-:Y:S08]  /*11410*/  LDSM.16.MT88.4 R160, [R196+0x3900] ;  /* 0x00390000c4a0783b */ /* 0x000ff00000004200 */
[----:B------:R-:W1:Y:S08]  /*11420*/  SHFL.BFLY PT, R6, R5, 0x2, 0x1f ;  /* 0x0c401f0005067f89 */ /* 0x000e7000000e0000 */
[----:B------:R-:W2:Y:S08]  /*11430*/  SHFL.BFLY PT, R2, R7, 0x2, 0x1f ;  /* 0x0c401f0007027f89 */ /* 0x000eb000000e0000 */
[----:B------:R-:W-:Y:S08]  /*11440*/  LDSM.16.MT88.4 R164, [R203+0x5900] ;  /* 0x00590000cba4783b */ /* 0x000ff00000004200 */
[----:B------:R-:W0:Y:S01]  /*11450*/  LDGDEPBAR ;  /* 0x00000000000079af */ /* 0x000e220000000000 */
[----:B-1----:R-:W-:Y:S02]  /*11460*/  FMNMX.FTZ R9, R5, R6, !PT ;  /* 0x0000000605097209 */ /* 0x002fe40007810000 */
[----:B--2---:R-:W-:Y:S05]  /*11470*/  FMNMX.FTZ R4, R7, R2, !PT ;  /* 0x0000000207047209 */ /* 0x004fea0007810000 */
        /* <DEDUP_REMOVED lines=300> */
[C---:B------:R-:W-:Y:S01]  /*12740*/  F2FP.BF16.PACK_AB R138, R176.reuse, R177 ;  /* 0x000000b1b08a723e */ /* 0x040fe200000010ff */
        /* <DEDUP_REMOVED lines=58> */
.L_x_139:
        /* <DEDUP_REMOVED lines=10> */
[----:B-1----:R-:W-:Y:S02]  /*12b90*/  FADD.FTZ R5, R6, R5 ;  /* 0x0000000506057221 */ /* 0x002fe40000010000 */
[----:B--2---:R-:W-:-:S03]  /*12ba0*/  FADD.FTZ R0, R0, R7 ;  /* 0x0000000700007221 */ /* 0x004fc60000010000 */
[----:B------:R-:W-:Y:S02]  /*12bb0*/  FSETP.NE.FTZ.AND P1, PT, R5, RZ, PT ;  /* 0x000000ff0500720b */ /* 0x000fe40003f35000 */
[----:B------:R-:W-:-:S11]  /*12bc0*/  FSETP.NE.FTZ.AND P0, PT, R0, RZ, PT ;  /* 0x000000ff0000720b */ /* 0x000fd60003f15000 */
[----:B------:R-:W1:Y:S01]  /*12bd0*/  @P1 MUFU.RCP R4, R5 ;  /* 0x0000000500041308 */ /* 0x000e620000001000 */
[----:B------:R-:W-:Y:S02]  /*12be0*/  @P1 MOV R14, 0x3f317218 ;  /* 0x3f317218000e1802 */ /* 0x000fe40000000f00 */
[----:B------:R-:W-:-:S03]  /*12bf0*/  @P0 MOV R16, 0x3f317218 ;  /* 0x3f31721800100802 */ /* 0x000fc60000000f00 */
[----:B------:R-:W-:Y:S02]  /*12c00*/  @P1 FMUL.FTZ R14, R14, c[0x0][0x2d0] ;  /* 0x0000b4000e0e1a20 */ /* 0x000fe40000410000 */
[----:B------:R-:W2:Y:S08]  /*12c10*/  @P0 MUFU.LG2 R12, R0 ;  /* 0x00000000000c0308 */ /* 0x000eb00000000c00 */
[----:B------:R-:W3:Y:S01]  /*12c20*/  @P1 MUFU.LG2 R5, R5 ;  /* 0x0000000500051308 */ /* 0x000ee20000000c00 */
[----:B-1----:R-:W-:-:S02]  /*12c30*/  FMUL.FTZ R128, R4, R128 ;  /* 0x0000008004807220 */ /* 0x002fc40000410000 */
[C---:B------:R-:W-:Y:S02]  /*12c40*/  FMUL.FTZ R129, R4.reuse, R129 ;  /* 0x0000008104817220 */ /* 0x040fe40000410000 */
[C---:B------:R-:W-:Y:S02]  /*12c50*/  FMUL.FTZ R124, R4.reuse, R124 ;  /* 0x0000007c047c7220 */ /* 0x040fe40000410000 */
[----:B------:R-:W-:Y:S01]  /*12c60*/  FMUL.FTZ R125, R4, R125 ;  /* 0x0000007d047d7220 */ /* 0x000fe20000410000 */
[----:B------:R1:W4:Y:S01]  /*12c70*/  @P0 MUFU.RCP R2, R0 ;  /* 0x0000000000020308 */ /* 0x0003220000001000 */
[----:B--2---:R-:W-:Y:S02]  /*12c80*/  @P0 FMUL.FTZ R15, R12, 0.69314718246459960938 ;  /* 0x3f3172180c0f0820 */ /* 0x004fe40000410000 */
[----:B------:R-:W-:Y:S02]  /*12c90*/  @P0 FMUL.FTZ R12, R16, c[0x0][0x2d0] ;  /* 0x0000b400100c0a20 */ /* 0x000fe40000410000 */
[----:B------:R-:W-:-:S02]  /*12ca0*/  FMUL.FTZ R120, R4, R120 ;  /* 0x0000007804787220 */ /* 0x000fc40000410000 */
[C---:B------:R-:W-:Y:S02]  /*12cb0*/  FMUL.FTZ R121, R4.reuse, R121 ;  /* 0x0000007904797220 */ /* 0x040fe40000410000 */
[----:B---3--:R-:W-:Y:S02]  /*12cc0*/  @P1 FMUL.FTZ R5, R5, 0.69314718246459960938 ;  /* 0x3f31721805051820 */ /* 0x008fe40000410000 */
[C---:B------:R-:W-:Y:S02]  /*12cd0*/  FMUL.FTZ R116, R4.reuse, R116 ;  /* 0x0000007404747220 */ /* 0x040fe40000410000 */
[C---:B------:R-:W-:Y:S02]  /*12ce0*/  FMUL.FTZ R117, R4.reuse, R117 ;  /* 0x0000007504757220 */ /* 0x040fe40000410000 */
[C---:B------:R-:W-:Y:S01]  /*12cf0*/  FMUL.FTZ R112, R4.reuse, R112 ;  /* 0x0000007004707220 */ /* 0x040fe20000410000 */
[----:B-1----:R-:W-:Y:S01]  /*12d00*/  MOV R0, 0xff800000 ;  /* 0xff80000000007802 */ /* 0x002fe20000000f00 */
        /* <DEDUP_REMOVED lines=39> */
[C---:B----4-:R-:W-:Y:S02]  /*12f80*/  FMUL.FTZ R130, R2.reuse, R130 ;  /* 0x0000008202827220 */ /* 0x050fe40000410000 */
        /* <DEDUP_REMOVED lines=49> */
.L_x_91:
[----:B------:R-:W-:Y:S01]  /*132a0*/  ULDC.64 UR4, c[0x0][0x118] ;  /* 0x0000460000047ab9 */ /* 0x000fe20000000a00 */
[----:B------:R-:W-:Y:S01]  /*132b0*/  SHF.R.S32.HI R2, RZ, 0x1f, R207 ;  /* 0x0000001fff027819 */ /* 0x000fe200000114cf */
[----:B------:R-:W-:Y:S05]  /*132c0*/  @P2 BRA `(.L_x_143) ;  /* 0x0000168000002947 */ /* 0x000fea0003800000 */
[----:B------:R-:W1:Y:S01]  /*132d0*/  S2R R3, SR_TID.X ;  /* 0x0000000000037919 */ /* 0x000e620000002100 */
[----:B------:R-:W-:Y:S02]  /*132e0*/  F2FP.BF16.PACK_AB R8, R9, R8 ;  /* 0x000000080908723e */ /* 0x000fe400000010ff */
[----:B------:R-:W-:Y:S01]  /*132f0*/  F2FP.BF16.PACK_AB R6, R7, R6 ;  /* 0x000000060706723e */ /* 0x000fe200000010ff */
[----:B------:R-:W-:Y:S01]  /*13300*/  BAR.SYNC.DEFER_BLOCKING 0x1, 0x100 ;  /* 0x0044000000007b1d */ /* 0x000fe20000010000 */
[----:B------:R-:W-:Y:S01]  /*13310*/  F2FP.BF16.PACK_AB R4, R13, R4 ;  /* 0x000000040d04723e */ /* 0x000fe200000010ff */
[----:B------:R-:W-:Y:S01]  /*13320*/  IMAD.MOV.U32 R13, RZ, RZ, 0x20 ;  /* 0x00000020ff0d7424 */ /* 0x000fe200078e00ff */
[----:B------:R-:W-:-:S02]  /*13330*/  F2FP.BF16.PACK_AB R128, R129, R128 ;  /* 0x000000808180723e */ /* 0x000fc400000010ff */
[----:B------:R-:W-:Y:S02]  /*13340*/  F2FP.BF16.PACK_AB R130, R131, R130 ;  /* 0x000000828382723e */ /* 0x000fe400000010ff */
[----:B------:R-:W-:Y:S02]  /*13350*/  F2FP.BF16.PACK_AB R124, R125, R124 ;  /* 0x0000007c7d7c723e */ /* 0x000fe400000010ff */
[----:B------:R-:W-:Y:S02]  /*13360*/  F2FP.BF16.PACK_AB R126, R127, R126 ;  /* 0x0000007e7f7e723e */ /* 0x000fe400000010ff */
[----:B------:R-:W-:Y:S02]  /*13370*/  F2FP.BF16.PACK_AB R120, R121, R120 ;  /* 0x000000787978723e */ /* 0x000fe400000010ff */
[----:B------:R-:W-:Y:S02]  /*13380*/  F2FP.BF16.PACK_AB R122, R123, R122 ;  /* 0x0000007a7b7a723e */ /* 0x000fe400000010ff */
[----:B------:R-:W-:-:S02]  /*13390*/  F2FP.BF16.PACK_AB R116, R117, R116 ;  /* 0x000000747574723e */ /* 0x000fc400000010ff */
[----:B------:R-:W-:Y:S02]  /*133a0*/  F2FP.BF16.PACK_AB R118, R119, R118 ;  /* 0x000000767776723e */ /* 0x000fe400000010ff */
[----:B------:R-:W-:Y:S02]  /*133b0*/  F2FP.BF16.PACK_AB R112, R113, R112 ;  /* 0x000000707170723e */ /* 0x000fe400000010ff */
[----:B-1----:R-:W-:Y:S02]  /*133c0*/  SHF.R.S32.HI R12, RZ, 0x1f, R3 ;  /* 0x0000001fff0c7819 */ /* 0x002fe40000011403 */
[----:B------:R-:W-:Y:S02]  /*133d0*/  F2FP.BF16.PACK_AB R114, R115, R114 ;  /* 0x000000727372723e */ /* 0x000fe400000010ff */
[----:B------:R-:W-:Y:S02]  /*133e0*/  LEA.HI R5, R12, R3, RZ, 0x2 ;  /* 0x000000030c057211 */ /* 0x000fe400078f10ff */
[----:B------:R-:W-:-:S02]  /*133f0*/  F2FP.BF16.PACK_AB R108, R109, R108 ;  /* 0x0000006c6d6c723e */ /* 0x000fc400000010ff */
[--C-:B------:R-:W-:Y:S02]  /*13400*/  SHF.R.S32.HI R15, RZ, 0x2, R5.reuse ;  /* 0x00000002ff0f7819 */ /* 0x100fe40000011405 */
[----:B------:R-:W-:Y:S02]  /*13410*/  SHF.R.S32.HI R14, RZ, 0x1f, R5 ;  /* 0x0000001fff0e7819 */ /* 0x000fe40000011405 */
[----:B------:R-:W-:Y:S02]  /*13420*/  LOP3.LUT R16, R5, 0xfffffffc, RZ, 0xc0, !PT ;  /* 0xfffffffc05107812 */ /* 0x000fe400078ec0ff */
[----:B------:R-:W-:Y:S02]  /*13430*/  LEA.HI R14, R14, R15, RZ, 0x3 ;  /* 0x0000000f0e0e7211 */ /* 0x000fe400078f18ff */
[----:B------:R-:W-:Y:S01]  /*13440*/  F2FP.BF16.PACK_AB R110, R111, R110 ;  /* 0x0000006e6f6e723e */ /* 0x000fe200000010ff */
[----:B------:R-:W-:Y:S01]  /*13450*/  IMAD.IADD R16, R3, 0x1, -R16 ;  /* 0x0000000103107824 */ /* 0x000fe200078e0a10 */
[----:B------:R-:W-:-:S02]  /*13460*/  LOP3.LUT R14, R14, 0xfffffff8, RZ, 0xc0, !PT ;  /* 0xfffffff80e0e7812 */ /* 0x000fc400078ec0ff */
[----:B------:R-:W-:Y:S02]  /*13470*/  F2FP.BF16.PACK_AB R104, R105, R104 ;  /* 0x000000686968723e */ /* 0x000fe400000010ff */
[----:B------:R-:W-:Y:S01]  /*13480*/  F2FP.BF16.PACK_AB R106, R107, R106 ;  /* 0x0000006a6b6a723e */ /* 0x000fe200000010ff */
[----:B------:R-:W-:Y:S01]  /*13490*/  IMAD.IADD R15, R15, 0x1, -R14 ;  /* 0x000000010f0f7824 */ /* 0x000fe200078e0a0e */
[----:B------:R-:W-:Y:S02]  /*134a0*/  LEA.HI R14, R12, R3, RZ, 0x5 ;  /* 0x000000030c0e7211 */ /* 0x000fe400078f28ff */
[----:B------:R-:W-:Y:S01]  /*134b0*/  F2FP.BF16.PACK_AB R100, R101, R100 ;  /* 0x000000646564723e */ /* 0x000fe200000010ff */
[C---:B------:R-:W-:Y:S01]  /*134c0*/  IMAD.SHL.U32 R17, R15.reuse, 0x40, RZ ;  /* 0x000000400f117824 */ /* 0x040fe200078e00ff */
[----:B------:R-:W-:Y:S02]  /*134d0*/  SHF.R.S32.HI R5, RZ, 0x5, R14 ;  /* 0x00000005ff057819 */ /* 0x000fe4000001140e */
[----:B------:R-:W-:-:S02]  /*134e0*/  LOP3.LUT R19, R15, 0x1, RZ, 0xc0, !PT ;  /* 0x000000010f137812 */ /* 0x000fc400078ec0ff */
[----:B------:R-:W-:Y:S01]  /*134f0*/  LOP3.LUT R17, R17, 0x1c0, RZ, 0xc0, !PT ;  /* 0x000001c011117812 */ /* 0x000fe200078ec0ff */
[----:B------:R-:W-:Y:S01]  /*13500*/  IMAD R18, R5, 0x200, R16 ;  /* 0x0000020005127824 */ /* 0x000fe200078e0210 */
[----:B------:R-:W-:Y:S02]  /*13510*/  ISETP.NE.U32.AND P0, PT, R19, 0x1, PT ;  /* 0x000000011300780c */ /* 0x000fe40003f05070 */
[----:B------:R-:W-:Y:S02]  /*13520*/  LEA.HI R17, R17, R17, RZ, 0x1d ;  /* 0x0000001111117211 */ /* 0x000fe400078fe8ff */
[----:B------:R-:W-:Y:S02]  /*13530*/  R2P PR, R15, 0x6 ;  /* 0x000000060f007804 */ /* 0x000fe40000000000 */
[----:B------:R-:W-:Y:S01]  /*13540*/  F2FP.BF16.PACK_AB R102, R103, R102 ;  /* 0x000000666766723e */ /* 0x000fe200000010ff */
[----:B------:R-:W-:Y:S01]  /*13550*/  IMAD.U32 R17, R18, 0x2, R17 ;  /* 0x0000000212117824 */ /* 0x000fe200078e0011 */
[----:B------:R-:W-:-:S02]  /*13560*/  F2FP.BF16.PACK_AB R36, R37, R36 ;  /* 0x000000242524723e */ /* 0x000fc400000010ff */
[----:B------:R-:W-:Y:S01]  /*13570*/  SEL R18, R13, 0xffffffe0, !P1 ;  /* 0xffffffe00d127807 */ /* 0x000fe20004800000 */
[----:B------:R-:W-:Y:S01]  /*13580*/  IMAD.SHL.U32 R17, R17, 0x2, RZ ;  /* 0x0000000211117824 */ /* 0x000fe200078e00ff */
[----:B------:R-:W-:Y:S02]  /*13590*/  F2FP.BF16.PACK_AB R38, R39, R38 ;  /* 0x000000262726723e */ /* 0x000fe400000010ff */
[----:B------:R-:W-:Y:S01]  /*135a0*/  F2FP.BF16.PACK_AB R40, R41, R40 ;  /* 0x000000282928723e */ /* 0x000fe200000010ff */
[C---:B------:R-:W-:Y:S01]  /*135b0*/  IMAD.IADD R13, R17.reuse, 0x1, R18 ;  /* 0x00000001110d7824 */ /* 0x040fe200078e0212 */
[C---:B------:R-:W-:Y:S01]  /*135c0*/  IADD3 R9, R17.reuse, 0x80, RZ ;  /* 0x0000008011097810 */ /* 0x040fe20007ffe0ff */
[----:B------:R-:W-:Y:S01]  /*135d0*/  STS [R17+0x80], R128 ;  /* 0x0000808011007388 */ /* 0x000fe20000000800 */
[----:B------:R-:W-:Y:S02]  /*135e0*/  IADD3 R7, R17, 0x70, RZ ;  /* 0x0000007011077810 */ /* 0x000fe40007ffe0ff */
[----:B------:R-:W-:Y:S01]  /*135f0*/  @P0 IADD3 R7, R9, 0x10, RZ ;  /* 0x0000001009070810 */ /* 0x000fe20007ffe0ff */
[----:B------:R-:W-:Y:S01]  /*13600*/  IMAD.MOV.U32 R9, RZ, RZ, 0x40 ;  /* 0x00000040ff097424 */ /* 0x000fe200078e00ff */
[----:B------:R-:W-:Y:S01]  /*13610*/  STS [R17+0x480], R130 ;  /* 0x0004808211007388 */ /* 0x000fe20000000800 */
[----:B------:R-:W-:-:S02]  /*13620*/  F2FP.BF16.PACK_AB R42, R43, R42 ;  /* 0x0000002a2b2a723e */ /* 0x000fc400000010ff */
[----:B------:R-:W-:Y:S01]  /*13630*/  F2FP.BF16.PACK_AB R44, R45, R44 ;  /* 0x0000002c2d2c723e */ /* 0x000fe200000010ff */
[----:B------:R-:W-:Y:S01]  /*13640*/  STS [R7], R124 ;  /* 0x0000007c07007388 */ /* 0x000fe20000000800 */
[----:B------:R-:W-:Y:S01]  /*13650*/  SEL R20, R9, 0xffffffc0, !P2 ;  /* 0xffffffc009147807 */ /* 0x000fe20005000000 */
[--C-:B------:R-:W-:Y:S01]  /*13660*/  IMAD.IADD R9, R18, 0x1, R7.reuse ;  /* 0x0000000112097824 */ /* 0x100fe200078e0207 */
[----:B------:R-:W-:Y:S01]  /*13670*/  F2FP.BF16.PACK_AB R46, R47, R46 ;  /* 0x0000002e2f2e723e */ /* 0x000fe200000010ff */
[----:B------:R-:W-:Y:S01]  /*13680*/  STS [R7+0x400], R126 ;  /* 0x0004007e07007388 */ /* 0x000fe20000000800 */
[----:B------:R-:W-:Y:S01]  /*13690*/  F2FP.BF16.PACK_AB R48, R49, R48 ;  /* 0x000000303130723e */ /* 0x000fe200000010ff */
[--C-:B------:R-:W-:Y:S01]  /*136a0*/  IMAD.IADD R15, R17, 0x1, R20.reuse ;  /* 0x00000001110f7824 */ /* 0x100fe200078e0214 */
[----:B------:R-:W-:Y:S01]  /*136b0*/  F2FP.BF16.PACK_AB R50, R51, R50 ;  /* 0x000000323332723e */ /* 0x000fe200000010ff */
[C---:B------:R-:W-:Y:S01]  /*136c0*/  IMAD.IADD R19, R20.reuse, 0x1, R7 ;  /* 0x0000000114137824 */ /* 0x040fe200078e0207 */
[----:B------:R-:W-:Y:S01]  /*136d0*/  STS [R13+0x80], R120 ;  /* 0x000080780d007388 */ /* 0x000fe20000000800 */
[----:B------:R-:W-:Y:S01]  /*136e0*/  IMAD.IADD R21, R20, 0x1, R13 ;  /* 0x0000000114157824 */ /* 0x000fe200078e020d */
[----:B------:R-:W-:Y:S01]  /*136f0*/  F2FP.BF16.PACK_AB R52, R53, R52 ;  /* 0x000000343534723e */ /* 0x000fe200000010ff */
[----:B------:R-:W-:Y:S01]  /*13700*/  IMAD.IADD R23, R9, 0x1, R20 ;  /* 0x0000000109177824 */ /* 0x000fe200078e0214 */
[----:B------:R-:W-:Y:S01]  /*13710*/  STS [R13+0x480], R122 ;  /* 0x0004807a0d007388 */ /* 0x000fe20000000800 */
[----:B------:R-:W-:Y:S01]  /*13720*/  F2FP.BF16.PACK_AB R54, R55, R54 ;  /* 0x000000363736723e */ /* 0x000fe200000010ff */
[----:B------:R-:W-:Y:S01]  /*13730*/  IMAD.MOV.U32 R18, RZ, RZ, 0x4 ;  /* 0x00000004ff127424 */ /* 0x000fe200078e00ff */
[----:B------:R-:W-:Y:S01]  /*13740*/  F2FP.BF16.PACK_AB R56, R57, R56 ;  /* 0x000000383938723e */ /* 0x000fe200000010ff */
[----:B------:R-:W-:Y:S01]  /*13750*/  STS [R9], R116 ;  /* 0x0000007409007388 */ /* 0x000fe20000000800 */
[----:B------:R-:W-:Y:S01]  /*13760*/  F2FP.BF16.PACK_AB R58, R59, R58 ;  /* 0x0000003a3b3a723e */ /* 0x000fe200000010ff */
[----:B------:R-:W-:Y:S01]  /*13770*/  IMAD.WIDE R24, R209, R18, c[0x0][0x500] ;  /* 0x00014000d1187625 */ /* 0x000fe200078e0212 */
[----:B------:R-:W-:Y:S01]  /*13780*/  F2FP.BF16.PACK_AB R60, R61, R60 ;  /* 0x0000003c3d3c723e */ /* 0x000fe200000010ff */
[----:B------:R-:W-:Y:S01]  /*13790*/  STS [R9+0x400], R118 ;  /* 0x0004007609007388 */ /* 0x000fe20000000800 */
[----:B------:R-:W-:-:S02]  /*137a0*/  F2FP.BF16.PACK_AB R62, R63, R62 ;  /* 0x0000003e3f3e723e */ /* 0x000fc400000010ff */
[----:B------:R-:W-:Y:S01]  /*137b0*/  F2FP.BF16.PACK_AB R64, R65, R64 ;  /* 0x000000404140723e */ /* 0x000fe200000010ff */
[----:B------:R-:W-:Y:S01]  /*137c0*/  STS [R15+0x80], R112 ;  /* 0x000080700f007388 */ /* 0x000fe20000000800 */
[----:B------:R-:W-:Y:S02]  /*137d0*/  F2FP.BF16.PACK_AB R66, R67, R66 ;  /* 0x000000424342723e */ /* 0x000fe400000010ff */
[----:B------:R-:W-:Y:S01]  /*137e0*/  F2FP.BF16.PACK_AB R68, R69, R68 ;  /* 0x000000444544723e */ /* 0x000fe200000010ff */
[----:B------:R-:W-:Y:S01]  /*137f0*/  STS [R15+0x480], R114 ;  /* 0x000480720f007388 */ /* 0x000fe20000000800 */
[----:B------:R-:W-:Y:S02]  /*13800*/  F2FP.BF16.PACK_AB R70, R71, R70 ;  /* 0x000000464746723e */ /* 0x000fe400000010ff */
[----:B------:R-:W-:Y:S01]  /*13810*/  F2FP.BF16.PACK_AB R72, R73, R72 ;  /* 0x000000484948723e */ /* 0x000fe200000010ff */
[----:B------:R-:W-:Y:S01]  /*13820*/  STS [R19], R108 ;  /* 0x0000006c13007388 */ /* 0x000fe20000000800 */
        /* <DEDUP_REMOVED lines=15> */
[----:B------:R-:W-:Y:S02]  /*13920*/  ISETP.NE.U32.AND P1, PT, RZ, c[0x0][0x508], PT ;  /* 0x00014200ff007a0c */ /* 0x000fe40003f25070 */
[----:B------:R-:W-:Y:S01]  /*13930*/  ISETP.NE.U32.AND P0, PT, RZ, c[0x0][0x500], PT ;  /* 0x00014000ff007a0c */ /* 0x000fe20003f05070 */
[----:B------:R-:W-:Y:S01]  /*13940*/  STS [R17+0x4080], R36 ;  /* 0x0040802411007388 */ /* 0x000fe20000000800 */
[----:B------:R-:W-:-:S02]  /*13950*/  ISETP.NE.AND.EX P1, PT, RZ, c[0x0][0x50c], PT, P1 ;  /* 0x00014300ff007a0c */ /* 0x000fc40003f25310 */
[----:B------:R-:W-:Y:S01]  /*13960*/  ISETP.NE.AND.EX P0, PT, RZ, c[0x0][0x504], PT, P0 ;  /* 0x00014100ff007a0c */ /* 0x000fe20003f05300 */
        /* <DEDUP_REMOVED lines=25> */
[----:B------:R2:W-:Y:S04]  /*13b00*/  STS [R19+0x8000], R8 ;  /* 0x0080000813007388 */ /* 0x0005e80000000800 */
[----:B------:R2:W-:Y:S04]  /*13b10*/  STS [R19+0x8400], R90 ;  /* 0x0084005a13007388 */ /* 0x0005e80000000800 */
[----:B------:R2:W-:Y:S04]  /*13b20*/  STS [R21+0x8080], R92 ;  /* 0x0080805c15007388 */ /* 0x0005e80000000800 */
[----:B------:R2:W-:Y:S04]  /*13b30*/  STS [R21+0x8480], R94 ;  /* 0x0084805e15007388 */ /* 0x0005e80000000800 */
[----:B------:R2:W-:Y:S04]  /*13b40*/  STS [R23+0x8000], R96 ;  /* 0x0080006017007388 */ /* 0x0005e80000000800 */
[----:B------:R2:W-:Y:S04]  /*13b50*/  STS [R23+0x8400], R98 ;  /* 0x0084006217007388 */ /* 0x0005e80000000800 */
[----:B------:R-:W-:Y:S01]  /*13b60*/  BAR.SYNC.DEFER_BLOCKING 0x1, 0x100 ;  /* 0x0044000000007b1d */ /* 0x000fe20000010000 */
[----:B-1----:R-:W-:-:S02]  /*13b70*/  IMAD.MOV.U32 R4, RZ, RZ, c[0x0][0x388] ;  /* 0x0000e200ff047624 */ /* 0x002fc400078e00ff */
[----:B------:R-:W-:-:S03]  /*13b80*/  @P1 IMAD.WIDE R26, R209, R18, c[0x0][0x508] ;  /* 0x00014200d11a1625 */ /* 0x000fc600078e0212 */
[----:B------:R-:W3:Y:S04]  /*13b90*/  @P0 LDG.E R9, [R24.64] ;  /* 0x0000000418090981 */ /* 0x000ee8000c1e1900 */
[----:B------:R2:W5:Y:S01]  /*13ba0*/  @P1 LDG.E R4, [R26.64] ;  /* 0x000000041a041981 */ /* 0x000562000c1e1900 */
[----:B------:R-:W-:Y:S02]  /*13bb0*/  CS2R R6, SRZ ;  /* 0x0000000000067805 */ /* 0x000fe4000001ff00 */
[--C-:B---3--:R-:W-:Y:S01]  /*13bc0*/  @P0 SHF.R.S32.HI R7, RZ, 0x1f, R9.reuse ;  /* 0x0000001fff070819 */ /* 0x108fe20000011409 */
[----:B------:R-:W-:Y:S01]  /*13bd0*/  @P0 IMAD.MOV.U32 R6, RZ, RZ, R9 ;  /* 0x000000ffff060224 */ /* 0x000fe200078e0009 */
[----:B------:R-:W-:Y:S05]  /*13be0*/  @P1 BRA `(.L_x_144) ;  /* 0x0000004000001947 */ /* 0x000fea0003800000 */
[----:B--2---:R-:W-:Y:S05]  /*13bf0*/  @!P0 BRA `(.L_x_144) ;  /* 0x0000003000008947 */ /* 0x004fea0003800000 */
[----:B-----5:R-:W2:Y:S04]  /*13c00*/  LDG.E R4, [R24.64] ;  /* 0x0000000418047981 */ /* 0x020ea8000c1e1900 */
[----:B------:R-:W2:Y:S02]  /*13c10*/  LDG.E R9, [R24.64+0x4] ;  /* 0x0000040418097981 */ /* 0x000ea4000c1e1900 */
[----:B--2---:R-:W-:-:S02]  /*13c20*/  IADD3 R4, -R4, R9, RZ ;  /* 0x0000000904047210 */ /* 0x004fc40007ffe1ff */
.L_x_144:
[----:B--2---:R-:W-:Y:S01]  /*13c30*/  LOP3.LUT R8, R14, 0xffffffe0, RZ, 0xc0, !PT ;  /* 0xffffffe00e087812 */ /* 0x004fe200078ec0ff */
[----:B------:R-:W1:Y:S01]  /*13c40*/  S2R R54, SR_CTAID.X ;  /* 0x0000000000367919 */ /* 0x000e620000002500 */
[----:B------:R-:W-:Y:S01]  /*13c50*/  SHF.R.S32.HI R14, RZ, 0x1f, R5 ;  /* 0x0000001fff0e7819 */ /* 0x000fe20000011405 */
[----:B------:R-:W-:Y:S01]  /*13c60*/  IMAD.MOV.U32 R11, RZ, RZ, c[0x0][0x4e8] ;  /* 0x00013a00ff0b7624 */ /* 0x000fe200078e00ff */
[----:B------:R-:W-:Y:S01]  /*13c70*/  LEA.HI R13, R16, R16, RZ, 0x1 ;  /* 0x00000010100d7211 */ /* 0x000fe200078f08ff */
[----:B------:R-:W-:Y:S01]  /*13c80*/  IMAD.IADD R9, R3, 0x1, -R8 ;  /* 0x0000000103097824 */ /* 0x000fe200078e0a08 */
[----:B------:R-:W-:Y:S01]  /*13c90*/  LEA.HI R14, R14, R5, RZ, 0x3 ;  /* 0x000000050e0e7211 */ /* 0x000fe200078f18ff */
[----:B------:R-:W-:Y:S01]  /*13ca0*/  IMAD.MOV.U32 R19, RZ, RZ, R7 ;  /* 0x000000ffff137224 */ /* 0x000fe200078e0007 */
[----:B------:R-:W-:Y:S01]  /*13cb0*/  LOP3.LUT R13, R13, 0x1ffffffe, RZ, 0xc0, !PT ;  /* 0x1ffffffe0d0d7812 */ /* 0x000fe200078ec0ff */
[----:B------:R-:W-:Y:S01]  /*13cc0*/  IMAD R15, R7, c[0x0][0x3a0], RZ ;  /* 0x0000e800070f7a24 */ /* 0x000fe200078e02ff */
[----:B------:R-:W-:Y:S01]  /*13cd0*/  SHF.R.S32.HI R8, RZ, 0x1f, R9 ;  /* 0x0000001fff087819 */ /* 0x000fe20000011409 */
[----:B------:R-:W-:Y:S01]  /*13ce0*/  BSSY B0, `(.L_x_145) ;  /* 0x000007e000007945 */ /* 0x000fe20003800000 */
[----:B------:R-:W-:Y:S01]  /*13cf0*/  LOP3.LUT R14, R14, 0xffffff8, RZ, 0xc0, !PT ;  /* 0x0ffffff80e0e7812 */ /* 0x000fe200078ec0ff */
[----:B------:R-:W-:Y:S01]  /*13d00*/  IMAD.IADD R16, R16, 0x1, -R13 ;  /* 0x0000000110107824 */ /* 0x000fe200078e0a0d */
[----:B------:R-:W-:Y:S01]  /*13d10*/  LEA.HI R8, R8, R9, RZ, 0x2 ;  /* 0x0000000908087211 */ /* 0x000fe200078f10ff */
[----:B------:R-:W-:Y:S01]  /*13d20*/  IMAD R7, R6, c[0x0][0x3a4], R15 ;  /* 0x0000e90006077a24 */ /* 0x000fe200078e020f */
[----:B------:R-:W-:Y:S01]  /*13d30*/  IADD3 R5, -R14, R5, RZ ;  /* 0x000000050e057210 */ /* 0x000fe20007ffe1ff */
[----:B------:R-:W-:Y:S01]  /*13d40*/  IMAD.WIDE.U32 R14, R6, c[0x0][0x3a0], RZ ;  /* 0x0000e800060e7a25 */ /* 0x000fe200078e00ff */
[----:B------:R-:W-:-:S02]  /*13d50*/  SHF.R.S32.HI R8, RZ, 0x2, R8 ;  /* 0x00000002ff087819 */ /* 0x000fc40000011408 */
[----:B------:R-:W-:Y:S02]  /*13d60*/  ISETP.NE.AND P1, PT, R11, 0x1, PT ;  /* 0x000000010b00780c */ /* 0x000fe40003f25270 */
[----:B------:R-:W-:Y:S01]  /*13d70*/  MOV R18, R6 ;  /* 0x0000000600127202 */ /* 0x000fe20000000f00 */
[----:B------:R-:W-:Y:S01]  /*13d80*/  IMAD R5, R5, 0x10, R8 ;  /* 0x0000001005057824 */ /* 0x000fe200078e0208 */
[----:B------:R-:W-:Y:S01]  /*13d90*/  LOP3.LUT P2, RZ, R9, 0x3, RZ, 0xc0, !PT ;  /* 0x0000000309ff7812 */ /* 0x000fe2000784c0ff */
[----:B------:R-:W-:Y:S01]  /*13da0*/  IMAD R8, R2, c[0x0][0x490], RZ ;  /* 0x0001240002087a24 */ /* 0x000fe200078e02ff */
[----:B------:R-:W-:Y:S01]  /*13db0*/  LEA.HI R9, R12, R3, RZ, 0x3 ;  /* 0x000000030c097211 */ /* 0x000fe200078f18ff */
[----:B------:R-:W-:Y:S01]  /*13dc0*/  IMAD R13, R16, 0x8, R5 ;  /* 0x00000008100d7824 */ /* 0x000fe200078e0205 */
[----:B------:R-:W-:Y:S01]  /*13dd0*/  IADD3 R15, R15, R7, RZ ;  /* 0x000000070f0f7210 */ /* 0x000fe20007ffe0ff */
[----:B------:R-:W-:Y:S01]  /*13de0*/  IMAD R11, R207, c[0x0][0x494], R8 ;  /* 0x00012500cf0b7a24 */ /* 0x000fe200078e0208 */
[----:B------:R-:W-:Y:S01]  /*13df0*/  LOP3.LUT R6, R9, 0xfffffff8, RZ, 0xc0, !PT ;  /* 0xfffffff809067812 */ /* 0x000fe200078ec0ff */
[----:B------:R-:W-:Y:S01]  /*13e00*/  IMAD.WIDE.U32 R18, R207, c[0x0][0x490], R18 ;  /* 0x00012400cf127a25 */ /* 0x000fe200078e0012 */
[----:B-1----:R-:W-:-:S02]  /*13e10*/  LEA R8, R54, R13, 0x7 ;  /* 0x0000000d36087211 */ /* 0x002fc400078e38ff */
[----:B------:R-:W-:Y:S01]  /*13e20*/  LEA.HI R12, R12, R3, RZ, 0x6 ;  /* 0x000000030c0c7211 */ /* 0x000fe200078f30ff */
[----:B------:R-:W-:Y:S01]  /*13e30*/  IMAD.IADD R19, R19, 0x1, R11 ;  /* 0x0000000113137824 */ /* 0x000fe200078e020b */
[----:B------:R-:W-:Y:S01]  /*13e40*/  SHF.R.S32.HI R9, RZ, 0x3, R9 ;  /* 0x00000003ff097819 */ /* 0x000fe20000011409 */
[----:B------:R-:W-:-:S04]  /*13e50*/  @P1 IMAD.HI.U32 R11, R8, c[0x0][0x4ec], RZ ;  /* 0x00013b00080b1a27 */ /* 0x000fc800078e00ff */
[----:B------:R-:W-:Y:S01]  /*13e60*/  IMAD.IADD R6, R3, 0x1, -R6 ;  /* 0x0000000103067824 */ /* 0x000fe200078e0a06 */
[----:B------:R-:W-:Y:S01]  /*13e70*/  SHF.R.S32.HI R3, RZ, 0x1f, R209 ;  /* 0x0000001fff037819 */ /* 0x000fe200000114d1 */
[----:B------:R-:W-:Y:S01]  /*13e80*/  IMAD.MOV.U32 R7, RZ, RZ, R8 ;  /* 0x000000ffff077224 */ /* 0x000fe200078e0008 */
[----:B------:R-:W-:Y:S01]  /*13e90*/  @P1 SHF.R.U32.HI R7, RZ, c[0x0][0x4f0], R11 ;  /* 0x00013c00ff071a19 */ /* 0x000fe2000001160b */
[----:B------:R-:W-:Y:S01]  /*13ea0*/  IMAD R2, R2, c[0x0][0x3e8], RZ ;  /* 0x0000fa0002027a24 */ /* 0x000fe200078e02ff */
[----:B------:R-:W-:Y:S01]  /*13eb0*/  SEL R209, R209, RZ, !P0 ;  /* 0x000000ffd1d17207 */ /* 0x000fe20004000000 */
[----:B------:R-:W-:Y:S01]  /*13ec0*/  IMAD.WIDE.U32 R14, R207, c[0x0][0x3e8], R14 ;  /* 0x0000fa00cf0e7a25 */ /* 0x000fe200078e000e */
[----:B------:R-:W-:Y:S02]  /*13ed0*/  SEL R3, R3, RZ, !P0 ;  /* 0x000000ff03037207 */ /* 0x000fe40004000000 */
[----:B------:R-:W-:Y:S01]  /*13ee0*/  LEA R13, R6, R9, 0x5 ;  /* 0x00000009060d7211 */ /* 0x000fe200078e28ff */
[----:B------:R-:W-:-:S02]  /*13ef0*/  IMAD.MOV R11, RZ, RZ, -R7 ;  /* 0x000000ffff0b7224 */ /* 0x000fc400078e0a07 */
[----:B------:R-:W-:-:S04]  /*13f00*/  IMAD.WIDE.U32 R18, R209, c[0x0][0x498], R18 ;  /* 0x00012600d1127a25 */ /* 0x000fc800078e0012 */
[----:B------:R-:W-:Y:S01]  /*13f10*/  IMAD R11, R11, c[0x0][0x4e8], R8 ;  /* 0x00013a000b0b7a24 */ /* 0x000fe200078e0208 */
[----:B------:R-:W-:Y:S01]  /*13f20*/  IADD3 R20, P0, R7, R18, RZ ;  /* 0x0000001207147210 */ /* 0x000fe20007f1e0ff */
[----:B------:R-:W-:Y:S02]  /*13f30*/  IMAD R16, R3, c[0x0][0x498], RZ ;  /* 0x0001260003107a24 */ /* 0x000fe400078e02ff */
[----:B------:R-:W-:Y:S01]  /*13f40*/  IMAD R8, R54, 0x80, R13 ;  /* 0x0000008036087824 */ /* 0x000fe200078e020d */
[----:B------:R-:W-:Y:S01]  /*13f50*/  SHF.R.S32.HI R18, RZ, 0x1f, R11 ;  /* 0x0000001fff127819 */ /* 0x000fe2000001140b */
[----:B------:R-:W-:Y:S01]  /*13f60*/  IMAD R13, R209, c[0x0][0x49c], R16 ;  /* 0x00012700d10d7a24 */ /* 0x000fe200078e0210 */
[----:B------:R-:W-:Y:S01]  /*13f70*/  SHF.R.S32.HI R16, RZ, 0x1f, R7 ;  /* 0x0000001fff107819 */ /* 0x000fe20000011407 */
[----:B------:R-:W-:Y:S02]  /*13f80*/  IMAD R17, R207, c[0x0][0x3ec], R2 ;  /* 0x0000fb00cf117a24 */ /* 0x000fe400078e0202 */
[----:B------:R-:W-:Y:S01]  /*13f90*/  IMAD.SHL.U32 R2, R9, 0x40, RZ ;  /* 0x0000004009027824 */ /* 0x000fe200078e00ff */
[----:B------:R-:W-:Y:S01]  /*13fa0*/  IADD3.X R21, R16, R19, R13, P0, !PT ;  /* 0x0000001310157210 */ /* 0x000fe200007fe40d */
[----:B------:R-:W-:Y:S01]  /*13fb0*/  IMAD R18, R18, c[0x0][0x488], RZ ;  /* 0x0001220012127a24 */ /* 0x000fe200078e02ff */
[----:B------:R-:W-:Y:S01]  /*13fc0*/  IADD3 R15, R15, R17, RZ ;  /* 0x000000110f0f7210 */ /* 0x000fe20007ffe0ff */
[----:B------:R-:W-:Y:S01]  /*13fd0*/  @P1 IMAD.HI.U32 R17, R8, c[0x0][0x4ec], RZ ;  /* 0x00013b0008111a27 */ /* 0x000fe200078e00ff */
[----:B------:R-:W-:-:S03]  /*13fe0*/  LOP3.LUT R13, R2, 0x1c0, RZ, 0xc0, !PT ;  /* 0x000001c0020d7812 */ /* 0x000fc600078ec0ff */
[----:B------:R-:W-:Y:S02]  /*13ff0*/  IMAD.SHL.U32 R2, R6, 0x8, RZ ;  /* 0x0000000806027824 */ /* 0x000fe400078e00ff */
[----:B------:R-:W-:-:S03]  /*14000*/  IMAD.WIDE.U32 R20, R11, c[0x0][0x488], R20 ;  /* 0x000122000b147a25 */ /* 0x000fc600078e0014 */
[----:B------:R-:W-:Y:S01]  /*14010*/  LOP3.LUT R16, R13, 0x38, R2, 0xf8, !PT ;  /* 0x000000380d107812 */ /* 0x000fe200078ef802 */
[----:B------:R-:W-:Y:S01]  /*14020*/  IMAD R18, R11, c[0x0][0x48c], R18 ;  /* 0x000123000b127a24 */ /* 0x000fe200078e0212 */
[C---:B------:R-:W-:Y:S01]  /*14030*/  LEA R11, P0, R20.reuse, c[0x0][0x450], 0x2 ;  /* 0x00011400140b7a11 */ /* 0x040fe200078010ff */
[----:B------:R-:W-:Y:S01]  /*14040*/  IMAD R6, R3, c[0x0][0x3f0], RZ ;  /* 0x0000fc0003067a24 */ /* 0x000fe200078e02ff */
[----:B------:R-:W-:Y:S01]  /*14050*/  SHF.R.U32.HI R3, RZ, 0x3, R13 ;  /* 0x00000003ff037819 */ /* 0x000fe2000001160d */
[----:B------:R-:W-:Y:S01]  /*14060*/  IMAD.MOV.U32 R7, RZ, RZ, R8 ;  /* 0x000000ffff077224 */ /* 0x000fe200078e0008 */
[----:B------:R-:W-:Y:S01]  /*14070*/  IADD3 R13, R21, R18, RZ ;  /* 0x00000012150d7210 */ /* 0x000fe20007ffe0ff */
[C---:B------:R-:W-:Y:S01]  /*14080*/  IMAD R6, R209.reuse, c[0x0][0x3f4], R6 ;  /* 0x0000fd00d1067a24 */ /* 0x040fe200078e0206 */
[----:B------:R-:W-:Y:S01]  /*14090*/  @P1 SHF.R.U32.HI R7, RZ, c[0x0][0x4f0], R17 ;  /* 0x00013c00ff071a19 */ /* 0x000fe20000011611 */
[----:B------:R-:W-:Y:S01]  /*140a0*/  IMAD.WIDE.U32 R14, R209, c[0x0][0x3f0], R14 ;  /* 0x0000fc00d10e7a25 */ /* 0x000fe200078e000e */
[----:B------:R-:W-:Y:S01]  /*140b0*/  LEA.HI.X R13, R20, c[0x0][0x454], R13, 0x2, P0 ;  /* 0x00011500140d7a11 */ /* 0x000fe200000f140d */
[----:B------:R-:W-:Y:S01]  /*140c0*/  SHFL.IDX PT, R32, R11, RZ, 0x1c1f ;  /* 0x001c1fff0b207589 */ /* 0x000fe200000e0000 */
[----:B------:R-:W-:Y:S01]  /*140d0*/  LOP3.LUT R16, R16, R3, RZ, 0x3c, !PT ;  /* 0x0000000310107212 */ /* 0x000fe200078e3cff */
[--C-:B------:R-:W-:Y:S01]  /*140e0*/  IMAD.MOV R3, RZ, RZ, -R7.reuse ;  /* 0x000000ffff037224 */ /* 0x100fe200078e0a07 */
[----:B------:R-:W-:Y:S01]  /*140f0*/  IADD3 R15, R15, R6, RZ ;  /* 0x000000060f0f7210 */ /* 0x000fe20007ffe0ff */
[----:B------:R-:W1:Y:S01]  /*14100*/  SHFL.IDX PT, R33, R13, RZ, 0x1c1f ;  /* 0x001c1fff0d217589 */ /* 0x000e6200000e0000 */
[----:B------:R-:W-:Y:S01]  /*14110*/  SHF.R.S32.HI R17, RZ, 0x1f, R7 ;  /* 0x0000001fff117819 */ /* 0x000fe20000011407 */
[C---:B------:R-:W-:Y:S01]  /*14120*/  IMAD R6, R54.reuse, 0x80, R5 ;  /* 0x0000008036067824 */ /* 0x040fe200078e0205 */
[----:B------:R-:W-:Y:S01]  /*14130*/  LEA R54, R54, R9, 0x7 ;  /* 0x0000000936367211 */ /* 0x000fe200078e38ff */
[----:B------:R-:W-:Y:S01]  /*14140*/  SHFL.IDX PT, R34, R11, 0x1, 0x1c1f ;  /* 0x003c1f000b227f89 */ /* 0x000fe200000e0000 */
[----:B------:R-:W-:-:S02]  /*14150*/  IMAD R56, R3, c[0x0][0x4e8], R8 ;  /* 0x00013a0003387a24 */ /* 0x000fc400078e0208 */
[----:B-----5:R-:W-:Y:S01]  /*14160*/  IMAD R3, R4, c[0x0][0x4e8], RZ ;  /* 0x00013a0004037a24 */ /* 0x020fe200078e02ff */
[----:B------:R-:W2:Y:S01]  /*14170*/  SHFL.IDX PT, R35, R13, 0x1, 0x1c1f ;  /* 0x003c1f000d237f89 */ /* 0x000ea200000e0000 */
[----:B------:R-:W-:Y:S01]  /*14180*/  IMAD R8, R17, c[0x0][0x3e0], RZ ;  /* 0x0000f80011087a24 */ /* 0x000fe200078e02ff */
[C---:B------:R-:W-:Y:S01]  /*14190*/  IADD3 R4, R6.reuse, 0x8, RZ ;  /* 0x0000000806047810 */ /* 0x040fe20007ffe0ff */
[C---:B------:R-:W-:Y:S01]  /*141a0*/  IMAD.WIDE.U32 R14, R7.reuse, c[0x0][0x3e0], R14 ;  /* 0x0000f800070e7a25 */ /* 0x040fe200078e000e */
[-C--:B------:R-:W-:Y:S02]  /*141b0*/  ISETP.GE.OR P1, PT, R6, R3.reuse, P2 ;  /* 0x000000030600720c */ /* 0x080fe40001726670 */
[----:B------:R-:W-:Y:S01]  /*141c0*/  ISETP.GE.OR P0, PT, R4, R3, P2 ;  /* 0x000000030400720c */ /* 0x000fe20001706670 */
[----:B------:R-:W-:Y:S01]  /*141d0*/  IMAD R8, R7, c[0x0][0x3e4], R8 ;  /* 0x0000f90007087a24 */ /* 0x000fe200078e0208 */
[----:B------:R-:W-:Y:S02]  /*141e0*/  SHF.L.U32 R7, R12, 0x3, RZ ;  /* 0x000000030c077819 */ /* 0x000fe400000006ff */
[----:B------:R-:W-:Y:S01]  /*141f0*/  SHF.R.S32.HI R5, RZ, 0x1f, R56 ;  /* 0x0000001fff057819 */ /* 0x000fe20000011438 */
[----:B------:R-:W-:Y:S01]  /*14200*/  IMAD.IADD R15, R15, 0x1, R8 ;  /* 0x000000010f0f7824 */ /* 0x000fe200078e0208 */
[----:B------:R-:W-:-:S03]  /*14210*/  LOP3.LUT R7, R16, 0x7ffffe00, R7, 0xf8, !PT ;  /* 0x7ffffe0010077812 */ /* 0x000fc600078ef807 */
[----:B------:R-:W-:Y:S01]  /*14220*/  IMAD R5, R5, c[0x0][0x3d8], RZ ;  /* 0x0000f60005057a24 */ /* 0x000fe200078e02ff */
[----:B------:R-:W-:Y:S01]  /*14230*/  SHF.L.U32 R58, R7, 0x1, RZ ;  /* 0x00000001073a7819 */ /* 0x000fe200000006ff */
[----:B-1----:R1:W-:Y:S02]  /*14240*/  @!P1 ST.E [R32.64], R0 ;  /* 0x0000000020009985 */ /* 0x0023e4000c101904 */
[C---:B------:R-:W-:Y:S02]  /*14250*/  IMAD R8, R56.reuse, c[0x0][0x3dc], R5 ;  /* 0x0000f70038087a24 */ /* 0x040fe400078e0205 */
[----:B------:R-:W-:Y:S01]  /*14260*/  IMAD.WIDE.U32 R56, R56, c[0x0][0x3d8], R14 ;  /* 0x0000f60038387a25 */ /* 0x000fe200078e000e */
[----:B--2---:R1:W-:Y:S03]  /*14270*/  @!P0 ST.E [R34.64], R10 ;  /* 0x0000000a22008985 */ /* 0x0043e6000c101904 */
[----:B------:R-:W-:Y:S01]  /*14280*/  IMAD.IADD R8, R57, 0x1, R8 ;  /* 0x0000000139087824 */ /* 0x000fe200078e0208 */
[C---:B------:R-:W-:Y:S01]  /*14290*/  LEA R57, P0, R56.reuse, c[0x0][0x380], 0x1 ;  /* 0x0000e00038397a11 */ /* 0x040fe200078008ff */
[----:B------:R1:W2:Y:S03]  /*142a0*/  LDS.128 R44, [R58+0x1080] ;  /* 0x001080003a2c7984 */ /* 0x0002a60000000c00 */
[----:B------:R-:W-:Y:S01]  /*142b0*/  LEA.HI.X R56, R56, c[0x0][0x384], R8, 0x1, P0 ;  /* 0x0000e10038387a11 */ /* 0x000fe200000f0c08 */
[----:B------:R1:W3:Y:S01]  /*142c0*/  LDS.128 R40, [R58+0x2080] ;  /* 0x002080003a287984 */ /* 0x0002e20000000c00 */
[----:B------:R-:W-:-:S03]  /*142d0*/  ISETP.GE.AND P0, PT, R54, R3, PT ;  /* 0x000000033600720c */ /* 0x000fc60003f06270 */
        /* <DEDUP_REMOVED lines=10> */
[----:B--2---:R-:W2:Y:S01]  /*14380*/  LDS.128 R48, [R58+0x80] ;  /* 0x000080003a307984 */ /* 0x004ea20000000c00 */
[----:B------:R-:W-:-:S02]  /*14390*/  IADD3 R55, R2, 0x40, RZ ;  /* 0x0000004002377810 */ /* 0x000fc40007ffe0ff */
[C---:B------:R-:W-:Y:S01]  /*143a0*/  IADD3 R53, R2.reuse, 0x80, RZ ;  /* 0x0000008002357810 */ /* 0x040fe20007ffe0ff */
[----:B-1----:R-:W1:Y:S01]  /*143b0*/  LDS.128 R32, [R58+0x4080] ;  /* 0x004080003a207984 */ /* 0x002e620000000c00 */
        /* <DEDUP_REMOVED lines=13> */
[----:B--2---:R2:W-:Y:S04]  /*14490*/  @!P2 ST.E.128 [R58.64], R48 ;  /* 0x000000303a00a985 */ /* 0x0045e8000c101d04 */
[----:B-1----:R2:W-:Y:S04]  /*144a0*/  @!P1 ST.E.128 [R52.64], R32 ;  /* 0x0000002034009985 */ /* 0x0025e8000c101d04 */
[----:B----4-:R2:W-:Y:S02]  /*144b0*/  @!P0 ST.E.128 [R60.64], R8 ;  /* 0x000000083c008985 */ /* 0x0105e4000c101d04 */
.L_x_146:
[----:B--2---:R-:W-:Y:S05]  /*144c0*/  BSYNC B0 ;  /* 0x0000000000007941 */ /* 0x004fea0003800000 */
.L_x_145:
[----:B-1----:R-:W-:Y:S01]  /*144d0*/  IADD3 R0, R54, 0x20, RZ ;  /* 0x0000002036007810 */ /* 0x002fe20007ffe0ff */
[----:B------:R1:W2:Y:S01]  /*144e0*/  SHFL.IDX PT, R33, R56, 0x1, 0x181f ;  /* 0x00381f0038217f89 */ /* 0x0002a200000e0000 */
[----:B------:R-:W-:Y:S02]  /*144f0*/  BSSY B0, `(.L_x_147) ;  /* 0x0000015000007945 */ /* 0x000fe40003800000 */
[----:B------:R-:W-:Y:S01]  /*14500*/  ISETP.GE.AND P0, PT, R0, R3, PT ;  /* 0x000000030000720c */ /* 0x000fe20003f06270 */
[----:B------:R1:W4:-:S12]  /*14510*/  SHFL.IDX PT, R32, R57, 0x1, 0x181f ;  /* 0x00381f0039207f89 */ /* 0x00031800000e0000 */
[----:B------:R-:W-:Y:S05]  /*14520*/  @P0 BRA `(.L_x_148) ;  /* 0x0000011000000947 */ /* 0x000fea0003800000 */
[C---:B------:R-:W-:Y:S02]  /*14530*/  IADD3 R11, R2.reuse, 0x40, RZ ;  /* 0x00000040020b7810 */ /* 0x040fe40007ffe0ff */
[C---:B------:R-:W-:Y:S02]  /*14540*/  IADD3 R9, R2.reuse, 0x80, RZ ;  /* 0x0000008002097810 */ /* 0x040fe40007ffe0ff */
        /* <DEDUP_REMOVED lines=15> */
.L_x_148:
[----:B------:R-:W-:Y:S05]  /*14640*/  BSYNC B0 ;  /* 0x0000000000007941 */ /* 0x000fea0003800000 */
.L_x_147:
[----:B------:R-:W-:Y:S01]  /*14650*/  IADD3 R0, R54, 0x40, RZ ;  /* 0x0000004036007810 */ /* 0x000fe20007ffe0ff */
[----:B--2---:R2:W1:Y:S01]  /*14660*/  SHFL.IDX PT, R17, R56, 0x2, 0x181f ;  /* 0x00581f0038117f89 */ /* 0x00446200000e0000 */
        /* <DEDUP_REMOVED lines=21> */
.L_x_150:
[----:B------:R-:W-:Y:S05]  /*147c0*/  BSYNC B0 ;  /* 0x0000000000007941 */ /* 0x000fea0003800000 */
.L_x_149:
[----:B------:R-:W-:Y:S01]  /*147d0*/  IADD3 R54, R54, 0x60, RZ ;  /* 0x0000006036367810 */ /* 0x000fe20007ffe0ff */
[----:B-1----:R1:W2:Y:S03]  /*147e0*/  SHFL.IDX PT, R9, R56, 0x3, 0x181f ;  /* 0x00781f0038097f89 */ /* 0x0022a600000e0000 */
[----:B------:R-:W-:Y:S01]  /*147f0*/  ISETP.GE.AND P0, PT, R54, R3, PT ;  /* 0x000000033600720c */ /* 0x000fe20003f06270 */
[----:B------:R1:W4:-:S12]  /*14800*/  SHFL.IDX PT, R8, R57, 0x3, 0x181f ;  /* 0x00781f0039087f89 */ /* 0x00031800000e0000 */
[----:B------:R-:W-:Y:S05]  /*14810*/  @P0 EXIT ;  /* 0x000000000000094d */ /* 0x000fea0003800000 */
[C---:B------:R-:W-:Y:S02]  /*14820*/  IADD3 R3, R2.reuse, 0x40, RZ ;  /* 0x0000004002037810 */ /* 0x040fe40007ffe0ff */
[----:B------:R-:W-:Y:S02]  /*14830*/  ISETP.GE.AND P1, PT, R2, c[0x0][0x3c8], PT ;  /* 0x0000f20002007a0c */ /* 0x000fe40003f26270 */
[----:B------:R-:W-:-:S11]  /*14840*/  ISETP.GE.AND P0, PT, R3, c[0x0][0x3c8], PT ;  /* 0x0000f20003007a0c */ /* 0x000fd60003f06270 */
[----:B--2-4-:R-:W-:Y:S02]  /*14850*/  @!P1 IMAD.WIDE R10, R2, 0x2, R8 ;  /* 0x00000002020a9825 */ /* 0x014fe400078e0208 */
[----:B------:R-:W-:-:S03]  /*14860*/  @!P0 SHF.R.S32.HI R0, RZ, 0x1f, R3 ;  /* 0x0000001fff008819 */ /* 0x000fc60000011403 */
[----:B------:R2:W-:Y:S01]  /*14870*/  @!P1 ST.E.128 [R10.64], R36 ;  /* 0x000000240a009985 */ /* 0x0005e2000c101d04 */
[----:B------:R-:W-:Y:S02]  /*14880*/  @!P0 LEA.HI R0, R0, R3, RZ, 0x3 ;  /* 0x0000000300008211 */ /* 0x000fe400078f18ff */
[----:B------:R-:W-:Y:S02]  /*14890*/  IADD3 R3, R2, 0x80, RZ ;  /* 0x0000008002037810 */ /* 0x000fe40007ffe0ff */
[----:B------:R-:W-:-:S05]  /*148a0*/  @!P0 LOP3.LUT R0, R0, 0xfffffff8, RZ, 0xc0, !PT ;  /* 0xfffffff800008812 */ /* 0x000fca00078ec0ff */
[----:B------:R-:W-:-:S05]  /*148b0*/  @!P0 IMAD.WIDE R12, R0, 0x2, R8 ;  /* 0x00000002000c8825 */ /* 0x000fca00078e0208 */
[----:B------:R2:W-:Y:S01]  /*148c0*/  @!P0 ST.E.128 [R12.64], R20 ;  /* 0x000000140c008985 */ /* 0x0005e2000c101d04 */
[----:B------:R-:W-:-:S13]  /*148d0*/  ISETP.GE.AND P0, PT, R3, c[0x0][0x3c8], PT ;  /* 0x0000f20003007a0c */ /* 0x000fda0003f06270 */
[----:B------:R-:W-:Y:S05]  /*148e0*/  @P0 EXIT ;  /* 0x000000000000094d */ /* 0x000fea0003800000 */
[----:B------:R-:W-:-:S04]  /*148f0*/  SHF.R.S32.HI R0, RZ, 0x1f, R3 ;  /* 0x0000001fff007819 */ /* 0x000fc80000011403 */
[----:B------:R-:W-:-:S04]  /*14900*/  LEA.HI R3, R0, R3, RZ, 0x3 ;  /* 0x0000000300037211 */ /* 0x000fc800078f18ff */
[----:B------:R-:W-:-:S05]  /*14910*/  LOP3.LUT R3, R3, 0xfffffff8, RZ, 0xc0, !PT ;  /* 0xfffffff803037812 */ /* 0x000fca00078ec0ff */
[----:B------:R-:W-:-:S05]  /*14920*/  IMAD.WIDE R8, R3, 0x2, R8 ;  /* 0x0000000203087825 */ /* 0x000fca00078e0208 */
[----:B------:R-:W-:Y:S01]  /*14930*/  ST.E.128 [R8.64], R4 ;  /* 0x0000000408007985 */ /* 0x000fe2000c101d04 */
[----:B------:R-:W-:Y:S05]  /*14940*/  EXIT ;  /* 0x000000000000794d */ /* 0x000fea0003800000 */
.L_x_143:
[----:B------:R-:W-:Y:S01]  /*14950*/  ISETP.NE.U32.AND P1, PT, RZ, c[0x0][0x508], PT ;  /* 0x00014200ff007a0c */ /* 0x000fe20003f25070 */
[----:B------:R-:W-:Y:S01]  /*14960*/  IMAD.MOV.U32 R0, RZ, RZ, 0x4 ;  /* 0x00000004ff007424 */ /* 0x000fe200078e00ff */
[----:B------:R-:W-:Y:S02]  /*14970*/  ISETP.NE.U32.AND P0, PT, RZ, c[0x0][0x500], PT ;  /* 0x00014000ff007a0c */ /* 0x000fe40003f05070 */
[----:B------:R-:W-:Y:S01]  /*14980*/  ISETP.NE.AND.EX P1, PT, RZ, c[0x0][0x50c], PT, P1 ;  /* 0x00014300ff007a0c */ /* 0x000fe20003f25310 */
[----:B------:R-:W-:Y:S01]  /*14990*/  IMAD.WIDE R6, R209, R0, c[0x0][0x500] ;  /* 0x00014000d1067625 */ /* 0x000fe200078e0200 */
[----:B------:R-:W-:-:S03]  /*149a0*/  ISETP.NE.AND.EX P0, PT, RZ, c[0x0][0x504], PT, P0 ;  /* 0x00014100ff007a0c */ /* 0x000fc60003f05300 */
[----:B------:R-:W-:-:S08]  /*149b0*/  IMAD.MOV.U32 R3, RZ, RZ, c[0x0][0x388] ;  /* 0x0000e200ff037624 */ /* 0x000fd000078e00ff */
[----:B------:R-:W-:Y:S02]  /*149c0*/  @P1 IMAD.WIDE R8, R209, R0, c[0x0][0x508] ;  /* 0x00014200d1081625 */ /* 0x000fe400078e0200 */
[----:B------:R-:W2:Y:S04]  /*149d0*/  @P0 LDG.E R5, [R6.64] ;  /* 0x0000000406050981 */ /* 0x000ea8000c1e1900 */
[----:B------:R1:W5:Y:S01]  /*149e0*/  @P1 LDG.E R3, [R8.64] ;  /* 0x0000000408031981 */ /* 0x000362000c1e1900 */
[----:B------:R-:W-:Y:S02]  /*149f0*/  CS2R R10, SRZ ;  /* 0x00000000000a7805 */ /* 0x000fe4000001ff00 */
[--C-:B--2---:R-:W-:Y:S01]  /*14a00*/  @P0 SHF.R.S32.HI R11, RZ, 0x1f, R5.reuse ;  /* 0x0000001fff0b0819 */ /* 0x104fe20000011405 */
[----:B------:R-:W-:Y:S01]  /*14a10*/  @P0 IMAD.MOV.U32 R10, RZ, RZ, R5 ;  /* 0x000000ffff0a0224 */ /* 0x000fe200078e0005 */
[----:B------:R-:W-:Y:S05]  /*14a20*/  @P1 BRA `(.L_x_151) ;  /* 0x0000004000001947 */ /* 0x000fea0003800000 */
[----:B-1----:R-:W-:Y:S05]  /*14a30*/  @!P0 BRA `(.L_x_151) ;  /* 0x0000003000008947 */ /* 0x002fea0003800000 */
[----:B-----5:R-:W2:Y:S04]  /*14a40*/  LDG.E R3, [R6.64] ;  /* 0x0000000406037981 */ /* 0x020ea8000c1e1900 */
[----:B------:R-:W2:Y:S02]  /*14a50*/  LDG.E R0, [R6.64+0x4] ;  /* 0x0000040406007981 */ /* 0x000ea4000c1e1900 */
[----:B--2---:R-:W-:-:S02]  /*14a60*/  IADD3 R3, -R3, R0, RZ ;  /* 0x0000000003037210 */ /* 0x004fc40007ffe1ff */
.L_x_151:
[----:B-1----:R-:W1:Y:S01]  /*14a70*/  S2R R0, SR_TID.X ;  /* 0x0000000000007919 */ /* 0x002e620000002100 */
[----:B------:R-:W-:Y:S01]  /*14a80*/  SHF.R.S32.HI R5, RZ, 0x1f, R209 ;  /* 0x0000001fff057819 */ /* 0x000fe200000114d1 */
[----:B------:R-:W-:Y:S01]  /*14a90*/  BSSY B0, `(.L_x_152) ;  /* 0x0000026000007945 */ /* 0x000fe20003800000 */
[----:B------:R-:W-:-:S02]  /*14aa0*/  SEL R209, R209, RZ, !P0 ;  /* 0x000000ffd1d17207 */ /* 0x000fc40004000000 */
[----:B------:R-:W-:Y:S02]  /*14ab0*/  SEL R5, R5, RZ, !P0 ;  /* 0x000000ff05057207 */ /* 0x000fe40004000000 */
[----:B-1----:R-:W-:-:S13]  /*14ac0*/  ISETP.GE.AND P1, PT, R0, 0x80, PT ;  /* 0x000000800000780c */ /* 0x002fda0003f26270 */
[----:B------:R-:W-:Y:S05]  /*14ad0*/  @P1 BRA `(.L_x_153) ;  /* 0x0000021000001947 */ /* 0x000fea0003800000 */
[----:B------:R-:W1:Y:S01]  /*14ae0*/  S2R R9, SR_CTAID.X ;  /* 0x0000000000097919 */ /* 0x000e620000002500 */
[----:B-----5:R-:W-:Y:S01]  /*14af0*/  IMAD R7, R3, c[0x0][0x4e8], RZ ;  /* 0x00013a0003077a24 */ /* 0x020fe200078e02ff */
[----:B-1----:R-:W-:-:S04]  /*14b00*/  LEA R8, R9, R0, 0x7 ;  /* 0x0000000009087211 */ /* 0x002fc800078e38ff */
[----:B------:R-:W-:-:S13]  /*14b10*/  ISETP.GE.AND P0, PT, R8, R7, PT ;  /* 0x000000070800720c */ /* 0x000fda0003f06270 */
[----:B------:R-:W-:Y:S05]  /*14b20*/  @P0 BRA `(.L_x_153) ;  /* 0x000001c000000947 */ /* 0x000fea0003800000 */
[----:B------:R-:W-:Y:S01]  /*14b30*/  MOV R4, c[0x0][0x4e8] ;  /* 0x00013a0000047a02 */ /* 0x000fe20000000f00 */
[----:B------:R-:W-:Y:S01]  /*14b40*/  IMAD.MOV.U32 R13, RZ, RZ, R11 ;  /* 0x000000ffff0d7224 */ /* 0x000fe200078e000b */
[----:B------:R-:W-:Y:S02]  /*14b50*/  MOV R12, R10 ;  /* 0x0000000a000c7202 */ /* 0x000fe40000000f00 */
[----:B------:R-:W-:Y:S01]  /*14b60*/  ISETP.NE.AND P0, PT, R4, 0x1, PT ;  /* 0x000000010400780c */ /* 0x000fe20003f05270 */
[----:B------:R-:W-:Y:S01]  /*14b70*/  IMAD R4, R2, c[0x0][0x490], RZ ;  /* 0x0001240002047a24 */ /* 0x000fe200078e02ff */
[----:B------:R-:W-:Y:S01]  /*14b80*/  MOV R7, R8 ;  /* 0x0000000800077202 */ /* 0x000fe20000000f00 */
[----:B------:R-:W-:-:S04]  /*14b90*/  IMAD.WIDE.U32 R12, R207, c[0x0][0x490], R12 ;  /* 0x00012400cf0c7a25 */ /* 0x000fc800078e000c */
[----:B------:R-:W-:-:S05]  /*14ba0*/  IMAD R4, R207, c[0x0][0x494], R4 ;  /* 0x00012500cf047a24 */ /* 0x000fca00078e0204 */
[----:B------:R-:W-:Y:S01]  /*14bb0*/  IADD3 R13, R4, R13, RZ ;  /* 0x0000000d040d7210 */ /* 0x000fe20007ffe0ff */
[----:B------:R-:W-:-:S04]  /*14bc0*/  @P0 IMAD.HI.U32 R6, R8, c[0x0][0x4ec], RZ ;  /* 0x00013b0008060a27 */ /* 0x000fc800078e00ff */
[----:B------:R-:W-:Y:S01]  /*14bd0*/  IMAD R4, R5, c[0x0][0x498], RZ ;  /* 0x0001260005047a24 */ /* 0x000fe200078e02ff */
[----:B------:R-:W-:Y:S01]  /*14be0*/  @P0 SHF.R.U32.HI R7, RZ, c[0x0][0x4f0], R6 ;  /* 0x00013c00ff070a19 */ /* 0x000fe20000011606 */
[----:B------:R-:W-:-:S04]  /*14bf0*/  IMAD.WIDE.U32 R12, R209, c[0x0][0x498], R12 ;  /* 0x00012600d10c7a25 */ /* 0x000fc800078e000c */
[--C-:B------:R-:W-:Y:S01]  /*14c00*/  IMAD.MOV R9, RZ, RZ, -R7.reuse ;  /* 0x000000ffff097224 */ /* 0x100fe200078e0a07 */
[----:B------:R-:W-:Y:S01]  /*14c10*/  IADD3 R12, P0, R7, R12, RZ ;  /* 0x0000000c070c7210 */ /* 0x000fe20007f1e0ff */
[----:B------:R-:W-:Y:S01]  /*14c20*/  IMAD R15, R209, c[0x0][0x49c], R4 ;  /* 0x00012700d10f7a24 */ /* 0x000fe200078e0204 */
[----:B------:R-:W-:Y:S01]  /*14c30*/  SHF.R.S32.HI R4, RZ, 0x1f, R7 ;  /* 0x0000001fff047819 */ /* 0x000fe20000011407 */
[----:B------:R-:W-:-:S03]  /*14c40*/  IMAD R9, R9, c[0x0][0x4e8], R8 ;  /* 0x00013a0009097a24 */ /* 0x000fc600078e0208 */
[----:B------:R-:W-:Y:S02]  /*14c50*/  IADD3.X R13, R4, R13, R15, P0, !PT ;  /* 0x0000000d040d7210 */ /* 0x000fe400007fe40f */
[----:B------:R-:W-:Y:S02]  /*14c60*/  SHF.R.S32.HI R6, RZ, 0x1f, R9 ;  /* 0x0000001fff067819 */ /* 0x000fe40000011409 */
[----:B------:R-:W-:Y:S01]  /*14c70*/  MOV R4, 0xff800000 ;  /* 0xff80000000047802 */ /* 0x000fe20000000f00 */
[----:B------:R-:W-:-:S04]  /*14c80*/  IMAD.WIDE.U32 R12, R9, c[0x0][0x488], R12 ;  /* 0x00012200090c7a25 */ /* 0x000fc800078e000c */
[----:B------:R-:W-:-:S04]  /*14c90*/  IMAD R6, R6, c[0x0][0x488], RZ ;  /* 0x0001220006067a24 */ /* 0x000fc800078e02ff */
[----:B------:R-:W-:Y:S01]  /*14ca0*/  IMAD R7, R9, c[0x0][0x48c], R6 ;  /* 0x0001230009077a24 */ /* 0x000fe200078e0206 */
[----:B------:R-:W-:-:S04]  /*14cb0*/  LEA R6, P0, R12, c[0x0][0x450], 0x2 ;  /* 0x000114000c067a11 */ /* 0x000fc800078010ff */
[----:B------:R-:W-:-:S04]  /*14cc0*/  IADD3 R7, R13, R7, RZ ;  /* 0x000000070d077210 */ /* 0x000fc80007ffe0ff */
[----:B------:R-:W-:-:S05]  /*14cd0*/  LEA.HI.X R7, R12, c[0x0][0x454], R7, 0x2, P0 ;  /* 0x000115000c077a11 */ /* 0x000fca00000f1407 */
[----:B------:R1:W-:Y:S02]  /*14ce0*/  STG.E [R6.64], R4 ;  /* 0x0000000406007986 */ /* 0x0003e4000c101904 */
.L_x_153:
[----:B------:R-:W-:Y:S05]  /*14cf0*/  BSYNC B0 ;  /* 0x0000000000007941 */ /* 0x000fea0003800000 */
.L_x_152:
[----:B-1----:R-:W1:Y:S01]  /*14d00*/  S2R R6, SR_CTAID.X ;  /* 0x0000000000067919 */ /* 0x002e620000002500 */
[----:B------:R-:W-:Y:S01]  /*14d10*/  SHF.R.S32.HI R9, RZ, 0x1f, R0 ;  /* 0x0000001fff097819 */ /* 0x000fe20000011400 */
[----:B------:R-:W-:Y:S01]  /*14d20*/  IMAD R7, R11, c[0x0][0x3a0], RZ ;  /* 0x0000e8000b077a24 */ /* 0x000fe200078e02ff */
[----:B------:R-:W-:Y:S01]  /*14d30*/  MOV R8, c[0x0][0x4e8] ;  /* 0x00013a0000087a02 */ /* 0x000fe20000000f00 */
[----:B------:R-:W-:Y:S01]  /*14d40*/  IMAD R2, R2, c[0x0][0x3e8], RZ ;  /* 0x0000fa0002027a24 */ /* 0x000fe200078e02ff */
[----:B------:R-:W-:Y:S01]  /*14d50*/  LEA.HI R4, R9, R0, RZ, 0x3 ;  /* 0x0000000009047211 */ /* 0x000fe200078f18ff */
[----:B------:R-:W-:Y:S01]  /*14d60*/  IMAD R7, R10, c[0x0][0x3a4], R7 ;  /* 0x0000e9000a077a24 */ /* 0x000fe200078e0207 */
[----:B------:R-:W-:Y:S01]  /*14d70*/  ISETP.NE.AND P0, PT, R8, 0x1, PT ;  /* 0x000000010800780c */ /* 0x000fe20003f05270 */
[----:B------:R-:W-:Y:S01]  /*14d80*/  IMAD.WIDE.U32 R10, R10, c[0x0][0x3a0], RZ ;  /* 0x0000e8000a0a7a25 */ /* 0x000fe200078e00ff */
[----:B------:R-:W-:Y:S01]  /*14d90*/  LOP3.LUT R9, R4, 0xfffffff8, RZ, 0xc0, !PT ;  /* 0xfffffff804097812 */ /* 0x000fe200078ec0ff */
[----:B------:R-:W-:Y:S01]  /*14da0*/  BSSY B0, `(.L_x_154) ;  /* 0x0000036000007945 */ /* 0x000fe20003800000 */
[----:B------:R-:W-:Y:S01]  /*14db0*/  SHF.R.S32.HI R4, RZ, 0x3, R4 ;  /* 0x00000003ff047819 */ /* 0x000fe20000011404 */
[----:B------:R-:W-:Y:S01]  /*14dc0*/  IMAD R2, R207, c[0x0][0x3ec], R2 ;  /* 0x0000fb00cf027a24 */ /* 0x000fe200078e0202 */
[----:B------:R-:W-:Y:S01]  /*14dd0*/  IADD3 R11, R11, R7, RZ ;  /* 0x000000070b0b7210 */ /* 0x000fe20007ffe0ff */
[----:B------:R-:W-:-:S02]  /*14de0*/  IMAD.IADD R9, R0, 0x1, -R9 ;  /* 0x0000000100097824 */ /* 0x000fc400078e0a09 */
[----:B-----5:R-:W-:Y:S02]  /*14df0*/  IMAD R3, R3, c[0x0][0x4e8], RZ ;  /* 0x00013a0003037a24 */ /* 0x020fe400078e02ff */
[----:B------:R-:W-:Y:S01]  /*14e00*/  IMAD.WIDE.U32 R10, R207, c[0x0][0x3e8], R10 ;  /* 0x0000fa00cf0a7a25 */ /* 0x000fe200078e000a */
[CC--:B------:R-:W-:Y:S02]  /*14e10*/  LEA R7, R9.reuse, R4.reuse, 0x5 ;  /* 0x0000000409077211 */ /* 0x0c0fe400078e28ff */
[----:B------:R-:W-:Y:S02]  /*14e20*/  SHF.L.U32 R9, R9, 0x3, RZ ;  /* 0x0000000309097819 */ /* 0x000fe400000006ff */
[----:B------:R-:W-:Y:S01]  /*14e30*/  IADD3 R11, R2, R11, RZ ;  /* 0x0000000b020b7210 */ /* 0x000fe20007ffe0ff */
[C---:B-1----:R-:W-:Y:S01]  /*14e40*/  IMAD R7, R6.reuse, 0x80, R7 ;  /* 0x0000008006077824 */ /* 0x042fe200078e0207 */
[----:B------:R-:W-:Y:S01]  /*14e50*/  LEA R4, R6, R4, 0x7 ;  /* 0x0000000406047211 */ /* 0x000fe200078e38ff */
[----:B------:R-:W-:Y:S01]  /*14e60*/  IMAD R2, R5, c[0x0][0x3f0], RZ ;  /* 0x0000fc0005027a24 */ /* 0x000fe200078e02ff */
[----:B------:R-:W-:Y:S01]  /*14e70*/  IADD3 R6, R9, 0x40, RZ ;  /* 0x0000004009067810 */ /* 0x000fe20007ffe0ff */
[----:B------:R-:W-:Y:S01]  /*14e80*/  @P0 IMAD.HI.U32 R0, R7, c[0x0][0x4ec], RZ ;  /* 0x00013b0007000a27 */ /* 0x000fe200078e00ff */
[----:B------:R-:W-:-:S03]  /*14e90*/  MOV R5, R7 ;  /* 0x0000000700057202 */ /* 0x000fc60000000f00 */
[C---:B------:R-:W-:Y:S01]  /*14ea0*/  IMAD R2, R209.reuse, c[0x0][0x3f4], R2 ;  /* 0x0000fd00d1027a24 */ /* 0x040fe200078e0202 */
[----:B------:R-:W-:Y:S01]  /*14eb0*/  @P0 SHF.R.U32.HI R5, RZ, c[0x0][0x4f0], R0 ;  /* 0x00013c00ff050a19 */ /* 0x000fe20000011600 */
[----:B------:R-:W-:-:S03]  /*14ec0*/  IMAD.WIDE.U32 R10, R209, c[0x0][0x3f0], R10 ;  /* 0x0000fc00d10a7a25 */ /* 0x000fc600078e000a */
[--C-:B------:R-:W-:Y:S01]  /*14ed0*/  SHF.R.S32.HI R8, RZ, 0x1f, R5.reuse ;  /* 0x0000001fff087819 */ /* 0x100fe20000011405 */
[----:B------:R-:W-:Y:S01]  /*14ee0*/  IMAD.MOV R0, RZ, RZ, -R5 ;  /* 0x000000ffff007224 */ /* 0x000fe200078e0a05 */
[----:B------:R-:W-:-:S03]  /*14ef0*/  IADD3 R11, R11, R2, RZ ;  /* 0x000000020b0b7210 */ /* 0x000fc60007ffe0ff */
[----:B------:R-:W-:Y:S02]  /*14f00*/  IMAD R8, R8, c[0x0][0x3e0], RZ ;  /* 0x0000f80008087a24 */ /* 0x000fe400078e02ff */
[----:B------:R-:W-:Y:S02]  /*14f10*/  IMAD R0, R0, c[0x0][0x4e8], R7 ;  /* 0x00013a0000007a24 */ /* 0x000fe400078e0207 */
[----:B------:R-:W-:-:S03]  /*14f20*/  IMAD.WIDE.U32 R10, R5, c[0x0][0x3e0], R10 ;  /* 0x0000f800050a7a25 */ /* 0x000fc600078e000a */
[----:B------:R-:W-:Y:S01]  /*14f30*/  SHF.R.S32.HI R2, RZ, 0x1f, R0 ;  /* 0x0000001fff027819 */ /* 0x000fe20000011400 */
[----:B------:R-:W-:-:S05]  /*14f40*/  IMAD R5, R5, c[0x0][0x3e4], R8 ;  /* 0x0000f90005057a24 */ /* 0x000fca00078e0208 */
[----:B------:R-:W-:Y:S01]  /*14f50*/  IADD3 R11, R11, R5, RZ ;  /* 0x000000050b0b7210 */ /* 0x000fe20007ffe0ff */
[----:B------:R-:W-:-:S04]  /*14f60*/  IMAD R5, R2, c[0x0][0x3d8], RZ ;  /* 0x0000f60002057a24 */ /* 0x000fc800078e02ff */
[C---:B------:R-:W-:Y:S02]  /*14f70*/  IMAD R5, R0.reuse, c[0x0][0x3dc], R5 ;  /* 0x0000f70000057a24 */ /* 0x040fe400078e0205 */
[----:B------:R-:W-:-:S04]  /*14f80*/  IMAD.WIDE.U32 R10, R0, c[0x0][0x3d8], R10 ;  /* 0x0000f600000a7a25 */ /* 0x000fc800078e000a */
[----:B------:R-:W-:Y:S01]  /*14f90*/  IMAD.IADD R5, R11, 0x1, R5 ;  /* 0x000000010b057824 */ /* 0x000fe200078e0205 */
[----:B------:R-:W-:-:S04]  /*14fa0*/  LEA R2, P0, R10, c[0x0][0x380], 0x1 ;  /* 0x0000e0000a027a11 */ /* 0x000fc800078008ff */
[----:B------:R-:W-:Y:S02]  /*14fb0*/  LEA.HI.X R0, R10, c[0x0][0x384], R5, 0x1, P0 ;  /* 0x0000e1000a007a11 */ /* 0x000fe400000f0c05 */
[----:B------:R-:W-:Y:S01]  /*14fc0*/  ISETP.GE.AND P0, PT, R4, R3, PT ;  /* 0x000000030400720c */ /* 0x000fe20003f06270 */
[----:B------:R1:W2:Y:S01]  /*14fd0*/  SHFL.IDX PT, R10, R2, RZ, 0x181f ;  /* 0x00181fff020a7589 */ /* 0x0002a200000e0000 */
[----:B------:R-:W-:-:S03]  /*14fe0*/  IADD3 R5, R9, 0x80, RZ ;  /* 0x0000008009057810 */ /* 0x000fc60007ffe0ff */
[----:B------:R1:W3:Y:S08]  /*14ff0*/  SHFL.IDX PT, R11, R0, RZ, 0x181f ;  /* 0x00181fff000b7589 */ /* 0x0002f000000e0000 */
        /* <DEDUP_REMOVED lines=16> */
.L_x_155:
[----:B------:R-:W-:Y:S05]  /*15100*/  BSYNC B0 ;  /* 0x0000000000007941 */ /* 0x000fea0003800000 */
.L_x_154:
[----:B------:R-:W-:Y:S01]  /*15110*/  IADD3 R8, R4, 0x20, RZ ;  /* 0x0000002004087810 */ /* 0x000fe20007ffe0ff */
[----:B--23--:R2:W3:Y:S01]  /*15120*/  SHFL.IDX PT, R11, R0, 0x1, 0x181f ;  /* 0x00381f00000b7f89 */ /* 0x00c4e200000e0000 */
        /* <DEDUP_REMOVED lines=14> */
[----:B------:R3:W-:Y:S01]  /*15210*/  @!P2 ST.E.128 [R12.64], RZ ;  /* 0x000000ff0c00a985 */ /* 0x0007e2000c101d04 */
[----:B------:R-:W-:-:S04]  /*15220*/  @!P1 IMAD.WIDE R14, R8, 0x2, R10 ;  /* 0x00000002080e9825 */ /* 0x000fc800078e020a */
[----:B------:R-:W-:Y:S01]  /*15230*/  @!P0 IMAD.WIDE R10, R7, 0x2, R10 ;  /* 0x00000002070a8825 */ /* 0x000fe200078e020a */
[----:B------:R3:W-:Y:S04]  /*15240*/  @!P1 ST.E.128 [R14.64], RZ ;  /* 0x000000ff0e009985 */ /* 0x0007e8000c101d04 */
[----:B------:R3:W-:Y:S02]  /*15250*/  @!P0 ST.E.128 [R10.64], RZ ;  /* 0x000000ff0a008985 */ /* 0x0007e4000c101d04 */
.L_x_157:
[----:B------:R-:W-:Y:S05]  /*15260*/  BSYNC B0 ;  /* 0x0000000000007941 */ /* 0x000fea0003800000 */
.L_x_156:
[----:B------:R-:W-:Y:S01]  /*15270*/  IADD3 R8, R4, 0x40, RZ ;  /* 0x0000004004087810 */ /* 0x000fe20007ffe0ff */
[----:B---3--:R3:W1:Y:S01]  /*15280*/  SHFL.IDX PT, R11, R0, 0x2, 0x181f ;  /* 0x00581f00000b7f89 */ /* 0x00866200000e0000 */
        /* <DEDUP_REMOVED lines=14> */
[----:B------:R1:W-:Y:S01]  /*15370*/  @!P2 ST.E.128 [R12.64], RZ ;  /* 0x000000ff0c00a985 */ /* 0x0003e2000c101d04 */
[----:B------:R-:W-:-:S04]  /*15380*/  @!P1 IMAD.WIDE R14, R8, 0x2, R10 ;  /* 0x00000002080e9825 */ /* 0x000fc800078e020a */
[----:B------:R-:W-:Y:S01]  /*15390*/  @!P0 IMAD.WIDE R10, R7, 0x2, R10 ;  /* 0x00000002070a8825 */ /* 0x000fe200078e020a */
[----:B------:R1:W-:Y:S04]  /*153a0*/  @!P1 ST.E.128 [R14.64], RZ ;  /* 0x000000ff0e009985 */ /* 0x0003e8000c101d04 */
[----:B------:R1:W-:Y:S02]  /*153b0*/  @!P0 ST.E.128 [R10.64], RZ ;  /* 0x000000ff0a008985 */ /* 0x0003e4000c101d04 */
.L_x_159:
[----:B------:R-:W-:Y:S05]  /*153c0*/  BSYNC B0 ;  /* 0x0000000000007941 */ /* 0x000fea0003800000 */
.L_x_158:
        /* <DEDUP_REMOVED lines=12> */
[----:B-1-3--:R-:W-:-:S05]  /*15490*/  @!P0 IMAD.WIDE R2, R3, 0x2, R10 ;  /* 0x0000000203028825 */ /* 0x00afca00078e020a */
        /* <DEDUP_REMOVED lines=9> */
.L_x_160:
        /* <DEDUP_REMOVED lines=13> */
.L_x_1699:


//--------------------- .text._ZN7cutlass13device_kernelIN5flash19enable_sm80_to_sm89INS1_16FlashAttnFwdSm80INS1_25CollectiveMainloopFwdSm80ILi8ELi1ELb0EN4cute5tupleIJNS5_1CILi128EEENS7_ILi64EEENS7_ILi192EEEEEELi192ENS_10bfloat16_tEfNS_4arch4Sm80ELb0ELb1ELb1ELb0ELb1ELb0ELb1ELb0EEENS1_21CollectiveEpilogueFwdINS6_IJS8_SA_S9_EEENS6_IJNS7_ILi1EEESI_SI_EEESC_SE_Li256ELb0ELb1ELb0ELb0EEENS1_19SingleTileSchedulerILb0ELb0ELb1ELi128EEEEEEEEEvNT_6ParamsE --------------------------
	.section	.text._ZN7cutlass13device_kernelIN5flash19enable_sm80_to_sm89INS1_16FlashAttnFwdSm80INS1_25CollectiveMainloopFwdSm80ILi8ELi1ELb0EN4cute5tupleIJNS5_1CILi128EEENS7_ILi64EEENS7_ILi192EEEEEELi192ENS_10bfloat16_tEfNS_4arch4Sm80ELb0ELb1ELb1ELb0ELb1ELb0ELb1ELb0EEENS1_21CollectiveEpilogueFwdINS6_IJS8_SA_S9_EEENS6_IJNS7_ILi1EEESI_SI_EEESC_SE_Li256ELb0ELb1ELb0ELb0EEENS1_19SingleTileSchedulerILb0ELb0ELb1ELi128EEEEEEEEEvNT_6ParamsE,"ax",@progbits
	.sectioninfo	@"SHI_REGISTERS=255"
	.align	128
.text._ZN7cutlass13device_kernelIN5flash19enable_sm80_to_sm89INS1_16FlashAttnFwdSm80INS1_25CollectiveMainloopFwdSm80ILi8ELi1ELb0EN4cute5tupleIJNS5_1CILi128EEENS7_ILi64EEENS7_ILi192EEEEEELi192ENS_10bfloat16_tEfNS_4arch4Sm80ELb0ELb1ELb1ELb0ELb1ELb0ELb1ELb0EEENS1_21CollectiveEpilogueFwdINS6_IJS8_SA_S9_EEENS6_IJNS7_ILi1EEESI_SI_EEESC_SE_Li256ELb0ELb1ELb0ELb0EEENS1_19SingleTileSchedulerILb0ELb0ELb1ELi128EEEEEEEEEvNT_6ParamsE:
        .type           _ZN7cutlass13device_kernelIN5flash19enable_sm80_to_sm89INS1_16FlashAttnFwdSm80INS1_25CollectiveMainloopFwdSm80ILi8ELi1ELb0EN4cute5tupleIJNS5_1CILi128EEENS7_ILi64EEENS7_ILi192EEEEEELi192ENS_10bfloat16_tEfNS_4arch4Sm80ELb0ELb1ELb1ELb0ELb1ELb0ELb1ELb0EEENS1_21CollectiveEpilogueFwdINS6_IJS8_SA_S9_EEENS6_IJNS7_ILi1EEESI_SI_EEESC_SE_Li256ELb0ELb1ELb0ELb0EEENS1_19SingleTileSchedulerILb0ELb0ELb1ELi128EEEEEEEEEvNT_6ParamsE,@function
        .size           _ZN7cutlass13device_kernelIN5flash19enable_sm80_to_sm89INS1_16FlashAttnFwdSm80INS1_25CollectiveMainloopFwdSm80ILi8ELi1ELb0EN4cute5tupleIJNS5_1CILi128EEENS7_ILi64EEENS7_ILi192EEEEEELi192ENS_10bfloat16_tEfNS_4arch4Sm80ELb0ELb1ELb1ELb0ELb1ELb0ELb1ELb0EEENS1_21CollectiveEpilogueFwdINS6_IJS8_SA_S9_EEENS6_IJNS7_ILi1EEESI_SI_EEESC_SE_Li256ELb0ELb1ELb0ELb0EEENS1_19SingleTileSchedulerILb0ELb0ELb1ELi128EEEEEEEEEvNT_6ParamsE,(.L_x_1700 - _ZN7cutlass13device_kernelIN5flash19enable_sm80_to_sm89INS1_16FlashAttnFwdSm80INS1_25CollectiveMainloopFwdSm80ILi8ELi1ELb0EN4cute5tupleIJNS5_1CILi128EEENS7_ILi64EEENS7_ILi192EEEEEELi192ENS_10bfloat16_tEfNS_4arch4Sm80ELb0ELb1ELb1ELb0ELb1ELb0ELb1ELb0EEENS1_21CollectiveEpilogueFwdINS6_IJS8_SA_S9_EEENS6_IJNS7_ILi1EEESI_SI_EEESC_SE_Li256ELb0ELb1ELb0ELb0EEENS1_19SingleTileSchedulerILb0ELb0ELb1ELi128EEEEEEEEEvNT_6ParamsE)
        .other          _ZN7cutlass13device_kernelIN5flash19enable_sm80_to_sm89INS1_16FlashAttnFwdSm80INS1_25CollectiveMainloopFwdSm80ILi8ELi1ELb0EN4cute5tupleIJNS5_1CILi128EEENS7_ILi64EEENS7_ILi192EEEEEELi192ENS_10bfloat16_tEfNS_4arch4Sm80ELb0ELb1ELb1ELb0ELb1ELb0ELb1ELb0EEENS1_21CollectiveEpilogueFwdINS6_IJS8_SA_S9_EEENS6_IJNS7_ILi1EEESI_SI_EEESC_SE_Li256ELb0ELb1ELb0ELb0EEENS1_19SingleTileSchedulerILb0ELb0ELb1ELi128EEEEEEEEEvNT_6ParamsE,@"STO_CUDA_ENTRY STV_DEFAULT"
_ZN7cutlass13device_kernelIN5flash19enable_sm80_to_sm89INS1_16FlashAttnFwdSm80INS1_25CollectiveMainloopFwdSm80ILi8ELi1ELb0EN4cute5tupleIJNS5_1CILi128EEENS7_ILi64EEENS7_ILi192EEEEEELi192ENS_10bfloat16_tEfNS_4arch4Sm80ELb0ELb1ELb1ELb0ELb1ELb0ELb1ELb0EEENS1_21CollectiveEpilogueFwdINS6_IJS8_SA_S9_EEENS6_IJNS7_ILi1EEESI_SI_EEESC_SE_Li256ELb0ELb1ELb0ELb0EEENS1_19SingleTileSchedulerILb0ELb0ELb1ELi128EEEEEEEEEvNT_6ParamsE:
        /* <DEDUP_REMOVED lines=8> */
[----:B------:R-:W-:-:S04]  /*0080*/  ULDC.64 UR22, c[0x0][0x118] ;  /* 0x0000460000167ab9 */ /* 0x000fc80000000a00 */
[----:B------:R-:W-:-:S05]  /*0090*/  PLOP3.LUT P0, PT, PT, PT, UP0, 0x80, 0x0 ;  /* 0x000000000000781c */ /* 0x000fca0003f0f008 */
[----:B------:R-:W-:Y:S02]  /*00a0*/  @UP0 UMOV UR4, 0x4 ;  /* 0x0000000400040882 */ /* 0x000fe40000000000 */
[----:B------:R-:W-:-:S06]  /*00b0*/  @UP0 UIMAD.WIDE UR4, UR6, UR4, UR8 ;  /* 0x00000004060402a5 */ /* 0x000fcc000f8e0208 */
[----:B------:R-:W-:Y:S02]  /*00c0*/  IMAD.U32 R2, RZ, RZ, UR4 ;  /* 0x00000004ff027e24 */ /* 0x000fe4000f8e00ff */
[----:B------:R-:W-:Y:S01]  /*00d0*/  IMAD.U32 R3, RZ, RZ, UR5 ;  /* 0x00000005ff037e24 */ /* 0x000fe2000f8e00ff */
[----:B------:R-:W1:Y:S01]  /*00e0*/  S2UR UR25, SR_CTAID.X ;  /* 0x00000000001979c3 */ /* 0x000e620000002500 */
[----:B------:R-:W-:Y:S02]  /*00f0*/  ULDC UR9, c[0x0][0x2c4] ;  /* 0x0000b10000097ab9 */ /* 0x000fe40000000800 */
[----:B------:R-:W-:Y:S01]  /*0100*/  ULDC.64 UR4, c[0x0][0x2c8] ;  /* 0x0000b20000047ab9 */ /* 0x000fe20000000a00 */
[----:B------:R-:W2:Y:S01]  /*0110*/  @P0 LDG.E R2, [R2.64] ;  /* 0x0000001602020981 */ /* 0x000ea2000c1e1900 */
[----:B------:R-:W-:Y:S02]  /*0120*/  UISETP.NE.AND UP2, UPT, UR9, 0x1, UPT ;  /* 0x000000010900788c */ /* 0x000fe4000bf45270 */
[----:B------:R-:W-:Y:S01]  /*0130*/  ULDC UR20, c[0x0][0x2ac] ;  /* 0x0000ab0000147ab9 */ /* 0x000fe20000000800 */
[----:B------:R-:W3:Y:S01]  /*0140*/  S2UR UR11, SR_CTAID.Y ;  /* 0x00000000000b79c3 */ /* 0x000ee20000002600 */
[----:B------:R-:W4:Y:S01]  /*0150*/  S2R R82, SR_TID.X ;  /* 0x0000000000527919 */ /* 0x000f220000002100 */
[----:B------:R-:W-:-:S02]  /*0160*/  ULDC UR10, c[0x0][0x1d0] ;  /* 0x00007400000a7ab9 */ /* 0x000fc40000000800 */
[----:B------:R-:W-:Y:S02]  /*0170*/  UIMAD UR10, UR20, UR10, URZ ;  /* 0x0000000a140a72a4 */ /* 0x000fe4000f8e023f */
[----:B------:R-:W-:Y:S02]  /*0180*/  ULDC UR8, c[0x0][0x168] ;  /* 0x00005a0000087ab9 */ /* 0x000fe40000000800 */
[----:B-1----:R-:W-:-:S04]  /*0190*/  USHF.L.U32 UR25, UR25, 0x7, URZ ;  /* 0x0000000719197899 */ /* 0x002fc8000800063f */
[----:B------:R-:W-:Y:S02]  /*01a0*/  @UP2 UIADD3 UR12, UR25, 0x7f, URZ ;  /* 0x0000007f190c2890 */ /* 0x000fe4000fffe03f */
[----:B------:R-:W-:Y:S02]  /*01b0*/  UIADD3 UR7, UR25, 0x7f, URZ ;  /* 0x0000007f19077890 */ /* 0x000fe4000fffe03f */
[----:B------:R-:W-:-:S04]  /*01c0*/  UIMAD.WIDE.U32 UR12, UR12, UR4, URZ ;  /* 0x000000040c0c72a5 */ /* 0x000fc8000f8e003f */
[----:B------:R-:W-:-:S03]  /*01d0*/  @UP2 USHF.R.U32.HI UR7, URZ, UR5, UR13 ;  /* 0x000000053f072299 */ /* 0x000fc6000801160d */
[----:B------:R-:W-:Y:S02]  /*01e0*/  UMOV UR12, 0x1 ;  /* 0x00000001000c7882 */ /* 0x000fe40000000000 */
[----:B------:R-:W-:Y:S02]  /*01f0*/  ULDC.64 UR4, c[0x0][0x328] ;  /* 0x0000ca0000047ab9 */ /* 0x000fe40000000a00 */
[----:B------:R-:W-:Y:S02]  /*0200*/  UISETP.LE.AND UP1, UPT, UR12, UR5, UPT ;  /* 0x000000050c00728c */ /* 0x000fe4000bf23270 */
[----:B------:R-:W-:Y:S02]  /*0210*/  UMOV UR13, URZ ;  /* 0x0000003f000d7c82 */ /* 0x000fe40008000000 */
[----:B------:R-:W-:-:S04]  /*0220*/  UIADD3 UR8, UR10, -UR8, UR12 ;  /* 0x800000080a087290 */ /* 0x000fc8000fffe00c */
[----:B------:R-:W-:Y:S02]  /*0230*/  UIADD3 UR5, UR8, UR7, URZ ;  /* 0x0000000708057290 */ /* 0x000fe4000fffe03f */
[----:B---3--:R-:W-:Y:S02]  /*0240*/  USHF.R.S32.HI UR8, URZ, 0x1f, UR11 ;  /* 0x0000001f3f087899 */ /* 0x008fe4000801140b */
[----:B------:R-:W-:Y:S01]  /*0250*/  UIADD3 UR7, UR5, UR4, URZ ;  /* 0x0000000405077290 */ /* 0x000fe2000fffe03f */
[----:B--2---:R1:W2:Y:S01]  /*0260*/  @P0 R2UR UR13, R2 ;  /* 0x00000000020d03c2 */ /* 0x0042a200000e0000 */
[----:B------:R-:W-:-:S13]  /*0270*/  PLOP3.LUT P0, PT, PT, PT, UP1, 0x40, 0x0 ;  /* 0x000000000000781c */ /* 0x000fda0003f0e818 */
[----:B------:R-:W-:Y:S05]  /*0280*/  @P0 BRA `(.L_x_161) ;  /* 0x0000016000000947 */ /* 0x000fea0003800000 */
[----:B----4-:R-:W-:Y:S01]  /*0290*/  ISETP.LT.AND P0, PT, RZ, UR5, PT ;  /* 0x00000005ff007c0c */ /* 0x010fe2000bf01270 */
[----:B------:R-:W-:-:S12]  /*02a0*/  UIADD3 UR14, UR5, -0x1, URZ ;  /* 0xffffffff050e7890 */ /* 0x000fd8000fffe03f */
[----:B------:R-:W-:Y:S05]  /*02b0*/  @P0 BRA `(.L_x_162) ;  /* 0x0000009000000947 */ /* 0x000fea0003800000 */
[----:B------:R-:W-:Y:S02]  /*02c0*/  ULDC UR4, c[0x0][0x32c] ;  /* 0x0000cb0000047ab9 */ /* 0x000fe40000000800 */
[----:B------:R-:W-:Y:S02]  /*02d0*/  UISETP.NE.AND UP0, UPT, UR12, UR4, UPT ;  /* 0x000000040c00728c */ /* 0x000fe4000bf05270 */
[----:B------:R-:W-:-:S03]  /*02e0*/  UIADD3 UR14, -UR5, URZ, URZ ;  /* 0x0000003f050e7290 */ /* 0x000fc6000fffe13f */
[----:B------:R-:W-:Y:S02]  /*02f0*/  ULDC.64 UR4, c[0x0][0x330] ;  /* 0x0000cc0000047ab9 */ /* 0x000fe40000000a00 */
[----:B------:R-:W-:-:S07]  /*0300*/  UIMAD.WIDE.U32 UR16, UR14, UR4, URZ ;  /* 0x000000040e1072a5 */ /* 0x000fce000f8e003f */
[----:B------:R-:W-:Y:S02]  /*0310*/  @UP0 UMOV UR15, UR17 ;  /* 0x00000011000f0c82 */ /* 0x000fe40008000000 */
[----:B------:R-:W-:-:S04]  /*0320*/  @UP0 USHF.R.U32.HI UR14, URZ, UR5, UR15 ;  /* 0x000000053f0e0299 */ /* 0x000fc8000801160f */
[----:B------:R-:W-:Y:S01]  /*0330*/  ULOP3.LUT UR14, URZ, UR14, URZ, 0x33, !UPT ;  /* 0x0000000e3f0e7292 */ /* 0x000fe2000f8e333f */
[----:B------:R-:W-:Y:S05]  /*0340*/  BRA `(.L_x_163) ;  /* 0x0000006000007947 */ /* 0x000fea0003800000 */
.L_x_162:
[----:B------:R-:W-:Y:S02]  /*0350*/  ULDC UR4, c[0x0][0x32c] ;  /* 0x0000cb0000047ab9 */ /* 0x000fe40000000800 */
[----:B------:R-:W-:-:S03]  /*0360*/  UISETP.NE.AND UP0, UPT, UR12, UR4, UPT ;  /* 0x000000040c00728c */ /* 0x000fc6000bf05270 */
[----:B------:R-:W-:Y:S02]  /*0370*/  ULDC.64 UR4, c[0x0][0x330] ;  /* 0x0000cc0000047ab9 */ /* 0x000fe40000000a00 */
[----:B------:R-:W-:-:S07]  /*0380*/  UIMAD.WIDE.U32 UR16, UR14, UR4, URZ ;  /* 0x000000040e1072a5 */ /* 0x000fce000f8e003f */
[----:B------:R-:W-:Y:S02]  /*0390*/  @UP0 UMOV UR15, UR17 ;  /* 0x00000011000f0c82 */ /* 0x000fe40008000000 */
[----:B------:R-:W-:Y:S02]  /*03a0*/  @UP0 USHF.R.U32.HI UR14, URZ, UR5, UR15 ;  /* 0x000000053f0e0299 */ /* 0x000fe4000801160f */
.L_x_163:
[----:B------:R-:W-:Y:S02]  /*03b0*/  ULDC UR4, c[0x0][0x32c] ;  /* 0x0000cb0000047ab9 */ /* 0x000fe40000000800 */
[----:B------:R-:W-:-:S04]  /*03c0*/  UIMAD UR4, UR14, UR4, UR4 ;  /* 0x000000040e0472a4 */ /* 0x000fc8000f8e0204 */
[----:B------:R-:W-:-:S04]  /*03d0*/  UISETP.LT.AND UP0, UPT, UR7, UR4, UPT ;  /* 0x000000040700728c */ /* 0x000fc8000bf01270 */
[----:B------:R-:W-:Y:S02]  /*03e0*/  USEL UR7, UR7, UR4, UP0 ;  /* 0x0000000407077287 */ /* 0x000fe40008000000 */
.L_x_161:
[----:B----4-:R-:W-:Y:S01]  /*03f0*/  UIADD3 UR12, UR10, 0x3f, URZ ;  /* 0x0000003f0a0c7890 */ /* 0x010fe2000fffe03f */
[----:B------:R-:W-:Y:S01]  /*0400*/  PLOP3.LUT P0, PT, PT, PT, UP1, 0x40, 0x0 ;  /* 0x000000000000781c */ /* 0x000fe20003f0e818 */
[----:B------:R-:W-:Y:S02]  /*0410*/  UIADD3 UR14, UR7, 0x3f, URZ ;  /* 0x0000003f070e7890 */ /* 0x000fe4000fffe03f */
[----:B------:R-:W-:Y:S02]  /*0420*/  ULDC.64 UR4, c[0x0][0x2c8] ;  /* 0x0000b20000047ab9 */ /* 0x000fe40000000a00 */
[----:B------:R-:W-:Y:S02]  /*0430*/  UIMAD.WIDE.U32 UR16, UR25, UR4, URZ ;  /* 0x00000004191072a5 */ /* 0x000fe4000f8e003f */
[----:B------:R-:W-:Y:S02]  /*0440*/  USHF.R.S32.HI UR15, URZ, 0x1f, UR12 ;  /* 0x0000001f3f0f7899 */ /* 0x000fe4000801140c */
[----:B------:R-:W-:-:S02]  /*0450*/  USHF.R.S32.HI UR7, URZ, 0x1f, UR14 ;  /* 0x0000001f3f077899 */ /* 0x000fc4000801140e */
[----:B------:R-:W-:Y:S02]  /*0460*/  UMOV UR4, UR25 ;  /* 0x0000001900047c82 */ /* 0x000fe40008000000 */
[----:B------:R-:W-:Y:S02]  /*0470*/  @UP2 USHF.R.U32.HI UR4, URZ, UR5, UR17 ;  /* 0x000000053f042299 */ /* 0x000fe40008011611 */
[----:B------:R-:W-:Y:S02]  /*0480*/  ULEA.HI UR5, UR15, UR12, URZ, 0x6 ;  /* 0x0000000c0f057291 */ /* 0x000fe4000f8f303f */
[----:B------:R-:W-:Y:S02]  /*0490*/  ULEA.HI UR21, UR7, UR14, URZ, 0x6 ;  /* 0x0000000e07157291 */ /* 0x000fe4000f8f303f */
[----:B------:R-:W-:Y:S02]  /*04a0*/  ULDC UR24, c[0x0][0x168] ;  /* 0x00005a0000187ab9 */ /* 0x000fe40000000800 */
[----:B------:R-:W-:-:S02]  /*04b0*/  USHF.R.S32.HI UR5, URZ, 0x6, UR5 ;  /* 0x000000063f057899 */ /* 0x000fc40008011405 */
[----:B------:R-:W-:Y:S02]  /*04c0*/  USHF.R.S32.HI UR21, URZ, 0x6, UR21 ;  /* 0x000000063f157899 */ /* 0x000fe40008011415 */
[----:B------:R-:W-:Y:S02]  /*04d0*/  UIADD3 UR24, UR10, -UR24, URZ ;  /* 0x800000180a187290 */ /* 0x000fe4000fffe03f */
[----:B------:R-:W-:Y:S02]  /*04e0*/  UISETP.LT.AND UP0, UPT, UR5, UR21, UPT ;  /* 0x000000150500728c */ /* 0x000fe4000bf01270 */
[----:B------:R-:W-:Y:S02]  /*04f0*/  UIADD3 UR4, UR24, UR4, URZ ;  /* 0x0000000418047290 */ /* 0x000fe4000fffe03f */
[----:B------:R-:W-:Y:S02]  /*0500*/  ULDC UR7, c[0x0][0x324] ;  /* 0x0000c90000077ab9 */ /* 0x000fe40000000800 */
[----:B------:R-:W-:-:S02]  /*0510*/  USEL UR21, UR5, UR21, UP0 ;  /* 0x0000001505157287 */ /* 0x000fc40008000000 */
[----:B------:R-:W-:Y:S01]  /*0520*/  UIADD3 UR7, UR4, -UR7, URZ ;  /* 0x8000000704077290 */ /* 0x000fe2000fffe03f */
[----:B------:R-:W-:Y:S05]  /*0530*/  @P0 BRA `(.L_x_164) ;  /* 0x0000015000000947 */ /* 0x000fea0003800000 */
[----:B------:R-:W-:Y:S02]  /*0540*/  UMOV UR12, UR4 ;  /* 0x00000004000c7c82 */ /* 0x000fe40008000000 */
[----:B------:R-:W-:-:S06]  /*0550*/  UISETP.GT.AND UP0, UPT, UR12, -0x1, UPT ;  /* 0xffffffff0c00788c */ /* 0x000fcc000bf04270 */
[----:B------:R-:W-:-:S13]  /*0560*/  PLOP3.LUT P0, PT, PT, PT, UP0, 0x80, 0x0 ;  /* 0x000000000000781c */ /* 0x000fda0003f0f008 */
[----:B------:R-:W-:Y:S05]  /*0570*/  @P0 BRA `(.L_x_165) ;  /* 0x0000008000000947 */ /* 0x000fea0003800000 */
[----:B------:R-:W-:Y:S02]  /*0580*/  ULDC UR4, c[0x0][0x32c] ;  /* 0x0000cb0000047ab9 */ /* 0x000fe40000000800 */
[----:B------:R-:W-:Y:S02]  /*0590*/  UISETP.NE.AND UP0, UPT, UR4, 0x1, UPT ;  /* 0x000000010400788c */ /* 0x000fe4000bf05270 */
[----:B------:R-:W-:Y:S02]  /*05a0*/  ULOP3.LUT UR12, URZ, UR12, URZ, 0x33, !UPT ;  /* 0x0000000c3f0c7292 */ /* 0x000fe4000f8e333f */
[----:B------:R-:W-:Y:S02]  /*05b0*/  ULDC.64 UR4, c[0x0][0x330] ;  /* 0x0000cc0000047ab9 */ /* 0x000fe40000000a00 */
[----:B------:R-:W-:-:S05]  /*05c0*/  UIMAD.WIDE.U32 UR14, UR12, UR4, URZ ;  /* 0x000000040c0e72a5 */ /* 0x000fca000f8e003f */
[----:B------:R-:W-:-:S04]  /*05d0*/  @UP0 USHF.R.U32.HI UR12, URZ, UR5, UR15 ;  /* 0x000000053f0c0299 */ /* 0x000fc8000801160f */
[----:B------:R-:W-:Y:S01]  /*05e0*/  ULOP3.LUT UR12, URZ, UR12, URZ, 0x33, !UPT ;  /* 0x0000000c3f0c7292 */ /* 0x000fe2000f8e333f */
[----:B------:R-:W-:Y:S05]  /*05f0*/  BRA `(.L_x_166) ;  /* 0x0000005000007947 */ /* 0x000fea0003800000 */
.L_x_165:
[----:B------:R-:W-:Y:S02]  /*0600*/  ULDC UR4, c[0x0][0x32c] ;  /* 0x0000cb0000047ab9 */ /* 0x000fe40000000800 */
[----:B------:R-:W-:-:S03]  /*0610*/  UISETP.NE.AND UP0, UPT, UR4, 0x1, UPT ;  /* 0x000000010400788c */ /* 0x000fc6000bf05270 */
[----:B------:R-:W-:Y:S02]  /*0620*/  ULDC.64 UR4, c[0x0][0x330] ;  /* 0x0000cc0000047ab9 */ /* 0x000fe40000000a00 */
[----:B------:R-:W-:-:S06]  /*0630*/  UIMAD.WIDE.U32 UR14, UR12, UR4, URZ ;  /* 0x000000040c0e72a5 */ /* 0x000fcc000f8e003f */
[----:B------:R-:W-:Y:S02]  /*0640*/  @UP0 USHF.R.U32.HI UR12, URZ, UR5, UR15 ;  /* 0x000000053f0c0299 */ /* 0x000fe4000801160f */
.L_x_166:
[----:B------:R-:W-:Y:S02]  /*0650*/  ULDC UR4, c[0x0][0x32c] ;  /* 0x0000cb0000047ab9 */ /* 0x000fe40000000800 */
[----:B------:R-:W-:-:S04]  /*0660*/  UIMAD UR4, UR12, UR4, URZ ;  /* 0x000000040c0472a4 */ /* 0x000fc8000f8e023f */
[----:B------:R-:W-:-:S04]  /*0670*/  UISETP.LT.AND UP0, UPT, UR7, UR4, UPT ;  /* 0x000000040700728c */ /* 0x000fc8000bf01270 */
[----:B------:R-:W-:-:S04]  /*0680*/  USEL UR7, UR7, UR4, !UP0 ;  /* 0x0000000407077287 */ /* 0x000fc8000c000000 */
.L_x_164:
[----:B------:R-:W-:Y:S01]  /*0690*/  USHF.R.S32.HI UR4, URZ, 0x1f, UR7 ;  /* 0x0000001f3f047899 */ /* 0x000fe20008011407 */
[----:B------:R-:W-:Y:S01]  /*06a0*/  PLOP3.LUT P2, PT, PT, PT, PT, 0x80, 0x0 ;  /* 0x000000000000781c */ /* 0x000fe20003f4f070 */
[----:B------:R-:W-:Y:S01]  /*06b0*/  CS2R R98, SRZ ;  /* 0x0000000000627805 */ /* 0x000fe2000001ff00 */
[----:B------:R-:W-:Y:S01]  /*06c0*/  IMAD.MOV.U32 R5, RZ, RZ, RZ ;  /* 0x000000ffff057224 */ /* 0x000fe200078e00ff */
[----:B------:R-:W-:Y:S01]  /*06d0*/  ULEA.HI UR7, UR4, UR7, URZ, 0x6 ;  /* 0x0000000704077291 */ /* 0x000fe2000f8f303f */
[----:B------:R-:W-:Y:S01]  /*06e0*/  IMAD.MOV.U32 R96, RZ, RZ, RZ ;  /* 0x000000ffff607224 */ /* 0x000fe200078e00ff */
[----:B------:R-:W-:Y:S01]  /*06f0*/  CS2R R94, SRZ ;  /* 0x00000000005e7805 */ /* 0x000fe2000001ff00 */
[----:B------:R-:W-:Y:S01]  /*0700*/  CS2R R92, SRZ ;  /* 0x00000000005c7805 */ /* 0x000fe2000001ff00 */
[----:B------:R-:W-:Y:S01]  /*0710*/  USHF.R.S32.HI UR7, URZ, 0x6, UR7 ;  /* 0x000000063f077899 */ /* 0x000fe20008011407 */
[----:B------:R-:W-:Y:S01]  /*0720*/  CS2R R90, SRZ ;  /* 0x00000000005a7805 */ /* 0x000fe2000001ff00 */
[----:B------:R-:W-:Y:S01]  /*0730*/  CS2R R88, SRZ ;  /* 0x0000000000587805 */ /* 0x000fe2000001ff00 */
[----:B------:R-:W-:Y:S01]  /*0740*/  CS2R R86, SRZ ;  /* 0x0000000000567805 */ /* 0x000fe2000001ff00 */
[----:B------:R-:W-:Y:S01]  /*0750*/  UISETP.LT.AND UP0, UPT, URZ, UR7, UPT ;  /* 0x000000073f00728c */ /* 0x000fe2000bf01270 */
[----:B------:R-:W-:Y:S01]  /*0760*/  CS2R R84, SRZ ;  /* 0x0000000000547805 */ /* 0x000fe2000001ff00 */
[----:B------:R-:W-:Y:S01]  /*0770*/  MOV R83, RZ ;  /* 0x000000ff00537202 */ /* 0x000fe20000000f00 */
[----:B------:R-:W-:Y:S01]  /*0780*/  CS2R R6, SRZ ;  /* 0x0000000000067805 */ /* 0x000fe2000001ff00 */
[----:B------:R-:W-:Y:S01]  /*0790*/  USEL UR7, URZ, UR7, !UP0 ;  /* 0x000000073f077287 */ /* 0x000fe2000c000000 */
[----:B------:R-:W-:Y:S01]  /*07a0*/  CS2R R80, SRZ ;  /* 0x0000000000507805 */ /* 0x000fe2000001ff00 */
[----:B------:R-:W-:Y:S01]  /*07b0*/  CS2R R78, SRZ ;  /* 0x00000000004e7805 */ /* 0x000fe2000001ff00 */
[----:B------:R-:W-:Y:S01]  /*07c0*/  CS2R R76, SRZ ;  /* 0x00000000004c7805 */ /* 0x000fe2000001ff00 */
[----:B------:R-:W-:Y:S01]  /*07d0*/  UISETP.GT.AND UP0, UPT, UR21, UR7, UPT ;  /* 0x000000071500728c */ /* 0x000fe2000bf04270 */
[----:B------:R-:W-:Y:S01]  /*07e0*/  CS2R R74, SRZ ;  /* 0x00000000004a7805 */ /* 0x000fe2000001ff00 */
[----:B------:R-:W-:Y:S01]  /*07f0*/  CS2R R72, SRZ ;  /* 0x0000000000487805 */ /* 0x000fe2000001ff00 */
[----:B------:R-:W-:Y:S01]  /*0800*/  CS2R R70, SRZ ;  /* 0x0000000000467805 */ /* 0x000fe2000001ff00 */
[----:B------:R-:W-:Y:S01]  /*0810*/  CS2R R68, SRZ ;  /* 0x0000000000447805 */ /* 0x000fe2000001ff00 */
[----:B------:R-:W-:Y:S01]  /*0820*/  CS2R R66, SRZ ;  /* 0x0000000000427805 */ /* 0x000fe2000001ff00 */
[----:B------:R-:W-:Y:S01]  /*0830*/  PLOP3.LUT P0, PT, PT, PT, UP0, 0x80, 0x0 ;  /* 0x000000000000781c */ /* 0x000fe20003f0f008 */
        /* <DEDUP_REMOVED lines=33> */
[----:B------:R-:W-:Y:S02]  /*0a50*/  ULDC.64 UR4, c[0x0][0x340] ;  /* 0x0000d00000047ab9 */ /* 0x000fe40000000a00 */
[----:B------:R-:W-:-:S02]  /*0a60*/  UISETP.NE.U32.AND UP0, UPT, URZ, UR4, UPT ;  /* 0x000000043f00728c */ /* 0x000fc4000bf05070 */
[----:B------:R-:W-:Y:S02]  /*0a70*/  ULDC.64 UR14, c[0x0][0x340] ;  /* 0x0000d000000e7ab9 */ /* 0x000fe40000000a00 */
[----:B------:R-:W-:-:S06]  /*0a80*/  UISETP.NE.AND.EX UP0, UPT, URZ, UR5, UPT, UP0 ;  /* 0x000000053f00728c */ /* 0x000fcc000bf05300 */
[----:B------:R-:W-:-:S05]  /*0a90*/  PLOP3.LUT P0, PT, PT, PT, UP0, 0x80, 0x0 ;  /* 0x000000000000781c */ /* 0x000fca0003f0f008 */
[----:B------:R-:W-:Y:S02]  /*0aa0*/  @UP0 UMOV UR4, 0x4 ;  /* 0x0000000400040882 */ /* 0x000fe40000000000 */
[----:B------:R-:W-:-:S06]  /*0ab0*/  @UP0 UIMAD.WIDE UR4, UR6, UR4, UR14 ;  /* 0x00000004060402a5 */ /* 0x000fcc000f8e020e */
[----:B------:R-:W-:Y:S02]  /*0ac0*/  IMAD.U32 R14, RZ, RZ, UR4 ;  /* 0x00000004ff0e7e24 */ /* 0x000fe4000f8e00ff */
[----:B------:R-:W-:Y:S01]  /*0ad0*/  IMAD.U32 R15, RZ, RZ, UR5 ;  /* 0x00000005ff0f7e24 */ /* 0x000fe2000f8e00ff */
[----:B------:R-:W-:Y:S01]  /*0ae0*/  SHF.R.S32.HI R85, RZ, 0x1f, R82 ;  /* 0x0000001fff557819 */ /* 0x000fe20000011452 */
[----:B------:R-:W-:-:S03]  /*0af0*/  ULDC.64 UR4, c[0x0][0x1b8] ;  /* 0x00006e0000047ab9 */ /* 0x000fc60000000a00 */
[----:B------:R-:W-:Y:S01]  /*0b00*/  LEA.HI R0, R85, R82, RZ, 0x3 ;  /* 0x0000005255007211 */ /* 0x000fe200078f18ff */
[----:B------:R-:W3:Y:S01]  /*0b10*/  @P0 LDG.E R14, [R14.64] ;  /* 0x000000160e0e0981 */ /* 0x000ee2000c1e1900 */
[----:B------:R-:W-:Y:S01]  /*0b20*/  PLOP3.LUT P2, PT, PT, PT, UP2, 0x80, 0x0 ;  /* 0x000000000000781c */ /* 0x000fe20003f4f028 */
[----:B------:R-:W-:Y:S01]  /*0b30*/  UIMAD UR12, UR8, UR4, URZ ;  /* 0x00000004080c72a4 */ /* 0x000fe2000f8e023f */
[----:B------:R-:W-:Y:S01]  /*0b40*/  LOP3.LUT R5, R0, 0xfffffff8, RZ, 0xc0, !PT ;  /* 0xfffffff800057812 */ /* 0x000fe200078ec0ff */
[----:B------:R-:W-:Y:S01]  /*0b50*/  UIMAD.WIDE.U32 UR16, UR11, UR4, URZ ;  /* 0x000000040b1072a5 */ /* 0x000fe2000f8e003f */
[----:B------:R-:W-:Y:S01]  /*0b60*/  SHF.R.S32.HI R0, RZ, 0x3, R0 ;  /* 0x00000003ff007819 */ /* 0x000fe20000011400 */
[----:B------:R-:W-:Y:S01]  /*0b70*/  UIMAD UR12, UR11, UR5, UR12 ;  /* 0x000000050b0c72a4 */ /* 0x000fe2000f8e020c */
[----:B------:R-:W-:Y:S01]  /*0b80*/  PLOP3.LUT P1, PT, PT, PT, UP2, 0x80, 0x0 ;  /* 0x000000000000781c */ /* 0x000fe20003f2f028 */
[----:B------:R-:W-:Y:S01]  /*0b90*/  IMAD.IADD R5, R82, 0x1, -R5 ;  /* 0x0000000152057824 */ /* 0x000fe200078e0a05 */
[----:B------:R-:W-:Y:S01]  /*0ba0*/  USHF.R.S32.HI UR14, URZ, 0x1f, UR6 ;  /* 0x0000001f3f0e7899 */ /* 0x000fe20008011406 */
[----:B------:R-:W-:Y:S01]  /*0bb0*/  IMAD.SHL.U32 R209, R0, 0x40, RZ ;  /* 0x0000004000d17824 */ /* 0x000fe200078e00ff */
[----:B------:R-:W-:Y:S01]  /*0bc0*/  ULDC.64 UR4, c[0x0][0x1c0] ;  /* 0x0000700000047ab9 */ /* 0x000fe20000000a00 */
[C---:B------:R-:W-:Y:S01]  /*0bd0*/  IMAD R210, R5.reuse, 0x20, R0 ;  /* 0x0000002005d27824 */ /* 0x040fe200078e0200 */
[----:B------:R-:W-:Y:S01]  /*0be0*/  UIADD3 UR17, UR17, UR12, URZ ;  /* 0x0000000c11117290 */ /* 0x000fe2000fffe03f */
[----:B------:R-:W-:Y:S01]  /*0bf0*/  IMAD.SHL.U32 R218, R5, 0x8, RZ ;  /* 0x0000000805da7824 */ /* 0x000fe200078e00ff */
[----:B------:R-:W-:Y:S01]  /*0c00*/  UIMAD UR14, UR14, UR4, URZ ;  /* 0x000000040e0e72a4 */ /* 0x000fe2000f8e023f */
[----:B------:R-:W-:Y:S01]  /*0c10*/  LOP3.LUT R209, R209, 0x1c0, RZ, 0xc0, !PT ;  /* 0x000001c0d1d17812 */ /* 0x000fe200078ec0ff */
[----:B------:R-:W-:Y:S01]  /*0c20*/  UIMAD.WIDE.U32 UR16, UR6, UR4, UR16 ;  /* 0x00000004061072a5 */ /* 0x000fe2000f8e0010 */
[----:B-1----:R-:W-:Y:S01]  /*0c30*/  IADD3 R2, R210, UR25, RZ ;  /* 0x00000019d2027c10 */ /* 0x002fe2000fffe0ff */
[----:B------:R-:W-:Y:S01]  /*0c40*/  UIMAD UR5, UR6, UR5, UR14 ;  /* 0x00000005060572a4 */ /* 0x000fe2000f8e020e */
[----:B------:R-:W-:Y:S01]  /*0c50*/  SHF.R.U32.HI R10, RZ, 0x3, R209 ;  /* 0x00000003ff0a7819 */ /* 0x000fe200000116d1 */
[----:B------:R-:W-:Y:S01]  /*0c60*/  ULDC UR4, c[0x0][0x168] ;  /* 0x00005a0000047ab9 */ /* 0x000fe20000000800 */
[----:B------:R-:W-:Y:S01]  /*0c70*/  LOP3.LUT R209, R209, 0x38, R218, 0xf8, !PT ;  /* 0x00000038d1d17812 */ /* 0x000fe200078ef8da */
[----:B------:R-:W-:Y:S01]  /*0c80*/  @P2 IMAD.HI.U32 R3, R2, c[0x0][0x2c8], RZ ;  /* 0x0000b20002032a27 */ /* 0x000fe200078e00ff */
[----:B------:R-:W-:Y:S01]  /*0c90*/  UIADD3 UR5, UR17, UR5, URZ ;  /* 0x0000000511057290 */ /* 0x000fe2000fffe03f */
[----:B------:R-:W-:Y:S01]  /*0ca0*/  ISETP.GE.AND P4, PT, R218, c[0x0][0x198], PT ;  /* 0x00006600da007a0c */ /* 0x000fe20003f86270 */
[----:B------:R-:W-:Y:S01]  /*0cb0*/  UIMAD UR4, UR9, UR4, URZ ;  /* 0x00000004090472a4 */ /* 0x000fe2000f8e023f */
[----:B------:R-:W-:Y:S01]  /*0cc0*/  IMAD.MOV.U32 R7, RZ, RZ, R2 ;  /* 0x000000ffff077224 */ /* 0x000fe200078e0002 */
[----:B------:R-:W-:Y:S01]  /*0cd0*/  @P1 SHF.R.U32.HI R7, RZ, c[0x0][0x2cc], R3 ;  /* 0x0000b300ff071a19 */ /* 0x000fe20000011603 */
[----:B------:R-:W-:Y:S01]  /*0ce0*/  IMAD.U32 R9, RZ, RZ, UR17 ;  /* 0x00000011ff097e24 */ /* 0x000fe2000f8e00ff */
[----:B------:R-:W-:Y:S01]  /*0cf0*/  LOP3.LUT R209, R209, R10, RZ, 0x3c, !PT ;  /* 0x0000000ad1d17212 */ /* 0x000fe200078e3cff */
[----:B------:R-:W-:Y:S01]  /*0d00*/  IMAD.U32 R8, RZ, RZ, UR16 ;  /* 0x00000010ff087e24 */ /* 0x000fe2000f8e00ff */
[--C-:B------:R-:W-:Y:S01]  /*0d10*/  SHF.R.S32.HI R4, RZ, 0x1f, R7.reuse ;  /* 0x0000001fff047819 */ /* 0x100fe20000011407 */
[----:B------:R-:W-:Y:S01]  /*0d20*/  IMAD.MOV R3, RZ, RZ, -R7 ;  /* 0x000000ffff037224 */ /* 0x000fe200078e0a07 */
[----:B------:R-:W-:Y:S01]  /*0d30*/  UIADD3 UR26, UR21, -0x1, URZ ;  /* 0xffffffff151a7890 */ /* 0x000fe2000fffe03f */
[----:B------:R-:W-:-:S02]  /*0d40*/  IMAD.U32 R9, RZ, RZ, UR5 ;  /* 0x00000005ff097e24 */ /* 0x000fc4000f8e00ff */
[----:B------:R-:W-:Y:S01]  /*0d50*/  IMAD R3, R3, c[0x0][0x2c4], R2 ;  /* 0x0000b10003037a24 */ /* 0x000fe200078e0202 */
[----:B------:R-:W-:Y:S01]  /*0d60*/  USHF.L.U32 UR12, UR26, 0x6, URZ ;  /* 0x000000061a0c7899 */ /* 0x000fe2000800063f */
[----:B------:R-:W-:Y:S02]  /*0d70*/  IMAD R4, R4, c[0x0][0x1b0], RZ ;  /* 0x00006c0004047a24 */ /* 0x000fe400078e02ff */
[C---:B------:R-:W-:Y:S01]  /*0d80*/  IMAD.WIDE.U32 R8, R7.reuse, c[0x0][0x1b0], R8 ;  /* 0x00006c0007087a25 */ /* 0x040fe200078e0008 */
[----:B------:R-:W-:Y:S02]  /*0d90*/  SHF.R.S32.HI R2, RZ, 0x1f, R3 ;  /* 0x0000001fff027819 */ /* 0x000fe40000011403 */
[----:B------:R-:W-:Y:S01]  /*0da0*/  IADD3 R208, R210, UR12, RZ ;  /* 0x0000000cd2d07c10 */ /* 0x000fe2000fffe0ff */
[----:B------:R-:W-:Y:S02]  /*0db0*/  IMAD R7, R7, c[0x0][0x1b4], R4 ;  /* 0x00006d0007077a24 */ /* 0x000fe400078e0204 */
[----:B------:R-:W-:-:S02]  /*0dc0*/  IMAD R2, R2, c[0x0][0x1a8], RZ ;  /* 0x00006a0002027a24 */ /* 0x000fc400078e02ff */
[----:B------:R-:W-:Y:S02]  /*0dd0*/  IMAD.IADD R9, R9, 0x1, R7 ;  /* 0x0000000109097824 */ /* 0x000fe400078e0207 */
[C---:B------:R-:W-:Y:S02]  /*0de0*/  IMAD R2, R3.reuse, c[0x0][0x1ac], R2 ;  /* 0x00006b0003027a24 */ /* 0x040fe400078e0202 */
[----:B------:R-:W-:Y:S01]  /*0df0*/  IMAD.WIDE.U32 R6, R3, c[0x0][0x1a8], R8 ;  /* 0x00006a0003067a25 */ /* 0x000fe200078e0008 */
[----:B------:R-:W-:-:S03]  /*0e00*/  LEA.HI R8, R85, R82, RZ, 0x6 ;  /* 0x0000005255087211 */ /* 0x000fc600078f30ff */
[----:B------:R-:W-:Y:S01]  /*0e10*/  IMAD.IADD R3, R7, 0x1, R2 ;  /* 0x0000000107037824 */ /* 0x000fe200078e0202 */
[----:B------:R-:W-:Y:S01]  /*0e20*/  LEA R7, P1, R6, c[0x0][0x160], 0x1 ;  /* 0x0000580006077a11 */ /* 0x000fe200078208ff */
[----:B------:R-:W-:Y:S01]  /*0e30*/  IMAD.SHL.U32 R8, R8, 0x8, RZ ;  /* 0x0000000808087824 */ /* 0x000fe200078e00ff */
[----:B------:R-:W-:Y:S01]  /*0e40*/  IADD3 R2, R0, UR25, RZ ;  /* 0x0000001900027c10 */ /* 0x000fe2000fffe0ff */
[----:B------:R-:W-:Y:S01]  /*0e50*/  IMAD.MOV.U32 R207, RZ, RZ, RZ ;  /* 0x000000ffffcf7224 */ /* 0x000fe200078e00ff */
[----:B------:R-:W-:Y:S01]  /*0e60*/  LEA.HI.X R6, R6, c[0x0][0x164], R3, 0x1, P1 ;  /* 0x0000590006067a11 */ /* 0x000fe200008f0c03 */
[----:B------:R-:W-:Y:S01]  /*0e70*/  SHFL.IDX PT, R12, R7, RZ, 0x181f ;  /* 0x00181fff070c7589 */ /* 0x000fe200000e0000 */
[----:B------:R-:W-:Y:S01]  /*0e80*/  LOP3.LUT R209, R209, 0xfffffe00, R8, 0xf8, !PT ;  /* 0xfffffe00d1d17812 */ /* 0x000fe200078ef808 */
[----:B------:R-:W-:Y:S01]  /*0e90*/  IMAD.MOV.U32 R3, RZ, RZ, c[0x0][0x2b8] ;  /* 0x0000ae00ff037624 */ /* 0x000fe200078e00ff */
[C---:B------:R-:W-:Y:S01]  /*0ea0*/  IADD3 R4, R2.reuse, 0x20, RZ ;  /* 0x0000002002047810 */ /* 0x040fe20007ffe0ff */
[----:B------:R-:W1:Y:S01]  /*0eb0*/  SHFL.IDX PT, R13, R6, RZ, 0x181f ;  /* 0x00181fff060d7589 */ /* 0x000e6200000e0000 */
[----:B------:R-:W-:Y:S01]  /*0ec0*/  ISETP.GE.AND P1, PT, R2, UR4, PT ;  /* 0x0000000402007c0c */ /* 0x000fe2000bf26270 */
[----:B------:R-:W-:Y:S01]  /*0ed0*/  IMAD.SHL.U32 R209, R209, 0x2, RZ ;  /* 0x00000002d1d17824 */ /* 0x000fe200078e00ff */
[----:B------:R-:W-:Y:S01]  /*0ee0*/  ISETP.NE.AND P3, PT, R3, 0x1, PT ;  /* 0x000000010300780c */ /* 0x000fe20003f65270 */
[----:B------:R-:W-:Y:S01]  /*0ef0*/  SHFL.IDX PT, R8, R7, 0x1, 0x181f ;  /* 0x00381f0007087f89 */ /* 0x000fe200000e0000 */
[----:B------:R-:W-:-:S02]  /*0f00*/  ISETP.GE.AND P6, PT, R4, UR4, PT ;  /* 0x0000000404007c0c */ /* 0x000fc4000bfc6270 */
[C---:B------:R-:W-:Y:S01]  /*0f10*/  IADD3 R3, R218.reuse, 0x40, RZ ;  /* 0x00000040da037810 */ /* 0x040fe20007ffe0ff */
[----:B------:R-:W4:Y:S01]  /*0f20*/  SHFL.IDX PT, R9, R6, 0x1, 0x181f ;  /* 0x00381f0006097f89 */ /* 0x000f2200000e0000 */
[----:B------:R-:W-:Y:S02]  /*0f30*/  IADD3 R4, R218, 0x80, RZ ;  /* 0x00000080da047810 */ /* 0x000fe40007ffe0ff */
[----:B------:R-:W-:Y:S02]  /*0f40*/  SHF.R.S32.HI R10, RZ, 0x1f, R3 ;  /* 0x0000001fff0a7819 */ /* 0x000fe40000011403 */
[----:B------:R-:W-:Y:S02]  /*0f50*/  SHF.R.S32.HI R11, RZ, 0x1f, R4 ;  /* 0x0000001fff0b7819 */ /* 0x000fe40000011404 */
[----:B------:R-:W-:Y:S02]  /*0f60*/  LEA.HI R217, R10, R3, RZ, 0x3 ;  /* 0x000000030ad97211 */ /* 0x000fe400078f18ff */
[----:B------:R-:W-:-:S02]  /*0f70*/  LEA.HI R216, R11, R4, RZ, 0x3 ;  /* 0x000000040bd87211 */ /* 0x000fc400078f18ff */
[----:B------:R-:W-:Y:S01]  /*0f80*/  IADD3 R10, R2, 0x40, RZ ;  /* 0x00000040020a7810 */ /* 0x000fe20007ffe0ff */
[----:B------:R-:W-:Y:S01]  /*0f90*/  SHFL.IDX PT, R11, R6, 0x2, 0x181f ;  /* 0x00581f00060b7f89 */ /* 0x000fe200000e0000 */
[----:B------:R-:W-:Y:S02]  /*0fa0*/  LOP3.LUT R217, R217, 0xfffffff8, RZ, 0xc0, !PT ;  /* 0xfffffff8d9d97812 */ /* 0x000fe400078ec0ff */
[----:B------:R-:W-:Y:S01]  /*0fb0*/  LOP3.LUT R216, R216, 0xfffffff8, RZ, 0xc0, !PT ;  /* 0xfffffff8d8d87812 */ /* 0x000fe200078ec0ff */
[--C-:B-1----:R-:W-:Y:S01]  /*0fc0*/  @!P1 IMAD.WIDE R16, R218, 0x2, R12.reuse ;  /* 0x00000002da109825 */ /* 0x102fe200078e020c */
[----:B------:R-:W-:Y:S02]  /*0fd0*/  ISETP.GE.AND P5, PT, R3, c[0x0][0x198], PT ;  /* 0x0000660003007a0c */ /* 0x000fe40003fa6270 */
[----:B------:R-:W-:Y:S01]  /*0fe0*/  ISETP.GE.AND P2, PT, R4, c[0x0][0x198], PT ;  /* 0x0000660004007a0c */ /* 0x000fe20003f46270 */
[----:B------:R-:W-:Y:S01]  /*0ff0*/  @!P1 IMAD.WIDE R22, R216, 0x2, R12 ;  /* 0x00000002d8169825 */ /* 0x000fe200078e020c */
[----:B------:R1:W-:Y:S01]  /*1000*/  @!P1 LDGSTS.E.BYPASS.LTC128B.128 [R209+0xc100], [R16.64], !P4 ;  /* 0x0c10000010d19fae */ /* 0x0003e2000e101d56 */
[----:B------:R-:W-:-:S02]  /*1010*/  IADD3 R2, R2, 0x60, RZ ;  /* 0x0000006002027810 */ /* 0x000fc40007ffe0ff */
[----:B----4-:R-:W-:-:S04]  /*1020*/  @!P6 IMAD.WIDE R20, R218, 0x2, R8 ;  /* 0x00000002da14e825 */ /* 0x010fc800078e0208 */
[----:B------:R-:W-:Y:S01]  /*1030*/  @!P6 IMAD.WIDE R18, R216, 0x2, R8 ;  /* 0x00000002d812e825 */ /* 0x000fe200078e0208 */
[----:B---3--:R3:W4:Y:S01]  /*1040*/  @P0 R2UR UR9, R14 ;  /* 0x000000000e0903c2 */ /* 0x00872200000e0000 */
[----:B------:R-:W-:Y:S01]  /*1050*/  ISETP.GE.AND P0, PT, R10, UR4, PT ;  /* 0x000000040a007c0c */ /* 0x000fe2000bf06270 */
[----:B----4-:R-:W-:Y:S01]  /*1060*/  @!UP0 UMOV UR9, UR6 ;  /* 0x0000000600098c82 */ /* 0x010fe20008000000 */
[----:B------:R-:W1:Y:S01]  /*1070*/  SHFL.IDX PT, R10, R7, 0x2, 0x181f ;  /* 0x00581f00070a7f89 */ /* 0x000e6200000e0000 */
[----:B------:R-:W-:Y:S01]  /*1080*/  USHF.R.S32.HI UR6, URZ, 0x1f, UR9 ;  /* 0x0000001f3f067899 */ /* 0x000fe20008011409 */
[----:B---3--:R-:W-:-:S04]  /*1090*/  @!P1 IMAD.WIDE R14, R217, 0x2, R12 ;  /* 0x00000002d90e9825 */ /* 0x008fc800078e020c */
[C---:B------:R-:W-:Y:S01]  /*10a0*/  @!P6 IMAD.WIDE R12, R217.reuse, 0x2, R8 ;  /* 0x00000002d90ce825 */ /* 0x040fe200078e0208 */
[----:B------:R3:W-:Y:S04]  /*10b0*/  @!P1 LDGSTS.E.BYPASS.LTC128B.128 [R209+0x10100], [R14.64], !P5 ;  /* 0x101000000ed19fae */ /* 0x0007e8000e901d56 */
[----:B-1----:R-:W-:Y:S01]  /*10c0*/  @!P0 IMAD.WIDE R16, R217, 0x2, R10 ;  /* 0x00000002d9108825 */ /* 0x002fe200078e020a */
[----:B------:R-:W-:Y:S04]  /*10d0*/  SHFL.IDX PT, R8, R7, 0x3, 0x181f ;  /* 0x00781f0007087f89 */ /* 0x000fe800000e0000 */
[----:B------:R-:W3:Y:S04]  /*10e0*/  SHFL.IDX PT, R9, R6, 0x3, 0x181f ;  /* 0x00781f0006097f89 */ /* 0x000ee800000e0000 */
[----:B------:R1:W-:Y:S01]  /*10f0*/  @!P1 LDGSTS.E.BYPASS.LTC128B.128 [R209+0x14100], [R22.64], !P2 ;  /* 0x1410000016d19fae */ /* 0x0003e2000d101d56 */
[----:B------:R-:W-:Y:S01]  /*1100*/  ISETP.GE.AND P1, PT, R2, UR4, PT ;  /* 0x0000000402007c0c */ /* 0x000fe2000bf26270 */
[----:B------:R-:W-:-:S02]  /*1110*/  ULDC.64 UR4, c[0x0][0x2b0] ;  /* 0x0000ac0000047ab9 */ /* 0x000fc40000000a00 */
[----:B------:R4:W-:Y:S01]  /*1120*/  @!P6 LDGSTS.E.BYPASS.LTC128B.128 [R209+0xd100], [R20.64], !P4 ;  /* 0x0d10000014d1efae */ /* 0x0009e2000e101d56 */
[----:B------:R-:W-:Y:S02]  /*1130*/  UIMAD UR6, UR6, UR4, URZ ;  /* 0x00000004060672a4 */ /* 0x000fe4000f8e023f */
[----:B------:R-:W-:Y:S01]  /*1140*/  UIMAD.WIDE.U32 UR14, UR9, UR4, URZ ;  /* 0x00000004090e72a5 */ /* 0x000fe2000f8e003f */
[----:B------:R5:W-:Y:S01]  /*1150*/  @!P6 LDGSTS.E.BYPASS.LTC128B.128 [R209+0x11100], [R12.64], !P5 ;  /* 0x111000000cd1efae */ /* 0x000be2000e901d56 */
[----:B------:R-:W-:-:S03]  /*1160*/  UIMAD UR6, UR9, UR5, UR6 ;  /* 0x00000005090672a4 */ /* 0x000fc6000f8e0206 */
[----:B------:R2:W-:Y:S01]  /*1170*/  @!P6 LDGSTS.E.BYPASS.LTC128B.128 [R209+0x15100], [R18.64], !P2 ;  /* 0x1510000012d1efae */ /* 0x0005e2000d101d56 */
[C---:B------:R-:W-:Y:S01]  /*1180*/  ISETP.GE.AND P6, PT, R208.reuse, UR10, PT ;  /* 0x0000000ad0007c0c */ /* 0x040fe2000bfc6270 */
[----:B------:R-:W-:Y:S01]  /*1190*/  UIADD3 UR6, UR15, UR6, URZ ;  /* 0x000000060f067290 */ /* 0x000fe2000fffe03f */
[----:B--2---:R-:W-:Y:S01]  /*11a0*/  IADD3 R208, R208, UR13, RZ ;  /* 0x0000000dd0d07c10 */ /* 0x004fe2000fffe0ff */
[----:B------:R-:W-:Y:S01]  /*11b0*/  ULDC.64 UR4, c[0x0][0x210] ;  /* 0x0000840000047ab9 */ /* 0x000fe20000000a00 */
[----:B------:R-:W-:-:S03]  /*11c0*/  ISETP.GT.OR P6, PT, R210, 0x3f, P6 ;  /* 0x0000003fd200780c */ /* 0x000fc600037c4670 */
[----:B------:R-:W-:Y:S02]  /*11d0*/  IMAD.MOV.U32 R2, RZ, RZ, R208 ;  /* 0x000000ffff027224 */ /* 0x000fe400078e00d0 */
[----:B---3--:R-:W-:-:S04]  /*11e0*/  @!P1 IMAD.WIDE R14, R218, 0x2, R8 ;  /* 0x00000002da0e9825 */ /* 0x008fc800078e0208 */
[----:B----4-:R-:W-:-:S04]  /*11f0*/  @!P0 IMAD.WIDE R20, R216, 0x2, R10 ;  /* 0x00000002d8148825 */ /* 0x010fc800078e020a */
[----:B-----5:R-:W-:-:S04]  /*1200*/  @P3 IMAD.HI.U32 R12, R208, c[0x0][0x2bc], RZ ;  /* 0x0000af00d00c3a27 */ /* 0x020fc800078e00ff */
[----:B------:R-:W-:Y:S01]  /*1210*/  @!P0 IMAD.WIDE R18, R218, 0x2, R10 ;  /* 0x00000002da128825 */ /* 0x000fe200078e020a */
[----:B------:R-:W-:-:S03]  /*1220*/  @P3 SHF.R.U32.HI R2, RZ, c[0x0][0x2c0], R12 ;  /* 0x0000b000ff023a19 */ /* 0x000fc6000001160c */
[--C-:B------:R-:W-:Y:S01]  /*1230*/  @!P1 IMAD.WIDE R12, R217, 0x2, R8.reuse ;  /* 0x00000002d90c9825 */ /* 0x100fe200078e0208 */
[----:B------:R2:W-:Y:S03]  /*1240*/  @!P0 LDGSTS.E.BYPASS.LTC128B.128 [R209+0xe100], [R18.64], !P4 ;  /* 0x0e10000012d18fae */ /* 0x0005e6000e101d56 */
[----:B------:R-:W-:Y:S01]  /*1250*/  @!P1 IMAD.WIDE R8, R216, 0x2, R8 ;  /* 0x00000002d8089825 */ /* 0x000fe200078e0208 */
[----:B------:R3:W-:Y:S04]  /*1260*/  @!P0 LDGSTS.E.BYPASS.LTC128B.128 [R209+0x12100], [R16.64], !P5 ;  /* 0x1210000010d18fae */ /* 0x0007e8000e901d56 */
[----:B------:R4:W-:Y:S01]  /*1270*/  @!P0 LDGSTS.E.BYPASS.LTC128B.128 [R209+0x16100], [R20.64], !P2 ;  /* 0x1610000014d18fae */ /* 0x0009e2000d101d56 */
[----:B------:R-:W-:-:S03]  /*1280*/  @!P6 IADD3 R7, P0, R2, UR14, RZ ;  /* 0x0000000e0207ec10 */ /* 0x000fc6000ff1e0ff */
[----:B------:R5:W-:Y:S01]  /*1290*/  @!P1 LDGSTS.E.BYPASS.LTC128B.128 [R209+0xf100], [R14.64], !P4 ;  /* 0x0f1000000ed19fae */ /* 0x000be2000e101d56 */
[----:B------:R-:W-:Y:S02]  /*12a0*/  @!P6 LEA.HI.X.SX32 R6, R2, UR6, 0x1, P0 ;  /* 0x000000060206ec11 */ /* 0x000fe400080f0eff */
[C---:B------:R-:W-:Y:S01]  /*12b0*/  @!P6 LEA R10, P0, R7.reuse, c[0x0][0x2a0], 0x2 ;  /* 0x0000a800070aea11 */ /* 0x040fe200078010ff */
[----:B------:R1:W-:Y:S03]  /*12c0*/  @!P1 LDGSTS.E.BYPASS.LTC128B.128 [R209+0x13100], [R12.64], !P5 ;  /* 0x131000000cd19fae */ /* 0x0003e6000e901d56 */
[----:B------:R-:W-:Y:S01]  /*12d0*/  @!P6 LEA.HI.X R11, R7, c[0x0][0x2a4], R6, 0x2, P0 ;  /* 0x0000a900070bea11 */ /* 0x000fe200000f1406 */
[----:B------:R1:W-:Y:S04]  /*12e0*/  @!P1 LDGSTS.E.BYPASS.LTC128B.128 [R209+0x17100], [R8.64], !P2 ;  /* 0x1710000008d19fae */ /* 0x0003e8000d101d56 */
[----:B------:R-:W0:Y:S04]  /*12f0*/  LDGDEPBAR ;  /* 0x00000000000079af */ /* 0x000e280000000000 */
[----:B------:R-:W-:Y:S06]  /*1300*/  BAR.SYNC.DEFER_BLOCKING 0x0 ;  /* 0x0000000000007b1d */ /* 0x000fec0000010000 */
[----:B------:R-:W2:Y:S01]  /*1310*/  @!P6 LDG.E R207, [R10.64] ;  /* 0x000000160acfe981 */ /* 0x000ea2000c1e1900 */
[----:B------:R-:W-:Y:S01]  /*1320*/  IMAD.MOV R7, RZ, RZ, -R2 ;  /* 0x000000ffff077224 */ /* 0x000fe200078e0a02 */
[----:B------:R-:W-:Y:S01]  /*1330*/  UIMAD UR9, UR8, UR4, URZ ;  /* 0x00000004080972a4 */ /* 0x000fe2000f8e023f */
[-C--:B------:R-:W-:Y:S01]  /*1340*/  LEA.HI R2, R85, R82.reuse, RZ, 0x4 ;  /* 0x0000005255027211 */ /* 0x080fe200078f20ff */
[----:B------:R-:W-:Y:S01]  /*1350*/  UIMAD.WIDE.U32 UR16, UR11, UR4, URZ ;  /* 0x000000040b1072a5 */ /* 0x000fe2000f8e003f */
[----:B------:R-:W-:Y:S01]  /*1360*/  IMAD R208, R7, c[0x0][0x2b8], R208 ;  /* 0x0000ae0007d07a24 */ /* 0x000fe200078e02d0 */
[----:B------:R-:W-:Y:S01]  /*1370*/  UIMAD UR9, UR11, UR5, UR9 ;  /* 0x000000050b0972a4 */ /* 0x000fe2000f8e0209 */
[----:B------:R-:W-:Y:S01]  /*1380*/  IMAD.SHL.U32 R6, R5, 0x40, RZ ;  /* 0x0000004005067824 */ /* 0x000fe200078e00ff */
[----:B------:R-:W-:Y:S01]  /*1390*/  ISETP.GE.AND P6, PT, R218, c[0x0][0x1d4], PT ;  /* 0x00007500da007a0c */ /* 0x000fe20003fc6270 */
[----:B-----5:R-:W-:Y:S01]  /*13a0*/  IMAD.WIDE.U32 R14, R208, c[0x0][0x208], RZ ;  /* 0x00008200d00e7a25 */ /* 0x020fe200078e00ff */
[----:B------:R-:W-:Y:S01]  /*13b0*/  SHF.R.S32.HI R7, RZ, 0x1f, R208 ;  /* 0x0000001fff077819 */ /* 0x000fe200000114d0 */
[----:B------:R-:W-:Y:S01]  /*13c0*/  ULDC.64 UR4, c[0x0][0x1e8] ;  /* 0x00007a0000047ab9 */ /* 0x000fe20000000a00 */
[----:B------:R-:W-:Y:S01]  /*13d0*/  LOP3.LUT R6, R6, 0x1c0, RZ, 0xc0, !PT ;  /* 0x000001c006067812 */ /* 0x000fe200078ec0ff */
[----:B-1----:R-:W-:Y:S01]  /*13e0*/  IMAD.MOV.U32 R12, RZ, RZ, R14 ;  /* 0x000000ffff0c7224 */ /* 0x002fe200078e000e */
[----:B------:R-:W-:Y:S01]  /*13f0*/  UIADD3 UR9, UR17, UR9, URZ ;  /* 0x0000000911097290 */ /* 0x000fe2000fffe03f */
[C---:B---3--:R-:W-:Y:S01]  /*1400*/  IMAD R17, R7.reuse, c[0x0][0x208], RZ ;  /* 0x0000820007117a24 */ /* 0x048fe200078e02ff */
[----:B------:R-:W-:Y:S01]  /*1410*/  UIMAD.WIDE.U32 UR18, UR11, UR4, URZ ;  /* 0x000000040b1272a5 */ /* 0x000fe2000f8e003f */
[----:B------:R-:W-:Y:S01]  /*1420*/  IMAD R7, R7, c[0x0][0x1e0], RZ ;  /* 0x0000780007077a24 */ /* 0x000fe200078e02ff */
[----:B------:R-:W-:Y:S01]  /*1430*/  UIMAD UR4, UR8, UR4, URZ ;  /* 0x00000004080472a4 */ /* 0x000fe2000f8e023f */
[C---:B------:R-:W-:Y:S01]  /*1440*/  IMAD R13, R208.reuse, c[0x0][0x20c], R17 ;  /* 0x00008300d00d7a24 */ /* 0x040fe200078e0211 */
[----:B------:R-:W-:Y:S01]  /*1450*/  ISETP.GE.AND P5, PT, R3, c[0x0][0x1d4], PT ;  /* 0x0000750003007a0c */ /* 0x000fe20003fa6270 */
[----:B------:R-:W-:Y:S01]  /*1460*/  IMAD.WIDE.U32 R8, R208, c[0x0][0x1e0], RZ ;  /* 0x00007800d0087a25 */ /* 0x000fe200078e00ff */
[----:B------:R-:W-:Y:S01]  /*1470*/  UIMAD UR4, UR11, UR5, UR4 ;  /* 0x000000050b0472a4 */ /* 0x000fe2000f8e0204 */
[----:B------:R-:W-:Y:S01]  /*1480*/  ISETP.GE.AND P4, PT, R4, c[0x0][0x1d4], PT ;  /* 0x0000750004007a0c */ /* 0x000fe20003f86270 */
[----:B------:R-:W-:Y:S01]  /*1490*/  UISETP.GT.AND UP0, UPT, UR26, UR7, UPT ;  /* 0x000000071a00728c */ /* 0x000fe2000bf04270 */
[----:B------:R-:W-:Y:S01]  /*14a0*/  IMAD.IADD R13, R15, 0x1, R13 ;  /* 0x000000010f0d7824 */ /* 0x000fe200078e020d */
[----:B------:R-:W-:Y:S01]  /*14b0*/  UIADD3 UR8, UR19, UR4, URZ ;  /* 0x0000000413087290 */ /* 0x000fe2000fffe03f */
[----:B------:R-:W-:Y:S01]  /*14c0*/  IMAD R7, R208, c[0x0][0x1e4], R7 ;  /* 0x00007900d0077a24 */ /* 0x000fe200078e0207 */
[----:B------:R-:W-:Y:S01]  /*14d0*/  LEA.HI R83, R85, R82, RZ, 0x5 ;  /* 0x0000005255537211 */ /* 0x000fe200078f28ff */
[----:B------:R-:W-:Y:S01]  /*14e0*/  IMAD.SHL.U32 R205, R0, 0x8, RZ ;  /* 0x0000000800cd7824 */ /* 0x000fe200078e00ff */
[----:B------:R-:W-:Y:S01]  /*14f0*/  SHF.R.S32.HI R133, RZ, 0x1f, R218 ;  /* 0x0000001fff857819 */ /* 0x000fe200000114da */
[----:B------:R-:W-:Y:S01]  /*1500*/  IMAD.IADD R9, R9, 0x1, R7 ;  /* 0x0000000109097824 */ /* 0x000fe200078e0207 */
[----:B------:R-:W-:Y:S01]  /*1510*/  SHF.R.S32.HI R80, RZ, 0x5, R83 ;  /* 0x00000005ff507819 */ /* 0x000fe20000011453 */
[----:B------:R-:W-:Y:S01]  /*1520*/  IMAD.WIDE R16, R218, 0x2, RZ ;  /* 0x00000002da107825 */ /* 0x000fe200078e02ff */
[----:B------:R-:W-:-:S02]  /*1530*/  LOP3.LUT R205, R6, 0x8, R205, 0xf8, !PT ;  /* 0x0000000806cd7812 */ /* 0x000fc400078ef8cd */
[----:B------:R-:W-:Y:S01]  /*1540*/  SHF.R.U32.HI R6, RZ, 0x3, R6 ;  /* 0x00000003ff067819 */ /* 0x000fe20000011606 */
[----:B------:R-:W-:Y:S01]  /*1550*/  IMAD.U32 R81, RZ, RZ, UR12 ;  /* 0x0000000cff517e24 */ /* 0x000fe2000f8e00ff */
[----:B------:R-:W-:Y:S02]  /*1560*/  SEL R221, RZ, 0x10, P4 ;  /* 0x00000010ffdd7807 */ /* 0x000fe40002000000 */
[----:B------:R-:W-:Y:S02]  /*1570*/  LOP3.LUT R205, R205, R6, RZ, 0x3c, !PT ;  /* 0x00000006cdcd7212 */ /* 0x000fe400078e3cff */
[----:B------:R-:W-:Y:S02]  /*1580*/  IADD3 R0, -R0, UR10, -R81 ;  /* 0x0000000a00007c10 */ /* 0x000fe4000fffe951 */
[----:B------:R-:W-:Y:S02]  /*1590*/  SHF.R.S32.HI R220, RZ, 0x1f, R217 ;  /* 0x0000001fffdc7819 */ /* 0x000fe400000114d9 */
[----:B------:R-:W-:-:S02]  /*15a0*/  ISETP.GE.AND P2, PT, R0, 0x1, PT ;  /* 0x000000010000780c */ /* 0x000fc40003f46270 */
[----:B------:R-:W-:Y:S02]  /*15b0*/  SHF.R.S32.HI R219, RZ, 0x1f, R216 ;  /* 0x0000001fffdb7819 */ /* 0x000fe400000114d8 */
[----:B------:R-:W-:Y:S02]  /*15c0*/  IADD3 R213, R209, 0x100, RZ ;  /* 0x00000100d1d57810 */ /* 0x000fe40007ffe0ff */
[----:B--2---:R-:W-:Y:S01]  /*15d0*/  SHF.R.S32.HI R18, RZ, 0x1f, R207 ;  /* 0x0000001fff127819 */ /* 0x004fe200000114cf */
[----:B------:R-:W-:Y:S01]  /*15e0*/  IMAD.WIDE.U32 R10, R207, c[0x0][0x218], R12 ;  /* 0x00008600cf0a7a25 */ /* 0x000fe200078e000c */
[----:B------:R-:W-:-:S03]  /*15f0*/  SHF.R.S32.HI R13, RZ, 0x4, R2 ;  /* 0x00000004ff0d7819 */ /* 0x000fc60000011402 */
[----:B------:R-:W-:Y:S01]  /*1600*/  IMAD R12, R18, c[0x0][0x218], RZ ;  /* 0x00008600120c7a24 */ /* 0x000fe200078e02ff */
[----:B------:R-:W-:Y:S01]  /*1610*/  IADD3 R7, P0, R10, UR16, RZ ;  /* 0x000000100a077c10 */ /* 0x000fe2000ff1e0ff */
[----:B------:R-:W-:Y:S01]  /*1620*/  IMAD.WIDE.U32 R8, R207, c[0x0][0x1f0], R8 ;  /* 0x00007c00cf087a25 */ /* 0x000fe200078e0008 */
[----:B------:R-:W-:-:S03]  /*1630*/  LEA.HI R10, R2, R13, RZ, 0x1 ;  /* 0x0000000d020a7211 */ /* 0x000fc600078f08ff */
[----:B------:R-:W-:Y:S01]  /*1640*/  IMAD R12, R207, c[0x0][0x21c], R12 ;  /* 0x00008700cf0c7a24 */ /* 0x000fe200078e020c */
[----:B------:R-:W-:Y:S01]  /*1650*/  LOP3.LUT R10, R10, 0xfffffffe, RZ, 0xc0, !PT ;  /* 0xfffffffe0a0a7812 */ /* 0x000fe200078ec0ff */
[----:B------:R-:W-:-:S03]  /*1660*/  IMAD R18, R18, c[0x0][0x1f0], RZ ;  /* 0x00007c0012127a24 */ /* 0x000fc600078e02ff */
[----:B------:R-:W-:Y:S01]  /*1670*/  IADD3.X R12, R11, UR9, R12, P0, !PT ;  /* 0x000000090b0c7c10 */ /* 0x000fe200087fe40c */
[----:B------:R-:W-:Y:S01]  /*1680*/  IMAD R18, R207, c[0x0][0x1f4], R18 ;  /* 0x00007d00cf127a24 */ /* 0x000fe200078e0212 */
[----:B------:R-:W-:Y:S01]  /*1690*/  LEA R14, P0, R7, c[0x0][0x1f8], 0x1 ;  /* 0x00007e00070e7a11 */ /* 0x000fe200078008ff */
[----:B------:R-:W-:Y:S01]  /*16a0*/  IMAD.IADD R10, R13, 0x1, -R10 ;  /* 0x000000010d0a7824 */ /* 0x000fe200078e0a0a */
[----:B------:R-:W-:Y:S02]  /*16b0*/  IADD3 R11, P1, R8, UR18, RZ ;  /* 0x00000012080b7c10 */ /* 0x000fe4000ff3e0ff */
[----:B------:R-:W-:Y:S01]  /*16c0*/  LEA.HI.X R12, R7, c[0x0][0x1fc], R12, 0x1, P0 ;  /* 0x00007f00070c7a11 */ /* 0x000fe200000f0c0c */
[----:B------:R-:W1:Y:S01]  /*16d0*/  SHFL.IDX PT, R24, R14, RZ, 0x181f ;  /* 0x00181fff0e187589 */ /* 0x000e6200000e0000 */
[----:B------:R-:W-:Y:S01]  /*16e0*/  IADD3.X R18, R9, UR8, R18, P1, !PT ;  /* 0x0000000809127c10 */ /* 0x000fe20008ffe412 */
[----:B------:R-:W-:Y:S01]  /*16f0*/  IMAD.SHL.U32 R84, R10, 0x8, RZ ;  /* 0x000000080a547824 */ /* 0x000fe200078e00ff */
[----:B------:R-:W-:Y:S01]  /*1700*/  LOP3.LUT R7, R2, 0xfffffff0, RZ, 0xc0, !PT ;  /* 0xfffffff002077812 */ /* 0x000fe200078ec0ff */
[----:B------:R-:W2:Y:S01]  /*1710*/  SHFL.IDX PT, R76, R14, 0x1, 0x181f ;  /* 0x00381f000e4c7f89 */ /* 0x000ea200000e0000 */
[----:B------:R-:W-:Y:S01]  /*1720*/  LEA R19, P0, R11, c[0x0][0x1c8], 0x1 ;  /* 0x000072000b137a11 */ /* 0x000fe200078008ff */
[----:B------:R-:W-:-:S02]  /*1730*/  IMAD R205, R10, 0x200, R205 ;  /* 0x000002000acd7824 */ /* 0x000fc400078e02cd */
[----:B------:R-:W3:Y:S01]  /*1740*/  SHFL.IDX PT, R9, R12, RZ, 0x181f ;  /* 0x00181fff0c097589 */ /* 0x000ee200000e0000 */
[----:B------:R-:W-:Y:S01]  /*1750*/  IMAD.IADD R7, R82, 0x1, -R7 ;  /* 0x0000000152077824 */ /* 0x000fe200078e0a07 */
[----:B------:R-:W-:Y:S01]  /*1760*/  LEA.HI.X R18, R11, c[0x0][0x1cc], R18, 0x1, P0 ;  /* 0x000073000b127a11 */ /* 0x000fe200000f0c12 */
[----:B------:R-:W-:Y:S01]  /*1770*/  IMAD.SHL.U32 R205, R205, 0x2, RZ ;  /* 0x00000002cdcd7824 */ /* 0x000fe200078e00ff */
[----:B------:R-:W5:Y:S02]  /*1780*/  SHFL.IDX PT, R8, R12, 0x1, 0x181f ;  /* 0x00381f000c087f89 */ /* 0x000f6400000e0000 */
[----:B------:R-:W-:Y:S02]  /*1790*/  SHF.R.S32.HI R2, RZ, 0x1f, R7 ;  /* 0x0000001fff027819 */ /* 0x000fe40000011407 */
[----:B------:R-:W-:Y:S01]  /*17a0*/  SHFL.IDX PT, R14, R19, RZ, 0x181f ;  /* 0x00181fff130e7589 */ /* 0x000fe200000e0000 */
[----:B------:R-:W-:Y:S02]  /*17b0*/  IADD3 R204, R205, 0x6120, RZ ;  /* 0x00006120cdcc7810 */ /* 0x000fe40007ffe0ff */
[----:B------:R-:W-:Y:S01]  /*17c0*/  LEA.HI R87, R2, R7, RZ, 0x3 ;  /* 0x0000000702577211 */ /* 0x000fe200078f18ff */
[----:B------:R-:W4:Y:S03]  /*17d0*/  SHFL.IDX PT, R15, R18, RZ, 0x181f ;  /* 0x00181fff120f7589 */ /* 0x000f2600000e0000 */
[C---:B------:R-:W-:Y:S01]  /*17e0*/  LOP3.LUT R2, R87.reuse, 0xfffffff8, RZ, 0xc0, !PT ;  /* 0xfffffff857027812 */ /* 0x040fe200078ec0ff */
[----:B------:R-:W-:Y:S01]  /*17f0*/  SHFL.IDX PT, R12, R19, 0x1, 0x181f ;  /* 0x00381f00130c7f89 */ /* 0x000fe200000e0000 */
[----:B-1----:R-:W-:Y:S01]  /*1800*/  IADD3 R6, P1, R24, R16, RZ ;  /* 0x0000001018067210 */ /* 0x002fe20007f3e0ff */
[----:B------:R-:W-:-:S02]  /*1810*/  IMAD.SHL.U32 R87, R87, 0x40, RZ ;  /* 0x0000004057577824 */ /* 0x000fc400078e00ff */
[----:B------:R1:W1:Y:S01]  /*1820*/  SHFL.IDX PT, R13, R18, 0x1, 0x181f ;  /* 0x00381f00120d7f89 */ /* 0x00026200000e0000 */
[----:B--2---:R-:W-:Y:S01]  /*1830*/  IADD3 R26, P0, R16, R76, RZ ;  /* 0x0000004c101a7210 */ /* 0x004fe20007f1e0ff */
[----:B------:R-:W-:Y:S01]  /*1840*/  IMAD.IADD R2, R7, 0x1, -R2 ;  /* 0x0000000107027824 */ /* 0x000fe200078e0a02 */
[----:B------:R-:W-:Y:S01]  /*1850*/  LOP3.LUT R87, R87, 0xfffffe00, RZ, 0xc0, !PT ;  /* 0xfffffe0057577812 */ /* 0x000fe200078ec0ff */
[----:B---3--:R-:W-:Y:S01]  /*1860*/  IMAD.X R7, R9, 0x1, R17, P1 ;  /* 0x0000000109077824 */ /* 0x008fe200008e0611 */
[----:B------:R-:W-:Y:S01]  /*1870*/  ISETP.GT.AND P1, PT, R0, 0x20, PT ;  /* 0x000000200000780c */ /* 0x000fe20003f24270 */
[----:B------:R-:W-:Y:S02]  /*1880*/  IMAD.SHL.U32 R11, R2, 0x40, RZ ;  /* 0x00000040020b7824 */ /* 0x000fe400078e00ff */
[----:B-----5:R-:W-:Y:S02]  /*1890*/  IMAD.X R27, R17, 0x1, R8, P0 ;  /* 0x00000001111b7824 */ /* 0x020fe400000e0608 */
[----:B------:R-:W-:Y:S01]  /*18a0*/  IMAD.WIDE R16, R217, 0x2, RZ ;  /* 0x00000002d9107825 */ /* 0x000fe200078e02ff */
[----:B------:R-:W-:-:S04]  /*18b0*/  LOP3.LUT R11, R11, 0x1c0, RZ, 0xc0, !PT ;  /* 0x000001c00b0b7812 */ /* 0x000fc800078ec0ff */
[----:B------:R-:W-:Y:S01]  /*18c0*/  IADD3 R28, P0, R24, R16, RZ ;  /* 0x00000010181c7210 */ /* 0x000fe20007f1e0ff */
[----:B----4-:R-:W-:Y:S01]  /*18d0*/  @P2 IMAD.WIDE R20, R217, 0x2, R14 ;  /* 0x00000002d9142825 */ /* 0x010fe200078e020e */
[----:B------:R-:W-:Y:S02]  /*18e0*/  LOP3.LUT R84, R11, 0x8, R84, 0xf8, !PT ;  /* 0x000000080b547812 */ /* 0x000fe400078ef854 */
[----:B------:R-:W-:Y:S01]  /*18f0*/  SHF.R.U32.HI R11, RZ, 0x3, R11 ;  /* 0x00000003ff0b7819 */ /* 0x000fe2000001160b */
[----:B------:R-:W-:Y:S01]  /*1900*/  IMAD.X R29, R9, 0x1, R17, P0 ;  /* 0x00000001091d7824 */ /* 0x000fe200000e0611 */
[----:B------:R-:W-:Y:S01]  /*1910*/  IADD3 R78, P0, R16, R76, RZ ;  /* 0x0000004c104e7210 */ /* 0x000fe20007f1e0ff */
[----:B------:R-:W-:Y:S01]  /*1920*/  @P2 IMAD.WIDE R22, R216, 0x2, R14 ;  /* 0x00000002d8162825 */ /* 0x000fe200078e020e */
[----:B------:R-:W-:-:S03]  /*1930*/  LOP3.LUT R84, R84, R11, RZ, 0x3c, !PT ;  /* 0x0000000b54547212 */ /* 0x000fc600078e3cff */
[----:B-1----:R-:W-:-:S04]  /*1940*/  @P2 IMAD.WIDE R18, R218, 0x2, R14 ;  /* 0x00000002da122825 */ /* 0x002fc800078e020e */
[----:B------:R-:W-:Y:S01]  /*1950*/  IMAD.X R79, R17, 0x1, R8, P0 ;  /* 0x00000001114f7824 */ /* 0x000fe200000e0608 */
[----:B------:R1:W-:Y:S01]  /*1960*/  @P2 LDGSTS.E.BYPASS.LTC128B.128 [R209+0x6100], [R18.64], !P6 ;  /* 0x0610000012d12fae */ /* 0x0003e2000f101d56 */
[--C-:B------:R-:W-:Y:S01]  /*1970*/  @P1 IMAD.WIDE R16, R218, 0x2, R12.reuse ;  /* 0x00000002da101825 */ /* 0x100fe200078e020c */
[----:B------:R-:W-:Y:S02]  /*1980*/  LOP3.LUT P0, RZ, R5, 0x2, RZ, 0xc0, !PT ;  /* 0x0000000205ff7812 */ /* 0x000fe4000780c0ff */
[----:B------:R2:W-:Y:S01]  /*1990*/  @P2 LDGSTS.E.BYPASS.LTC128B.128 [R209+0x8100], [R20.64], !P5 ;  /* 0x0810000014d12fae */ /* 0x0005e2000e901d56 */
[----:B------:R-:W-:-:S03]  /*19a0*/  @P1 IMAD.WIDE R14, R217, 0x2, R12 ;  /* 0x00000002d90e1825 */ /* 0x000fc600078e020c */
[----:B------:R2:W-:Y:S01]  /*19b0*/  @P2 LDGSTS.E.BYPASS.LTC128B.128 [R209+0xa100], [R22.64], !P4 ;  /* 0x0a10000016d12fae */ /* 0x0005e2000e101d56 */
[----:B------:R-:W-:-:S03]  /*19c0*/  @P1 IMAD.WIDE R12, R216, 0x2, R12 ;  /* 0x00000002d80c1825 */ /* 0x000fc600078e020c */
[----:B------:R1:W-:Y:S01]  /*19d0*/  @P1 LDGSTS.E.BYPASS.LTC128B.128 [R209+0x7100], [R16.64], !P6 ;  /* 0x0710000010d11fae */ /* 0x0003e2000f101d56 */
[----:B------:R-:W-:-:S03]  /*19e0*/  IMAD.WIDE R10, R216, 0x2, RZ ;  /* 0x00000002d80a7825 */ /* 0x000fc600078e02ff */
[----:B------:R3:W-:Y:S02]  /*19f0*/  @P1 LDGSTS.E.BYPASS.LTC128B.128 [R209+0x9100], [R14.64], !P5 ;  /* 0x091000000ed11fae */ /* 0x0007e4000e901d56 */
[----:B------:R-:W-:Y:S02]  /*1a00*/  IADD3 R24, P2, R24, R10, RZ ;  /* 0x0000000a18187210 */ /* 0x000fe40007f5e0ff */
[----:B------:R3:W-:Y:S01]  /*1a10*/  @P1 LDGSTS.E.BYPASS.LTC128B.128 [R209+0xb100], [R12.64], !P4 ;  /* 0x0b1000000cd11fae */ /* 0x0007e2000e101d56 */
[----:B------:R-:W-:Y:S02]  /*1a20*/  IADD3 R76, P1, R10, R76, RZ ;  /* 0x0000004c0a4c7210 */ /* 0x000fe40007f3e0ff */
[----:B------:R-:W-:Y:S01]  /*1a30*/  IMAD.X R25, R9, 0x1, R11, P2 ;  /* 0x0000000109197824 */ /* 0x000fe200010e060b */
[----:B------:R-:W0:Y:S01]  /*1a40*/  LDGDEPBAR ;  /* 0x00000000000079af */ /* 0x000e220000000000 */
[----:B------:R-:W-:Y:S02]  /*1a50*/  IMAD R9, R80, 0x400, R87 ;  /* 0x0000040050097824 */ /* 0x000fe400078e0257 */
[----:B------:R-:W-:Y:S01]  /*1a60*/  IMAD.X R77, R11, 0x1, R8, P1 ;  /* 0x000000010b4d7824 */ /* 0x000fe200008e0608 */
[----:B------:R-:W-:Y:S01]  /*1a70*/  IADD3 R8, R205, 0x6100, RZ ;  /* 0x00006100cd087810 */ /* 0x000fe20007ffe0ff */
[----:B------:R-:W-:Y:S01]  /*1a80*/  IMAD.IADD R206, R84, 0x1, R9 ;  /* 0x0000000154ce7824 */ /* 0x000fe200078e0209 */
[----:B------:R-:W-:Y:S01]  /*1a90*/  R2P PR, R2, 0x6 ;  /* 0x0000000602007804 */ /* 0x000fe20000000000 */
[----:B------:R-:W-:Y:S01]  /*1aa0*/  IMAD.MOV.U32 R2, RZ, RZ, 0x10 ;  /* 0x00000010ff027424 */ /* 0x000fe200078e00ff */
[----:B------:R-:W-:Y:S01]  /*1ab0*/  @P0 IADD3 R204, R8, -0x20, RZ ;  /* 0xffffffe008cc0810 */ /* 0x000fe20007ffe0ff */
[----:B------:R-:W-:Y:S01]  /*1ac0*/  IMAD.SHL.U32 R206, R206, 0x2, RZ ;  /* 0x00000002cece7824 */ /* 0x000fe200078e00ff */
[----:B------:R-:W-:-:S02]  /*1ad0*/  ISETP.GE.AND P0, PT, R218, c[0x0][0x1d4], PT ;  /* 0x00007500da007a0c */ /* 0x000fc40003f06270 */
[----:B------:R-:W-:Y:S02]  /*1ae0*/  SEL R2, R2, 0xfffffff0, !P1 ;  /* 0xfffffff002027807 */ /* 0x000fe40004800000 */
[C---:B------:R-:W-:Y:S02]  /*1af0*/  ISETP.LT.OR P1, PT, R0.reuse, 0x1, P0 ;  /* 0x000000010000780c */ /* 0x040fe40000721670 */
[----:B------:R-:W-:Y:S01]  /*1b00*/  ISETP.LT.OR P0, PT, R0, 0x21, P0 ;  /* 0x000000210000780c */ /* 0x000fe20000701670 */
[----:B------:R-:W-:Y:S01]  /*1b10*/  IMAD R202, R2, 0x2, R206 ;  /* 0x0000000202ca7824 */ /* 0x000fe200078e02ce */
[C---:B------:R-:W-:Y:S02]  /*1b20*/  IADD3 R195, R204.reuse, 0x800, RZ ;  /* 0x00000800ccc37810 */ /* 0x040fe40007ffe0ff */
[C---:B------:R-:W-:Y:S02]  /*1b30*/  IADD3 R194, R204.reuse, 0x1000, RZ ;  /* 0x00001000ccc27810 */ /* 0x040fe40007ffe0ff */
[----:B------:R-:W-:Y:S01]  /*1b40*/  IADD3 R193, R204, 0x1800, RZ ;  /* 0x00001800ccc17810 */ /* 0x000fe20007ffe0ff */
[----:B------:R-:W-:-:S04]  /*1b50*/  DEPBAR.LE SB0, 0x1 ;  /* 0x000080400000791a */ /* 0x000fc80000000000 */
[----:B------:R-:W-:-:S04]  /*1b60*/  DEPBAR.LE SB0, 0x0 ;  /* 0x000080000000791a */ /* 0x000fc80000000000 */
[----:B------:R-:W-:Y:S01]  /*1b70*/  BAR.SYNC.DEFER_BLOCKING 0x0 ;  /* 0x0000000000007b1d */ /* 0x000fe20000010000 */
[C---:B------:R-:W-:Y:S02]  /*1b80*/  IADD3 R191, R204.reuse, 0x2000, RZ ;  /* 0x00002000ccbf7810 */ /* 0x040fe40007ffe0ff */
[C---:B------:R-:W-:Y:S02]  /*1b90*/  IADD3 R190, R204.reuse, 0x2800, RZ ;  /* 0x00002800ccbe7810 */ /* 0x040fe40007ffe0ff */
[C---:B------:R-:W-:Y:S02]  /*1ba0*/  IADD3 R189, R204.reuse, 0x3000, RZ ;  /* 0x00003000ccbd7810 */ /* 0x040fe40007ffe0ff */
[C---:B------:R-:W-:Y:S02]  /*1bb0*/  IADD3 R188, R204.reuse, 0x3800, RZ ;  /* 0x00003800ccbc7810 */ /* 0x040fe40007ffe0ff */
[C---:B------:R-:W-:Y:S02]  /*1bc0*/  IADD3 R187, R204.reuse, 0x4000, RZ ;  /* 0x00004000ccbb7810 */ /* 0x040fe40007ffe0ff */
[----:B------:R-:W-:-:S02]  /*1bd0*/  IADD3 R186, R204, 0x4800, RZ ;  /* 0x00004800ccba7810 */ /* 0x000fc40007ffe0ff */
[C---:B------:R-:W-:Y:S02]  /*1be0*/  IADD3 R185, R204.reuse, 0x5000, RZ ;  /* 0x00005000ccb97810 */ /* 0x040fe40007ffe0ff */
[----:B------:R-:W-:Y:S01]  /*1bf0*/  IADD3 R184, R204, 0x5800, RZ ;  /* 0x00005800ccb87810 */ /* 0x000fe20007ffe0ff */
[----:B------:R-:W-:Y:S04]  /*1c00*/  LDSM.16.M88.4 R40, [R206+0xc100] ;  /* 0x00c10000ce28783b */ /* 0x000fe80000000200 */
[----:B------:R-:W-:Y:S04]  /*1c10*/  LDSM.16.M88.4 R52, [R202+0xc100] ;  /* 0x00c10000ca34783b */ /* 0x000fe80000000200 */
[----:B-1----:R-:W2:Y:S04]  /*1c20*/  LDSM.16.M88.4 R16, [R205+0x6100] ;  /* 0x00610000cd10783b */ /* 0x002ea80000000200 */
[----:B------:R-:W3:Y:S04]  /*1c30*/  LDSM.16.M88.4 R8, [R205+0x6900] ;  /* 0x00690000cd08783b */ /* 0x000ee80000000200 */
[----:B------:R-:W-:Y:S04]  /*1c40*/  LDSM.16.M88.4 R72, [R205+0x7100] ;  /* 0x00710000cd48783b */ /* 0x000fe80000000200 */
[----:B------:R-:W1:Y:S04]  /*1c50*/  LDSM.16.M88.4 R68, [R205+0x7900] ;  /* 0x00790000cd44783b */ /* 0x000e680000000200 */
[----:B------:R-:W4:Y:S04]  /*1c60*/  LDSM.16.M88.4 R64, [R204] ;  /* 0x00000000cc40783b */ /* 0x000f280000000200 */
[----:B------:R-:W5:Y:S04]  /*1c70*/  LDSM.16.M88.4 R60, [R204+0x800] ;  /* 0x00080000cc3c783b */ /* 0x000f680000000200 */
[----:B------:R-:W1:Y:S04]  /*1c80*/  LDSM.16.M88.4 R56, [R204+0x1000] ;  /* 0x00100000cc38783b */ /* 0x000e680000000200 */
[----:B------:R-:W1:Y:S04]  /*1c90*/  LDSM.16.M88.4 R48, [R204+0x1800] ;  /* 0x00180000cc30783b */ /* 0x000e680000000200 */
[----:B------:R-:W-:Y:S01]  /*1ca0*/  @!PT LDS RZ, [RZ] ;  /* 0x00000000fffff984 */ /* 0x000fe20000000800 */
[----:B------:R-:W-:Y:S01]  /*1cb0*/  @!PT LDS RZ, [RZ] ;  /* 0x00000000fffff984 */ /* 0x000fe20000000800 */
[----:B------:R-:W-:Y:S01]  /*1cc0*/  @!PT LDS RZ, [RZ] ;  /* 0x00000000fffff984 */ /* 0x000fe20000000800 */
[----:B------:R4:W-:Y:S01]  /*1cd0*/  LDGSTS.E.BYPASS.LTC128B.128 [R209+0x100], [R6.64], !P1 ;  /* 0x0010000006d17fae */ /* 0x0009e2000c901d56 */
[----:B------:R-:W-:-:S04]  /*1ce0*/  ISETP.GE.AND P1, PT, R3, c[0x0][0x1d4], PT ;  /* 0x0000750003007a0c */ /* 0x000fc80003f26270 */
[----:B------:R-:W-:Y:S01]  /*1cf0*/  ISETP.LT.OR P1, PT, R0, 0x1, P1 ;  /* 0x000000010000780c */ /* 0x000fe20000f21670 */
[C---:B--2---:R-:W-:Y:S08]  /*1d00*/  HMMA.16816.F32.BF16 R20, R40.reuse, R16, RZ ;  /* 0x000000102814723c */ /* 0x044ff000000418ff */
[----:B------:R-:W-:Y:S04]  /*1d10*/  HMMA.16816.F32.BF16 R16, R40, R18, RZ ;  /* 0x000000122810723c */ /* 0x000fe800000418ff */
[----:B------:R2:W-:Y:S01]  /*1d20*/  LDGSTS.E.BYPASS.LTC128B.128 [R209+0x2100], [R28.64], !P1 ;  /* 0x021000001cd17fae */ /* 0x0005e2000c901d56 */
[----:B------:R-:W-:-:S04]  /*1d30*/  ISETP.GE.AND P1, PT, R4, c[0x0][0x1d4], PT ;  /* 0x0000750004007a0c */ /* 0x000fc80003f26270 */
[----:B------:R-:W-:Y:S01]  /*1d40*/  ISETP.LT.OR P1, PT, R0, 0x1, P1 ;  /* 0x000000010000780c */ /* 0x000fe20000f21670 */
[----:B---3--:R-:W-:Y:S01]  /*1d50*/  HMMA.16816.F32.BF16 R12, R40, R8, RZ ;  /* 0x00000008280c723c */ /* 0x008fe200000418ff */
[----:B----4-:R-:W-:-:S07]  /*1d60*/  IMAD.MOV.U32 R6, RZ, RZ, 0x20 ;  /* 0x00000020ff067424 */ /* 0x010fce00078e00ff */
[C---:B------:R-:W-:Y:S04]  /*1d70*/  HMMA.16816.F32.BF16 R8, R40.reuse, R10, RZ ;  /* 0x0000000a2808723c */ /* 0x040fe800000418ff */
[----:B------:R3:W-:Y:S01]  /*1d80*/  LDGSTS.E.BYPASS.LTC128B.128 [R209+0x4100], [R24.64], !P1 ;  /* 0x0410000018d17fae */ /* 0x0007e2000c901d56 */
[----:B------:R-:W-:Y:S02]  /*1d90*/  ISETP.GE.AND P1, PT, R3, c[0x0][0x1d4], PT ;  /* 0x0000750003007a0c */ /* 0x000fe40003f26270 */
[----:B------:R-:W-:Y:S01]  /*1da0*/  SEL R3, R6, 0xffffffe0, !P2 ;  /* 0xffffffe006037807 */ /* 0x000fe20005000000 */
[----:B------:R4:W-:Y:S01]  /*1db0*/  LDGSTS.E.BYPASS.LTC128B.128 [R209+0x1100], [R26.64], !P0 ;  /* 0x011000001ad17fae */ /* 0x0009e2000c101d56 */
[----:B------:R-:W-:Y:S01]  /*1dc0*/  ISETP.GE.AND P2, PT, R4, c[0x0][0x1d4], PT ;  /* 0x0000750004007a0c */ /* 0x000fe20003f46270 */
[----:B-1----:R-:W-:Y:S01]  /*1dd0*/  HMMA.16816.F32.BF16 R44, R40, R68, RZ ;  /* 0x00000044282c723c */ /* 0x002fe200000418ff */
[C---:B------:R-:W-:Y:S01]  /*1de0*/  ISETP.LT.OR P1, PT, R0.reuse, 0x21, P1 ;  /* 0x000000210000780c */ /* 0x040fe20000f21670 */
[----:B------:R-:W-:Y:S01]  /*1df0*/  IMAD R201, R3, 0x2, R206 ;  /* 0x0000000203c97824 */ /* 0x000fe200078e02ce */
[----:B------:R-:W-:Y:S01]  /*1e00*/  LOP3.LUT P0, RZ, R5, 0x4, RZ, 0xc0, !PT ;  /* 0x0000000405ff7812 */ /* 0x000fe2000780c0ff */
[----:B------:R-:W-:Y:S01]  /*1e10*/  IMAD R199, R3, 0x2, R202 ;  /* 0x0000000203c77824 */ /* 0x000fe200078e02ca */
[----:B------:R-:W-:-:S03]  /*1e20*/  ISETP.LT.OR P2, PT, R0, 0x21, P2 ;  /* 0x000000210000780c */ /* 0x000fc60001741670 */
[C---:B------:R-:W-:Y:S06]  /*1e30*/  HMMA.16816.F32.BF16 R4, R40.reuse, R72, RZ ;  /* 0x000000482804723c */ /* 0x040fec00000418ff */
[----:B------:R1:W-:Y:S01]  /*1e40*/  LDGSTS.E.BYPASS.LTC128B.128 [R209+0x3100], [R78.64], !P1 ;  /* 0x031000004ed17fae */ /* 0x0003e2000c901d56 */
[----:B------:R-:W-:Y:S01]  /*1e50*/  ISETP.GT.AND P1, PT, R210, 0x3f, PT ;  /* 0x0000003fd200780c */ /* 0x000fe20003f24270 */
[----:B------:R-:W-:Y:S02]  /*1e60*/  HMMA.16816.F32.BF16 R72, R40, R74, RZ ;  /* 0x0000004a2848723c */ /* 0x000fe400000418ff */
[----:B------:R1:W-:Y:S01]  /*1e70*/  LDGSTS.E.BYPASS.LTC128B.128 [R209+0x5100], [R76.64], !P2 ;  /* 0x051000004cd17fae */ /* 0x0003e2000d101d56 */
[----:B---3--:R-:W-:-:S03]  /*1e80*/  IMAD.MOV.U32 R24, RZ, RZ, 0x40 ;  /* 0x00000040ff187424 */ /* 0x008fc600078e00ff */
[----:B------:R-:W-:Y:S02]  /*1e90*/  LDSM.16.M88.4 R36, [R201+0xc100] ;  /* 0x00c10000c924783b */ /* 0x000fe40000000200 */
[----:B------:R-:W-:Y:S01]  /*1ea0*/  HMMA.16816.F32.BF16 R40, R40, R70, RZ ;  /* 0x000000462828723c */ /* 0x000fe200000418ff */
[----:B------:R-:W-:Y:S01]  /*1eb0*/  SEL R0, R24, 0xffffffc0, !P0 ;  /* 0xffffffc018007807 */ /* 0x000fe20004000000 */
[----:B------:R-:W-:Y:S01]  /*1ec0*/  LDSM.16.M88.4 R68, [R199+0xc100] ;  /* 0x00c10000c744783b */ /* 0x000fe20000000200 */
[----:B------:R-:W-:-:S03]  /*1ed0*/  PLOP3.LUT P0, PT, PT, PT, UP0, 0x40, 0x0 ;  /* 0x000000000000781c */ /* 0x000fc60003f0e808 */
[----:B------:R-:W-:Y:S02]  /*1ee0*/  IMAD.IADD R200, R205, 0x1, R0 ;  /* 0x00000001cdc87824 */ /* 0x000fe400078e0200 */
[C---:B------:R-:W-:Y:S01]  /*1ef0*/  HMMA.16816.F32.BF16 R20, R52.reuse, R64, R20 ;  /* 0x000000403414723c */ /* 0x040fe20000041814 */
[----:B------:R-:W-:Y:S01]  /*1f00*/  IMAD.IADD R192, R0, 0x1, R204 ;  /* 0x0000000100c07824 */ /* 0x000fe200078e02cc */
[----:B------:R-:W0:Y:S04]  /*1f10*/  LDGDEPBAR ;  /* 0x00000000000079af */ /* 0x000e280000000000 */
[----:B------:R-:W3:Y:S02]  /*1f20*/  LDSM.16.M88.4 R32, [R200+0x6100] ;  /* 0x00610000c820783b */ /* 0x000ee40000000200 */
[C---:B------:R-:W-:Y:S02]  /*1f30*/  HMMA.16816.F32.BF16 R16, R52.reuse, R66, R16 ;  /* 0x000000423410723c */ /* 0x040fe40000041810 */
[----:B--2---:R-:W2:Y:S04]  /*1f40*/  LDSM.16.M88.4 R28, [R200+0x6900] ;  /* 0x00690000c81c783b */ /* 0x004ea80000000200 */
[----:B----4-:R-:W4:Y:S02]  /*1f50*/  LDSM.16.M88.4 R24, [R200+0x7100] ;  /* 0x00710000c818783b */ /* 0x010f240000000200 */
[C---:B-----5:R-:W-:Y:S02]  /*1f60*/  HMMA.16816.F32.BF16 R12, R52.reuse, R60, R12 ;  /* 0x0000003c340c723c */ /* 0x060fe4000004180c */
[----:B-1----:R-:W1:Y:S04]  /*1f70*/  LDSM.16.M88.4 R76, [R200+0x7900] ;  /* 0x00790000c84c783b */ /* 0x002e680000000200 */
[----:B------:R-:W5:Y:S02]  /*1f80*/  LDSM.16.M88.4 R64, [R192] ;  /* 0x00000000c040783b */ /* 0x000f640000000200 */
[C---:B------:R-:W-:Y:S02]  /*1f90*/  HMMA.16816.F32.BF16 R8, R52.reuse, R62, R8 ;  /* 0x0000003e3408723c */ /* 0x040fe40000041808 */
[----:B------:R-:W1:Y:S06]  /*1fa0*/  LDSM.16.M88.4 R60, [R192+0x800] ;  /* 0x00080000c03c783b */ /* 0x000e6c0000000200 */
[C---:B------:R-:W-:Y:S08]  /*1fb0*/  HMMA.16816.F32.BF16 R4, R52.reuse, R56, R4 ;  /* 0x000000383404723c */ /* 0x040ff00000041804 */
[C---:B------:R-:W-:Y:S01]  /*1fc0*/  HMMA.16816.F32.BF16 R72, R52.reuse, R58, R72 ;  /* 0x0000003a3448723c */ /* 0x040fe20000041848 */
[----:B------:R-:W1:Y:S07]  /*1fd0*/  LDSM.16.M88.4 R56, [R192+0x1000] ;  /* 0x00100000c038783b */ /* 0x000e6e0000000200 */
[C---:B------:R-:W-:Y:S08]  /*1fe0*/  HMMA.16816.F32.BF16 R44, R52.reuse, R48, R44 ;  /* 0x00000030342c723c */ /* 0x040ff0000004182c */
[----:B------:R-:W-:Y:S01]  /*1ff0*/  HMMA.16816.F32.BF16 R40, R52, R50, R40 ;  /* 0x000000323428723c */ /* 0x000fe20000041828 */
[----:B------:R-:W1:Y:S07]  /*2000*/  LDSM.16.M88.4 R52, [R192+0x1800] ;  /* 0x00180000c034783b */ /* 0x000e6e0000000200 */
[C---:B---3--:R-:W-:Y:S08]  /*2010*/  HMMA.16816.F32.BF16 R20, R36.reuse, R32, R20 ;  /* 0x000000202414723c */ /* 0x048ff00000041814 */
[C---:B------:R-:W-:Y:S01]  /*2020*/  HMMA.16816.F32.BF16 R16, R36.reuse, R34, R16 ;  /* 0x000000222410723c */ /* 0x040fe20000041810 */
[----:B------:R-:W-:Y:S07]  /*2030*/  LDSM.16.M88.4 R32, [R206+0x10100] ;  /* 0x01010000ce20783b */ /* 0x000fee0000000200 */
[C---:B--2---:R-:W-:Y:S08]  /*2040*/  HMMA.16816.F32.BF16 R12, R36.reuse, R28, R12 ;  /* 0x0000001c240c723c */ /* 0x044ff0000004180c */
[C---:B------:R-:W-:Y:S01]  /*2050*/  HMMA.16816.F32.BF16 R8, R36.reuse, R30, R8 ;  /* 0x0000001e2408723c */ /* 0x040fe20000041808 */
[----:B------:R-:W2:Y:S07]  /*2060*/  LDSM.16.M88.4 R28, [R205+0x8100] ;  /* 0x00810000cd1c783b */ /* 0x000eae0000000200 */
[C---:B----4-:R-:W-:Y:S01]  /*2070*/  HMMA.16816.F32.BF16 R48, R36.reuse, R24, R4 ;  /* 0x000000182430723c */ /* 0x050fe20000041804 */
[----:B------:R-:W3:Y:S07]  /*2080*/  LDSM.16.M88.4 R4, [R205+0x8900] ;  /* 0x00890000cd04783b */ /* 0x000eee0000000200 */
[C---:B-1----:R-:W-:Y:S08]  /*2090*/  HMMA.16816.F32.BF16 R44, R36.reuse, R76, R44 ;  /* 0x0000004c242c723c */ /* 0x042ff0000004182c */
[C---:B------:R-:W-:Y:S01]  /*20a0*/  HMMA.16816.F32.BF16 R40, R36.reuse, R78, R40 ;  /* 0x0000004e2428723c */ /* 0x040fe20000041828 */
[----:B------:R-:W1:Y:S07]  /*20b0*/  LDSM.16.M88.4 R76, [R205+0x9900] ;  /* 0x00990000cd4c783b */ /* 0x000e6e0000000200 */
[----:B------:R-:W-:Y:S01]  /*20c0*/  HMMA.16816.F32.BF16 R72, R36, R26, R72 ;  /* 0x0000001a2448723c */ /* 0x000fe20000041848 */
[----:B------:R-:W4:Y:S04]  /*20d0*/  LDSM.16.M88.4 R24, [R205+0x9100] ;  /* 0x00910000cd18783b */ /* 0x000f280000000200 */
[----:B------:R-:W-:Y:S03]  /*20e0*/  LDSM.16.M88.4 R36, [R204+0x2800] ;  /* 0x00280000cc24783b */ /* 0x000fe60000000200 */
[C---:B-----5:R-:W-:Y:S08]  /*20f0*/  HMMA.16816.F32.BF16 R20, R68.reuse, R64, R20 ;  /* 0x000000404414723c */ /* 0x060ff00000041814 */
[C---:B------:R-:W-:Y:S08]  /*2100*/  HMMA.16816.F32.BF16 R16, R68.reuse, R66, R16 ;  /* 0x000000424410723c */ /* 0x040ff00000041810 */
[C---:B------:R-:W-:Y:S08]  /*2110*/  HMMA.16816.F32.BF16 R12, R68.reuse, R60, R12 ;  /* 0x0000003c440c723c */ /* 0x040ff0000004180c */
[C---:B------:R-:W-:Y:S01]  /*2120*/  HMMA.16816.F32.BF16 R8, R68.reuse, R62, R8 ;  /* 0x0000003e4408723c */ /* 0x040fe20000041808 */
[----:B------:R-:W-:Y:S07]  /*2130*/  LDSM.16.M88.4 R60, [R202+0x10100] ;  /* 0x01010000ca3c783b */ /* 0x000fee0000000200 */
[C---:B------:R-:W-:Y:S01]  /*2140*/  HMMA.16816.F32.BF16 R64, R68.reuse, R56, R48 ;  /* 0x000000384440723c */ /* 0x040fe20000041830 */
[----:B------:R-:W5:Y:S07]  /*2150*/  LDSM.16.M88.4 R48, [R204+0x2000] ;  /* 0x00200000cc30783b */ /* 0x000f6e0000000200 */
[C---:B------:R-:W-:Y:S08]  /*2160*/  HMMA.16816.F32.BF16 R44, R68.reuse, R52, R44 ;  /* 0x00000034442c723c */ /* 0x040ff0000004182c */
[C---:B------:R-:W-:Y:S01]  /*2170*/  HMMA.16816.F32.BF16 R40, R68.reuse, R54, R40 ;  /* 0x000000364428723c */ /* 0x040fe20000041828 */
[----:B------:R-:W-:Y:S07]  /*2180*/  LDSM.16.M88.4 R52, [R201+0x10100] ;  /* 0x01010000c934783b */ /* 0x000fee0000000200 */
[----:B------:R-:W-:Y:S01]  /*2190*/  HMMA.16816.F32.BF16 R72, R68, R58, R72 ;  /* 0x0000003a4448723c */ /* 0x000fe20000041848 */
[----:B------:R-:W4:Y:S04]  /*21a0*/  LDSM.16.M88.4 R68, [R204+0x3800] ;  /* 0x00380000cc44783b */ /* 0x000f280000000200 */
[----:B------:R-:W4:Y:S03]  /*21b0*/  LDSM.16.M88.4 R56, [R204+0x3000] ;  /* 0x00300000cc38783b */ /* 0x000f260000000200 */
[C---:B--2---:R-:W-:Y:S08]  /*21c0*/  HMMA.16816.F32.BF16 R20, R32.reuse, R28, R20 ;  /* 0x0000001c2014723c */ /* 0x044ff00000041814 */
[C---:B------:R-:W-:Y:S01]  /*21d0*/  HMMA.16816.F32.BF16 R16, R32.reuse, R30, R16 ;  /* 0x0000001e2010723c */ /* 0x040fe20000041810 */
[----:B------:R-:W2:Y:S07]  /*21e0*/  LDSM.16.M88.4 R28, [R200+0x8100] ;  /* 0x00810000c81c783b */ /* 0x000eae0000000200 */
[C---:B---3--:R-:W-:Y:S08]  /*21f0*/  HMMA.16816.F32.BF16 R12, R32.reuse, R4, R12 ;  /* 0x00000004200c723c */ /* 0x048ff0000004180c */
[C---:B------:R-:W-:Y:S01]  /*2200*/  HMMA.16816.F32.BF16 R8, R32.reuse, R6, R8 ;  /* 0x000000062008723c */ /* 0x040fe20000041808 */
[----:B------:R-:W3:Y:S07]  /*2210*/  LDSM.16.M88.4 R4, [R200+0x8900] ;  /* 0x00890000c804783b */ /* 0x000eee0000000200 */
[C---:B-1----:R-:W-:Y:S08]  /*2220*/  HMMA.16816.F32.BF16 R44, R32.reuse, R76, R44 ;  /* 0x0000004c202c723c */ /* 0x042ff0000004182c */
[C---:B------:R-:W-:Y:S01]  /*2230*/  HMMA.16816.F32.BF16 R40, R32.reuse, R78, R40 ;  /* 0x0000004e2028723c */ /* 0x040fe20000041828 */
[----:B------:R-:W1:Y:S07]  /*2240*/  LDSM.16.M88.4 R76, [R200+0x9900] ;  /* 0x00990000c84c783b */ /* 0x000e6e0000000200 */
[C---:B----4-:R-:W-:Y:S08]  /*2250*/  HMMA.16816.F32.BF16 R64, R32.reuse, R24, R64 ;  /* 0x000000182040723c */ /* 0x050ff00000041840 */
[----:B------:R-:W-:Y:S01]  /*2260*/  HMMA.16816.F32.BF16 R72, R32, R26, R72 ;  /* 0x0000001a2048723c */ /* 0x000fe20000041848 */
[----:B------:R-:W4:Y:S04]  /*2270*/  LDSM.16.M88.4 R24, [R200+0x9100] ;  /* 0x00910000c818783b */ /* 0x000f280000000200 */
[----:B------:R-:W-:Y:S03]  /*2280*/  LDSM.16.M88.4 R32, [R192+0x2800] ;  /* 0x00280000c020783b */ /* 0x000fe60000000200 */
[C---:B-----5:R-:W-:Y:S08]  /*2290*/  HMMA.16816.F32.BF16 R20, R60.reuse, R48, R20 ;  /* 0x000000303c14723c */ /* 0x060ff00000041814 */
[C---:B------:R-:W-:Y:S01]  /*22a0*/  HMMA.16816.F32.BF16 R16, R60.reuse, R50, R16 ;  /* 0x000000323c10723c */ /* 0x040fe20000041810 */
[----:B------:R-:W-:Y:S07]  /*22b0*/  LDSM.16.M88.4 R48, [R199+0x10100] ;  /* 0x01010000c730783b */ /* 0x000fee0000000200 */
[C---:B------:R-:W-:Y:S08]  /*22c0*/  HMMA.16816.F32.BF16 R12, R60.reuse, R36, R12 ;  /* 0x000000243c0c723c */ /* 0x040ff0000004180c */
[C---:B------:R-:W-:Y:S01]  /*22d0*/  HMMA.16816.F32.BF16 R8, R60.reuse, R38, R8 ;  /* 0x000000263c08723c */ /* 0x040fe20000041808 */
[----:B------:R-:W5:Y:S07]  /*22e0*/  LDSM.16.M88.4 R36, [R192+0x2000] ;  /* 0x00200000c024783b */ /* 0x000f6e0000000200 */
[C---:B------:R-:W-:Y:S08]  /*22f0*/  HMMA.16816.F32.BF16 R44, R60.reuse, R68, R44 ;  /* 0x000000443c2c723c */ /* 0x040ff0000004182c */
[C---:B------:R-:W-:Y:S01]  /*2300*/  HMMA.16816.F32.BF16 R40, R60.reuse, R70, R40 ;  /* 0x000000463c28723c */ /* 0x040fe20000041828 */
[----:B------:R-:W1:Y:S07]  /*2310*/  LDSM.16.M88.4 R68, [R192+0x3800] ;  /* 0x00380000c044783b */ /* 0x000e6e0000000200 */
[C---:B------:R-:W-:Y:S08]  /*2320*/  HMMA.16816.F32.BF16 R64, R60.reuse, R56, R64 ;  /* 0x000000383c40723c */ /* 0x040ff00000041840 */
[----:B------:R-:W-:Y:S01]  /*2330*/  HMMA.16816.F32.BF16 R72, R60, R58, R72 ;  /* 0x0000003a3c48723c */ /* 0x000fe20000041848 */
[----:B------:R-:W4:Y:S04]  /*2340*/  LDSM.16.M88.4 R56, [R192+0x3000] ;  /* 0x00300000c038783b */ /* 0x000f280000000200 */
[----:B------:R-:W-:Y:S03]  /*2350*/  LDSM.16.M88.4 R60, [R206+0x14100] ;  /* 0x01410000ce3c783b */ /* 0x000fe60000000200 */
        /* <DEDUP_REMOVED lines=15> */
[----:B------:R-:W5:Y:S07]  /*2450*/  LDSM.16.M88.4 R36, [R204+0x4000] ;  /* 0x00400000cc24783b */ /* 0x000f6e0000000200 */
[C---:B------:R-:W-:Y:S08]  /*2460*/  HMMA.16816.F32.BF16 R12, R48.reuse, R32, R12 ;  /* 0x00000020300c723c */ /* 0x040ff0000004180c */
[C---:B------:R-:W-:Y:S01]  /*2470*/  HMMA.16816.F32.BF16 R8, R48.reuse, R34, R8 ;  /* 0x000000223008723c */ /* 0x040fe20000041808 */
[----:B------:R-:W1:Y:S07]  /*2480*/  LDSM.16.M88.4 R32, [R204+0x4800] ;  /* 0x00480000cc20783b */ /* 0x000e6e0000000200 */
[C---:B------:R-:W-:Y:S08]  /*2490*/  HMMA.16816.F32.BF16 R44, R48.reuse, R68, R44 ;  /* 0x00000044302c723c */ /* 0x040ff0000004182c */
[C---:B------:R-:W-:Y:S08]  /*24a0*/  HMMA.16816.F32.BF16 R40, R48.reuse, R70, R40 ;  /* 0x000000463028723c */ /* 0x040ff00000041828 */
[C---:B------:R-:W-:Y:S08]  /*24b0*/  HMMA.16816.F32.BF16 R64, R48.reuse, R56, R64 ;  /* 0x000000383040723c */ /* 0x040ff00000041840 */
[----:B------:R-:W-:Y:S01]  /*24c0*/  HMMA.16816.F32.BF16 R72, R48, R58, R72 ;  /* 0x0000003a3048723c */ /* 0x000fe20000041848 */
[----:B------:R-:W4:Y:S04]  /*24d0*/  LDSM.16.M88.4 R48, [R204+0x5800] ;  /* 0x00580000cc30783b */ /* 0x000f280000000200 */
[----:B------:R-:W4:Y:S03]  /*24e0*/  LDSM.16.M88.4 R56, [R204+0x5000] ;  /* 0x00500000cc38783b */ /* 0x000f260000000200 */
[C---:B--2---:R-:W-:Y:S08]  /*24f0*/  HMMA.16816.F32.BF16 R20, R60.reuse, R28, R20 ;  /* 0x0000001c3c14723c */ /* 0x044ff00000041814 */
[C---:B------:R-:W-:Y:S01]  /*2500*/  HMMA.16816.F32.BF16 R16, R60.reuse, R30, R16 ;  /* 0x0000001e3c10723c */ /* 0x040fe20000041810 */
[----:B------:R-:W-:Y:S07]  /*2510*/  LDSM.16.M88.4 R28, [R201+0x14100] ;  /* 0x01410000c91c783b */ /* 0x000fee0000000200 */
[C---:B---3--:R-:W-:Y:S08]  /*2520*/  HMMA.16816.F32.BF16 R12, R60.reuse, R4, R12 ;  /* 0x000000043c0c723c */ /* 0x048ff0000004180c */
[C---:B------:R-:W-:Y:S01]  /*2530*/  HMMA.16816.F32.BF16 R8, R60.reuse, R6, R8 ;  /* 0x000000063c08723c */ /* 0x040fe20000041808 */
[----:B------:R-:W2:Y:S07]  /*2540*/  LDSM.16.M88.4 R4, [R200+0xa100] ;  /* 0x00a10000c804783b */ /* 0x000eae0000000200 */
[C---:B-1----:R-:W-:Y:S08]  /*2550*/  HMMA.16816.F32.BF16 R44, R60.reuse, R76, R44 ;  /* 0x0000004c3c2c723c */ /* 0x042ff0000004182c */
[C---:B------:R-:W-:Y:S08]  /*2560*/  HMMA.16816.F32.BF16 R40, R60.reuse, R78, R40 ;  /* 0x0000004e3c28723c */ /* 0x040ff00000041828 */
[C---:B----4-:R-:W-:Y:S08]  /*2570*/  HMMA.16816.F32.BF16 R64, R60.reuse, R24, R64 ;  /* 0x000000183c40723c */ /* 0x050ff00000041840 */
[----:B------:R-:W-:Y:S01]  /*2580*/  HMMA.16816.F32.BF16 R72, R60, R26, R72 ;  /* 0x0000001a3c48723c */ /* 0x000fe20000041848 */
[----:B------:R-:W1:Y:S07]  /*2590*/  LDSM.16.M88.4 R24, [R200+0xa900] ;  /* 0x00a90000c818783b */ /* 0x000e6e0000000200 */
[C---:B-----5:R-:W-:Y:S08]  /*25a0*/  HMMA.16816.F32.BF16 R20, R52.reuse, R36, R20 ;  /* 0x000000243414723c */ /* 0x060ff00000041814 */
[C---:B------:R-:W-:Y:S08]  /*25b0*/  HMMA.16816.F32.BF16 R12, R52.reuse, R32, R12 ;  /* 0x00000020340c723c */ /* 0x040ff0000004180c */
[C---:B------:R-:W-:Y:S01]  /*25c0*/  HMMA.16816.F32.BF16 R16, R52.reuse, R38, R16 ;  /* 0x000000263410723c */ /* 0x040fe20000041810 */
[----:B------:R-:W-:Y:S07]  /*25d0*/  LDSM.16.M88.4 R36, [R200+0xb900] ;  /* 0x00b90000c824783b */ /* 0x000fee0000000200 */
[C---:B------:R-:W-:Y:S01]  /*25e0*/  HMMA.16816.F32.BF16 R8, R52.reuse, R34, R8 ;  /* 0x000000223408723c */ /* 0x040fe20000041808 */
[----:B------:R-:W3:Y:S07]  /*25f0*/  LDSM.16.M88.4 R32, [R200+0xb100] ;  /* 0x00b10000c820783b */ /* 0x000eee0000000200 */
[C---:B------:R-:W-:Y:S08]  /*2600*/  HMMA.16816.F32.BF16 R44, R52.reuse, R48, R44 ;  /* 0x00000030342c723c */ /* 0x040ff0000004182c */
[C---:B------:R-:W-:Y:S08]  /*2610*/  HMMA.16816.F32.BF16 R40, R52.reuse, R50, R40 ;  /* 0x000000323428723c */ /* 0x040ff00000041828 */
[C---:B------:R-:W-:Y:S08]  /*2620*/  HMMA.16816.F32.BF16 R64, R52.reuse, R56, R64 ;  /* 0x000000383440723c */ /* 0x040ff00000041840 */
[----:B------:R-:W-:Y:S01]  /*2630*/  HMMA.16816.F32.BF16 R72, R52, R58, R72 ;  /* 0x0000003a3448723c */ /* 0x000fe20000041848 */
[----:B------:R-:W-:Y:S04]  /*2640*/  LDSM.16.M88.4 R56, [R192+0x4000] ;  /* 0x00400000c038783b */ /* 0x000fe80000000200 */
[----:B------:R-:W-:Y:S03]  /*2650*/  LDSM.16.M88.4 R52, [R192+0x4800] ;  /* 0x00480000c034783b */ /* 0x000fe60000000200 */
[C---:B--2---:R-:W-:Y:S01]  /*2660*/  HMMA.16816.F32.BF16 R48, R28.reuse, R4, R20 ;  /* 0x000000041c30723c */ /* 0x044fe20000041814 */
[----:B------:R-:W2:Y:S07]  /*2670*/  LDSM.16.M88.4 R20, [R199+0x14100] ;  /* 0x01410000c714783b */ /* 0x000eae0000000200 */
[C---:B-1----:R-:W-:Y:S08]  /*2680*/  HMMA.16816.F32.BF16 R12, R28.reuse, R24, R12 ;  /* 0x000000181c0c723c */ /* 0x042ff0000004180c */
[C---:B------:R-:W-:Y:S01]  /*2690*/  HMMA.16816.F32.BF16 R16, R28.reuse, R6, R16 ;  /* 0x000000061c10723c */ /* 0x040fe20000041810 */
[----:B------:R-:W1:Y:S07]  /*26a0*/  LDSM.16.M88.4 R4, [R192+0x5000] ;  /* 0x00500000c004783b */ /* 0x000e6e0000000200 */
[----:B------:R-:W-:Y:S01]  /*26b0*/  HMMA.16816.F32.BF16 R24, R28, R26, R8 ;  /* 0x0000001a1c18723c */ /* 0x000fe20000041808 */
[----:B------:R-:W4:Y:S01]  /*26c0*/  LDSM.16.M88.4 R8, [R192+0x5800] ;  /* 0x00580000c008783b */ /* 0x000f220000000200 */
[----:B------:R-:W-:-:S06]  /*26d0*/  DEPBAR.LE SB0, 0x0 ;  /* 0x000080000000791a */ /* 0x000fcc0000000000 */
[C---:B---3--:R-:W-:Y:S08]  /*26e0*/  HMMA.16816.F32.BF16 R64, R28.reuse, R32, R64 ;  /* 0x000000201c40723c */ /* 0x048ff00000041840 */
[C---:B------:R-:W-:Y:S08]  /*26f0*/  HMMA.16816.F32.BF16 R72, R28.reuse, R34, R72 ;  /* 0x000000221c48723c */ /* 0x040ff00000041848 */
[C---:B------:R-:W-:Y:S08]  /*2700*/  HMMA.16816.F32.BF16 R44, R28.reuse, R36, R44 ;  /* 0x000000241c2c723c */ /* 0x040ff0000004182c */
[----:B------:R-:W-:Y:S08]  /*2710*/  HMMA.16816.F32.BF16 R40, R28, R38, R40 ;  /* 0x000000261c28723c */ /* 0x000ff00000041828 */
[C---:B--2---:R-:W-:Y:S08]  /*2720*/  HMMA.16816.F32.BF16 R48, R20.reuse, R56, R48 ;  /* 0x000000381430723c */ /* 0x044ff00000041830 */
[C---:B------:R-:W-:Y:S08]  /*2730*/  HMMA.16816.F32.BF16 R16, R20.reuse, R58, R16 ;  /* 0x0000003a1410723c */ /* 0x040ff00000041810 */
[C---:B------:R-:W-:Y:S08]  /*2740*/  HMMA.16816.F32.BF16 R12, R20.reuse, R52, R12 ;  /* 0x00000034140c723c */ /* 0x040ff0000004180c */
[----:B------:R-:W-:Y:S01]  /*2750*/  HMMA.16816.F32.BF16 R24, R20, R54, R24 ;  /* 0x000000361418723c */ /* 0x000fe20000041818 */
[----:B------:R-:W-:-:S06]  /*2760*/  FMUL.FTZ R0, R50, c[0x0][0x320] ;  /* 0x0000c80032007a20 */ /* 0x000fcc0000410000 */
[----:B------:R-:W2:Y:S01]  /*2770*/  MUFU.TANH R0, R0 ;  /* 0x0000000000007308 */ /* 0x000ea20000002400 */
[C---:B-1----:R-:W-:Y:S07]  /*2780*/  HMMA.16816.F32.BF16 R64, R20.reuse, R4, R64 ;  /* 0x000000041440723c */ /* 0x042fee0000041840 */
[----:B------:R-:W-:Y:S01]  /*2790*/  LOP3.LUT R4, R84, R87, RZ, 0xfc, !PT ;  /* 0x0000005754047212 */ /* 0x000fe200078efcff */
[C---:B------:R-:W-:Y:S07]  /*27a0*/  HMMA.16816.F32.BF16 R72, R20.reuse, R6, R72 ;  /* 0x000000061448723c */ /* 0x040fee0000041848 */
[----:B------:R-:W-:Y:S01]  /*27b0*/  FMUL.FTZ R7, R48, c[0x0][0x320] ;  /* 0x0000c80030077a20 */ /* 0x000fe20000410000 */
[C---:B----4-:R-:W-:Y:S05]  /*27c0*/  HMMA.16816.F32.BF16 R44, R20.reuse, R8, R44 ;  /* 0x00000008142c723c */ /* 0x050fea000004182c */
[----:B------:R-:W1:Y:S03]  /*27d0*/  MUFU.TANH R7, R7 ;  /* 0x0000000700077308 */ /* 0x000e660000002400 */
[----:B------:R-:W-:Y:S07]  /*27e0*/  HMMA.16816.F32.BF16 R40, R20, R10, R40 ;  /* 0x0000000a1428723c */ /* 0x000fee0000041828 */
[----:B------:R-:W-:-:S06]  /*27f0*/  FMUL.FTZ R20, R49, c[0x0][0x320] ;  /* 0x0000c80031147a20 */ /* 0x000fcc0000410000 */
[----:B------:R-:W3:Y:S01]  /*2800*/  MUFU.TANH R20, R20 ;  /* 0x0000001400147308 */ /* 0x000ee20000002400 */
[----:B------:R-:W-:Y:S06]  /*2810*/  BAR.SYNC.DEFER_BLOCKING 0x0 ;  /* 0x0000000000007b1d */ /* 0x000fec0000010000 */
[----:B------:R-:W-:Y:S05]  /*2820*/  @P0 BRA `(.L_x_168) ;  /* 0x0000041000000947 */ /* 0x000fea0003800000 */
[----:B-12---:R-:W-:Y:S01]  /*2830*/  IADD3 R208, R210, UR13, R81 ;  /* 0x0000000dd2d07c10 */ /* 0x006fe2000fffe051 */
[----:B------:R-:W-:-:S03]  /*2840*/  IMAD.MOV.U32 R207, RZ, RZ, RZ ;  /* 0x000000ffffcf7224 */ /* 0x000fc600078e00ff */
[----:B------:R-:W-:-:S05]  /*2850*/  IADD3 R208, R208, -0x40, RZ ;  /* 0xffffffc0d0d07810 */ /* 0x000fca0007ffe0ff */
        /* <DEDUP_REMOVED lines=10> */
[----:B------:R-:W-:Y:S01]  /*2900*/  SEL R23, RZ, 0x10, P5 ;  /* 0x00000010ff177807 */ /* 0x000fe20002800000 */
[----:B------:R-:W-:Y:S01]  /*2910*/  IMAD R208, R5, c[0x0][0x2b8], R208 ;  /* 0x0000ae0005d07a24 */ /* 0x000fe200078e02d0 */
[----:B------:R-:W-:Y:S02]  /*2920*/  IADD3 R34, -R28, 0x10, RZ ;  /* 0x000000101c227810 */ /* 0x000fe40007ffe1ff */
[----:B------:R-:W-:Y:S01]  /*2930*/  IADD3 R32, -R23, 0x10, RZ ;  /* 0x0000001017207810 */ /* 0x000fe20007ffe1ff */
[----:B------:R-:W-:Y:S01]  /*2940*/  IMAD.WIDE.U32 R10, R208, c[0x0][0x1e0], RZ ;  /* 0x00007800d00a7a25 */ /* 0x000fe200078e00ff */
[----:B------:R-:W-:-:S02]  /*2950*/  SHF.R.S32.HI R5, RZ, 0x1f, R208 ;  /* 0x0000001fff057819 */ /* 0x000fc400000114d0 */
[----:B------:R-:W-:Y:S02]  /*2960*/  LOP3.LUT R34, R34, 0xf, RZ, 0xc0, !PT ;  /* 0x0000000f22227812 */ /* 0x000fe400078ec0ff */
[----:B------:R-:W-:Y:S01]  /*2970*/  LOP3.LUT R32, R32, 0xf, RZ, 0xc0, !PT ;  /* 0x0000000f20207812 */ /* 0x000fe200078ec0ff */
[----:B------:R-:W-:-:S04]  /*2980*/  IMAD R5, R5, c[0x0][0x1e0], RZ ;  /* 0x0000780005057a24 */ /* 0x000fc800078e02ff */
[----:B------:R-:W-:-:S04]  /*2990*/  IMAD R5, R208, c[0x0][0x1e4], R5 ;  /* 0x00007900d0057a24 */ /* 0x000fc800078e0205 */
[----:B------:R-:W-:Y:S01]  /*29a0*/  IMAD.IADD R11, R11, 0x1, R5 ;  /* 0x000000010b0b7824 */ /* 0x000fe200078e0205 */
[----:B--2---:R-:W-:-:S03]  /*29b0*/  SHF.R.S32.HI R6, RZ, 0x1f, R207 ;  /* 0x0000001fff067819 */ /* 0x004fc600000114cf */
[----:B------:R-:W-:Y:S01]  /*29c0*/  IMAD.WIDE.U32 R8, R207, c[0x0][0x1f0], R10 ;  /* 0x00007c00cf087a25 */ /* 0x000fe200078e000a */
[----:B------:R-:W-:-:S03]  /*29d0*/  IADD3 R11, -R221, 0x10, RZ ;  /* 0x00000010dd0b7810 */ /* 0x000fc60007ffe1ff */
[----:B------:R-:W-:Y:S01]  /*29e0*/  IMAD R6, R6, c[0x0][0x1f0], RZ ;  /* 0x00007c0006067a24 */ /* 0x000fe200078e02ff */
[----:B------:R-:W-:Y:S02]  /*29f0*/  IADD3 R31, P0, R8, UR18, RZ ;  /* 0x00000012081f7c10 */ /* 0x000fe4000ff1e0ff */
[----:B------:R-:W-:Y:S01]  /*2a00*/  LOP3.LUT R11, R11, 0xf, RZ, 0xc0, !PT ;  /* 0x0000000f0b0b7812 */ /* 0x000fe200078ec0ff */
[----:B------:R-:W-:Y:S02]  /*2a10*/  IMAD R5, R207, c[0x0][0x1f4], R6 ;  /* 0x00007d00cf057a24 */ /* 0x000fe400078e0206 */
[----:B------:R-:W-:-:S03]  /*2a20*/  IMAD.SHL.U32 R6, R218, 0x2, RZ ;  /* 0x00000002da067824 */ /* 0x000fc600078e00ff */
[----:B------:R-:W-:Y:S01]  /*2a30*/  IADD3.X R8, R9, UR8, R5, P0, !PT ;  /* 0x0000000809087c10 */ /* 0x000fe200087fe405 */
[----:B------:R-:W-:Y:S01]  /*2a40*/  IMAD.SHL.U32 R9, R217, 0x2, RZ ;  /* 0x00000002d9097824 */ /* 0x000fe200078e00ff */
[C---:B------:R-:W-:Y:S02]  /*2a50*/  LEA R10, P0, R31.reuse, c[0x0][0x1c8], 0x1 ;  /* 0x000072001f0a7a11 */ /* 0x040fe400078008ff */
[----:B------:R-:W-:Y:S02]  /*2a60*/  SHF.L.U64.HI R5, R218, 0x1, R133 ;  /* 0x00000001da057819 */ /* 0x000fe40000010285 */
[----:B------:R-:W-:Y:S01]  /*2a70*/  LEA.HI.X R31, R31, c[0x0][0x1cc], R8, 0x1, P0 ;  /* 0x000073001f1f7a11 */ /* 0x000fe200000f0c08 */
[----:B------:R-:W1:Y:S01]  /*2a80*/  SHFL.IDX PT, R21, R10, 0x1, 0x181f ;  /* 0x00381f000a157f89 */ /* 0x000e6200000e0000 */
[----:B------:R-:W-:-:S03]  /*2a90*/  SHF.L.U64.HI R8, R217, 0x1, R220 ;  /* 0x00000001d9087819 */ /* 0x000fc600000102dc */
[----:B------:R-:W2:Y:S04]  /*2aa0*/  SHFL.IDX PT, R22, R31, 0x1, 0x181f ;  /* 0x00381f001f167f89 */ /* 0x000ea800000e0000 */
[----:B------:R4:W5:Y:S04]  /*2ab0*/  SHFL.IDX PT, R29, R10, RZ, 0x181f ;  /* 0x00181fff0a1d7589 */ /* 0x00096800000e0000 */
[----:B------:R-:W3:Y:S01]  /*2ac0*/  SHFL.IDX PT, R30, R31, RZ, 0x181f ;  /* 0x00181fff1f1e7589 */ /* 0x000ee200000e0000 */
[----:B-1----:R-:W-:-:S04]  /*2ad0*/  IADD3 R34, P2, P0, R34, R21, R6 ;  /* 0x0000001522227210 */ /* 0x002fc8000785e006 */
[----:B--2---:R-:W-:Y:S02]  /*2ae0*/  IADD3.X R35, RZ, R22, R5, P2, P0 ;  /* 0x00000016ff237210 */ /* 0x004fe400017e0405 */
[----:B------:R-:W-:Y:S01]  /*2af0*/  IADD3 R32, P2, P0, R32, R21, R9 ;  /* 0x0000001520207210 */ /* 0x000fe2000785e009 */
[----:B----4-:R-:W-:-:S03]  /*2b00*/  IMAD.SHL.U32 R10, R216, 0x2, RZ ;  /* 0x00000002d80a7824 */ /* 0x010fc600078e00ff */
[----:B------:R-:W-:Y:S02]  /*2b10*/  IADD3.X R33, RZ, R22, R8, P2, P0 ;  /* 0x00000016ff217210 */ /* 0x000fe400017e0408 */
[----:B------:R-:W-:Y:S02]  /*2b20*/  IADD3 R36, P2, P0, R11, R21, R10 ;  /* 0x000000150b247210 */ /* 0x000fe4000785e00a */
[----:B------:R-:W-:-:S04]  /*2b30*/  SHF.L.U64.HI R11, R216, 0x1, R219 ;  /* 0x00000001d80b7819 */ /* 0x000fc800000102db */
[----:B------:R-:W-:Y:S02]  /*2b40*/  IADD3.X R37, RZ, R22, R11, P2, P0 ;  /* 0x00000016ff257210 */ /* 0x000fe400017e040b */
[C---:B-----5:R-:W-:Y:S02]  /*2b50*/  IADD3 R38, P2, R29.reuse, R6, RZ ;  /* 0x000000061d267210 */ /* 0x060fe40007f5e0ff */
[----:B------:R-:W-:-:S03]  /*2b60*/  IADD3 R48, P0, R29, R9, RZ ;  /* 0x000000091d307210 */ /* 0x000fc60007f1e0ff */
[----:B---3--:R-:W-:Y:S01]  /*2b70*/  IMAD.X R39, R30, 0x1, R5, P2 ;  /* 0x000000011e277824 */ /* 0x008fe200010e0605 */
[----:B------:R-:W-:Y:S01]  /*2b80*/  ISETP.NE.U32.AND P2, PT, R28, RZ, PT ;  /* 0x000000ff1c00720c */ /* 0x000fe20003f45070 */
[C---:B------:R-:W-:Y:S01]  /*2b90*/  IMAD.X R49, R30.reuse, 0x1, R8, P0 ;  /* 0x000000011e317824 */ /* 0x040fe200000e0608 */
[----:B------:R-:W-:Y:S02]  /*2ba0*/  IADD3 R10, P0, R29, R10, RZ ;  /* 0x0000000a1d0a7210 */ /* 0x000fe40007f1e0ff */
[----:B------:R1:W-:Y:S03]  /*2bb0*/  LDGSTS.E.BYPASS.LTC128B.128 [R209+0x6100], [R38.64], !P6 ;  /* 0x0610000026d17fae */ /* 0x0003e6000f101d56 */
[----:B------:R-:W-:Y:S01]  /*2bc0*/  IMAD.X R11, R30, 0x1, R11, P0 ;  /* 0x000000011e0b7824 */ /* 0x000fe200000e060b */
[----:B------:R1:W-:Y:S01]  /*2bd0*/  LDGSTS.E.BYPASS.LTC128B.128 [R209+0x8100], [R48.64], !P5 ;  /* 0x0810000030d17fae */ /* 0x0003e2000e901d56 */
[----:B------:R-:W-:-:S03]  /*2be0*/  ISETP.NE.U32.AND P0, PT, R23, RZ, PT ;  /* 0x000000ff1700720c */ /* 0x000fc60003f05070 */
[----:B------:R1:W-:Y:S04]  /*2bf0*/  LDGSTS.E.BYPASS.LTC128B.128 [R209+0xa100], [R10.64], !P4 ;  /* 0x0a1000000ad17fae */ /* 0x0003e8000e101d56 */
[----:B------:R1:W-:Y:S01]  /*2c00*/  LDGSTS.E.BYPASS.LTC128B.128.ZFILL [R209+0x7100], [R34.64], P2 ;  /* 0x0710000022d17fae */ /* 0x0003e20009141d56 */
[----:B------:R-:W-:-:S05]  /*2c10*/  ISETP.NE.U32.AND P2, PT, R221, RZ, PT ;  /* 0x000000ffdd00720c */ /* 0x000fca0003f45070 */
[----:B------:R1:W-:Y:S08]  /*2c20*/  LDGSTS.E.BYPASS.LTC128B.128.ZFILL [R209+0x9100], [R32.64], P0 ;  /* 0x0910000020d17fae */ /* 0x0003f00008141d56 */
[----:B------:R1:W-:Y:S02]  /*2c30*/  LDGSTS.E.BYPASS.LTC128B.128.ZFILL [R209+0xb100], [R36.64], P2 ;  /* 0x0b10000024d17fae */ /* 0x0003e40009141d56 */
.L_x_168:
[----:B-12---:R-:W-:Y:S01]  /*2c40*/  FMUL.FTZ R10, R13, c[0x0][0x320] ;  /* 0x0000c8000d0a7a20 */ /* 0x006fe20000410000 */
[----:B------:R-:W-:Y:S01]  /*2c50*/  SHF.R.S32.HI R11, RZ, 0x1f, R80 ;  /* 0x0000001fff0b7819 */ /* 0x000fe20000011450 */
[----:B------:R-:W-:Y:S01]  /*2c60*/  FMUL.FTZ R5, R17, c[0x0][0x320] ;  /* 0x0000c80011057a20 */ /* 0x000fe20000410000 */
[----:B------:R-:W-:Y:S01]  /*2c70*/  LOP3.LUT R9, R83, 0xffffffe0, RZ, 0xc0, !PT ;  /* 0xffffffe053097812 */ /* 0x000fe200078ec0ff */
[----:B------:R-:W-:Y:S01]  /*2c80*/  FMUL.FTZ R8, R24, c[0x0][0x320] ;  /* 0x0000c80018087a20 */ /* 0x000fe20000410000 */
[----:B------:R-:W-:Y:S01]  /*2c90*/  LEA.HI R13, R85, R82, RZ, 0x2 ;  /* 0x00000052550d7211 */ /* 0x000fe200078f10ff */
[----:B------:R-:W-:Y:S01]  /*2ca0*/  UIADD3 UR4, UR10, 0x1, -UR12 ;  /* 0x000000010a047890 */ /* 0x000fe2000fffe80c */
[----:B------:R-:W-:Y:S01]  /*2cb0*/  LEA.HI R11, R11, R80, RZ, 0x3 ;  /* 0x000000500b0b7211 */ /* 0x000fe200078f18ff */
[----:B------:R-:W-:Y:S01]  /*2cc0*/  IMAD.IADD R9, R82, 0x1, -R9 ;  /* 0x0000000152097824 */ /* 0x000fe200078e0a09 */
[----:B------:R-:W-:Y:S01]  /*2cd0*/  LOP3.LUT R13, R13, 0xfffffffc, RZ, 0xc0, !PT ;  /* 0xfffffffc0d0d7812 */ /* 0x000fe200078ec0ff */
[----:B------:R-:W-:Y:S01]  /*2ce0*/  FMUL.FTZ R16, R16, c[0x0][0x320] ;  /* 0x0000c80010107a20 */ /* 0x000fe20000410000 */
[----:B------:R-:W-:Y:S01]  /*2cf0*/  LOP3.LUT R11, R11, 0xffffff8, RZ, 0xc0, !PT ;  /* 0x0ffffff80b0b7812 */ /* 0x000fe200078ec0ff */
[----:B------:R-:W-:Y:S01]  /*2d00*/  FMUL.FTZ R12, R12, c[0x0][0x320] ;  /* 0x0000c8000c0c7a20 */ /* 0x000fe20000410000 */
[----:B------:R-:W-:Y:S01]  /*2d10*/  SHF.R.S32.HI R22, RZ, 0x1f, R9 ;  /* 0x0000001fff167819 */ /* 0x000fe20000011409 */
[----:B------:R-:W-:Y:S01]  /*2d20*/  IMAD.IADD R82, R82, 0x1, -R13 ;  /* 0x0000000152527824 */ /* 0x000fe200078e0a0d */
[----:B------:R-:W-:Y:S01]  /*2d30*/  PLOP3.LUT P2, PT, PT, PT, UP2, 0x80, 0x0 ;  /* 0x000000000000781c */ /* 0x000fe20003f4f028 */
[----:B------:R-:W-:Y:S01]  /*2d40*/  IMAD.IADD R80, R80, 0x1, -R11 ;  /* 0x0000000150507824 */ /* 0x000fe200078e0a0b */
[----:B------:R-:W-:Y:S01]  /*2d50*/  LEA.HI R11, R22, R9, RZ, 0x2 ;  /* 0x00000009160b7211 */ /* 0x000fe200078f10ff */
[----:B------:R-:W-:Y:S01]  /*2d60*/  FMUL.FTZ R6, R25, c[0x0][0x320] ;  /* 0x0000c80019067a20 */ /* 0x000fe20000410000 */
[----:B------:R-:W-:Y:S01]  /*2d70*/  LEA.HI R13, R82, R82, RZ, 0x1 ;  /* 0x00000052520d7211 */ /* 0x000fe200078f08ff */
[----:B------:R-:W-:Y:S01]  /*2d80*/  FMUL.FTZ R64, R64, c[0x0][0x320] ;  /* 0x0000c80040407a20 */ /* 0x000fe20000410000 */
[----:B------:R-:W-:Y:S01]  /*2d90*/  LEA.HI.SX32 R17, R11, UR25, 0x1e ;  /* 0x000000190b117c11 */ /* 0x000fe2000f8ff2ff */
[----:B------:R-:W-:Y:S01]  /*2da0*/  FMUL.FTZ R72, R72, c[0x0][0x320] ;  /* 0x0000c80048487a20 */ /* 0x000fe20000410000 */
[----:B------:R-:W-:Y:S01]  /*2db0*/  LOP3.LUT R13, R13, 0x1ffffffe, RZ, 0xc0, !PT ;  /* 0x1ffffffe0d0d7812 */ /* 0x000fe200078ec0ff */
[----:B------:R-:W-:Y:S01]  /*2dc0*/  FMUL.FTZ R73, R73, c[0x0][0x320] ;  /* 0x0000c80049497a20 */ /* 0x000fe20000410000 */
[----:B------:R-:W-:Y:S01]  /*2dd0*/  LEA R17, R80, R17, 0x4 ;  /* 0x0000001150117211 */ /* 0x000fe200078e20ff */
[----:B------:R-:W-:Y:S01]  /*2de0*/  FMUL.FTZ R44, R44, c[0x0][0x320] ;  /* 0x0000c8002c2c7a20 */ /* 0x000fe20000410000 */
[----:B------:R-:W-:Y:S01]  /*2df0*/  PLOP3.LUT P0, PT, PT, PT, UP2, 0x80, 0x0 ;  /* 0x000000000000781c */ /* 0x000fe20003f0f028 */
[----:B------:R-:W-:Y:S01]  /*2e00*/  IMAD.IADD R82, R82, 0x1, -R13 ;  /* 0x0000000152527824 */ /* 0x000fe200078e0a0d */
[----:B------:R-:W-:Y:S01]  /*2e10*/  LOP3.LUT R212, R11, 0x7ffffffc, RZ, 0xc0, !PT ;  /* 0x7ffffffc0bd47812 */ /* 0x000fe200078ec0ff */
[----:B------:R-:W-:Y:S01]  /*2e20*/  IMAD.U32 R11, RZ, RZ, UR4 ;  /* 0x00000004ff0b7e24 */ /* 0x000fe2000f8e00ff */
[----:B------:R-:W-:Y:S01]  /*2e30*/  ULDC UR4, c[0x0][0x1d0] ;  /* 0x0000740000047ab9 */ /* 0x000fe20000000800 */
[----:B------:R-:W-:Y:S01]  /*2e40*/  IMAD R211, R82, 0x8, R17 ;  /* 0x0000000852d37824 */ /* 0x000fe200078e0211 */
[----:B------:R-:W1:Y:S01]  /*2e50*/  MUFU.TANH R16, R16 ;  /* 0x0000001000107308 */ /* 0x000e620000002400 */
[----:B------:R-:W-:Y:S01]  /*2e60*/  IMAD.IADD R212, R9, 0x1, -R212 ;  /* 0x0000000109d47824 */ /* 0x000fe200078e0ad4 */
[----:B------:R-:W-:Y:S01]  /*2e70*/  ULDC UR5, c[0x0][0x324] ;  /* 0x0000c90000057ab9 */ /* 0x000fe20000000800 */
[----:B------:R-:W-:Y:S01]  /*2e80*/  @P2 IMAD.HI.U32 R13, R211, c[0x0][0x2c8], RZ ;  /* 0x0000b200d30d2a27 */ /* 0x000fe200078e00ff */
[----:B------:R-:W-:Y:S01]  /*2e90*/  MOV R21, R211 ;  /* 0x000000d300157202 */ /* 0x000fe20000000f00 */
[----:B------:R-:W-:Y:S01]  /*2ea0*/  UIMAD UR4, UR20, UR4, -UR12 ;  /* 0x00000004140472a4 */ /* 0x000fe2000f8e0a0c */
[----:B------:R-:W-:Y:S01]  /*2eb0*/  SHF.L.U32 R212, R212, 0x1, RZ ;  /* 0x00000001d4d47819 */ /* 0x000fe200000006ff */
[----:B------:R-:W-:Y:S01]  /*2ec0*/  FMUL.FTZ R45, R45, c[0x0][0x320] ;  /* 0x0000c8002d2d7a20 */ /* 0x000fe20000410000 */
[----:B------:R-:W-:Y:S01]  /*2ed0*/  @P0 SHF.R.U32.HI R21, RZ, c[0x0][0x2cc], R13 ;  /* 0x0000b300ff150a19 */ /* 0x000fe2000001160d */
[----:B------:R-:W-:Y:S01]  /*2ee0*/  FMUL.FTZ R40, R40, c[0x0][0x320] ;  /* 0x0000c80028287a20 */ /* 0x000fe20000410000 */
[----:B------:R-:W-:Y:S01]  /*2ef0*/  PLOP3.LUT P0, PT, PT, PT, UP1, 0x40, 0x0 ;  /* 0x000000000000781c */ /* 0x000fe20003f0e818 */
[----:B------:R-:W-:Y:S01]  /*2f00*/  FMUL.FTZ R41, R41, c[0x0][0x320] ;  /* 0x0000c80029297a20 */ /* 0x000fe20000410000 */
[----:B------:R-:W-:Y:S01]  /*2f10*/  IADD3 R11, R11, -c[0x0][0x168], -R212 ;  /* 0x80005a000b0b7a10 */ /* 0x000fe20007ffe8d4 */
[----:B------:R-:W2:Y:S01]  /*2f20*/  SHFL.IDX PT, R24, R21, RZ, 0x1c1f ;  /* 0x001c1fff15187589 */ /* 0x000ea200000e0000 */
[----:B------:R-:W-:Y:S01]  /*2f30*/  FMUL.FTZ R65, R65, c[0x0][0x320] ;  /* 0x0000c80041417a20 */ /* 0x000fe20000410000 */
[----:B------:R-:W4:Y:S01]  /*2f40*/  MUFU.TANH R5, R5 ;  /* 0x0000000500057308 */ /* 0x000f220000002400 */
[----:B------:R-:W-:Y:S01]  /*2f50*/  ULOP3.LUT UR12, URZ, UR5, URZ, 0x33, !UPT ;  /* 0x000000053f0c7292 */ /* 0x000fe2000f8e333f */
[----:B------:R-:W-:Y:S01]  /*2f60*/  IADD3 R13, R11, c[0x0][0x328], RZ ;  /* 0x0000ca000b0d7a10 */ /* 0x000fe20007ffe0ff */
[----:B------:R-:W0:Y:S01]  /*2f70*/  LDGDEPBAR ;  /* 0x00000000000079af */ /* 0x000e220000000000 */
[----:B------:R-:W-:-:S03]  /*2f80*/  IADD3 R9, -R212, UR4, RZ ;  /* 0x00000004d4097c10 */ /* 0x000fc6000fffe1ff */
[----:B------:R-:W-:Y:S01]  /*2f90*/  IADD3 R11, R11, UR12, RZ ;  /* 0x0000000c0b0b7c10 */ /* 0x000fe2000fffe0ff */
[----:B------:R-:W3:Y:S08]  /*2fa0*/  MUFU.TANH R12, R12 ;  /* 0x0000000c000c7308 */ /* 0x000ef00000002400 */
[----:B------:R-:W1:Y:S01]  /*2fb0*/  MUFU.TANH R10, R10 ;  /* 0x0000000a000a7308 */ /* 0x000e620000002400 */
[----:B--2---:R-:W-:Y:S01]  /*2fc0*/  IMAD.IADD R28, R13, 0x1, R24 ;  /* 0x000000010d1c7824 */ /* 0x004fe200078e0218 */
[----:B------:R-:W-:-:S06]  /*2fd0*/  IADD3 R22, R11, R24, RZ ;  /* 0x000000180b167210 */ /* 0x000fcc0007ffe0ff */
[----:B------:R-:W2:Y:S01]  /*2fe0*/  MUFU.TANH R8, R8 ;  /* 0x0000000800087308 */ /* 0x000ea20000002400 */
[----:B------:R-:W-:-:S07]  /*2ff0*/  IMNMX R23, R28, R9, PT ;  /* 0x000000091c177217 */ /* 0x000fce0003800200 */
        /* <DEDUP_REMOVED lines=9> */
[----:B------:R-:W-:Y:S05]  /*3090*/  @P0 BRA `(.L_x_169) ;  /* 0x0000016000000947 */ /* 0x000fea0003800000 */
[----:B--234-:R-:W-:Y:S01]  /*30a0*/  IMAD.U32 R17, RZ, RZ, UR10 ;  /* 0x0000000aff117e24 */ /* 0x01cfe2000f8e00ff */
[----:B------:R-:W-:Y:S04]  /*30b0*/  BSSY B0, `(.L_x_170) ;  /* 0x000000f000007945 */ /* 0x000fe80003800000 */
[----:B------:R-:W-:-:S04]  /*30c0*/  IADD3 R24, R17, -c[0x0][0x168], R24 ;  /* 0x80005a0011187a10 */ /* 0x000fc80007ffe018 */
[----:B------:R-:W-:-:S13]  /*30d0*/  ISETP.GT.AND P0, PT, R24, -0x1, PT ;  /* 0xffffffff1800780c */ /* 0x000fda0003f04270 */
[----:B------:R-:W-:Y:S05]  /*30e0*/  @P0 BRA `(.L_x_171) ;  /* 0x0000007000000947 */ /* 0x000fea0003800000 */
[----:B------:R-:W-:Y:S01]  /*30f0*/  IMAD.MOV.U32 R17, RZ, RZ, c[0x0][0x32c] ;  /* 0x0000cb00ff117624 */ /* 0x000fe200078e00ff */
[----:B------:R-:W-:-:S04]  /*3100*/  LOP3.LUT R24, RZ, R24, RZ, 0x33, !PT ;  /* 0x00000018ff187212 */ /* 0x000fc800078e33ff */
[----:B------:R-:W-:-:S13]  /*3110*/  ISETP.NE.AND P0, PT, R17, 0x1, PT ;  /* 0x000000011100780c */ /* 0x000fda0003f05270 */
[----:B------:R-:W-:-:S05]  /*3120*/  @P0 IMAD.HI.U32 R17, R24, c[0x0][0x330], RZ ;  /* 0x0000cc0018110a27 */ /* 0x000fca00078e00ff */
[----:B------:R-:W-:-:S04]  /*3130*/  @P0 SHF.R.U32.HI R24, RZ, c[0x0][0x334], R17 ;  /* 0x0000cd00ff180a19 */ /* 0x000fc80000011611 */
[----:B------:R-:W-:Y:S01]  /*3140*/  LOP3.LUT R24, RZ, R24, RZ, 0x33, !PT ;  /* 0x00000018ff187212 */ /* 0x000fe200078e33ff */
[----:B------:R-:W-:Y:S05]  /*3150*/  BRA `(.L_x_172) ;  /* 0x0000004000007947 */ /* 0x000fea0003800000 */
.L_x_171:
[----:B------:R-:W-:-:S04]  /*3160*/  MOV R17, c[0x0][0x32c] ;  /* 0x0000cb0000117a02 */ /* 0x000fc80000000f00 */
[----:B------:R-:W-:-:S13]  /*3170*/  ISETP.NE.AND P0, PT, R17, 0x1, PT ;  /* 0x000000011100780c */ /* 0x000fda0003f05270 */
[----:B------:R-:W-:-:S05]  /*3180*/  @P0 IMAD.HI.U32 R17, R24, c[0x0][0x330], RZ ;  /* 0x0000cc0018110a27 */ /* 0x000fca00078e00ff */
[----:B------:R-:W-:Y:S02]  /*3190*/  @P0 SHF.R.U32.HI R24, RZ, c[0x0][0x334], R17 ;  /* 0x0000cd00ff180a19 */ /* 0x000fe40000011611 */
.L_x_172:
[----:B------:R-:W-:Y:S05]  /*31a0*/  BSYNC B0 ;  /* 0x0000000000007941 */ /* 0x000fea0003800000 */
.L_x_170:
[----:B------:R-:W-:-:S04]  /*31b0*/  IMAD R17, R24, c[0x0][0x32c], -R81 ;  /* 0x0000cb0018117a24 */ /* 0x000fc800078e0a51 */
[----:B------:R-:W-:-:S05]  /*31c0*/  IMAD.IADD R17, R17, 0x1, -R212 ;  /* 0x0000000111117824 */ /* 0x000fca00078e0ad4 */
[----:B------:R-:W-:Y:S02]  /*31d0*/  IADD3 R24, R17, c[0x0][0x32c], RZ ;  /* 0x0000cb0011187a10 */ /* 0x000fe40007ffe0ff */
[----:B------:R-:W-:Y:S02]  /*31e0*/  IMNMX R22, R22, R17, !PT ;  /* 0x0000001116167217 */ /* 0x000fe40007800200 */
[----:B------:R-:W-:Y:S02]  /*31f0*/  IMNMX R23, R23, R24, PT ;  /* 0x0000001817177217 */ /* 0x000fe40003800200 */
.L_x_169:
[----:B--234-:R-:W-:Y:S01]  /*3200*/  ISETP.LT.AND P2, PT, RZ, UR21, PT ;  /* 0x00000015ff007c0c */ /* 0x01cfe2000bf41270 */
[----:B------:R-:W-:Y:S01]  /*3210*/  FMUL.FTZ R24, R14, c[0x0][0x320] ;  /* 0x0000c8000e187a20 */ /* 0x000fe20000410000 */
[----:B------:R-:W2:Y:S01]  /*3220*/  SHFL.IDX PT, R28, R21, 0x1, 0x1c1f ;  /* 0x003c1f00151c7f89 */ /* 0x000ea200000e0000 */
[----:B------:R-:W-:Y:S01]  /*3230*/  FMUL.FTZ R26, R26, c[0x0][0x320] ;  /* 0x0000c8001a1a7a20 */ /* 0x000fe20000410000 */
[----:B------:R-:W-:Y:S01]  /*3240*/  ISETP.GT.AND P0, PT, R22, RZ, P2 ;  /* 0x000000ff1600720c */ /* 0x000fe20001704270 */
[----:B------:R-:W-:Y:S02]  /*3250*/  FMUL.FTZ R27, R27, c[0x0][0x320] ;  /* 0x0000c8001b1b7a20 */ /* 0x000fe40000410000 */
[----:B------:R-:W-:Y:S01]  /*3260*/  FMUL.FTZ R67, R67, c[0x0][0x320] ;  /* 0x0000c80043437a20 */ /* 0x000fe20000410000 */
[----:B------:R-:W-:Y:S01]  /*3270*/  ISETP.LT.OR P0, PT, R23, 0x1, P0 ;  /* 0x000000011700780c */ /* 0x000fe20000701670 */
[----:B------:R-:W-:Y:S01]  /*3280*/  FMUL.FTZ R15, R15, c[0x0][0x320] ;  /* 0x0000c8000f0f7a20 */ /* 0x000fe20000410000 */
[----:B------:R-:W3:Y:S01]  /*3290*/  MUFU.TANH R24, R24 ;  /* 0x0000001800187308 */ /* 0x000ee20000002400 */
[----:B------:R-:W-:Y:S01]  /*32a0*/  FMUL.FTZ R74, R74, c[0x0][0x320] ;  /* 0x0000c8004a4a7a20 */ /* 0x000fe20000410000 */
[----:B------:R-:W-:Y:S01]  /*32b0*/  FSEL R17, R7, -INF , !P0 ;  /* 0xff80000007117808 */ /* 0x000fe20004000000 */
[----:B------:R-:W-:Y:S01]  /*32c0*/  FMUL.FTZ R7, R18, c[0x0][0x320] ;  /* 0x0000c80012077a20 */ /* 0x000fe20000410000 */
[----:B------:R-:W-:Y:S01]  /*32d0*/  ISETP.GT.AND P0, PT, R22, 0x1, P2 ;  /* 0x000000011600780c */ /* 0x000fe20001704270 */
[----:B------:R-:W-:-:S02]  /*32e0*/  FMUL.FTZ R75, R75, c[0x0][0x320] ;  /* 0x0000c8004b4b7a20 */ /* 0x000fc40000410000 */
[----:B------:R-:W-:Y:S01]  /*32f0*/  FMUL.FTZ R46, R46, c[0x0][0x320] ;  /* 0x0000c8002e2e7a20 */ /* 0x000fe20000410000 */
[----:B------:R-:W-:Y:S01]  /*3300*/  ISETP.LT.OR P0, PT, R23, 0x2, P0 ;  /* 0x000000021700780c */ /* 0x000fe20000701670 */
[----:B------:R-:W-:Y:S01]  /*3310*/  FMUL.FTZ R47, R47, c[0x0][0x320] ;  /* 0x0000c8002f2f7a20 */ /* 0x000fe20000410000 */
[----:B------:R4:W1:Y:S01]  /*3320*/  MUFU.TANH R163, R67 ;  /* 0x0000004300a37308 */ /* 0x0008620000002400 */
[----:B------:R-:W-:Y:S01]  /*3330*/  FMUL.FTZ R42, R42, c[0x0][0x320] ;  /* 0x0000c8002a2a7a20 */ /* 0x000fe20000410000 */
[----:B------:R-:W-:Y:S01]  /*3340*/  FSEL R20, R20, -INF , !P0 ;  /* 0xff80000014147808 */ /* 0x000fe20004000000 */
[----:B------:R-:W-:Y:S01]  /*3350*/  FMUL.FTZ R43, R43, c[0x0][0x320] ;  /* 0x0000c8002b2b7a20 */ /* 0x000fe20000410000 */
[----:B------:R-:W-:Y:S01]  /*3360*/  ISETP.GT.AND P0, PT, R22, 0x8, P2 ;  /* 0x000000081600780c */ /* 0x000fe20001704270 */
[----:B------:R-:W-:Y:S02]  /*3370*/  FMUL.FTZ R66, R66, c[0x0][0x320] ;  /* 0x0000c80042427a20 */ /* 0x000fe40000410000 */
[----:B--2---:R-:W-:Y:S01]  /*3380*/  IMAD.IADD R18, R13, 0x1, R28 ;  /* 0x000000010d127824 */ /* 0x004fe200078e021c */
[----:B------:R-:W-:Y:S01]  /*3390*/  ISETP.LT.OR P0, PT, R23, 0x9, P0 ;  /* 0x000000091700780c */ /* 0x000fe20000701670 */
[----:B------:R4:W2:Y:S03]  /*33a0*/  MUFU.TANH R25, R15 ;  /* 0x0000000f00197308 */ /* 0x0008a60000002400 */
[----:B-1----:R-:W-:-:S02]  /*33b0*/  FSEL R16, R16, -INF , !P0 ;  /* 0xff80000010107808 */ /* 0x002fc40004000000 */
[----:B------:R-:W-:Y:S02]  /*33c0*/  ISETP.GT.AND P0, PT, R22, 0x9, P2 ;  /* 0x000000091600780c */ /* 0x000fe40001704270 */
[----:B------:R-:W-:Y:S01]  /*33d0*/  IMNMX R21, R18, R9, PT ;  /* 0x0000000912157217 */ /* 0x000fe20003800200 */
[----:B------:R4:W1:Y:S01]  /*33e0*/  MUFU.TANH R171, R74 ;  /* 0x0000004a00ab7308 */ /* 0x0008620000002400 */
[----:B------:R-:W-:-:S04]  /*33f0*/  ISETP.LT.OR P0, PT, R23, 0xa, P0 ;  /* 0x0000000a1700780c */ /* 0x000fc80000701670 */
[----:B------:R-:W-:Y:S01]  /*3400*/  FSEL R14, R5, -INF , !P0 ;  /* 0xff800000050e7808 */ /* 0x000fe20004000000 */
[----:B------:R-:W-:Y:S01]  /*3410*/  FMUL.FTZ R5, R19, c[0x0][0x320] ;  /* 0x0000c80013057a20 */ /* 0x000fe20000410000 */
[----:B------:R-:W-:Y:S01]  /*3420*/  ISETP.GT.AND P0, PT, R22, 0x10, P2 ;  /* 0x000000101600780c */ /* 0x000fe20001704270 */
[----:B------:R-:W-:Y:S01]  /*3430*/  FMUL.FTZ R19, R51, c[0x0][0x320] ;  /* 0x0000c80033137a20 */ /* 0x000fe20000410000 */
[----:B------:R4:W1:Y:S02]  /*3440*/  MUFU.TANH R165, R75 ;  /* 0x0000004b00a57308 */ /* 0x0008640000002400 */
[----:B------:R-:W-:-:S04]  /*3450*/  ISETP.LT.OR P0, PT, R23, 0x11, P0 ;  /* 0x000000111700780c */ /* 0x000fc80000701670 */
[----:B------:R-:W-:Y:S02]  /*3460*/  FSEL R12, R12, -INF , !P0 ;  /* 0xff8000000c0c7808 */ /* 0x000fe40004000000 */
[----:B------:R-:W-:Y:S01]  /*3470*/  ISETP.GT.AND P0, PT, R22, 0x11, P2 ;  /* 0x000000111600780c */ /* 0x000fe20001704270 */
[----:B------:R-:W1:Y:S03]  /*3480*/  MUFU.TANH R5, R5 ;  /* 0x0000000500057308 */ /* 0x000e660000002400 */
[----:B------:R-:W-:-:S04]  /*3490*/  ISETP.LT.OR P0, PT, R23, 0x12, P0 ;  /* 0x000000121700780c */ /* 0x000fc80000701670 */
[----:B------:R-:W-:Y:S01]  /*34a0*/  FSEL R10, R10, -INF , !P0 ;  /* 0xff8000000a0a7808 */ /* 0x000fe20004000000 */
[----:B------:R-:W1:Y:S01]  /*34b0*/  MUFU.TANH R19, R19 ;  /* 0x0000001300137308 */ /* 0x000e620000002400 */
[----:B------:R-:W-:-:S04]  /*34c0*/  ISETP.GT.AND P0, PT, R22, 0x18, P2 ;  /* 0x000000181600780c */ /* 0x000fc80001704270 */
[----:B------:R-:W-:-:S03]  /*34d0*/  ISETP.LT.OR P0, PT, R23, 0x19, P0 ;  /* 0x000000191700780c */ /* 0x000fc60000701670 */
[----:B------:R4:W1:Y:S01]  /*34e0*/  MUFU.TANH R167, R46 ;  /* 0x0000002e00a77308 */ /* 0x0008620000002400 */
[----:B------:R-:W-:Y:S02]  /*34f0*/  FSEL R8, R8, -INF , !P0 ;  /* 0xff80000008087808 */ /* 0x000fe40004000000 */
[----:B------:R-:W-:-:S04]  /*3500*/  ISETP.GT.AND P0, PT, R22, 0x19, P2 ;  /* 0x000000191600780c */ /* 0x000fc80001704270 */
[----:B------:R-:W-:Y:S01]  /*3510*/  ISETP.LT.OR P0, PT, R23, 0x1a, P0 ;  /* 0x0000001a1700780c */ /* 0x000fe20000701670 */
[----:B------:R4:W1:Y:S03]  /*3520*/  MUFU.TANH R143, R47 ;  /* 0x0000002f008f7308 */ /* 0x0008660000002400 */
[----:B------:R-:W-:Y:S02]  /*3530*/  FSEL R6, R6, -INF , !P0 ;  /* 0xff80000006067808 */ /* 0x000fe40004000000 */
[----:B------:R-:W-:-:S03]  /*3540*/  ISETP.GT.AND P0, PT, R22, 0x20, P2 ;  /* 0x000000201600780c */ /* 0x000fc60001704270 */
[----:B------:R-:W1:Y:S01]  /*3550*/  MUFU.TANH R26, R26 ;  /* 0x0000001a001a7308 */ /* 0x000e620000002400 */
[----:B------:R-:W-:-:S04]  /*3560*/  ISETP.LT.OR P0, PT, R23, 0x21, P0 ;  /* 0x000000211700780c */ /* 0x000fc80000701670 */
[----:B------:R-:W-:Y:S02]  /*3570*/  FSEL R156, R156, -INF , !P0 ;  /* 0xff8000009c9c7808 */ /* 0x000fe40004000000 */
[----:B------:R-:W-:Y:S01]  /*3580*/  ISETP.GT.AND P0, PT, R22, 0x21, P2 ;  /* 0x000000211600780c */ /* 0x000fe20001704270 */
[----:B------:R-:W1:Y:S03]  /*3590*/  MUFU.TANH R27, R27 ;  /* 0x0000001b001b7308 */ /* 0x000e660000002400 */
[----:B------:R-:W-:-:S04]  /*35a0*/  ISETP.LT.OR P0, PT, R23, 0x22, P0 ;  /* 0x000000221700780c */ /* 0x000fc80000701670 */
[----:B------:R-:W-:Y:S01]  /*35b0*/  FSEL R164, R164, -INF , !P0 ;  /* 0xff800000a4a47808 */ /* 0x000fe20004000000 */
[----:B------:R4:W1:Y:S01]  /*35c0*/  MUFU.TANH R141, R42 ;  /* 0x0000002a008d7308 */ /* 0x0008620000002400 */
[----:B------:R-:W-:-:S04]  /*35d0*/  ISETP.GT.AND P0, PT, R22, 0x28, P2 ;  /* 0x000000281600780c */ /* 0x000fc80001704270 */
[----:B------:R-:W-:-:S03]  /*35e0*/  ISETP.LT.OR P0, PT, R23, 0x29, P0 ;  /* 0x000000291700780c */ /* 0x000fc60000701670 */
[----:B------:R4:W1:Y:S01]  /*35f0*/  MUFU.TANH R161, R43 ;  /* 0x0000002b00a17308 */ /* 0x0008620000002400 */
[----:B------:R-:W-:Y:S02]  /*3600*/  FSEL R162, R162, -INF , !P0 ;  /* 0xff800000a2a27808 */ /* 0x000fe40004000000 */
[----:B------:R-:W-:-:S04]  /*3610*/  ISETP.GT.AND P0, PT, R22, 0x29, P2 ;  /* 0x000000291600780c */ /* 0x000fc80001704270 */
[----:B------:R-:W-:Y:S01]  /*3620*/  ISETP.LT.OR P0, PT, R23, 0x2a, P0 ;  /* 0x0000002a1700780c */ /* 0x000fe20000701670 */
[----:B------:R-:W1:Y:S03]  /*3630*/  MUFU.TANH R7, R7 ;  /* 0x0000000700077308 */ /* 0x000e660000002400 */
[----:B------:R-:W-:Y:S02]  /*3640*/  FSEL R158, R158, -INF , !P0 ;  /* 0xff8000009e9e7808 */ /* 0x000fe40004000000 */
[----:B------:R-:W-:-:S03]  /*3650*/  ISETP.GT.AND P0, PT, R22, 0x30, P2 ;  /* 0x000000301600780c */ /* 0x000fc60001704270 */
[----:B------:R4:W1:Y:S01]  /*3660*/  MUFU.TANH R173, R66 ;  /* 0x0000004200ad7308 */ /* 0x0008620000002400 */
[----:B------:R-:W-:-:S04]  /*3670*/  ISETP.LT.OR P0, PT, R23, 0x31, P0 ;  /* 0x000000311700780c */ /* 0x000fc80000701670 */
[----:B------:R-:W-:Y:S02]  /*3680*/  FSEL R168, R168, -INF , !P0 ;  /* 0xff800000a8a87808 */ /* 0x000fe40004000000 */
[----:B------:R-:W-:-:S04]  /*3690*/  ISETP.GT.AND P0, PT, R22, 0x31, P2 ;  /* 0x000000311600780c */ /* 0x000fc80001704270 */
[----:B------:R-:W-:-:S04]  /*36a0*/  ISETP.LT.OR P0, PT, R23, 0x32, P0 ;  /* 0x000000321700780c */ /* 0x000fc80000701670 */
[----:B------:R-:W-:Y:S02]  /*36b0*/  FSEL R166, R166, -INF , !P0 ;  /* 0xff800000a6a67808 */ /* 0x000fe40004000000 */
[----:B------:R-:W-:-:S04]  /*36c0*/  ISETP.GT.AND P0, PT, R22, 0x38, P2 ;  /* 0x000000381600780c */ /* 0x000fc80001704270 */
[----:B------:R-:W-:-:S04]  /*36d0*/  ISETP.LT.OR P0, PT, R23, 0x39, P0 ;  /* 0x000000391700780c */ /* 0x000fc80000701670 */
[----:B------:R-:W-:Y:S02]  /*36e0*/  FSEL R142, R142, -INF , !P0 ;  /* 0xff8000008e8e7808 */ /* 0x000fe40004000000 */
[----:B------:R-:W-:Y:S01]  /*36f0*/  ISETP.GT.AND P0, PT, R22, 0x39, P2 ;  /* 0x000000391600780c */ /* 0x000fe20001704270 */
[----:B------:R-:W-:-:S03]  /*3700*/  IMAD.IADD R22, R11, 0x1, R28 ;  /* 0x000000010b167824 */ /* 0x000fc600078e021c */
[----:B------:R-:W-:-:S04]  /*3710*/  ISETP.LT.OR P0, PT, R23, 0x3a, P0 ;  /* 0x0000003a1700780c */ /* 0x000fc80000701670 */
[----:B------:R-:W-:Y:S02]  /*3720*/  FSEL R140, R140, -INF , !P0 ;  /* 0xff8000008c8c7808 */ /* 0x000fe40004000000 */
[----:B------:R-:W-:-:S13]  /*3730*/  PLOP3.LUT P0, PT, PT, PT, UP1, 0x40, 0x0 ;  /* 0x000000000000781c */ /* 0x000fda0003f0e818 */
[----:B------:R-:W-:Y:S05]  /*3740*/  @P0 BRA `(.L_x_173) ;  /* 0x0000016000000947 */ /* 0x000fea0003800000 */
[----:B-1234-:R-:W-:Y:S01]  /*3750*/  IMAD.U32 R9, RZ, RZ, UR10 ;  /* 0x0000000aff097e24 */ /* 0x01efe2000f8e00ff */
        /* <DEDUP_REMOVED lines=11> */
.L_x_175:
[----:B------:R-:W-:-:S04]  /*3810*/  MOV R9, c[0x0][0x32c] ;  /* 0x0000cb0000097a02 */ /* 0x000fc80000000f00 */
[----:B------:R-:W-:-:S13]  /*3820*/  ISETP.NE.AND P0, PT, R9, 0x1, PT ;  /* 0x000000010900780c */ /* 0x000fda0003f05270 */
[----:B------:R-:W-:-:S05]  /*3830*/  @P0 IMAD.HI.U32 R9, R28, c[0x0][0x330], RZ ;  /* 0x0000cc001c090a27 */ /* 0x000fca00078e00ff */
[----:B------:R-:W-:Y:S02]  /*3840*/  @P0 SHF.R.U32.HI R28, RZ, c[0x0][0x334], R9 ;  /* 0x0000cd00ff1c0a19 */ /* 0x000fe40000011609 */
.L_x_176:
[----:B------:R-:W-:Y:S05]  /*3850*/  BSYNC B0 ;  /* 0x0000000000007941 */ /* 0x000fea0003800000 */
.L_x_174:
[----:B------:R-:W-:-:S04]  /*3860*/  IMAD R9, R28, c[0x0][0x32c], -R81 ;  /* 0x0000cb001c097a24 */ /* 0x000fc800078e0a51 */
[----:B------:R-:W-:-:S05]  /*3870*/  IMAD.IADD R9, R9, 0x1, -R212 ;  /* 0x0000000109097824 */ /* 0x000fca00078e0ad4 */
[----:B------:R-:W-:Y:S02]  /*3880*/  IADD3 R18, R9, c[0x0][0x32c], RZ ;  /* 0x0000cb0009127a10 */ /* 0x000fe40007ffe0ff */
[----:B------:R-:W-:Y:S02]  /*3890*/  IMNMX R22, R22, R9, !PT ;  /* 0x0000000916167217 */ /* 0x000fe40007800200 */
[----:B------:R-:W-:Y:S02]  /*38a0*/  IMNMX R21, R21, R18, PT ;  /* 0x0000001215157217 */ /* 0x000fe40003800200 */
.L_x_173:
[----:B-1234-:R-:W-:Y:S01]  /*38b0*/  ISETP.GT.AND P0, PT, R22, 0x1, P2 ;  /* 0x000000011600780c */ /* 0x01efe20001704270 */
[----:B------:R-:W-:Y:S01]  /*38c0*/  IMAD.SHL.U32 R203, R4, 0x2, RZ ;  /* 0x0000000204cb7824 */ /* 0x000fe200078e00ff */
[----:B------:R-:W-:Y:S01]  /*38d0*/  FMNMX.FTZ R23, R17, R20, !PT ;  /* 0x0000001411177209 */ /* 0x000fe20007810000 */
[----:B------:R-:W-:Y:S01]  /*38e0*/  ULDC.64 UR4, c[0x0][0x2c8] ;  /* 0x0000b20000047ab9 */ /* 0x000fe20000000a00 */
[----:B------:R-:W-:Y:S01]  /*38f0*/  ISETP.LT.OR P0, PT, R21, 0x2, P0 ;  /* 0x000000021500780c */ /* 0x000fe20000701670 */
[--C-:B------:R-:W-:Y:S01]  /*3900*/  IMAD R197, R3, 0x2, R203.reuse ;  /* 0x0000000203c57824 */ /* 0x100fe200078e02cb */
[----:B------:R-:W-:Y:S01]  /*3910*/  FMNMX.FTZ R23, R16, R23, !PT ;  /* 0x0000001710177209 */ /* 0x000fe20007810000 */
[----:B------:R-:W-:Y:S01]  /*3920*/  LDSM.16.MT88.4 R40, [R203+0x2100] ;  /* 0x00210000cb28783b */ /* 0x000fe20000004200 */
[----:B------:R-:W-:Y:S01]  /*3930*/  FSEL R19, R19, -INF , !P0 ;  /* 0xff80000013137808 */ /* 0x000fe20004000000 */
[----:B------:R-:W-:Y:S01]  /*3940*/  IMAD R198, R2, 0x2, R203 ;  /* 0x0000000202c67824 */ /* 0x000fe200078e02cb */
[----:B------:R-:W-:Y:S01]  /*3950*/  ISETP.GT.AND P0, PT, R22, 0x8, P2 ;  /* 0x000000081600780c */ /* 0x000fe20001704270 */
[----:B------:R-:W-:Y:S01]  /*3960*/  LDSM.16.MT88.4 R56, [R197+0x2100] ;  /* 0x00210000c538783b */ /* 0x000fe20000004200 */
[----:B------:R-:W-:Y:S01]  /*3970*/  FMNMX.FTZ R23, R14, R23, !PT ;  /* 0x000000170e177209 */ /* 0x000fe20007810000 */
[----:B------:R-:W-:Y:S01]  /*3980*/  IMAD R196, R3, 0x2, R198 ;  /* 0x0000000203c47824 */ /* 0x000fe200078e02c6 */
[----:B------:R-:W-:Y:S01]  /*3990*/  ISETP.LT.OR P0, PT, R21, 0x9, P0 ;  /* 0x000000091500780c */ /* 0x000fe20000701670 */
[----:B------:R-:W-:Y:S01]  /*39a0*/  LDSM.16.MT88.4 R124, [R203+0x100] ;  /* 0x00010000cb7c783b */ /* 0x000fe20000004200 */
[----:B------:R-:W-:Y:S01]  /*39b0*/  FMNMX.FTZ R23, R12, R23, !PT ;  /* 0x000000170c177209 */ /* 0x000fe20007810000 */
[----:B------:R-:W-:Y:S01]  /*39c0*/  UIMAD.WIDE.U32 UR26, UR25, UR4, URZ ;  /* 0x00000004191a72a5 */ /* 0x000fe2000f8e003f */
[----:B------:R-:W-:Y:S01]  /*39d0*/  FSEL R7, R7, -INF , !P0 ;  /* 0xff80000007077808 */ /* 0x000fe20004000000 */
[----:B------:R-:W-:Y:S01]  /*39e0*/  LDSM.16.MT88.4 R116, [R198+0x100] ;  /* 0x00010000c674783b */ /* 0x000fe20000004200 */
[----:B------:R-:W-:Y:S01]  /*39f0*/  ISETP.GT.AND P0, PT, R22, 0x9, P2 ;  /* 0x000000091600780c */ /* 0x000fe20001704270 */
[----:B------:R-:W-:Y:S01]  /*3a00*/  @UP2 USHF.R.U32.HI UR25, URZ, UR5, UR27 ;  /* 0x000000053f192299 */ /* 0x000fe2000801161b */
[----:B------:R-:W-:Y:S01]  /*3a10*/  FMNMX.FTZ R23, R10, R23, !PT ;  /* 0x000000170a177209 */ /* 0x000fe20007810000 */
[----:B------:R-:W-:Y:S01]  /*3a20*/  LDSM.16.MT88.4 R108, [R197+0x100] ;  /* 0x00010000c56c783b */ /* 0x000fe20000004200 */
[----:B------:R-:W-:Y:S01]  /*3a30*/  ISETP.LT.OR P0, PT, R21, 0xa, P0 ;  /* 0x0000000a1500780c */ /* 0x000fe20000701670 */
[----:B------:R-:W-:Y:S01]  /*3a40*/  UIADD3 UR4, UR24, UR25, URZ ;  /* 0x0000001918047290 */ /* 0x000fe2000fffe03f */
[----:B------:R-:W-:Y:S01]  /*3a50*/  FMNMX.FTZ R23, R8, R23, !PT ;  /* 0x0000001708177209 */ /* 0x000fe20007810000 */
[----:B------:R-:W-:Y:S01]  /*3a60*/  LDSM.16.MT88.4 R100, [R196+0x100] ;  /* 0x00010000c464783b */ /* 0x000fe20000004200 */
[----:B------:R-:W-:Y:S01]  /*3a70*/  FSEL R5, R5, -INF , !P0 ;  /* 0xff80000005057808 */ /* 0x000fe20004000000 */
[----:B------:R-:W-:Y:S01]  /*3a80*/  ULDC UR25, c[0x0][0x328] ;  /* 0x0000ca0000197ab9 */ /* 0x000fe20000000800 */
[----:B------:R-:W-:Y:S01]  /*3a90*/  ISETP.GT.AND P0, PT, R22, 0x10, P2 ;  /* 0x000000101600780c */ /* 0x000fe20001704270 */
[----:B------:R-:W-:Y:S01]  /*3aa0*/  LDSM.16.MT88.4 R48, [R198+0x2100] ;  /* 0x00210000c630783b */ /* 0x000fe20000004200 */
[----:B------:R-:W-:Y:S01]  /*3ab0*/  FMNMX.FTZ R23, R6, R23, !PT ;  /* 0x0000001706177209 */ /* 0x000fe20007810000 */
[----:B------:R-:W-:Y:S01]  /*3ac0*/  UIADD3 UR21, UR21, -0x2, URZ ;  /* 0xfffffffe15157890 */ /* 0x000fe2000fffe03f */
[----:B------:R-:W-:Y:S01]  /*3ad0*/  ISETP.LT.OR P0, PT, R21, 0x11, P0 ;  /* 0x000000111500780c */ /* 0x000fe20000701670 */
[----:B------:R-:W-:Y:S01]  /*3ae0*/  LDSM.16.MT88.4 R64, [R196+0x2100] ;  /* 0x00210000c440783b */ /* 0x000fe20000004200 */
[----:B------:R-:W-:Y:S01]  /*3af0*/  FMNMX.FTZ R23, R156, R23, !PT ;  /* 0x000000179c177209 */ /* 0x000fe20007810000 */
[----:B------:R-:W-:Y:S01]  /*3b00*/  UIADD3 UR25, UR4, UR25, URZ ;  /* 0x0000001904197290 */ /* 0x000fe2000fffe03f */
[----:B------:R-:W-:Y:S01]  /*3b10*/  FSEL R15, R24, -INF , !P0 ;  /* 0xff800000180f7808 */ /* 0x000fe20004000000 */
[----:B------:R-:W-:Y:S01]  /*3b20*/  LDSM.16.MT88.4 R72, [R203+0x4100] ;  /* 0x00410000cb48783b */ /* 0x000fe20000004200 */
[----:B------:R-:W-:-:S02]  /*3b30*/  ISETP.GT.AND P0, PT, R22, 0x11, P2 ;  /* 0x000000111600780c */ /* 0x000fc40001704270 */
[----:B------:R-:W-:Y:S01]  /*3b40*/  FMNMX.FTZ R23, R164, R23, !PT ;  /* 0x00000017a4177209 */ /* 0x000fe20007810000 */
[----:B------:R-:W-:Y:S01]  /*3b50*/  LDSM.16.MT88.4 R80, [R198+0x4100] ;  /* 0x00410000c650783b */ /* 0x000fe20000004200 */
[----:B------:R-:W-:Y:S02]  /*3b60*/  ISETP.LT.OR P0, PT, R21, 0x12, P0 ;  /* 0x000000121500780c */ /* 0x000fe40000701670 */
[----:B------:R-:W-:Y:S01]  /*3b70*/  FMNMX.FTZ R23, R162, R23, !PT ;  /* 0x00000017a2177209 */ /* 0x000fe20007810000 */
[----:B------:R-:W-:Y:S01]  /*3b80*/  LDSM.16.MT88.4 R88, [R197+0x4100] ;  /* 0x00410000c558783b */ /* 0x000fe20000004200 */
[----:B------:R-:W-:Y:S02]  /*3b90*/  FSEL R13, R25, -INF , !P0 ;  /* 0xff800000190d7808 */ /* 0x000fe40004000000 */
[----:B------:R-:W-:Y:S01]  /*3ba0*/  ISETP.GT.AND P0, PT, R22, 0x18, P2 ;  /* 0x000000181600780c */ /* 0x000fe20001704270 */
[----:B------:R-:W-:Y:S01]  /*3bb0*/  LDSM.16.MT88.4 R136, [R198+0x900] ;  /* 0x00090000c688783b */ /* 0x000fe20000004200 */
[----:B------:R-:W-:-:S02]  /*3bc0*/  FMNMX.FTZ R23, R158, R23, !PT ;  /* 0x000000179e177209 */ /* 0x000fc40007810000 */
[C---:B------:R-:W-:Y:S01]  /*3bd0*/  ISETP.LT.OR P0, PT, R21.reuse, 0x19, P0 ;  /* 0x000000191500780c */ /* 0x040fe20000701670 */
[----:B------:R-:W-:Y:S01]  /*3be0*/  LDSM.16.MT88.4 R32, [R197+0x900] ;  /* 0x00090000c520783b */ /* 0x000fe20000004200 */
[----:B------:R-:W-:Y:S02]  /*3bf0*/  FMNMX.FTZ R23, R168, R23, !PT ;  /* 0x00000017a8177209 */ /* 0x000fe40007810000 */
[----:B------:R-:W-:Y:S01]  /*3c00*/  FSEL R11, R26, -INF , !P0 ;  /* 0xff8000001a0b7808 */ /* 0x000fe20004000000 */
[----:B------:R-:W-:Y:S01]  /*3c10*/  LDSM.16.MT88.4 R28, [R196+0x900] ;  /* 0x00090000c41c783b */ /* 0x000fe20000004200 */
[----:B------:R-:W-:Y:S02]  /*3c20*/  ISETP.GT.AND P0, PT, R22, 0x19, P2 ;  /* 0x000000191600780c */ /* 0x000fe40001704270 */
[----:B------:R-:W-:Y:S02]  /*3c30*/  FMNMX.FTZ R23, R166, R23, !PT ;  /* 0x00000017a6177209 */ /* 0x000fe40007810000 */
[----:B------:R-:W-:-:S02]  /*3c40*/  ISETP.LT.OR P0, PT, R21, 0x1a, P0 ;  /* 0x0000001a1500780c */ /* 0x000fc40000701670 */
[----:B------:R-:W-:Y:S02]  /*3c50*/  FMNMX.FTZ R23, R142, R23, !PT ;  /* 0x000000178e177209 */ /* 0x000fe40007810000 */
[----:B------:R-:W-:Y:S02]  /*3c60*/  FSEL R9, R27, -INF , !P0 ;  /* 0xff8000001b097808 */ /* 0x000fe40004000000 */
[----:B------:R-:W-:Y:S02]  /*3c70*/  ISETP.GT.AND P0, PT, R22, 0x20, P2 ;  /* 0x000000201600780c */ /* 0x000fe40001704270 */
[----:B------:R-:W-:Y:S02]  /*3c80*/  FMNMX.FTZ R23, R140, R23, !PT ;  /* 0x000000178c177209 */ /* 0x000fe40007810000 */
[----:B------:R-:W-:-:S04]  /*3c90*/  ISETP.LT.OR P0, PT, R21, 0x21, P0 ;  /* 0x000000211500780c */ /* 0x000fc80000701670 */
[----:B------:R-:W-:Y:S02]  /*3ca0*/  FSEL R173, R173, -INF , !P0 ;  /* 0xff800000adad7808 */ /* 0x000fe40004000000 */
[----:B------:R-:W-:-:S04]  /*3cb0*/  ISETP.GT.AND P0, PT, R22, 0x21, P2 ;  /* 0x000000211600780c */ /* 0x000fc80001704270 */
[----:B------:R-:W-:-:S04]  /*3cc0*/  ISETP.LT.OR P0, PT, R21, 0x22, P0 ;  /* 0x000000221500780c */ /* 0x000fc80000701670 */
[----:B------:R-:W-:Y:S02]  /*3cd0*/  FSEL R163, R163, -INF , !P0 ;  /* 0xff800000a3a37808 */ /* 0x000fe40004000000 */
[----:B------:R-:W-:-:S04]  /*3ce0*/  ISETP.GT.AND P0, PT, R22, RZ, P2 ;  /* 0x000000ff1600720c */ /* 0x000fc80001704270 */
[----:B------:R-:W-:-:S04]  /*3cf0*/  ISETP.LT.OR P0, PT, R21, 0x1, P0 ;  /* 0x000000011500780c */ /* 0x000fc80000701670 */
[----:B------:R-:W-:Y:S02]  /*3d00*/  FSEL R18, R0, -INF , !P0 ;  /* 0xff80000000127808 */ /* 0x000fe40004000000 */
[----:B------:R-:W-:Y:S01]  /*3d10*/  ISETP.GT.AND P0, PT, R22, 0x28, P2 ;  /* 0x000000281600780c */ /* 0x000fe20001704270 */
[----:B------:R-:W1:Y:S01]  /*3d20*/  SHFL.BFLY PT, R0, R23, 0x2, 0x1f ;  /* 0x0c401f0017007f89 */ /* 0x000e6200000e0000 */
[----:B------:R-:W-:Y:S02]  /*3d30*/  FMNMX.FTZ R24, R18, R19, !PT ;  /* 0x0000001312187209 */ /* 0x000fe40007810000 */
[----:B------:R-:W-:Y:S02]  /*3d40*/  ISETP.LT.OR P0, PT, R21, 0x29, P0 ;  /* 0x000000291500780c */ /* 0x000fe40000701670 */
[----:B------:R-:W-:Y:S02]  /*3d50*/  FMNMX.FTZ R24, R7, R24, !PT ;  /* 0x0000001807187209 */ /* 0x000fe40007810000 */
[----:B------:R-:W-:-:S02]  /*3d60*/  FSEL R171, R171, -INF , !P0 ;  /* 0xff800000abab7808 */ /* 0x000fc40004000000 */
[----:B------:R-:W-:Y:S02]  /*3d70*/  FMNMX.FTZ R24, R5, R24, !PT ;  /* 0x0000001805187209 */ /* 0x000fe40007810000 */
[----:B------:R-:W-:Y:S02]  /*3d80*/  ISETP.GT.AND P0, PT, R22, 0x29, P2 ;  /* 0x000000291600780c */ /* 0x000fe40001704270 */
        /* <DEDUP_REMOVED lines=10> */
[C---:B------:R-:W-:Y:S02]  /*3e30*/  ISETP.GT.AND P0, PT, R22.reuse, 0x31, P2 ;  /* 0x000000311600780c */ /* 0x040fe40001704270 */
[----:B------:R-:W-:Y:S02]  /*3e40*/  FMNMX.FTZ R24, R163, R24, !PT ;  /* 0x00000018a3187209 */ /* 0x000fe40007810000 */
[----:B------:R-:W-:Y:S02]  /*3e50*/  ISETP.LT.OR P0, PT, R21, 0x32, P0 ;  /* 0x000000321500780c */ /* 0x000fe40000701670 */
[----:B------:R-:W-:Y:S02]  /*3e60*/  FMNMX.FTZ R24, R171, R24, !PT ;  /* 0x00000018ab187209 */ /* 0x000fe40007810000 */
[----:B------:R-:W-:Y:S02]  /*3e70*/  FSEL R143, R143, -INF , !P0 ;  /* 0xff8000008f8f7808 */ /* 0x000fe40004000000 */
[----:B------:R-:W-:-:S02]  /*3e80*/  ISETP.GT.AND P0, PT, R22, 0x38, P2 ;  /* 0x000000381600780c */ /* 0x000fc40001704270 */
[----:B------:R-:W-:Y:S02]  /*3e90*/  FMNMX.FTZ R24, R165, R24, !PT ;  /* 0x00000018a5187209 */ /* 0x000fe40007810000 */
[----:B------:R-:W-:Y:S02]  /*3ea0*/  ISETP.GT.AND P2, PT, R22, 0x39, P2 ;  /* 0x000000391600780c */ /* 0x000fe40001744270 */
[----:B------:R-:W-:Y:S02]  /*3eb0*/  ISETP.LT.OR P0, PT, R21, 0x39, P0 ;  /* 0x000000391500780c */ /* 0x000fe40000701670 */
[----:B------:R-:W-:Y:S02]  /*3ec0*/  FMNMX.FTZ R22, R167, R24, !PT ;  /* 0x00000018a7167209 */ /* 0x000fe40007810000 */
[----:B------:R-:W-:Y:S01]  /*3ed0*/  ISETP.LT.OR P2, PT, R21, 0x3a, P2 ;  /* 0x0000003a1500780c */ /* 0x000fe20001741670 */
[----:B------:R-:W-:Y:S01]  /*3ee0*/  LDSM.16.MT88.4 R24, [R198+0x2900] ;  /* 0x00290000c618783b */ /* 0x000fe20000004200 */
[----:B------:R-:W-:-:S02]  /*3ef0*/  FSEL R141, R141, -INF , !P0 ;  /* 0xff8000008d8d7808 */ /* 0x000fc40004000000 */
[----:B------:R-:W-:Y:S02]  /*3f00*/  FMNMX.FTZ R22, R143, R22, !PT ;  /* 0x000000168f167209 */ /* 0x000fe40007810000 */
[----:B------:R-:W-:Y:S02]  /*3f10*/  FSEL R161, R161, -INF , !P2 ;  /* 0xff800000a1a17808 */ /* 0x000fe40005000000 */
[----:B------:R-:W-:Y:S02]  /*3f20*/  FMNMX.FTZ R22, R141, R22, !PT ;  /* 0x000000168d167209 */ /* 0x000fe40007810000 */
[----:B-1----:R-:W-:Y:S02]  /*3f30*/  FMNMX.FTZ R23, R23, R0, !PT ;  /* 0x0000000017177209 */ /* 0x002fe40007810000 */
[----:B------:R-:W-:-:S03]  /*3f40*/  FMNMX.FTZ R22, R161, R22, !PT ;  /* 0x00000016a1167209 */ /* 0x000fc60007810000 */
[----:B------:R-:W1:Y:S04]  /*3f50*/  SHFL.BFLY PT, R0, R23, 0x1, 0x1f ;  /* 0x0c201f0017007f89 */ /* 0x000e6800000e0000 */
[----:B------:R-:W2:Y:S01]  /*3f60*/  SHFL.BFLY PT, R21, R22, 0x2, 0x1f ;  /* 0x0c401f0016157f89 */ /* 0x000ea200000e0000 */
[----:B-1----:R-:W-:Y:S02]  /*3f70*/  FMNMX.FTZ R0, R23, R0, !PT ;  /* 0x0000000017007209 */ /* 0x002fe40007810000 */
[----:B--2---:R-:W-:-:S03]  /*3f80*/  FMNMX.FTZ R21, R22, R21, !PT ;  /* 0x0000001516157209 */ /* 0x004fc60007810000 */
[C---:B------:R-:W-:Y:S01]  /*3f90*/  FMUL.FTZ R169, R0.reuse, c[0x0][0x2d0] ;  /* 0x0000b40000a97a20 */ /* 0x040fe20000410000 */
[----:B------:R-:W-:Y:S01]  /*3fa0*/  FSETP.NEU.FTZ.AND P0, PT, R0, -INF , PT ;  /* 0xff8000000000780b */ /* 0x000fe20003f1d000 */
[----:B------:R-:W1:Y:S03]  /*3fb0*/  SHFL.BFLY PT, R132, R21, 0x1, 0x1f ;  /* 0x0c201f0015847f89 */ /* 0x000e6600000e0000 */
[----:B------:R-:W-:-:S05]  /*3fc0*/  FSEL R169, R169, RZ, P0 ;  /* 0x000000ffa9a97208 */ /* 0x000fca0000000000 */
[--C-:B------:R-:W-:Y:S02]  /*3fd0*/  FFMA.FTZ R155, R17, c[0x0][0x2d0], -R169.reuse ;  /* 0x0000b400119b7a23 */ /* 0x100fe400000108a9 */
[--C-:B------:R-:W-:Y:S02]  /*3fe0*/  FFMA.FTZ R154, R20, c[0x0][0x2d0], -R169.reuse ;  /* 0x0000b400149a7a23 */ /* 0x100fe400000108a9 */
[--C-:B------:R-:W-:Y:S02]  /*3ff0*/  FFMA.FTZ R153, R16, c[0x0][0x2d0], -R169.reuse ;  /* 0x0000b40010997a23 */ /* 0x100fe400000108a9 */
[--C-:B------:R-:W-:Y:S01]  /*4000*/  FFMA.FTZ R148, R14, c[0x0][0x2d0], -R169.reuse ;  /* 0x0000b4000e947a23 */ /* 0x100fe200000108a9 */
[----:B------:R-:W-:Y:S01]  /*4010*/  MUFU.EX2 R155, R155 ;  /* 0x0000009b009b7308 */ /* 0x000fe20000000800 */
[--C-:B------:R-:W-:Y:S02]  /*4020*/  FFMA.FTZ R135, R6, c[0x0][0x2d0], -R169.reuse ;  /* 0x0000b40006877a23 */ /* 0x100fe400000108a9 */
[----:B------:R-:W-:-:S02]  /*4030*/  FFMA.FTZ R147, R10, c[0x0][0x2d0], -R169 ;  /* 0x0000b4000a937a23 */ /* 0x000fc400000108a9 */
[--C-:B------:R-:W-:Y:S02]  /*4040*/  FFMA.FTZ R146, R8, c[0x0][0x2d0], -R169.reuse ;  /* 0x0000b40008927a23 */ /* 0x100fe400000108a9 */
[--C-:B------:R-:W-:Y:S01]  /*4050*/  FFMA.FTZ R152, R12, c[0x0][0x2d0], -R169.reuse ;  /* 0x0000b4000c987a23 */ /* 0x100fe200000108a9 */
[----:B------:R-:W2:Y:S01]  /*4060*/  MUFU.EX2 R154, R154 ;  /* 0x0000009a009a7308 */ /* 0x000ea20000000800 */
[--C-:B------:R-:W-:Y:S01]  /*4070*/  FFMA.FTZ R159, R164, c[0x0][0x2d0], -R169.reuse ;  /* 0x0000b400a49f7a23 */ /* 0x100fe200000108a9 */
[----:B-1----:R-:W-:Y:S01]  /*4080*/  FMNMX.FTZ R132, R21, R132, !PT ;  /* 0x0000008415847209 */ /* 0x002fe20007810000 */
[--C-:B------:R-:W-:Y:S01]  /*4090*/  FFMA.FTZ R157, R162, c[0x0][0x2d0], -R169.reuse ;  /* 0x0000b400a29d7a23 */ /* 0x100fe200000108a9 */
[----:B------:R-:W-:Y:S01]  /*40a0*/  LDSM.16.MT88.4 R20, [R203+0x900] ;  /* 0x00090000cb14783b */ /* 0x000fe20000004200 */
[--C-:B------:R-:W-:Y:S01]  /*40b0*/  FFMA.FTZ R156, R156, c[0x0][0x2d0], -R169.reuse ;  /* 0x0000b4009c9c7a23 */ /* 0x100fe200000108a9 */
[C---:B------:R-:W-:Y:S01]  /*40c0*/  FSETP.NEU.FTZ.AND P0, PT, R132.reuse, -INF , PT ;  /* 0xff8000008400780b */ /* 0x040fe20003f1d000 */
[----:B------:R-:W-:Y:S01]  /*40d0*/  FMUL.FTZ R160, R132, c[0x0][0x2d0] ;  /* 0x0000b40084a07a20 */ /* 0x000fe20000410000 */
[----:B------:R-:W-:Y:S01]  /*40e0*/  MUFU.EX2 R153, R153 ;  /* 0x0000009900997308 */ /* 0x000fe20000000800 */
[----:B------:R-:W-:-:S02]  /*40f0*/  FFMA.FTZ R158, R158, c[0x0][0x2d0], -R169 ;  /* 0x0000b4009e9e7a23 */ /* 0x000fc400000108a9 */
[----:B------:R-:W-:Y:S01]  /*4100*/  FFMA.FTZ R168, R168, c[0x0][0x2d0], -R169 ;  /* 0x0000b400a8a87a23 */ /* 0x000fe200000108a9 */
[----:B------:R-:W-:Y:S02]  /*4110*/  FSEL R160, R160, RZ, P0 ;  /* 0x000000ffa0a07208 */ /* 0x000fe40000000000 */
[----:B------:R-:W-:Y:S02]  /*4120*/  PLOP3.LUT P0, PT, PT, PT, UP1, 0x40, 0x0 ;  /* 0x000000000000781c */ /* 0x000fe40003f0e818 */
[----:B------:R-:W1:Y:S01]  /*4130*/  MUFU.EX2 R148, R148 ;  /* 0x0000009400947308 */ /* 0x000e620000000800 */
[--C-:B------:R-:W-:Y:S01]  /*4140*/  FFMA.FTZ R149, R18, c[0x0][0x2d0], -R160.reuse ;  /* 0x0000b40012957a23 */ /* 0x100fe200000108a0 */
[----:B--2---:R-:W-:Y:S01]  /*4150*/  F2FP.BF16.PACK_AB R96, R154, R155 ;  /* 0x0000009b9a60723e */ /* 0x004fe200000010ff */
[--C-:B------:R-:W-:Y:S02]  /*4160*/  FFMA.FTZ R150, R19, c[0x0][0x2d0], -R160.reuse ;  /* 0x0000b40013967a23 */ /* 0x100fe400000108a0 */
[--C-:B------:R-:W-:Y:S01]  /*4170*/  FFMA.FTZ R151, R7, c[0x0][0x2d0], -R160.reuse ;  /* 0x0000b40007977a23 */ /* 0x100fe200000108a0 */
[----:B------:R-:W-:Y:S01]  /*4180*/  LDSM.16.MT88.4 R16, [R197+0x2900] ;  /* 0x00290000c510783b */ /* 0x000fe20000004200 */
[--C-:B------:R-:W-:Y:S01]  /*4190*/  FFMA.FTZ R144, R5, c[0x0][0x2d0], -R160.reuse ;  /* 0x0000b40005907a23 */ /* 0x100fe200000108a0 */
[----:B------:R-:W-:Y:S01]  /*41a0*/  MUFU.EX2 R149, R149 ;  /* 0x0000009500957308 */ /* 0x000fe20000000800 */
[--C-:B------:R-:W-:Y:S01]  /*41b0*/  FFMA.FTZ R3, R11, c[0x0][0x2d0], -R160.reuse ;  /* 0x0000b4000b037a23 */ /* 0x100fe200000108a0 */
[----:B------:R-:W2:Y:S01]  /*41c0*/  LDSM.16.MT88.4 R4, [R196+0x4100] ;  /* 0x00410000c404783b */ /* 0x000ea20000004200 */
[----:B------:R-:W-:-:S02]  /*41d0*/  FFMA.FTZ R2, R9, c[0x0][0x2d0], -R160 ;  /* 0x0000b40009027a23 */ /* 0x000fc400000108a0 */
[--C-:B------:R-:W-:Y:S01]  /*41e0*/  FFMA.FTZ R145, R15, c[0x0][0x2d0], -R160.reuse ;  /* 0x0000b4000f917a23 */ /* 0x100fe200000108a0 */
[----:B------:R-:W3:Y:S01]  /*41f0*/  LDSM.16.MT88.4 R8, [R203+0x2900] ;  /* 0x00290000cb08783b */ /* 0x000ee20000004200 */
[--C-:B------:R-:W-:Y:S01]  /*4200*/  FFMA.FTZ R134, R13, c[0x0][0x2d0], -R160.reuse ;  /* 0x0000b4000d867a23 */ /* 0x100fe200000108a0 */
[----:B------:R-:W4:Y:S01]  /*4210*/  MUFU.EX2 R150, R150 ;  /* 0x0000009600967308 */ /* 0x000f220000000800 */
[----:B-1----:R-:W-:Y:S01]  /*4220*/  F2FP.BF16.PACK_AB R98, R148, R153 ;  /* 0x000000999462723e */ /* 0x002fe200000010ff */
[----:B------:R-:W1:Y:S01]  /*4230*/  LDSM.16.MT88.4 R12, [R196+0x2900] ;  /* 0x00290000c40c783b */ /* 0x000e620000004200 */
[--C-:B------:R-:W-:Y:S02]  /*4240*/  FFMA.FTZ R162, R173, c[0x0][0x2d0], -R160.reuse ;  /* 0x0000b400ada27a23 */ /* 0x100fe400000108a0 */
[--C-:B------:R-:W-:Y:S02]  /*4250*/  FFMA.FTZ R163, R163, c[0x0][0x2d0], -R160.reuse ;  /* 0x0000b400a3a37a23 */ /* 0x100fe400000108a0 */
[--C-:B------:R-:W-:Y:S01]  /*4260*/  FFMA.FTZ R164, R171, c[0x0][0x2d0], -R160.reuse ;  /* 0x0000b400aba47a23 */ /* 0x100fe200000108a0 */
[----:B------:R-:W-:Y:S01]  /*4270*/  MUFU.EX2 R151, R151 ;  /* 0x0000009700977308 */ /* 0x000fe20000000800 */
[----:B------:R-:W-:-:S02]  /*4280*/  FFMA.FTZ R165, R165, c[0x0][0x2d0], -R160 ;  /* 0x0000b400a5a57a23 */ /* 0x000fc400000108a0 */
[--C-:B------:R-:W-:Y:S02]  /*4290*/  FFMA.FTZ R171, R166, c[0x0][0x2d0], -R169.reuse ;  /* 0x0000b400a6ab7a23 */ /* 0x100fe400000108a9 */
[--C-:B------:R-:W-:Y:S02]  /*42a0*/  FFMA.FTZ R166, R142, c[0x0][0x2d0], -R169.reuse ;  /* 0x0000b4008ea67a23 */ /* 0x100fe400000108a9 */
[----:B------:R-:W-:Y:S01]  /*42b0*/  FFMA.FTZ R169, R140, c[0x0][0x2d0], -R169 ;  /* 0x0000b4008ca97a23 */ /* 0x000fe200000108a9 */
[----:B------:R-:W5:Y:S01]  /*42c0*/  MUFU.EX2 R144, R144 ;  /* 0x0000009000907308 */ /* 0x000f620000000800 */
[----:B----4-:R-:W-:Y:S01]  /*42d0*/  F2FP.BF16.PACK_AB R97, R150, R149 ;  /* 0x000000959661723e */ /* 0x010fe200000010ff */
[--C-:B------:R-:W-:Y:S02]  /*42e0*/  FFMA.FTZ R167, R167, c[0x0][0x2d0], -R160.reuse ;  /* 0x0000b400a7a77a23 */ /* 0x100fe400000108a0 */
[--C-:B------:R-:W-:Y:S02]  /*42f0*/  FFMA.FTZ R170, R143, c[0x0][0x2d0], -R160.reuse ;  /* 0x0000b4008faa7a23 */ /* 0x100fe400000108a0 */
[----:B------:R-:W-:-:S02]  /*4300*/  FFMA.FTZ R172, R141, c[0x0][0x2d0], -R160 ;  /* 0x0000b4008dac7a23 */ /* 0x000fc400000108a0 */
[----:B------:R-:W-:Y:S01]  /*4310*/  MUFU.EX2 R152, R152 ;  /* 0x0000009800987308 */ /* 0x000fe20000000800 */
[----:B------:R-:W-:Y:S01]  /*4320*/  FFMA.FTZ R215, R161, c[0x0][0x2d0], -R160 ;  /* 0x0000b400a1d77a23 */ /* 0x000fe200000108a0 */
[----:B------:R-:W-:Y:S01]  /*4330*/  LDSM.16.MT88.4 R140, [R198+0x1900] ;  /* 0x00190000c68c783b */ /* 0x000fe20000004200 */
[----:B------:R-:W-:Y:S02]  /*4340*/  FADD.FTZ R154, R155, R154 ;  /* 0x0000009a9b9a7221 */ /* 0x000fe40000010000 */
[----:B------:R-:W-:Y:S02]  /*4350*/  FADD.FTZ R150, R149, R150 ;  /* 0x0000009695967221 */ /* 0x000fe40000010000 */
[----:B------:R-:W-:Y:S01]  /*4360*/  FADD.FTZ R153, R153, R154 ;  /* 0x0000009a99997221 */ /* 0x000fe20000010000 */
[----:B-----5:R-:W-:Y:S01]  /*4370*/  F2FP.BF16.PACK_AB R99, R144, R151 ;  /* 0x000000979063723e */ /* 0x020fe200000010ff */
[----:B------:R-:W4:Y:S01]  /*4380*/  MUFU.EX2 R147, R147 ;  /* 0x0000009300937308 */ /* 0x000f220000000800 */
[----:B------:R-:W-:-:S02]  /*4390*/  FADD.FTZ R151, R151, R150 ;  /* 0x0000009697977221 */ /* 0x000fc40000010000 */
        /* <DEDUP_REMOVED lines=46> */
[C---:B--2---:R-:W-:Y:S07]  /*4680*/  HMMA.16816.F32.BF16 R92, R96.reuse, R4, RZ ;  /* 0x00000004605c723c */ /* 0x044fee00000418ff */
[----:B----4-:R-:W-:Y:S01]  /*4690*/  F2FP.BF16.PACK_AB R4, R147, R152 ;  /* 0x000000989304723e */ /* 0x010fe200000010ff */
[----:B------:R-:W-:Y:S01]  /*46a0*/  HMMA.16816.F32.BF16 R96, R96, R6, RZ ;  /* 0x000000066060723c */ /* 0x000fe200000418ff */
[----:B-----5:R-:W-:Y:S01]  /*46b0*/  F2FP.BF16.PACK_AB R5, R134, R145 ;  /* 0x000000918605723e */ /* 0x020fe200000010ff */
[----:B------:R-:W-:-:S02]  /*46c0*/  FADD.FTZ R152, R152, R153 ;  /* 0x0000009998987221 */ /* 0x000fc40000010000 */
[----:B------:R-:W-:Y:S02]  /*46d0*/  FADD.FTZ R145, R145, R144 ;  /* 0x0000009091917221 */ /* 0x000fe40000010000 */
[----:B------:R-:W-:Y:S01]  /*46e0*/  FADD.FTZ R147, R147, R152 ;  /* 0x0000009893937221 */ /* 0x000fe20000010000 */
[----:B------:R-:W-:Y:S01]  /*46f0*/  F2FP.BF16.PACK_AB R6, R135, R146 ;  /* 0x000000928706723e */ /* 0x000fe200000010ff */
[----:B------:R-:W-:Y:S01]  /*4700*/  FADD.FTZ R134, R134, R145 ;  /* 0x0000009186867221 */ /* 0x000fe20000010000 */
[----:B-1----:R-:W-:Y:S01]  /*4710*/  F2FP.BF16.PACK_AB R7, R2, R3 ;  /* 0x000000030207723e */ /* 0x002fe200000010ff */
        /* <DEDUP_REMOVED lines=13> */
[C---:B------:R-:W-:Y:S08]  /*47f0*/  HMMA.16816.F32.BF16 R60, R4.reuse, R12, R60 ;  /* 0x0000000c043c723c */ /* 0x040ff0000004183c */
        /* <DEDUP_REMOVED lines=77> */
[C---:B------:R-:W-:Y:S01]  /*4cd0*/  F2FP.BF16.PACK_AB R5, R170.reuse, R167 ;  /* 0x000000a7aa05723e */ /* 0x040fe200000010ff */
        /* <DEDUP_REMOVED lines=35> */
[----:B------:R-:W-:Y:S07]  /*4f10*/  @P0 BRA `(.L_x_177) ;  /* 0x0000015000000947 */ /* 0x000fee0003800000 */
[----:B------:R-:W-:Y:S01]  /*4f20*/  ISETP.LT.AND P0, PT, RZ, UR4, PT ;  /* 0x00000004ff007c0c */ /* 0x000fe2000bf01270 */
[----:B------:R-:W-:-:S02]  /*4f30*/  UIADD3 UR26, UR4, -0x1, URZ ;  /* 0xffffffff041a7890 */ /* 0x000fc4000fffe03f */
[----:B------:R-:W-:-:S10]  /*4f40*/  ULDC UR24, c[0x0][0x32c] ;  /* 0x0000cb0000187ab9 */ /* 0x000fd40000000800 */
[----:B------:R-:W-:Y:S05]  /*4f50*/  @P0 BRA `(.L_x_178) ;  /* 0x0000008000000947 */ /* 0x000fea0003800000 */
[----:B------:R-:W-:Y:S02]  /*4f60*/  UISETP.NE.AND UP0, UPT, UR24, 0x1, UPT ;  /* 0x000000011800788c */ /* 0x000fe4000bf05270 */
[----:B------:R-:W-:-:S03]  /*4f70*/  UIADD3 UR26, -UR4, URZ, URZ ;  /* 0x0000003f041a7290 */ /* 0x000fc6000fffe13f */
[----:B------:R-:W-:Y:S02]  /*4f80*/  ULDC.64 UR4, c[0x0][0x330] ;  /* 0x0000cc0000047ab9 */ /* 0x000fe40000000a00 */
[----:B------:R-:W-:-:S07]  /*4f90*/  UIMAD.WIDE.U32 UR28, UR26, UR4, URZ ;  /* 0x000000041a1c72a5 */ /* 0x000fce000f8e003f */
[----:B------:R-:W-:Y:S02]  /*4fa0*/  @UP0 UMOV UR27, UR29 ;  /* 0x0000001d001b0c82 */ /* 0x000fe40008000000 */
[----:B------:R-:W-:-:S04]  /*4fb0*/  @UP0 USHF.R.U32.HI UR26, URZ, UR5, UR27 ;  /* 0x000000053f1a0299 */ /* 0x000fc8000801161b */
[----:B------:R-:W-:Y:S01]  /*4fc0*/  ULOP3.LUT UR26, URZ, UR26, URZ, 0x33, !UPT ;  /* 0x0000001a3f1a7292 */ /* 0x000fe2000f8e333f */
[----:B------:R-:W-:Y:S05]  /*4fd0*/  BRA `(.L_x_179) ;  /* 0x0000005000007947 */ /* 0x000fea0003800000 */
.L_x_178:
[----:B------:R-:W-:Y:S02]  /*4fe0*/  UISETP.NE.AND UP0, UPT, UR24, 0x1, UPT ;  /* 0x000000011800788c */ /* 0x000fe4000bf05270 */
[----:B------:R-:W-:Y:S02]  /*4ff0*/  ULDC.64 UR4, c[0x0][0x330] ;  /* 0x0000cc0000047ab9 */ /* 0x000fe40000000a00 */
[----:B------:R-:W-:-:S07]  /*5000*/  UIMAD.WIDE.U32 UR28, UR26, UR4, URZ ;  /* 0x000000041a1c72a5 */ /* 0x000fce000f8e003f */
[----:B------:R-:W-:Y:S02]  /*5010*/  @UP0 UMOV UR27, UR29 ;  /* 0x0000001d001b0c82 */ /* 0x000fe40008000000 */
[----:B------:R-:W-:Y:S02]  /*5020*/  @UP0 USHF.R.U32.HI UR26, URZ, UR5, UR27 ;  /* 0x000000053f1a0299 */ /* 0x000fe4000801161b */
.L_x_179:
[----:B------:R-:W-:Y:S02]  /*5030*/  ULDC UR4, c[0x0][0x32c] ;  /* 0x0000cb0000047ab9 */ /* 0x000fe40000000800 */
[----:B------:R-:W-:-:S04]  /*5040*/  UIMAD UR4, UR26, UR24, UR4 ;  /* 0x000000181a0472a4 */ /* 0x000fc8000f8e0204 */
[----:B------:R-:W-:-:S04]  /*5050*/  UISETP.LT.AND UP0, UPT, UR25, UR4, UPT ;  /* 0x000000041900728c */ /* 0x000fc8000bf01270 */
[----:B------:R-:W-:-:S04]  /*5060*/  USEL UR25, UR25, UR4, UP0 ;  /* 0x0000000419197287 */ /* 0x000fc80008000000 */
.L_x_177:
[----:B------:R-:W-:-:S04]  /*5070*/  USHF.R.S32.HI UR4, URZ, 0x1f, UR25 ;  /* 0x0000001f3f047899 */ /* 0x000fc80008011419 */
[----:B------:R-:W-:-:S04]  /*5080*/  ULEA.HI UR4, UR4, UR25, URZ, 0x6 ;  /* 0x0000001904047291 */ /* 0x000fc8000f8f303f */
[----:B------:R-:W-:-:S04]  /*5090*/  USHF.R.S32.HI UR4, URZ, 0x6, UR4 ;  /* 0x000000063f047899 */ /* 0x000fc80008011404 */
[----:B------:R-:W-:-:S04]  /*50a0*/  UISETP.LT.AND UP0, UPT, UR7, UR4, UPT ;  /* 0x000000040700728c */ /* 0x000fc8000bf01270 */
[----:B------:R-:W-:-:S04]  /*50b0*/  USEL UR4, UR7, UR4, !UP0 ;  /* 0x0000000407047287 */ /* 0x000fc8000c000000 */
[----:B------:R-:W-:-:S06]  /*50c0*/  UISETP.GE.AND UP0, UPT, UR21, UR4, UPT ;  /* 0x000000041500728c */ /* 0x000fcc000bf06270 */
[----:B------:R-:W-:-:S13]  /*50d0*/  PLOP3.LUT P0, PT, PT, PT, UP0, 0x40, 0x0 ;  /* 0x000000000000781c */ /* 0x000fda0003f0e808 */
[----:B------:R-:W-:Y:S05]  /*50e0*/  @P0 BRA `(.L_x_180) ;  /* 0x00003bb000000947 */ /* 0x000fea0003800000 */
[C---:B------:R-:W-:Y:S01]  /*50f0*/  SHF.L.U64.HI R224, R218.reuse, 0x1, R133 ;  /* 0x00000001dae07819 */ /* 0x040fe20000010285 */
[----:B------:R-:W-:Y:S01]  /*5100*/  IMAD.MOV.U32 R2, RZ, RZ, R132 ;  /* 0x000000ffff027224 */ /* 0x000fe200078e0084 */
[----:B------:R-:W-:Y:S01]  /*5110*/  SHF.L.U32 R223, R218, 0x1, RZ ;  /* 0x00000001dadf7819 */ /* 0x000fe200000006ff */
[----:B------:R-:W-:Y:S01]  /*5120*/  IMAD.MOV.U32 R3, RZ, RZ, R0 ;  /* 0x000000ffff037224 */ /* 0x000fe200078e0000 */
[C---:B------:R-:W-:Y:S01]  /*5130*/  SHF.L.U64.HI R222, R217.reuse, 0x1, R220 ;  /* 0x00000001d9de7819 */ /* 0x040fe200000102dc */
[----:B------:R-:W-:Y:S01]  /*5140*/  IMAD.SHL.U32 R183, R217, 0x2, RZ ;  /* 0x00000002d9b77824 */ /* 0x000fe200078e00ff */
[----:B------:R-:W-:Y:S02]  /*5150*/  SEL R182, RZ, 0x10, P5 ;  /* 0x00000010ffb67807 */ /* 0x000fe40002800000 */
[C---:B------:R-:W-:Y:S02]  /*5160*/  SHF.L.U64.HI R181, R216.reuse, 0x1, R219 ;  /* 0x00000001d8b57819 */ /* 0x040fe400000102db */
[----:B------:R-:W-:-:S02]  /*5170*/  SHF.L.U32 R180, R216, 0x1, RZ ;  /* 0x00000001d8b47819 */ /* 0x000fc400000006ff */
.L_x_191:
[----:B------:R-:W-:Y:S04]  /*5180*/  DEPBAR.LE SB0, 0x0 ;  /* 0x000080000000791a */ /* 0x000fe80000000000 */
[----:B------:R-:W-:Y:S01]  /*5190*/  BAR.SYNC.DEFER_BLOCKING 0x0 ;  /* 0x0000000000007b1d */ /* 0x000fe20000010000 */
[----:B------:R-:W-:Y:S06]  /*51a0*/  UISETP.GT.AND UP0, UPT, UR7, UR21, UPT ;  /* 0x000000150700728c */ /* 0x000fec000bf04270 */
[----:B------:R-:W-:Y:S01]  /*51b0*/  PLOP3.LUT P0, PT, PT, PT, UP0, 0x80, 0x0 ;  /* 0x000000000000781c */ /* 0x000fe20003f0f008 */
[----:B------:R1:W2:Y:S04]  /*51c0*/  LDSM.16.M88.4 R132, [R206+0xc100] ;  /* 0x00c10000ce84783b */ /* 0x0002a80000000200 */
[----:B------:R1:W3:Y:S04]  /*51d0*/  LDSM.16.M88.4 R136, [R205+0x6100] ;  /* 0x00610000cd88783b */ /* 0x0002e80000000200 */
[----:B------:R1:W4:Y:S04]  /*51e0*/  LDSM.16.M88.4 R140, [R205+0x6900] ;  /* 0x00690000cd8c783b */ /* 0x0003280000000200 */
[----:B------:R1:W1:Y:S04]  /*51f0*/  LDSM.16.M88.4 R144, [R205+0x7100] ;  /* 0x00710000cd90783b */ /* 0x0002680000000200 */
[----:B------:R1:W1:Y:S04]  /*5200*/  LDSM.16.M88.4 R148, [R205+0x7900] ;  /* 0x00790000cd94783b */ /* 0x0002680000000200 */
[----:B------:R1:W1:Y:S04]  /*5210*/  LDSM.16.M88.4 R152, [R202+0xc100] ;  /* 0x00c10000ca98783b */ /* 0x0002680000000200 */
[----:B------:R1:W1:Y:S04]  /*5220*/  LDSM.16.M88.4 R156, [R204] ;  /* 0x00000000cc9c783b */ /* 0x0002680000000200 */
[----:B------:R1:W1:Y:S04]  /*5230*/  LDSM.16.M88.4 R160, [R195] ;  /* 0x00000000c3a0783b */ /* 0x0002680000000200 */
[----:B------:R1:W1:Y:S04]  /*5240*/  LDSM.16.M88.4 R164, [R194] ;  /* 0x00000000c2a4783b */ /* 0x0002680000000200 */
[----:B------:R1:W1:Y:S01]  /*5250*/  LDSM.16.M88.4 R168, [R193] ;  /* 0x00000000c1a8783b */ /* 0x0002620000000200 */
[----:B------:R-:W-:-:S05]  /*5260*/  @P0 BRA `(.L_x_181) ;  /* 0x0000029000000947 */ /* 0x000fca0003800000 */
[----:B------:R-:W-:Y:S01]  /*5270*/  SHF.R.S32.HI R5, RZ, 0x1f, R208 ;  /* 0x0000001fff057819 */ /* 0x000fe200000114d0 */
[----:B------:R-:W-:Y:S01]  /*5280*/  IMAD.WIDE.U32 R8, R208, c[0x0][0x208], RZ ;  /* 0x00008200d0087a25 */ /* 0x000fe200078e00ff */
[----:B------:R-:W-:Y:S02]  /*5290*/  SHF.R.S32.HI R4, RZ, 0x1f, R207 ;  /* 0x0000001fff047819 */ /* 0x000fe400000114cf */
[----:B------:R-:W-:Y:S01]  /*52a0*/  IADD3 R10, -R182, 0x10, RZ ;  /* 0x00000010b60a7810 */ /* 0x000fe20007ffe1ff */
[----:B------:R-:W-:Y:S02]  /*52b0*/  IMAD R5, R5, c[0x0][0x208], RZ ;  /* 0x0000820005057a24 */ /* 0x000fe400078e02ff */
[----:B------:R-:W-:Y:S01]  /*52c0*/  IMAD R4, R4, c[0x0][0x218], RZ ;  /* 0x0000860004047a24 */ /* 0x000fe200078e02ff */
[----:B------:R-:W-:Y:S01]  /*52d0*/  LOP3.LUT R10, R10, 0xf, RZ, 0xc0, !PT ;  /* 0x0000000f0a0a7812 */ /* 0x000fe200078ec0ff */
[----:B------:R-:W-:Y:S02]  /*52e0*/  IMAD R5, R208, c[0x0][0x20c], R5 ;  /* 0x00008300d0057a24 */ /* 0x000fe400078e0205 */
[----:B------:R-:W-:Y:S02]  /*52f0*/  IMAD R4, R207, c[0x0][0x21c], R4 ;  /* 0x00008700cf047a24 */ /* 0x000fe400078e0204 */
[----:B------:R-:W-:Y:S04]  /*5300*/  IMAD.IADD R9, R9, 0x1, R5 ;  /* 0x0000000109097824 */ /* 0x000fe800078e0205 */
[----:B------:R-:W-:Y:S05]  /*5310*/  IMAD.WIDE.U32 R8, R207, c[0x0][0x218], R8 ;  /* 0x00008600cf087a25 */ /* 0x000fea00078e0008 */
[----:B------:R-:W-:Y:S04]  /*5320*/  IADD3 R0, P0, R8, UR16, RZ ;  /* 0x0000001008007c10 */ /* 0x000fe8000ff1e0ff */
[----:B------:R-:W-:Y:S02]  /*5330*/  IADD3.X R9, R9, UR9, R4, P0, !PT ;  /* 0x0000000909097c10 */ /* 0x000fe400087fe404 */
[C---:B------:R-:W-:Y:S04]  /*5340*/  LEA R12, P0, R0.reuse, c[0x0][0x1f8], 0x1 ;  /* 0x00007e00000c7a11 */ /* 0x040fe800078008ff */
[----:B------:R-:W-:Y:S01]  /*5350*/  LEA.HI.X R6, R0, c[0x0][0x1fc], R9, 0x1, P0 ;  /* 0x00007f0000067a11 */ /* 0x000fe200000f0c09 */
[----:B------:R-:W-:Y:S01]  /*5360*/  SHFL.IDX PT, R4, R12, RZ, 0x181f ;  /* 0x00181fff0c047589 */ /* 0x000fe200000e0000 */
[----:B------:R-:W-:Y:S03]  /*5370*/  IADD3 R9, -R221, 0x10, RZ ;  /* 0x00000010dd097810 */ /* 0x000fe60007ffe1ff */
[----:B------:R-:W5:Y:S01]  /*5380*/  SHFL.IDX PT, R0, R12, 0x1, 0x181f ;  /* 0x00381f000c007f89 */ /* 0x000f6200000e0000 */
[----:B------:R-:W-:Y:S03]  /*5390*/  LOP3.LUT R9, R9, 0xf, RZ, 0xc0, !PT ;  /* 0x0000000f09097812 */ /* 0x000fe600078ec0ff */
[----:B------:R-:W4:Y:S04]  /*53a0*/  SHFL.IDX PT, R5, R6, 0x1, 0x181f ;  /* 0x00381f0006057f89 */ /* 0x000f2800000e0000 */
[----:B------:R-:W3:Y:S01]  /*53b0*/  SHFL.IDX PT, R7, R6, RZ, 0x181f ;  /* 0x00181fff06077589 */ /* 0x000ee200000e0000 */
[-C--:B-----5:R-:W-:Y:S04]  /*53c0*/  IADD3 R10, P2, P0, R10, R0.reuse, R183 ;  /* 0x000000000a0a7210 */ /* 0x0a0fe8000785e0b7 */
[-C--:B----4-:R-:W-:Y:S02]  /*53d0*/  IADD3.X R11, RZ, R5.reuse, R222, P2, P0 ;  /* 0x00000005ff0b7210 */ /* 0x090fe400017e04de */
[----:B------:R-:W-:Y:S04]  /*53e0*/  IADD3 R8, P2, P0, R9, R0, R180 ;  /* 0x0000000009087210 */ /* 0x000fe8000785e0b4 */
[--C-:B------:R-:W-:Y:S02]  /*53f0*/  IADD3.X R9, RZ, R5, R181.reuse, P2, P0 ;  /* 0x00000005ff097210 */ /* 0x100fe400017e04b5 */
[C---:B------:R-:W-:Y:S02]  /*5400*/  IADD3 R14, P2, R4.reuse, R223, RZ ;  /* 0x000000df040e7210 */ /* 0x040fe40007f5e0ff */
[C---:B------:R-:W-:Y:S03]  /*5410*/  IADD3 R12, P0, R4.reuse, R183, RZ ;  /* 0x000000b7040c7210 */ /* 0x040fe60007f1e0ff */
[C---:B---3--:R-:W-:Y:S01]  /*5420*/  IMAD.X R15, R7.reuse, 0x1, R224, P2 ;  /* 0x00000001070f7824 */ /* 0x048fe200010e06e0 */
[----:B------:R-:W-:Y:S01]  /*5430*/  IADD3 R6, P2, R4, R180, RZ ;  /* 0x000000b404067210 */ /* 0x000fe20007f5e0ff */
[C---:B------:R-:W-:Y:S01]  /*5440*/  IMAD.X R13, R7.reuse, 0x1, R222, P0 ;  /* 0x00000001070d7824 */ /* 0x040fe200000e06de */
[----:B------:R-:W-:Y:S02]  /*5450*/  IADD3 R4, P0, R0, R223, RZ ;  /* 0x000000df00047210 */ /* 0x000fe40007f1e0ff */
[----:B------:R3:W-:Y:S01]  /*5460*/  LDGSTS.E.BYPASS.LTC128B.128 [R213], [R14.64], !P6 ;  /* 0x000000000ed57fae */ /* 0x0007e2000f101d56 */
[----:B------:R-:W-:Y:S01]  /*5470*/  IMAD.X R7, R7, 0x1, R181, P2 ;  /* 0x0000000107077824 */ /* 0x000fe200010e06b5 */
[----:B------:R-:W-:Y:S01]  /*5480*/  ISETP.NE.U32.AND P2, PT, R182, RZ, PT ;  /* 0x000000ffb600720c */ /* 0x000fe20003f45070 */
[----:B------:R-:W-:Y:S01]  /*5490*/  IMAD.X R5, R5, 0x1, R224, P0 ;  /* 0x0000000105057824 */ /* 0x000fe200000e06e0 */
[----:B------:R3:W-:Y:S01]  /*54a0*/  LDGSTS.E.BYPASS.LTC128B.128 [R213+0x2000], [R12.64], !P5 ;  /* 0x020000000cd57fae */ /* 0x0007e2000e901d56 */
[----:B------:R-:W-:Y:S03]  /*54b0*/  ISETP.NE.U32.AND P0, PT, R221, RZ, PT ;  /* 0x000000ffdd00720c */ /* 0x000fe60003f05070 */
[----:B------:R3:W-:Y:S04]  /*54c0*/  LDGSTS.E.BYPASS.LTC128B.128 [R213+0x4000], [R6.64], !P4 ;  /* 0x0400000006d57fae */ /* 0x0007e8000e101d56 */
[----:B------:R3:W-:Y:S04]  /*54d0*/  LDGSTS.E.BYPASS.LTC128B.128 [R213+0x1000], [R4.64], !P6 ;  /* 0x0100000004d57fae */ /* 0x0007e8000f101d56 */
[----:B------:R3:W-:Y:S04]  /*54e0*/  LDGSTS.E.BYPASS.LTC128B.128.ZFILL [R213+0x3000], [R10.64], P2 ;  /* 0x030000000ad57fae */ /* 0x0007e80009141d56 */
[----:B------:R3:W-:Y:S02]  /*54f0*/  LDGSTS.E.BYPASS.LTC128B.128.ZFILL [R213+0x5000], [R8.64], P0 ;  /* 0x0500000008d57fae */ /* 0x0007e40008141d56 */
.L_x_181:
[C---:B--23--:R-:W-:Y:S01]  /*5500*/  HMMA.16816.F32.BF16 R4, R132.reuse, R136, RZ ;  /* 0x000000888404723c */ /* 0x04cfe200000418ff */
[----:B------:R-:W-:Y:S01]  /*5510*/  LDSM.16.M88.4 R172, [R201+0xc100] ;  /* 0x00c10000c9ac783b */ /* 0x000fe20000000200 */
[----:B------:R-:W-:Y:S06]  /*5520*/  UISETP.GT.AND UP0, UPT, UR21, UR7, UPT ;  /* 0x000000071500728c */ /* 0x000fec000bf04270 */
[C---:B------:R-:W-:Y:S01]  /*5530*/  HMMA.16816.F32.BF16 R8, R132.reuse, R138, RZ ;  /* 0x0000008a8408723c */ /* 0x040fe200000418ff */
[----:B------:R-:W0:Y:S01]  /*5540*/  LDGDEPBAR ;  /* 0x00000000000079af */ /* 0x000e220000000000 */
[----:B------:R-:W-:Y:S06]  /*5550*/  PLOP3.LUT P0, PT, PT, PT, UP0, 0x40, 0x0 ;  /* 0x000000000000781c */ /* 0x000fec0003f0e808 */
[C---:B----4-:R-:W-:Y:S01]  /*5560*/  HMMA.16816.F32.BF16 R12, R132.reuse, R140, RZ ;  /* 0x0000008c840c723c */ /* 0x050fe200000418ff */
[----:B------:R-:W2:Y:S07]  /*5570*/  LDSM.16.M88.4 R176, [R200+0x6100] ;  /* 0x00610000c8b0783b */ /* 0x000eae0000000200 */
[C---:B------:R-:W-:Y:S01]  /*5580*/  HMMA.16816.F32.BF16 R16, R132.reuse, R142, RZ ;  /* 0x0000008e8410723c */ /* 0x040fe200000418ff */
[----:B------:R-:W-:Y:S07]  /*5590*/  LDSM.16.M88.4 R136, [R200+0x7100] ;  /* 0x00710000c888783b */ /* 0x000fee0000000200 */
[C---:B-1----:R-:W-:Y:S01]  /*55a0*/  HMMA.16816.F32.BF16 R20, R132.reuse, R144, RZ ;  /* 0x000000908414723c */ /* 0x042fe200000418ff */
[----:B------:R-:W-:Y:S07]  /*55b0*/  LDSM.16.M88.4 R140, [R200+0x7900] ;  /* 0x00790000c88c783b */ /* 0x000fee0000000200 */
[C---:B------:R-:W-:Y:S01]  /*55c0*/  HMMA.16816.F32.BF16 R24, R132.reuse, R146, RZ ;  /* 0x000000928418723c */ /* 0x040fe200000418ff */
[----:B------:R-:W-:Y:S07]  /*55d0*/  LDSM.16.M88.4 R144, [R199+0xc100] ;  /* 0x00c10000c790783b */ /* 0x000fee0000000200 */
[C---:B------:R-:W-:Y:S08]  /*55e0*/  HMMA.16816.F32.BF16 R28, R132.reuse, R148, RZ ;  /* 0x00000094841c723c */ /* 0x040ff000000418ff */
[----:B------:R-:W-:Y:S01]  /*55f0*/  HMMA.16816.F32.BF16 R32, R132, R150, RZ ;  /* 0x000000968420723c */ /* 0x000fe200000418ff */
[----:B------:R-:W1:Y:S07]  /*5600*/  LDSM.16.M88.4 R132, [R200+0x6900] ;  /* 0x00690000c884783b */ /* 0x000e6e0000000200 */
[C---:B------:R-:W-:Y:S01]  /*5610*/  HMMA.16816.F32.BF16 R4, R152.reuse, R156, R4 ;  /* 0x0000009c9804723c */ /* 0x040fe20000041804 */
[----:B------:R-:W3:Y:S07]  /*5620*/  LDSM.16.M88.4 R148, [R192] ;  /* 0x00000000c094783b */ /* 0x000eee0000000200 */
[C---:B------:R-:W-:Y:S01]  /*5630*/  HMMA.16816.F32.BF16 R8, R152.reuse, R158, R8 ;  /* 0x0000009e9808723c */ /* 0x040fe20000041808 */
[----:B------:R-:W-:Y:S07]  /*5640*/  LDSM.16.M88.4 R156, [R192+0x1000] ;  /* 0x00100000c09c783b */ /* 0x000fee0000000200 */
[C---:B------:R-:W-:Y:S08]  /*5650*/  HMMA.16816.F32.BF16 R12, R152.reuse, R160, R12 ;  /* 0x000000a0980c723c */ /* 0x040ff0000004180c */
[C---:B------:R-:W-:Y:S01]  /*5660*/  HMMA.16816.F32.BF16 R16, R152.reuse, R162, R16 ;  /* 0x000000a29810723c */ /* 0x040fe20000041810 */
[----:B------:R-:W-:Y:S07]  /*5670*/  LDSM.16.M88.4 R160, [R192+0x1800] ;  /* 0x00180000c0a0783b */ /* 0x000fee0000000200 */
[C---:B------:R-:W-:Y:S08]  /*5680*/  HMMA.16816.F32.BF16 R20, R152.reuse, R164, R20 ;  /* 0x000000a49814723c */ /* 0x040ff00000041814 */
[C---:B------:R-:W-:Y:S01]  /*5690*/  HMMA.16816.F32.BF16 R24, R152.reuse, R166, R24 ;  /* 0x000000a69818723c */ /* 0x040fe20000041818 */
[----:B------:R-:W-:Y:S07]  /*56a0*/  LDSM.16.M88.4 R164, [R206+0x10100] ;  /* 0x01010000cea4783b */ /* 0x000fee0000000200 */
[C---:B------:R-:W-:Y:S08]  /*56b0*/  HMMA.16816.F32.BF16 R28, R152.reuse, R168, R28 ;  /* 0x000000a8981c723c */ /* 0x040ff0000004181c */
[----:B------:R-:W-:Y:S01]  /*56c0*/  HMMA.16816.F32.BF16 R32, R152, R170, R32 ;  /* 0x000000aa9820723c */ /* 0x000fe20000041820 */
[----:B------:R-:W4:Y:S07]  /*56d0*/  LDSM.16.M88.4 R152, [R192+0x800] ;  /* 0x00080000c098783b */ /* 0x000f2e0000000200 */
[C---:B--2---:R-:W-:Y:S01]  /*56e0*/  HMMA.16816.F32.BF16 R4, R172.reuse, R176, R4 ;  /* 0x000000b0ac04723c */ /* 0x044fe20000041804 */
[----:B------:R-:W2:Y:S07]  /*56f0*/  LDSM.16.M88.4 R168, [R205+0x8100] ;  /* 0x00810000cda8783b */ /* 0x000eae0000000200 */
[C---:B------:R-:W-:Y:S01]  /*5700*/  HMMA.16816.F32.BF16 R8, R172.reuse, R178, R8 ;  /* 0x000000b2ac08723c */ /* 0x040fe20000041808 */
[----:B------:R-:W-:Y:S07]  /*5710*/  LDSM.16.M88.4 R176, [R191] ;  /* 0x00000000bfb0783b */ /* 0x000fee0000000200 */
[C---:B-1----:R-:W-:Y:S08]  /*5720*/  HMMA.16816.F32.BF16 R12, R172.reuse, R132, R12 ;  /* 0x00000084ac0c723c */ /* 0x042ff0000004180c */
[C---:B------:R-:W-:Y:S01]  /*5730*/  HMMA.16816.F32.BF16 R16, R172.reuse, R134, R16 ;  /* 0x00000086ac10723c */ /* 0x040fe20000041810 */
[----:B------:R-:W1:Y:S07]  /*5740*/  LDSM.16.M88.4 R132, [R205+0x8900] ;  /* 0x00890000cd84783b */ /* 0x000e6e0000000200 */
[C---:B------:R-:W-:Y:S08]  /*5750*/  HMMA.16816.F32.BF16 R20, R172.reuse, R136, R20 ;  /* 0x00000088ac14723c */ /* 0x040ff00000041814 */
[C---:B------:R-:W-:Y:S01]  /*5760*/  HMMA.16816.F32.BF16 R24, R172.reuse, R138, R24 ;  /* 0x0000008aac18723c */ /* 0x040fe20000041818 */
[----:B------:R-:W5:Y:S07]  /*5770*/  LDSM.16.M88.4 R136, [R205+0x9100] ;  /* 0x00910000cd88783b */ /* 0x000f6e0000000200 */
[C---:B------:R-:W-:Y:S08]  /*5780*/  HMMA.16816.F32.BF16 R28, R172.reuse, R140, R28 ;  /* 0x0000008cac1c723c */ /* 0x040ff0000004181c */
[----:B------:R-:W-:Y:S01]  /*5790*/  HMMA.16816.F32.BF16 R32, R172, R142, R32 ;  /* 0x0000008eac20723c */ /* 0x000fe20000041820 */
[----:B------:R-:W1:Y:S07]  /*57a0*/  LDSM.16.M88.4 R140, [R205+0x9900] ;  /* 0x00990000cd8c783b */ /* 0x000e6e0000000200 */
[C---:B---3--:R-:W-:Y:S01]  /*57b0*/  HMMA.16816.F32.BF16 R4, R144.reuse, R148, R4 ;  /* 0x000000949004723c */ /* 0x048fe20000041804 */
[----:B------:R-:W3:Y:S07]  /*57c0*/  LDSM.16.M88.4 R172, [R202+0x10100] ;  /* 0x01010000caac783b */ /* 0x000eee0000000200 */
[C---:B------:R-:W-:Y:S01]  /*57d0*/  HMMA.16816.F32.BF16 R8, R144.reuse, R150, R8 ;  /* 0x000000969008723c */ /* 0x040fe20000041808 */
[----:B------:R-:W-:Y:S07]  /*57e0*/  LDSM.16.M88.4 R148, [R189] ;  /* 0x00000000bd94783b */ /* 0x000fee0000000200 */
[C---:B----4-:R-:W-:Y:S08]  /*57f0*/  HMMA.16816.F32.BF16 R12, R144.reuse, R152, R12 ;  /* 0x00000098900c723c */ /* 0x050ff0000004180c */
[C---:B------:R-:W-:Y:S01]  /*5800*/  HMMA.16816.F32.BF16 R16, R144.reuse, R154, R16 ;  /* 0x0000009a9010723c */ /* 0x040fe20000041810 */
[----:B------:R-:W-:Y:S07]  /*5810*/  LDSM.16.M88.4 R152, [R188] ;  /* 0x00000000bc98783b */ /* 0x000fee0000000200 */
[C---:B------:R-:W-:Y:S08]  /*5820*/  HMMA.16816.F32.BF16 R20, R144.reuse, R156, R20 ;  /* 0x0000009c9014723c */ /* 0x040ff00000041814 */
[C---:B------:R-:W-:Y:S01]  /*5830*/  HMMA.16816.F32.BF16 R24, R144.reuse, R158, R24 ;  /* 0x0000009e9018723c */ /* 0x040fe20000041818 */
[----:B------:R-:W-:Y:S07]  /*5840*/  LDSM.16.M88.4 R156, [R201+0x10100] ;  /* 0x01010000c99c783b */ /* 0x000fee0000000200 */
[C---:B------:R-:W-:Y:S08]  /*5850*/  HMMA.16816.F32.BF16 R28, R144.reuse, R160, R28 ;  /* 0x000000a0901c723c */ /* 0x040ff0000004181c */
[----:B------:R-:W-:Y:S01]  /*5860*/  HMMA.16816.F32.BF16 R32, R144, R162, R32 ;  /* 0x000000a29020723c */ /* 0x000fe20000041820 */
[----:B------:R-:W4:Y:S07]  /*5870*/  LDSM.16.M88.4 R144, [R190] ;  /* 0x00000000be90783b */ /* 0x000f2e0000000200 */
[C---:B--2---:R-:W-:Y:S01]  /*5880*/  HMMA.16816.F32.BF16 R4, R164.reuse, R168, R4 ;  /* 0x000000a8a404723c */ /* 0x044fe20000041804 */
[----:B------:R-:W2:Y:S07]  /*5890*/  LDSM.16.M88.4 R160, [R200+0x8100] ;  /* 0x00810000c8a0783b */ /* 0x000eae0000000200 */
[C---:B------:R-:W-:Y:S01]  /*58a0*/  HMMA.16816.F32.BF16 R8, R164.reuse, R170, R8 ;  /* 0x000000aaa408723c */ /* 0x040fe20000041808 */
[----:B------:R-:W-:Y:S07]  /*58b0*/  LDSM.16.M88.4 R168, [R192+0x2000] ;  /* 0x00200000c0a8783b */ /* 0x000fee0000000200 */
[C---:B-1----:R-:W-:Y:S08]  /*58c0*/  HMMA.16816.F32.BF16 R12, R164.reuse, R132, R12 ;  /* 0x00000084a40c723c */ /* 0x042ff0000004180c */
[C---:B------:R-:W-:Y:S01]  /*58d0*/  HMMA.16816.F32.BF16 R16, R164.reuse, R134, R16 ;  /* 0x00000086a410723c */ /* 0x040fe20000041810 */
[----:B------:R-:W1:Y:S07]  /*58e0*/  LDSM.16.M88.4 R132, [R200+0x8900] ;  /* 0x00890000c884783b */ /* 0x000e6e0000000200 */
[C---:B-----5:R-:W-:Y:S08]  /*58f0*/  HMMA.16816.F32.BF16 R20, R164.reuse, R136, R20 ;  /* 0x00000088a414723c */ /* 0x060ff00000041814 */
        /* <DEDUP_REMOVED lines=8> */
[----:B------:R-:W-:Y:S07]  /*5980*/  LDSM.16.M88.4 R176, [R205+0xa100] ;  /* 0x00a10000cdb0783b */ /* 0x000fee0000000200 */
[C---:B----4-:R-:W-:Y:S08]  /*5990*/  HMMA.16816.F32.BF16 R12, R172.reuse, R144, R12 ;  /* 0x00000090ac0c723c */ /* 0x050ff0000004180c */
[C---:B------:R-:W-:Y:S01]  /*59a0*/  HMMA.16816.F32.BF16 R16, R172.reuse, R146, R16 ;  /* 0x00000092ac10723c */ /* 0x040fe20000041810 */
[----:B------:R-:W4:Y:S07]  /*59b0*/  LDSM.16.M88.4 R144, [R192+0x2800] ;  /* 0x00280000c090783b */ /* 0x000f2e0000000200 */
[C---:B------:R-:W-:Y:S08]  /*59c0*/  HMMA.16816.F32.BF16 R20, R172.reuse, R148, R20 ;  /* 0x00000094ac14723c */ /* 0x040ff00000041814 */
[C---:B------:R-:W-:Y:S01]  /*59d0*/  HMMA.16816.F32.BF16 R24, R172.reuse, R150, R24 ;  /* 0x00000096ac18723c */ /* 0x040fe20000041818 */
[----:B------:R-:W3:Y:S07]  /*59e0*/  LDSM.16.M88.4 R148, [R192+0x3000] ;  /* 0x00300000c094783b */ /* 0x000eee0000000200 */
[C---:B------:R-:W-:Y:S08]  /*59f0*/  HMMA.16816.F32.BF16 R28, R172.reuse, R152, R28 ;  /* 0x00000098ac1c723c */ /* 0x040ff0000004181c */
[----:B------:R-:W-:Y:S01]  /*5a00*/  HMMA.16816.F32.BF16 R32, R172, R154, R32 ;  /* 0x0000009aac20723c */ /* 0x000fe20000041820 */
[----:B------:R-:W3:Y:S07]  /*5a10*/  LDSM.16.M88.4 R152, [R192+0x3800] ;  /* 0x00380000c098783b */ /* 0x000eee0000000200 */
[C---:B--2---:R-:W-:Y:S01]  /*5a20*/  HMMA.16816.F32.BF16 R4, R156.reuse, R160, R4 ;  /* 0x000000a09c04723c */ /* 0x044fe20000041804 */
[----:B------:R-:W2:Y:S07]  /*5a30*/  LDSM.16.M88.4 R172, [R206+0x14100] ;  /* 0x01410000ceac783b */ /* 0x000eae0000000200 */
[C---:B------:R-:W-:Y:S01]  /*5a40*/  HMMA.16816.F32.BF16 R8, R156.reuse, R162, R8 ;  /* 0x000000a29c08723c */ /* 0x040fe20000041808 */
[----:B------:R-:W-:Y:S07]  /*5a50*/  LDSM.16.M88.4 R160, [R187] ;  /* 0x00000000bba0783b */ /* 0x000fee0000000200 */
        /* <DEDUP_REMOVED lines=15> */
[----:B------:R-:W4:Y:S07]  /*5b50*/  LDSM.16.M88.4 R144, [R186] ;  /* 0x00000000ba90783b */ /* 0x000f2e0000000200 */
[C---:B------:R-:W-:Y:S08]  /*5b60*/  HMMA.16816.F32.BF16 R20, R164.reuse, R148, R20 ;  /* 0x00000094a414723c */ /* 0x040ff00000041814 */
[C---:B------:R-:W-:Y:S01]  /*5b70*/  HMMA.16816.F32.BF16 R24, R164.reuse, R150, R24 ;  /* 0x00000096a418723c */ /* 0x040fe20000041818 */
[----:B------:R-:W3:Y:S07]  /*5b80*/  LDSM.16.M88.4 R148, [R185] ;  /* 0x00000000b994783b */ /* 0x000eee0000000200 */
[C---:B------:R-:W-:Y:S08]  /*5b90*/  HMMA.16816.F32.BF16 R28, R164.reuse, R152, R28 ;  /* 0x00000098a41c723c */ /* 0x040ff0000004181c */
[----:B------:R-:W-:Y:S01]  /*5ba0*/  HMMA.16816.F32.BF16 R32, R164, R154, R32 ;  /* 0x0000009aa420723c */ /* 0x000fe20000041820 */
[----:B------:R-:W3:Y:S07]  /*5bb0*/  LDSM.16.M88.4 R152, [R184] ;  /* 0x00000000b898783b */ /* 0x000eee0000000200 */
        /* <DEDUP_REMOVED lines=15> */
[C---:B------:R-:W-:Y:S08]  /*5cb0*/  HMMA.16816.F32.BF16 R8, R156.reuse, R162, R8 ;  /* 0x000000a29c08723c */ /* 0x040ff00000041808 */
[C---:B----4-:R-:W-:Y:S08]  /*5cc0*/  HMMA.16816.F32.BF16 R12, R156.reuse, R144, R12 ;  /* 0x000000909c0c723c */ /* 0x050ff0000004180c */
[C---:B------:R-:W-:Y:S08]  /*5cd0*/  HMMA.16816.F32.BF16 R16, R156.reuse, R146, R16 ;  /* 0x000000929c10723c */ /* 0x040ff00000041810 */
[C---:B------:R-:W-:Y:S08]  /*5ce0*/  HMMA.16816.F32.BF16 R20, R156.reuse, R148, R20 ;  /* 0x000000949c14723c */ /* 0x040ff00000041814 */
[C---:B------:R-:W-:Y:S08]  /*5cf0*/  HMMA.16816.F32.BF16 R24, R156.reuse, R150, R24 ;  /* 0x000000969c18723c */ /* 0x040ff00000041818 */
[C---:B------:R-:W-:Y:S08]  /*5d00*/  HMMA.16816.F32.BF16 R28, R156.reuse, R152, R28 ;  /* 0x000000989c1c723c */ /* 0x040ff0000004181c */
[----:B------:R-:W-:Y:S08]  /*5d10*/  HMMA.16816.F32.BF16 R32, R156, R154, R32 ;  /* 0x0000009a9c20723c */ /* 0x000ff00000041820 */
[C---:B--2---:R-:W-:Y:S08]  /*5d20*/  HMMA.16816.F32.BF16 R4, R164.reuse, R168, R4 ;  /* 0x000000a8a404723c */ /* 0x044ff00000041804 */
[C---:B------:R-:W-:Y:S08]  /*5d30*/  HMMA.16816.F32.BF16 R8, R164.reuse, R170, R8 ;  /* 0x000000aaa408723c */ /* 0x040ff00000041808 */
[C---:B-1----:R-:W-:Y:S08]  /*5d40*/  HMMA.16816.F32.BF16 R12, R164.reuse, R132, R12 ;  /* 0x00000084a40c723c */ /* 0x042ff0000004180c */
[C---:B------:R-:W-:Y:S01]  /*5d50*/  HMMA.16816.F32.BF16 R16, R164.reuse, R134, R16 ;  /* 0x00000086a410723c */ /* 0x040fe20000041810 */
[----:B------:R-:W1:Y:S07]  /*5d60*/  LDSM.16.M88.4 R132, [R192+0x4800] ;  /* 0x00480000c084783b */ /* 0x000e6e0000000200 */
[C---:B-----5:R-:W-:Y:S08]  /*5d70*/  HMMA.16816.F32.BF16 R20, R164.reuse, R136, R20 ;  /* 0x00000088a414723c */ /* 0x060ff00000041814 */
[C---:B------:R-:W-:Y:S01]  /*5d80*/  HMMA.16816.F32.BF16 R24, R164.reuse, R138, R24 ;  /* 0x0000008aa418723c */ /* 0x040fe20000041818 */
[----:B------:R-:W2:Y:S07]  /*5d90*/  LDSM.16.M88.4 R136, [R192+0x5000] ;  /* 0x00500000c088783b */ /* 0x000eae0000000200 */
[C---:B------:R-:W-:Y:S08]  /*5da0*/  HMMA.16816.F32.BF16 R28, R164.reuse, R140, R28 ;  /* 0x0000008ca41c723c */ /* 0x040ff0000004181c */
[----:B------:R-:W-:Y:S08]  /*5db0*/  HMMA.16816.F32.BF16 R32, R164, R142, R32 ;  /* 0x0000008ea420723c */ /* 0x000ff00000041820 */
[C---:B---3--:R-:W-:Y:S08]  /*5dc0*/  HMMA.16816.F32.BF16 R4, R172.reuse, R176, R4 ;  /* 0x000000b0ac04723c */ /* 0x048ff00000041804 */
[C---:B------:R-:W-:Y:S08]  /*5dd0*/  HMMA.16816.F32.BF16 R8, R172.reuse, R178, R8 ;  /* 0x000000b2ac08723c */ /* 0x040ff00000041808 */
[C---:B-1----:R-:W-:Y:S08]  /*5de0*/  HMMA.16816.F32.BF16 R12, R172.reuse, R132, R12 ;  /* 0x00000084ac0c723c */ /* 0x042ff0000004180c */
[C---:B------:R-:W-:Y:S01]  /*5df0*/  HMMA.16816.F32.BF16 R16, R172.reuse, R134, R16 ;  /* 0x00000086ac10723c */ /* 0x040fe20000041810 */
[----:B------:R-:W1:Y:S01]  /*5e00*/  LDSM.16.M88.4 R132, [R192+0x5800] ;  /* 0x00580000c084783b */ /* 0x000e620000000200 */
[----:B------:R-:W-:Y:S04]  /*5e10*/  DEPBAR.LE SB0, 0x0 ;  /* 0x000080000000791a */ /* 0x000fe80000000000 */
[----:B------:R-:W-:Y:S02]  /*5e20*/  FMUL.FTZ R227, R4, c[0x0][0x320] ;  /* 0x0000c80004e37a20 */ /* 0x000fe40000410000 */
[C---:B--2---:R-:W-:Y:S04]  /*5e30*/  HMMA.16816.F32.BF16 R20, R172.reuse, R136, R20 ;  /* 0x00000088ac14723c */ /* 0x044fe80000041814 */
        /* <DEDUP_REMOVED lines=10> */
[----:B------:R-:W4:Y:S01]  /*5ee0*/  MUFU.TANH R0, R0 ;  /* 0x0000000000007308 */ /* 0x000f220000002400 */
        /* <DEDUP_REMOVED lines=14> */
[----:B------:R-:W-:Y:S02]  /*5fd0*/  FMUL.FTZ R245, R21, c[0x0][0x320] ;  /* 0x0000c80015f57a20 */ /* 0x000fe40000410000 */
        /* <DEDUP_REMOVED lines=15> */
[----:B------:R-:W-:Y:S05]  /*60d0*/  FMUL.FTZ R249, R34, c[0x0][0x320] ;  /* 0x0000c80022f97a20 */ /* 0x000fea0000410000 */
[----:B------:R-:W1:Y:S01]  /*60e0*/  MUFU.TANH R228, R228 ;  /* 0x000000e400e47308 */ /* 0x000e620000002400 */
[----:B-----5:R-:W-:Y:S09]  /*60f0*/  FMUL.FTZ R248, R35, c[0x0][0x320] ;  /* 0x0000c80023f87a20 */ /* 0x020ff20000410000 */
        /* <DEDUP_REMOVED lines=22> */
[----:B------:R-:W1:Y:S01]  /*6260*/  MUFU.TANH R248, R248 ;  /* 0x000000f800f87308 */ /* 0x000e620000002400 */
[----:B------:R-:W-:-:S05]  /*6270*/  @P0 BRA `(.L_x_182) ;  /* 0x0000037000000947 */ /* 0x000fca0003800000 */
[----:B--234-:R-:W-:Y:S01]  /*6280*/  IADD3 R10, -R182, 0x10, RZ ;  /* 0x00000010b60a7810 */ /* 0x01cfe20007ffe1ff */
[----:B------:R-:W-:Y:S01]  /*6290*/  ULEA UR5, UR21, UR13, 0x6 ;  /* 0x0000000d15057291 */ /* 0x000fe2000f8e303f */
[----:B------:R-:W-:Y:S01]  /*62a0*/  IADD3 R9, -R221, 0x10, RZ ;  /* 0x00000010dd097810 */ /* 0x000fe20007ffe1ff */
[----:B------:R-:W-:Y:S01]  /*62b0*/  IMAD.MOV.U32 R207, RZ, RZ, RZ ;  /* 0x000000ffffcf7224 */ /* 0x000fe200078e00ff */
[----:B------:R-:W-:Y:S02]  /*62c0*/  LOP3.LUT R10, R10, 0xf, RZ, 0xc0, !PT ;  /* 0x0000000f0a0a7812 */ /* 0x000fe400078ec0ff */
[----:B------:R-:W-:Y:S01]  /*62d0*/  LOP3.LUT R9, R9, 0xf, RZ, 0xc0, !PT ;  /* 0x0000000f09097812 */ /* 0x000fe200078ec0ff */
[----:B------:R-:W-:Y:S05]  /*62e0*/  IMAD.U32 R5, RZ, RZ, UR5 ;  /* 0x00000005ff057e24 */ /* 0x000fea000f8e00ff */
[----:B------:R-:W-:Y:S05]  /*62f0*/  IADD3 R208, R5, -0x40, R210 ;  /* 0xffffffc005d07810 */ /* 0x000fea0007ffe0d2 */
[----:B------:R-:W-:Y:S04]  /*6300*/  @P3 IMAD.HI.U32 R5, R208, c[0x0][0x2bc], RZ ;  /* 0x0000af00d0053a27 */ /* 0x000fe800078e00ff */
[----:B------:R-:W-:Y:S01]  /*6310*/  IMAD.MOV.U32 R4, RZ, RZ, R208 ;  /* 0x000000ffff047224 */ /* 0x000fe200078e00d0 */
[----:B------:R-:W-:Y:S04]  /*6320*/  @P3 SHF.R.U32.HI R4, RZ, c[0x0][0x2c0], R5 ;  /* 0x0000b000ff043a19 */ /* 0x000fe80000011605 */
[C---:B------:R-:W-:Y:S04]  /*6330*/  @!P1 IADD3 R8, P0, R4.reuse, UR14, RZ ;  /* 0x0000000e04089c10 */ /* 0x040fe8000ff1e0ff */
[----:B------:R-:W-:Y:S02]  /*6340*/  @!P1 LEA.HI.X.SX32 R5, R4, UR6, 0x1, P0 ;  /* 0x0000000604059c11 */ /* 0x000fe400080f0eff */
[C---:B------:R-:W-:Y:S04]  /*6350*/  @!P1 LEA R6, P0, R8.reuse, c[0x0][0x2a0], 0x2 ;  /* 0x0000a80008069a11 */ /* 0x040fe800078010ff */
[----:B------:R-:W-:Y:S01]  /*6360*/  @!P1 LEA.HI.X R7, R8, c[0x0][0x2a4], R5, 0x2, P0 ;  /* 0x0000a90008079a11 */ /* 0x000fe200000f1405 */
[----:B------:R-:W-:Y:S04]  /*6370*/  IMAD.MOV R5, RZ, RZ, -R4 ;  /* 0x000000ffff057224 */ /* 0x000fe800078e0a04 */
[----:B------:R2:W3:Y:S01]  /*6380*/  @!P1 LDG.E R207, [R6.64] ;  /* 0x0000001606cf9981 */ /* 0x0004e2000c1e1900 */
[----:B------:R-:W-:Y:S05]  /*6390*/  IMAD R208, R5, c[0x0][0x2b8], R208 ;  /* 0x0000ae0005d07a24 */ /* 0x000fea00078e02d0 */
[----:B------:R-:W-:Y:S05]  /*63a0*/  SHF.R.S32.HI R5, RZ, 0x1f, R208 ;  /* 0x0000001fff057819 */ /* 0x000fea00000114d0 */
[----:B------:R-:W-:Y:S04]  /*63b0*/  IMAD R5, R5, c[0x0][0x1e0], RZ ;  /* 0x0000780005057a24 */ /* 0x000fe800078e02ff */
[C---:B------:R-:W-:Y:S02]  /*63c0*/  IMAD R5, R208.reuse, c[0x0][0x1e4], R5 ;  /* 0x00007900d0057a24 */ /* 0x040fe400078e0205 */
[----:B--2---:R-:W-:Y:S04]  /*63d0*/  IMAD.WIDE.U32 R6, R208, c[0x0][0x1e0], RZ ;  /* 0x00007800d0067a25 */ /* 0x004fe800078e00ff */
[----:B------:R-:W-:Y:S01]  /*63e0*/  IMAD.IADD R7, R7, 0x1, R5 ;  /* 0x0000000107077824 */ /* 0x000fe200078e0205 */
[----:B---3--:R-:W-:Y:S03]  /*63f0*/  SHF.R.S32.HI R4, RZ, 0x1f, R207 ;  /* 0x0000001fff047819 */ /* 0x008fe600000114cf */
[C---:B------:R-:W-:Y:S04]  /*6400*/  IMAD.WIDE.U32 R6, R207.reuse, c[0x0][0x1f0], R6 ;  /* 0x00007c00cf067a25 */ /* 0x040fe800078e0006 */
[----:B------:R-:W-:Y:S01]  /*6410*/  IMAD R4, R4, c[0x0][0x1f0], RZ ;  /* 0x00007c0004047a24 */ /* 0x000fe200078e02ff */
[----:B------:R-:W-:Y:S03]  /*6420*/  IADD3 R5, P0, R6, UR18, RZ ;  /* 0x0000001206057c10 */ /* 0x000fe6000ff1e0ff */
[----:B------:R-:W-:Y:S05]  /*6430*/  IMAD R4, R207, c[0x0][0x1f4], R4 ;  /* 0x00007d00cf047a24 */ /* 0x000fea00078e0204 */
[----:B------:R-:W-:Y:S02]  /*6440*/  IADD3.X R4, R7, UR8, R4, P0, !PT ;  /* 0x0000000807047c10 */ /* 0x000fe400087fe404 */
[C---:B------:R-:W-:Y:S04]  /*6450*/  LEA R12, P0, R5.reuse, c[0x0][0x1c8], 0x1 ;  /* 0x00007200050c7a11 */ /* 0x040fe800078008ff */
[----:B------:R-:W-:Y:S01]  /*6460*/  LEA.HI.X R16, R5, c[0x0][0x1cc], R4, 0x1, P0 ;  /* 0x0000730005107a11 */ /* 0x000fe200000f0c04 */
[----:B------:R-:W-:Y:S04]  /*6470*/  SHFL.IDX PT, R6, R12, RZ, 0x181f ;  /* 0x00181fff0c067589 */ /* 0x000fe800000e0000 */
[----:B------:R-:W2:Y:S04]  /*6480*/  SHFL.IDX PT, R4, R12, 0x1, 0x181f ;  /* 0x00381f000c047f89 */ /* 0x000ea800000e0000 */
[----:B------:R-:W3:Y:S04]  /*6490*/  SHFL.IDX PT, R5, R16, 0x1, 0x181f ;  /* 0x00381f0010057f89 */ /* 0x000ee800000e0000 */
[----:B------:R-:W4:Y:S01]  /*64a0*/  SHFL.IDX PT, R7, R16, RZ, 0x181f ;  /* 0x00181fff10077589 */ /* 0x000f2200000e0000 */
[-C--:B--2---:R-:W-:Y:S04]  /*64b0*/  IADD3 R10, P2, P0, R10, R4.reuse, R183 ;  /* 0x000000040a0a7210 */ /* 0x084fe8000785e0b7 */
[-C--:B---3--:R-:W-:Y:S02]  /*64c0*/  IADD3.X R11, RZ, R5.reuse, R222, P2, P0 ;  /* 0x00000005ff0b7210 */ /* 0x088fe400017e04de */
[----:B------:R-:W-:Y:S04]  /*64d0*/  IADD3 R8, P2, P0, R9, R4, R180 ;  /* 0x0000000409087210 */ /* 0x000fe8000785e0b4 */
[--C-:B------:R-:W-:Y:S02]  /*64e0*/  IADD3.X R9, RZ, R5, R181.reuse, P2, P0 ;  /* 0x00000005ff097210 */ /* 0x100fe400017e04b5 */
[C---:B------:R-:W-:Y:S02]  /*64f0*/  IADD3 R14, P2, R6.reuse, R223, RZ ;  /* 0x000000df060e7210 */ /* 0x040fe40007f5e0ff */
[C---:B------:R-:W-:Y:S03]  /*6500*/  IADD3 R12, P0, R6.reuse, R183, RZ ;  /* 0x000000b7060c7210 */ /* 0x040fe60007f1e0ff */
[C---:B----4-:R-:W-:Y:S01]  /*6510*/  IMAD.X R15, R7.reuse, 0x1, R224, P2 ;  /* 0x00000001070f7824 */ /* 0x050fe200010e06e0 */
[----:B------:R-:W-:Y:S01]  /*6520*/  IADD3 R6, P2, R6, R180, RZ ;  /* 0x000000b406067210 */ /* 0x000fe20007f5e0ff */
[C---:B------:R-:W-:Y:S01]  /*6530*/  IMAD.X R13, R7.reuse, 0x1, R222, P0 ;  /* 0x00000001070d7824 */ /* 0x040fe200000e06de */
[----:B------:R-:W-:Y:S02]  /*6540*/  IADD3 R4, P0, R4, R223, RZ ;  /* 0x000000df04047210 */ /* 0x000fe40007f1e0ff */
[----:B------:R2:W-:Y:S01]  /*6550*/  LDGSTS.E.BYPASS.LTC128B.128 [R209+0x6100], [R14.64], !P6 ;  /* 0x061000000ed17fae */ /* 0x0005e2000f101d56 */
        /* <DEDUP_REMOVED lines=9> */
.L_x_182:
[----:B--234-:R-:W-:Y:S01]  /*65f0*/  IMAD.MOV.U32 R11, RZ, RZ, R211 ;  /* 0x000000ffff0b7224 */ /* 0x01cfe200078e00d3 */
[----:B------:R-:W-:Y:S01]  /*6600*/  PLOP3.LUT P2, PT, PT, PT, UP2, 0x80, 0x0 ;  /* 0x000000000000781c */ /* 0x000fe20003f4f028 */
[----:B------:R-:W0:Y:S01]  /*6610*/  LDGDEPBAR ;  /* 0x00000000000079af */ /* 0x000e220000000000 */
[----:B------:R-:W-:Y:S01]  /*6620*/  PLOP3.LUT P0, PT, PT, PT, UP2, 0x80, 0x0 ;  /* 0x000000000000781c */ /* 0x000fe20003f0f028 */
[----:B------:R-:W-:Y:S06]  /*6630*/  USHF.L.U32 UR5, UR21, 0x6, URZ ;  /* 0x0000000615057899 */ /* 0x000fec000800063f */
[----:B------:R-:W-:Y:S04]  /*6640*/  IMAD.U32 R5, RZ, RZ, UR5 ;  /* 0x00000005ff057e24 */ /* 0x000fe8000f8e00ff */
[----:B------:R-:W-:Y:S01]  /*6650*/  @P2 IMAD.HI.U32 R4, R211, c[0x0][0x2c8], RZ ;  /* 0x0000b200d3042a27 */ /* 0x000fe200078e00ff */
[----:B------:R-:W-:Y:S04]  /*6660*/  IADD3 R5, -R212, 0x1, -R5 ;  /* 0x00000001d4057810 */ /* 0x000fe80007ffe905 */
[----:B------:R-:W-:Y:S01]  /*6670*/  @P0 SHF.R.U32.HI R11, RZ, c[0x0][0x2cc], R4 ;  /* 0x0000b300ff0b0a19 */ /* 0x000fe20000011604 */
[----:B------:R-:W-:Y:S01]  /*6680*/  IMAD.U32 R4, RZ, RZ, UR20 ;  /* 0x00000014ff047e24 */ /* 0x000fe2000f8e00ff */
[----:B------:R-:W-:Y:S03]  /*6690*/  PLOP3.LUT P0, PT, PT, PT, UP1, 0x40, 0x0 ;  /* 0x000000000000781c */ /* 0x000fe60003f0e818 */
[----:B------:R-:W2:Y:S01]  /*66a0*/  SHFL.IDX PT, R13, R11, RZ, 0x1c1f ;  /* 0x001c1fff0b0d7589 */ /* 0x000ea200000e0000 */
[----:B------:R-:W-:Y:S05]  /*66b0*/  IMAD R5, R4, c[0x0][0x1d0], R5 ;  /* 0x0000740004057a24 */ /* 0x000fea00078e0205 */
[----:B------:R-:W-:Y:S04]  /*66c0*/  IADD3 R4, R5, -c[0x0][0x168], RZ ;  /* 0x80005a0005047a10 */ /* 0x000fe80007ffe0ff */
[C---:B------:R-:W-:Y:S02]  /*66d0*/  IADD3 R5, R4.reuse, c[0x0][0x328], RZ ;  /* 0x0000ca0004057a10 */ /* 0x040fe40007ffe0ff */
[----:B------:R-:W-:Y:S03]  /*66e0*/  IADD3 R4, R4, UR12, RZ ;  /* 0x0000000c04047c10 */ /* 0x000fe6000fffe0ff */
[--C-:B--2---:R-:W-:Y:S02]  /*66f0*/  IMAD.IADD R9, R5, 0x1, R13.reuse ;  /* 0x0000000105097824 */ /* 0x104fe400078e020d */
[----:B------:R-:W-:Y:S01]  /*6700*/  IMAD.IADD R7, R4, 0x1, R13 ;  /* 0x0000000104077824 */ /* 0x000fe200078e020d */
[----:B------:R-:W-:-:S05]  /*6710*/  @P0 BRA `(.L_x_183) ;  /* 0x000001b000000947 */ /* 0x000fca0003800000 */
[----:B------:R-:W-:Y:S01]  /*6720*/  MOV R6, UR20 ;  /* 0x0000001400067c02 */ /* 0x000fe20008000f00 */
[----:B------:R-:W-:Y:S04]  /*6730*/  BSSY B0, `(.L_x_184) ;  /* 0x0000013000007945 */ /* 0x000fe80003800000 */
[----:B------:R-:W-:Y:S05]  /*6740*/  IMAD R13, R6, c[0x0][0x1d0], R13 ;  /* 0x00007400060d7a24 */ /* 0x000fea00078e020d */
[----:B------:R-:W-:Y:S04]  /*6750*/  IADD3 R13, R13, -c[0x0][0x168], RZ ;  /* 0x80005a000d0d7a10 */ /* 0x000fe80007ffe0ff */
[----:B------:R-:W-:Y:S11]  /*6760*/  ISETP.GT.AND P0, PT, R13, -0x1, PT ;  /* 0xffffffff0d00780c */ /* 0x000ff60003f04270 */
[----:B------:R-:W-:Y:S02]  /*6770*/  @!UPT UIADD3 URZ, URZ, URZ, URZ ;  /* 0x0000003f3f3ff290 */ /* 0x000fe4000fffe03f */
[----:B------:R-:W-:-:S05]  /*6780*/  @P0 BRA `(.L_x_185) ;  /* 0x0000008000000947 */ /* 0x000fca0003800000 */
[----:B------:R-:W-:Y:S01]  /*6790*/  LOP3.LUT R13, RZ, R13, RZ, 0x33, !PT ;  /* 0x0000000dff0d7212 */ /* 0x000fe200078e33ff */
[----:B------:R-:W-:Y:S05]  /*67a0*/  IMAD.MOV.U32 R6, RZ, RZ, c[0x0][0x32c] ;  /* 0x0000cb00ff067624 */ /* 0x000fea00078e00ff */
[----:B------:R-:W-:Y:S11]  /*67b0*/  ISETP.NE.AND P0, PT, R6, 0x1, PT ;  /* 0x000000010600780c */ /* 0x000ff60003f05270 */
[----:B------:R-:W-:Y:S02]  /*67c0*/  @!UPT UIADD3 URZ, URZ, URZ, URZ ;  /* 0x0000003f3f3ff290 */ /* 0x000fe4000fffe03f */
[----:B------:R-:W-:Y:S05]  /*67d0*/  @P0 IMAD.HI.U32 R6, R13, c[0x0][0x330], RZ ;  /* 0x0000cc000d060a27 */ /* 0x000fea00078e00ff */
[----:B------:R-:W-:Y:S04]  /*67e0*/  @P0 SHF.R.U32.HI R13, RZ, c[0x0][0x334], R6 ;  /* 0x0000cd00ff0d0a19 */ /* 0x000fe80000011606 */
[----:B------:R-:W-:Y:S01]  /*67f0*/  LOP3.LUT R13, RZ, R13, RZ, 0x33, !PT ;  /* 0x0000000dff0d7212 */ /* 0x000fe200078e33ff */
[----:B------:R-:W-:-:S05]  /*6800*/  BRA `(.L_x_186) ;  /* 0x0000005000007947 */ /* 0x000fca0003800000 */
.L_x_185:
[----:B------:R-:W-:Y:S04]  /*6810*/  MOV R6, c[0x0][0x32c] ;  /* 0x0000cb0000067a02 */ /* 0x000fe80000000f00 */
[----:B------:R-:W-:Y:S11]  /*6820*/  ISETP.NE.AND P0, PT, R6, 0x1, PT ;  /* 0x000000010600780c */ /* 0x000ff60003f05270 */
[----:B------:R-:W-:Y:S02]  /*6830*/  @!UPT UIADD3 URZ, URZ, URZ, URZ ;  /* 0x0000003f3f3ff290 */ /* 0x000fe4000fffe03f */
[----:B------:R-:W-:Y:S05]  /*6840*/  @P0 IMAD.HI.U32 R6, R13, c[0x0][0x330], RZ ;  /* 0x0000cc000d060a27 */ /* 0x000fea00078e00ff */
[----:B------:R-:W-:Y:S02]  /*6850*/  @P0 SHF.R.U32.HI R13, RZ, c[0x0][0x334], R6 ;  /* 0x0000cd00ff0d0a19 */ /* 0x000fe40000011606 */
.L_x_186:
[----:B------:R-:W-:Y:S05]  /*6860*/  BSYNC B0 ;  /* 0x0000000000007941 */ /* 0x000fea0003800000 */
.L_x_184:
[----:B------:R-:W-:Y:S04]  /*6870*/  IMAD.MOV.U32 R6, RZ, RZ, c[0x0][0x32c] ;  /* 0x0000cb00ff067624 */ /* 0x000fe800078e00ff */
[----:B------:R-:W-:Y:S04]  /*6880*/  IMAD R13, R13, R6, -UR5 ;  /* 0x800000050d0d7e24 */ /* 0x000fe8000f8e0206 */
[----:B------:R-:W-:Y:S05]  /*6890*/  IMAD.IADD R8, R13, 0x1, -R212 ;  /* 0x000000010d087824 */ /* 0x000fea00078e0ad4 */
[----:B------:R-:W-:Y:S02]  /*68a0*/  IADD3 R6, R8, c[0x0][0x32c], RZ ;  /* 0x0000cb0008067a10 */ /* 0x000fe40007ffe0ff */
[----:B------:R-:W-:Y:S02]  /*68b0*/  IMNMX R7, R7, R8, !PT ;  /* 0x0000000807077217 */ /* 0x000fe40007800200 */
[----:B------:R-:W-:Y:S02]  /*68c0*/  IMNMX R9, R9, R6, PT ;  /* 0x0000000609097217 */ /* 0x000fe40003800200 */
.L_x_183:
[----:B------:R-:W-:Y:S01]  /*68d0*/  UISETP.GT.AND UP0, UPT, UR21, -0x1, UPT ;  /* 0xffffffff1500788c */ /* 0x000fe2000bf04270 */
[----:B------:R-:W2:Y:S05]  /*68e0*/  SHFL.IDX PT, R11, R11, 0x1, 0x1c1f ;  /* 0x003c1f000b0b7f89 */ /* 0x000eaa00000e0000 */
[----:B------:R-:W-:Y:S02]  /*68f0*/  PLOP3.LUT P0, PT, PT, PT, UP0, 0x80, 0x0 ;  /* 0x000000000000781c */ /* 0x000fe40003f0f008 */
[----:B------:R-:W-:Y:S02]  /*6900*/  PLOP3.LUT P2, PT, PT, PT, UP0, 0x80, 0x0 ;  /* 0x000000000000781c */ /* 0x000fe40003f4f008 */
[C---:B------:R-:W-:Y:S02]  /*6910*/  ISETP.GT.AND P0, PT, R7.reuse, RZ, P0 ;  /* 0x000000ff0700720c */ /* 0x040fe40000704270 */
[----:B------:R-:W-:Y:S02]  /*6920*/  ISETP.GT.AND P2, PT, R7, 0x1, P2 ;  /* 0x000000010700780c */ /* 0x000fe40001744270 */
[C---:B------:R-:W-:Y:S02]  /*6930*/  ISETP.LT.OR P0, PT, R9.reuse, 0x1, P0 ;  /* 0x000000010900780c */ /* 0x040fe40000701670 */
[----:B------:R-:W-:Y:S02]  /*6940*/  ISETP.LT.OR P2, PT, R9, 0x2, P2 ;  /* 0x000000020900780c */ /* 0x000fe40001741670 */
[----:B------:R-:W-:Y:S02]  /*6950*/  FSEL R10, R227, -INF , !P0 ;  /* 0xff800000e30a7808 */ /* 0x000fe40004000000 */
[----:B------:R-:W-:Y:S02]  /*6960*/  PLOP3.LUT P0, PT, PT, PT, UP0, 0x80, 0x0 ;  /* 0x000000000000781c */ /* 0x000fe40003f0f008 */
[----:B------:R-:W-:Y:S02]  /*6970*/  FSEL R8, R229, -INF , !P2 ;  /* 0xff800000e5087808 */ /* 0x000fe40005000000 */
[----:B------:R-:W-:Y:S01]  /*6980*/  ISETP.GT.AND P0, PT, R7, 0x8, P0 ;  /* 0x000000080700780c */ /* 0x000fe20000704270 */
[--C-:B--2---:R-:W-:Y:S01]  /*6990*/  IMAD.IADD R5, R5, 0x1, R11.reuse ;  /* 0x0000000105057824 */ /* 0x104fe200078e020b */
[----:B------:R-:W-:Y:S01]  /*69a0*/  PLOP3.LUT P2, PT, PT, PT, UP0, 0x80, 0x0 ;  /* 0x000000000000781c */ /* 0x000fe20003f4f008 */
[----:B------:R-:W-:Y:S01]  /*69b0*/  IMAD.IADD R4, R4, 0x1, R11 ;  /* 0x0000000104047824 */ /* 0x000fe200078e020b */
[----:B------:R-:W-:Y:S02]  /*69c0*/  ISETP.LT.OR P0, PT, R9, 0x9, P0 ;  /* 0x000000090900780c */ /* 0x000fe40000701670 */
[----:B------:R-:W-:Y:S02]  /*69d0*/  ISETP.GT.AND P2, PT, R7, 0x9, P2 ;  /* 0x000000090700780c */ /* 0x000fe40001744270 */
[----:B-1----:R-:W-:Y:S02]  /*69e0*/  FSEL R230, R230, -INF , !P0 ;  /* 0xff800000e6e67808 */ /* 0x002fe40004000000 */
[----:B------:R-:W-:Y:S02]  /*69f0*/  PLOP3.LUT P0, PT, PT, PT, UP0, 0x80, 0x0 ;  /* 0x000000000000781c */ /* 0x000fe40003f0f008 */
[----:B------:R-:W-:Y:S02]  /*6a00*/  ISETP.LT.OR P2, PT, R9, 0xa, P2 ;  /* 0x0000000a0900780c */ /* 0x000fe40001741670 */
[----:B------:R-:W-:Y:S02]  /*6a10*/  ISETP.GT.AND P0, PT, R7, 0x10, P0 ;  /* 0x000000100700780c */ /* 0x000fe40000704270 */
[----:B------:R-:W-:Y:S02]  /*6a20*/  FSEL R6, R233, -INF , !P2 ;  /* 0xff800000e9067808 */ /* 0x000fe40005000000 */
[----:B------:R-:W-:Y:S02]  /*6a30*/  ISETP.LT.OR P0, PT, R9, 0x11, P0 ;  /* 0x000000110900780c */ /* 0x000fe40000701670 */
[----:B------:R-:W-:Y:S02]  /*6a40*/  PLOP3.LUT P2, PT, PT, PT, UP0, 0x80, 0x0 ;  /* 0x000000000000781c */ /* 0x000fe40003f4f008 */
[----:B------:R-:W-:Y:S02]  /*6a50*/  FSEL R164, R237, -INF , !P0 ;  /* 0xff800000eda47808 */ /* 0x000fe40004000000 */
[----:B------:R-:W-:Y:S02]  /*6a60*/  PLOP3.LUT P0, PT, PT, PT, UP0, 0x80, 0x0 ;  /* 0x000000000000781c */ /* 0x000fe40003f0f008 */
[C---:B------:R-:W-:Y:S02]  /*6a70*/  ISETP.GT.AND P2, PT, R7.reuse, 0x11, P2 ;  /* 0x000000110700780c */ /* 0x040fe40001744270 */
[----:B------:R-:W-:Y:S02]  /*6a80*/  ISETP.GT.AND P0, PT, R7, 0x18, P0 ;  /* 0x000000180700780c */ /* 0x000fe40000704270 */
[C---:B------:R-:W-:Y:S02]  /*6a90*/  ISETP.LT.OR P2, PT, R9.reuse, 0x12, P2 ;  /* 0x000000120900780c */ /* 0x040fe40001741670 */
[----:B------:R-:W-:Y:S02]  /*6aa0*/  ISETP.LT.OR P0, PT, R9, 0x19, P0 ;  /* 0x000000190900780c */ /* 0x000fe40000701670 */
[----:B------:R-:W-:Y:S02]  /*6ab0*/  FSEL R162, R236, -INF , !P2 ;  /* 0xff800000eca27808 */ /* 0x000fe40005000000 */
[----:B------:R-:W-:Y:S02]  /*6ac0*/  FSEL R142, R238, -INF , !P0 ;  /* 0xff800000ee8e7808 */ /* 0x000fe40004000000 */
[----:B------:R-:W-:Y:S02]  /*6ad0*/  PLOP3.LUT P0, PT, PT, PT, UP0, 0x80, 0x0 ;  /* 0x000000000000781c */ /* 0x000fe40003f0f008 */
[----:B------:R-:W-:Y:S02]  /*6ae0*/  PLOP3.LUT P2, PT, PT, PT, UP0, 0x80, 0x0 ;  /* 0x000000000000781c */ /* 0x000fe40003f4f008 */
[C---:B------:R-:W-:Y:S02]  /*6af0*/  ISETP.GT.AND P0, PT, R7.reuse, 0x20, P0 ;  /* 0x000000200700780c */ /* 0x040fe40000704270 */
[----:B------:R-:W-:Y:S02]  /*6b00*/  ISETP.GT.AND P2, PT, R7, 0x19, P2 ;  /* 0x000000190700780c */ /* 0x000fe40001744270 */
[C---:B------:R-:W-:Y:S02]  /*6b10*/  ISETP.LT.OR P0, PT, R9.reuse, 0x21, P0 ;  /* 0x000000210900780c */ /* 0x040fe40000701670 */
[----:B------:R-:W-:Y:S02]  /*6b20*/  ISETP.LT.OR P2, PT, R9, 0x1a, P2 ;  /* 0x0000001a0900780c */ /* 0x000fe40001741670 */
[----:B------:R-:W-:Y:S02]  /*6b30*/  FSEL R160, R242, -INF , !P0 ;  /* 0xff800000f2a07808 */ /* 0x000fe40004000000 */
        /* <DEDUP_REMOVED lines=26> */
[----:B------:R-:W-:Y:S04]  /*6ce0*/  PLOP3.LUT P2, PT, PT, PT, UP0, 0x80, 0x0 ;  /* 0x000000000000781c */ /* 0x000fe80003f4f008 */
[----:B------:R-:W-:Y:S04]  /*6cf0*/  ISETP.GT.AND P2, PT, R7, 0x39, P2 ;  /* 0x000000390700780c */ /* 0x000fe80001744270 */
[----:B------:R-:W-:Y:S04]  /*6d00*/  ISETP.LT.OR P2, PT, R9, 0x3a, P2 ;  /* 0x0000003a0900780c */ /* 0x000fe80001741670 */
[----:B------:R-:W-:Y:S01]  /*6d10*/  FSEL R146, R159, -INF , !P2 ;  /* 0xff8000009f927808 */ /* 0x000fe20005000000 */
        /* <DEDUP_REMOVED lines=16> */
.L_x_189:
[----:B------:R-:W-:Y:S04]  /*6e20*/  MOV R7, c[0x0][0x32c] ;  /* 0x0000cb0000077a02 */ /* 0x000fe80000000f00 */
[----:B------:R-:W-:Y:S11]  /*6e30*/  ISETP.NE.AND P0, PT, R7, 0x1, PT ;  /* 0x000000010700780c */ /* 0x000ff60003f05270 */
[----:B------:R-:W-:Y:S02]  /*6e40*/  @!UPT UIADD3 URZ, URZ, URZ, URZ ;  /* 0x0000003f3f3ff290 */ /* 0x000fe4000fffe03f */
[----:B------:R-:W-:Y:S05]  /*6e50*/  @P0 IMAD.HI.U32 R7, R12, c[0x0][0x330], RZ ;  /* 0x0000cc000c070a27 */ /* 0x000fea00078e00ff */
[----:B------:R-:W-:Y:S02]  /*6e60*/  @P0 SHF.R.U32.HI R12, RZ, c[0x0][0x334], R7 ;  /* 0x0000cd00ff0c0a19 */ /* 0x000fe40000011607 */
.L_x_190:
[----:B------:R-:W-:Y:S05]  /*6e70*/  BSYNC B0 ;  /* 0x0000000000007941 */ /* 0x000fea0003800000 */
.L_x_188:
[----:B------:R-:W-:Y:S04]  /*6e80*/  IMAD.MOV.U32 R7, RZ, RZ, c[0x0][0x32c] ;  /* 0x0000cb00ff077624 */ /* 0x000fe800078e00ff */
[----:B------:R-:W-:Y:S04]  /*6e90*/  IMAD R7, R12, R7, -UR5 ;  /* 0x800000050c077e24 */ /* 0x000fe8000f8e0207 */
[----:B------:R-:W-:Y:S05]  /*6ea0*/  IMAD.IADD R7, R7, 0x1, -R212 ;  /* 0x0000000107077824 */ /* 0x000fea00078e0ad4 */
[----:B------:R-:W-:Y:S02]  /*6eb0*/  IADD3 R12, R7, c[0x0][0x32c], RZ ;  /* 0x0000cb00070c7a10 */ /* 0x000fe40007ffe0ff */
[----:B------:R-:W-:Y:S02]  /*6ec0*/  IMNMX R4, R4, R7, !PT ;  /* 0x0000000704047217 */ /* 0x000fe40007800200 */
[----:B------:R-:W-:Y:S02]  /*6ed0*/  IMNMX R5, R5, R12, PT ;  /* 0x0000000c05057217 */ /* 0x000fe40003800200 */
.L_x_187:
[----:B------:R-:W-:Y:S01]  /*6ee0*/  PLOP3.LUT P2, PT, PT, PT, UP0, 0x80, 0x0 ;  /* 0x000000000000781c */ /* 0x000fe20003f4f008 */
[----:B------:R-:W-:Y:S01]  /*6ef0*/  LDSM.16.MT88.4 R20, [R198+0x100] ;  /* 0x00010000c614783b */ /* 0x000fe20000004200 */
[----:B------:R-:W-:Y:S02]  /*6f00*/  PLOP3.LUT P0, PT, PT, PT, UP0, 0x80, 0x0 ;  /* 0x000000000000781c */ /* 0x000fe40003f0f008 */
[----:B------:R-:W-:Y:S02]  /*6f10*/  ISETP.GT.AND P2, PT, R4, RZ, P2 ;  /* 0x000000ff0400720c */ /* 0x000fe40001744270 */
[----:B------:R-:W-:Y:S02]  /*6f20*/  FMNMX.FTZ R7, R10, R3, !PT ;  /* 0x000000030a077209 */ /* 0x000fe40007810000 */
[----:B------:R-:W-:Y:S01]  /*6f30*/  ISETP.GT.AND P0, PT, R4, 0x1, P0 ;  /* 0x000000010400780c */ /* 0x000fe20000704270 */
[----:B------:R-:W-:Y:S01]  /*6f40*/  LDSM.16.MT88.4 R28, [R197+0x100] ;  /* 0x00010000c51c783b */ /* 0x000fe20000004200 */
[C---:B------:R-:W-:Y:S02]  /*6f50*/  ISETP.LT.OR P2, PT, R5.reuse, 0x1, P2 ;  /* 0x000000010500780c */ /* 0x040fe40001741670 */
[----:B------:R-:W-:Y:S02]  /*6f60*/  FMNMX.FTZ R7, R8, R7, !PT ;  /* 0x0000000708077209 */ /* 0x000fe40007810000 */
[----:B------:R-:W-:Y:S02]  /*6f70*/  FSEL R13, R0, -INF , !P2 ;  /* 0xff800000000d7808 */ /* 0x000fe40005000000 */
[----:B------:R-:W-:Y:S02]  /*6f80*/  ISETP.LT.OR P0, PT, R5, 0x2, P0 ;  /* 0x000000020500780c */ /* 0x000fe40000701670 */
[----:B------:R-:W-:Y:S02]  /*6f90*/  PLOP3.LUT P2, PT, PT, PT, UP0, 0x80, 0x0 ;  /* 0x000000000000781c */ /* 0x000fe40003f4f008 */
[----:B------:R-:W-:Y:S02]  /*6fa0*/  FMNMX.FTZ R7, R230, R7, !PT ;  /* 0x00000007e6077209 */ /* 0x000fe40007810000 */
[----:B------:R-:W-:Y:S02]  /*6fb0*/  FSEL R225, R225, -INF , !P0 ;  /* 0xff800000e1e17808 */ /* 0x000fe40004000000 */
[----:B------:R-:W-:Y:S02]  /*6fc0*/  ISETP.GT.AND P2, PT, R4, 0x8, P2 ;  /* 0x000000080400780c */ /* 0x000fe40001744270 */
[----:B------:R-:W-:Y:S02]  /*6fd0*/  PLOP3.LUT P0, PT, PT, PT, UP0, 0x80, 0x0 ;  /* 0x000000000000781c */ /* 0x000fe40003f0f008 */
[----:B------:R-:W-:Y:S02]  /*6fe0*/  FMNMX.FTZ R7, R6, R7, !PT ;  /* 0x0000000706077209 */ /* 0x000fe40007810000 */
[----:B------:R-:W-:Y:S02]  /*6ff0*/  ISETP.GT.AND P0, PT, R4, 0x9, P0 ;  /* 0x000000090400780c */ /* 0x000fe40000704270 */
[C---:B------:R-:W-:Y:S02]  /*7000*/  ISETP.LT.OR P2, PT, R5.reuse, 0x9, P2 ;  /* 0x000000090500780c */ /* 0x040fe40001741670 */
[----:B------:R-:W-:Y:S02]  /*7010*/  FMNMX.FTZ R7, R164, R7, !PT ;  /* 0x00000007a4077209 */ /* 0x000fe40007810000 */
[----:B------:R-:W-:Y:S02]  /*7020*/  FSEL R11, R226, -INF , !P2 ;  /* 0xff800000e20b7808 */ /* 0x000fe40005000000 */
[C---:B------:R-:W-:Y:S02]  /*7030*/  ISETP.LT.OR P0, PT, R5.reuse, 0xa, P0 ;  /* 0x0000000a0500780c */ /* 0x040fe40000701670 */
        /* <DEDUP_REMOVED lines=17> */
[----:B------:R-:W-:Y:S02]  /*7150*/  FMNMX.FTZ R0, R13, R2, !PT ;  /* 0x000000020d007209 */ /* 0x000fe40007810000 */
[----:B------:R-:W-:Y:S02]  /*7160*/  ISETP.GT.AND P0, PT, R4, 0x19, P0 ;  /* 0x000000190400780c */ /* 0x000fe40000704270 */
[----:B------:R-:W-:Y:S02]  /*7170*/  ISETP.LT.OR P2, PT, R5, 0x19, P2 ;  /* 0x000000190500780c */ /* 0x000fe40001741670 */
[----:B------:R-:W-:Y:S02]  /*7180*/  FMNMX.FTZ R7, R156, R7, !PT ;  /* 0x000000079c077209 */ /* 0x000fe40007810000 */
[----:B------:R-:W-:Y:S02]  /*7190*/  FSEL R143, R235, -INF , !P2 ;  /* 0xff800000eb8f7808 */ /* 0x000fe40005000000 */
[----:B------:R-:W-:Y:S02]  /*71a0*/  ISETP.LT.OR P0, PT, R5, 0x1a, P0 ;  /* 0x0000001a0500780c */ /* 0x000fe40000701670 */
[----:B------:R-:W-:Y:S02]  /*71b0*/  FMNMX.FTZ R0, R225, R0, !PT ;  /* 0x00000000e1007209 */ /* 0x000fe40007810000 */
[----:B------:R-:W-:Y:S02]  /*71c0*/  PLOP3.LUT P2, PT, PT, PT, UP0, 0x80, 0x0 ;  /* 0x000000000000781c */ /* 0x000fe40003f4f008 */
[----:B------:R-:W-:Y:S02]  /*71d0*/  FMNMX.FTZ R7, R154, R7, !PT ;  /* 0x000000079a077209 */ /* 0x000fe40007810000 */
[----:B------:R-:W-:Y:S02]  /*71e0*/  FSEL R141, R234, -INF , !P0 ;  /* 0xff800000ea8d7808 */ /* 0x000fe40004000000 */
[----:B------:R-:W-:Y:S02]  /*71f0*/  ISETP.GT.AND P2, PT, R4, 0x20, P2 ;  /* 0x000000200400780c */ /* 0x000fe40001744270 */
[----:B------:R-:W-:Y:S02]  /*7200*/  FMNMX.FTZ R0, R11, R0, !PT ;  /* 0x000000000b007209 */ /* 0x000fe40007810000 */
[----:B------:R-:W-:Y:S02]  /*7210*/  PLOP3.LUT P0, PT, PT, PT, UP0, 0x80, 0x0 ;  /* 0x000000000000781c */ /* 0x000fe40003f0f008 */
[----:B------:R-:W-:Y:S02]  /*7220*/  FMNMX.FTZ R7, R152, R7, !PT ;  /* 0x0000000798077209 */ /* 0x000fe40007810000 */
[----:B------:R-:W-:Y:S02]  /*7230*/  ISETP.GT.AND P0, PT, R4, 0x21, P0 ;  /* 0x000000210400780c */ /* 0x000fe40000704270 */
[----:B------:R-:W-:Y:S02]  /*7240*/  ISETP.LT.OR P2, PT, R5, 0x21, P2 ;  /* 0x000000210500780c */ /* 0x000fe40001741670 */
[----:B------:R-:W-:Y:S02]  /*7250*/  FMNMX.FTZ R0, R9, R0, !PT ;  /* 0x0000000009007209 */ /* 0x000fe40007810000 */
[----:B------:R-:W-:Y:S02]  /*7260*/  FMNMX.FTZ R7, R150, R7, !PT ;  /* 0x0000000796077209 */ /* 0x000fe40007810000 */
[----:B------:R-:W-:Y:S02]  /*7270*/  FSEL R159, R240, -INF , !P2 ;  /* 0xff800000f09f7808 */ /* 0x000fe40005000000 */
[----:B------:R-:W-:Y:S02]  /*7280*/  FMNMX.FTZ R12, R163, R0, !PT ;  /* 0x00000000a30c7209 */ /* 0x000fe40007810000 */
[----:B------:R-:W-:Y:S02]  /*7290*/  ISETP.LT.OR P0, PT, R5, 0x22, P0 ;  /* 0x000000220500780c */ /* 0x000fe40000701670 */
[----:B------:R-:W-:Y:S02]  /*72a0*/  PLOP3.LUT P2, PT, PT, PT, UP0, 0x80, 0x0 ;  /* 0x000000000000781c */ /* 0x000fe40003f4f008 */
[----:B------:R-:W-:Y:S02]  /*72b0*/  FMNMX.FTZ R7, R148, R7, !PT ;  /* 0x0000000794077209 */ /* 0x000fe40007810000 */
[----:B------:R-:W-:Y:S02]  /*72c0*/  FSEL R157, R239, -INF , !P0 ;  /* 0xff800000ef9d7808 */ /* 0x000fe40004000000 */
[----:B------:R-:W-:Y:S02]  /*72d0*/  FMNMX.FTZ R12, R161, R12, !PT ;  /* 0x0000000ca10c7209 */ /* 0x000fe40007810000 */
[----:B------:R-:W-:Y:S02]  /*72e0*/  ISETP.GT.AND P2, PT, R4, 0x28, P2 ;  /* 0x000000280400780c */ /* 0x000fe40001744270 */
[----:B------:R-:W-:Y:S02]  /*72f0*/  PLOP3.LUT P0, PT, PT, PT, UP0, 0x80, 0x0 ;  /* 0x000000000000781c */ /* 0x000fe40003f0f008 */
[----:B------:R-:W-:Y:S02]  /*7300*/  FMNMX.FTZ R0, R146, R7, !PT ;  /* 0x0000000792007209 */ /* 0x000fe40007810000 */
[----:B------:R-:W-:Y:S02]  /*7310*/  FMNMX.FTZ R12, R143, R12, !PT ;  /* 0x0000000c8f0c7209 */ /* 0x000fe40007810000 */
[----:B------:R-:W-:Y:S01]  /*7320*/  ISETP.GT.AND P0, PT, R4, 0x29, P0 ;  /* 0x000000290400780c */ /* 0x000fe20000704270 */
[----:B------:R-:W1:Y:S01]  /*7330*/  SHFL.BFLY PT, R7, R0, 0x2, 0x1f ;  /* 0x0c401f0000077f89 */ /* 0x000e6200000e0000 */
[----:B------:R-:W-:Y:S02]  /*7340*/  ISETP.LT.OR P2, PT, R5, 0x29, P2 ;  /* 0x000000290500780c */ /* 0x000fe40001741670 */
[----:B------:R-:W-:Y:S02]  /*7350*/  FMNMX.FTZ R12, R141, R12, !PT ;  /* 0x0000000c8d0c7209 */ /* 0x000fe40007810000 */
[----:B------:R-:W-:Y:S02]  /*7360*/  FSEL R155, R244, -INF , !P2 ;  /* 0xff800000f49b7808 */ /* 0x000fe40005000000 */
[----:B------:R-:W-:Y:S02]  /*7370*/  ISETP.LT.OR P0, PT, R5, 0x2a, P0 ;  /* 0x0000002a0500780c */ /* 0x000fe40000701670 */
[----:B------:R-:W-:Y:S02]  /*7380*/  PLOP3.LUT P2, PT, PT, PT, UP0, 0x80, 0x0 ;  /* 0x000000000000781c */ /* 0x000fe40003f4f008 */
[----:B------:R-:W-:Y:S02]  /*7390*/  FSEL R153, R243, -INF , !P0 ;  /* 0xff800000f3997808 */ /* 0x000fe40004000000 */
[----:B------:R-:W-:Y:S02]  /*73a0*/  FMNMX.FTZ R12, R159, R12, !PT ;  /* 0x0000000c9f0c7209 */ /* 0x000fe40007810000 */
[C---:B------:R-:W-:Y:S02]  /*73b0*/  ISETP.GT.AND P2, PT, R4.reuse, 0x30, P2 ;  /* 0x000000300400780c */ /* 0x040fe40001744270 */
[----:B------:R-:W-:Y:S02]  /*73c0*/  PLOP3.LUT P0, PT, PT, PT, UP0, 0x80, 0x0 ;  /* 0x000000000000781c */ /* 0x000fe40003f0f008 */
[----:B------:R-:W-:Y:S02]  /*73d0*/  FMNMX.FTZ R12, R157, R12, !PT ;  /* 0x0000000c9d0c7209 */ /* 0x000fe40007810000 */
[----:B------:R-:W-:Y:S02]  /*73e0*/  ISETP.GT.AND P0, PT, R4, 0x31, P0 ;  /* 0x000000310400780c */ /* 0x000fe40000704270 */
        /* <DEDUP_REMOVED lines=8> */
[----:B------:R-:W-:Y:S01]  /*7470*/  PLOP3.LUT P0, PT, PT, PT, UP0, 0x80, 0x0 ;  /* 0x000000000000781c */ /* 0x000fe20003f0f008 */
[----:B------:R-:W-:Y:S01]  /*7480*/  UISETP.GT.AND UP0, UPT, UR21, UR4, UPT ;  /* 0x000000041500728c */ /* 0x000fe2000bf04270 */
[----:B------:R-:W-:Y:S01]  /*7490*/  ISETP.LT.OR P2, PT, R5, 0x39, P2 ;  /* 0x000000390500780c */ /* 0x000fe20001741670 */
[----:B------:R-:W-:Y:S01]  /*74a0*/  UIADD3 UR21, UR21, -0x1, URZ ;  /* 0xffffffff15157890 */ /* 0x000fe2000fffe03f */
[----:B------:R-:W-:Y:S02]  /*74b0*/  ISETP.GT.AND P0, PT, R4, 0x39, P0 ;  /* 0x000000390400780c */ /* 0x000fe40000704270 */
[----:B------:R-:W-:Y:S02]  /*74c0*/  FMNMX.FTZ R4, R149, R14, !PT ;  /* 0x0000000e95047209 */ /* 0x000fe40007810000 */
[----:B-1----:R-:W-:Y:S02]  /*74d0*/  FMNMX.FTZ R12, R0, R7, !PT ;  /* 0x00000007000c7209 */ /* 0x002fe40007810000 */
[----:B------:R-:W-:Y:S02]  /*74e0*/  FSEL R145, R249, -INF , !P2 ;  /* 0xff800000f9917808 */ /* 0x000fe40005000000 */
[----:B------:R-:W-:Y:S01]  /*74f0*/  FMNMX.FTZ R0, R147, R4, !PT ;  /* 0x0000000493007209 */ /* 0x000fe20007810000 */
[----:B------:R-:W1:Y:S01]  /*7500*/  SHFL.BFLY PT, R15, R12, 0x1, 0x1f ;  /* 0x0c201f000c0f7f89 */ /* 0x000e6200000e0000 */
[----:B------:R-:W-:Y:S02]  /*7510*/  ISETP.LT.OR P0, PT, R5, 0x3a, P0 ;  /* 0x0000003a0500780c */ /* 0x000fe40000701670 */
[----:B------:R-:W-:Y:S02]  /*7520*/  FMNMX.FTZ R0, R145, R0, !PT ;  /* 0x0000000091007209 */ /* 0x000fe40007810000 */
[----:B------:R-:W-:Y:S04]  /*7530*/  FSEL R133, R248, -INF , !P0 ;  /* 0xff800000f8857808 */ /* 0x000fe80004000000 */
[----:B------:R-:W-:Y:S05]  /*7540*/  FMNMX.FTZ R7, R133, R0, !PT ;  /* 0x0000000085077209 */ /* 0x000fea0007810000 */
[----:B------:R-:W2:Y:S01]  /*7550*/  SHFL.BFLY PT, R4, R7, 0x2, 0x1f ;  /* 0x0c401f0007047f89 */ /* 0x000ea200000e0000 */
[----:B-1----:R-:W-:Y:S04]  /*7560*/  FMNMX.FTZ R0, R12, R15, !PT ;  /* 0x0000000f0c007209 */ /* 0x002fe80007810000 */
[C---:B------:R-:W-:Y:S01]  /*7570*/  FSETP.NEU.FTZ.AND P0, PT, R0.reuse, -INF , PT ;  /* 0xff8000000000780b */ /* 0x040fe20003f1d000 */
[----:B------:R-:W-:Y:S05]  /*7580*/  FMUL.FTZ R151, R0, c[0x0][0x2d0] ;  /* 0x0000b40000977a20 */ /* 0x000fea0000410000 */
[----:B------:R-:W-:Y:S02]  /*7590*/  FSEL R151, R151, RZ, P0 ;  /* 0x000000ff97977208 */ /* 0x000fe40000000000 */
[----:B--2---:R-:W-:Y:S03]  /*75a0*/  FMNMX.FTZ R5, R7, R4, !PT ;  /* 0x0000000407057209 */ /* 0x004fe60007810000 */
[--C-:B------:R-:W-:Y:S01]  /*75b0*/  FFMA.FTZ R168, R10, c[0x0][0x2d0], -R151.reuse ;  /* 0x0000b4000aa87a23 */ /* 0x100fe20000010897 */
[----:B------:R-:W-:Y:S01]  /*75c0*/  FSEL R4, R0, RZ, P0 ;  /* 0x000000ff00047208 */ /* 0x000fe20000000000 */
[--C-:B------:R-:W-:Y:S01]  /*75d0*/  FFMA.FTZ R135, R8, c[0x0][0x2d0], -R151.reuse ;  /* 0x0000b40008877a23 */ /* 0x100fe20000010897 */
[----:B------:R-:W1:Y:S01]  /*75e0*/  SHFL.BFLY PT, R132, R5, 0x1, 0x1f ;  /* 0x0c201f0005847f89 */ /* 0x000e6200000e0000 */
[----:B------:R-:W-:Y:S02]  /*75f0*/  FFMA.FTZ R134, R230, c[0x0][0x2d0], -R151 ;  /* 0x0000b400e6867a23 */ /* 0x000fe40000010897 */
[----:B------:R-:W-:Y:S01]  /*7600*/  MUFU.EX2 R168, R168 ;  /* 0x000000a800a87308 */ /* 0x000fe20000000800 */
[----:B------:R-:W-:Y:S02]  /*7610*/  FADD.FTZ R3, -R4, R3 ;  /* 0x0000000304037221 */ /* 0x000fe40000010100 */
[--C-:B------:R-:W-:Y:S02]  /*7620*/  FFMA.FTZ R169, R6, c[0x0][0x2d0], -R151.reuse ;  /* 0x0000b40006a97a23 */ /* 0x100fe40000010897 */
[----:B------:R-:W-:Y:S02]  /*7630*/  FMUL.FTZ R6, R3, c[0x0][0x2d0] ;  /* 0x0000b40003067a20 */ /* 0x000fe40000410000 */
[--C-:B------:R-:W-:Y:S02]  /*7640*/  FFMA.FTZ R174, R164, c[0x0][0x2d0], -R151.reuse ;  /* 0x0000b400a4ae7a23 */ /* 0x100fe40000010897 */
[----:B------:R-:W-:Y:S01]  /*7650*/  LDSM.16.MT88.4 R164, [R203+0x5900] ;  /* 0x00590000cba4783b */ /* 0x000fe20000004200 */
[----:B------:R-:W2:Y:S01]  /*7660*/  MUFU.EX2 R135, R135 ;  /* 0x0000008700877308 */ /* 0x000ea20000000800 */
[--C-:B------:R-:W-:Y:S02]  /*7670*/  FFMA.FTZ R175, R162, c[0x0][0x2d0], -R151.reuse ;  /* 0x0000b400a2af7a23 */ /* 0x100fe40000010897 */
[--C-:B------:R-:W-:Y:S02]  /*7680*/  FFMA.FTZ R176, R142, c[0x0][0x2d0], -R151.reuse ;  /* 0x0000b4008eb07a23 */ /* 0x100fe40000010897 */
[--C-:B------:R-:W-:Y:S02]  /*7690*/  FFMA.FTZ R177, R140, c[0x0][0x2d0], -R151.reuse ;  /* 0x0000b4008cb17a23 */ /* 0x100fe40000010897 */
[--C-:B------:R-:W-:Y:S02]  /*76a0*/  FFMA.FTZ R227, R160, c[0x0][0x2d0], -R151.reuse ;  /* 0x0000b400a0e37a23 */ /* 0x100fe40000010897 */
[--C-:B------:R-:W-:Y:S01]  /*76b0*/  FFMA.FTZ R228, R158, c[0x0][0x2d0], -R151.reuse ;  /* 0x0000b4009ee47a23 */ /* 0x100fe20000010897 */
[----:B------:R-:W-:Y:S01]  /*76c0*/  MUFU.EX2 R134, R134 ;  /* 0x0000008600867308 */ /* 0x000fe20000000800 */
[--C-:B------:R-:W-:Y:S01]  /*76d0*/  FFMA.FTZ R229, R156, c[0x0][0x2d0], -R151.reuse ;  /* 0x0000b4009ce57a23 */ /* 0x100fe20000010897 */
[----:B-1----:R-:W-:Y:S01]  /*76e0*/  FMNMX.FTZ R132, R5, R132, !PT ;  /* 0x0000008405847209 */ /* 0x002fe20007810000 */
[--C-:B------:R-:W-:Y:S02]  /*76f0*/  FFMA.FTZ R230, R154, c[0x0][0x2d0], -R151.reuse ;  /* 0x0000b4009ae67a23 */ /* 0x100fe40000010897 */
[--C-:B------:R-:W-:Y:S01]  /*7700*/  FFMA.FTZ R235, R152, c[0x0][0x2d0], -R151.reuse ;  /* 0x0000b40098eb7a23 */ /* 0x100fe20000010897 */
[C---:B------:R-:W-:Y:S01]  /*7710*/  FSETP.NEU.FTZ.AND P0, PT, R132.reuse, -INF , PT ;  /* 0xff8000008400780b */ /* 0x040fe20003f1d000 */
[----:B------:R-:W-:Y:S02]  /*7720*/  FMUL.FTZ R144, R132, c[0x0][0x2d0] ;  /* 0x0000b40084907a20 */ /* 0x000fe40000410000 */
[--C-:B------:R-:W-:Y:S01]  /*7730*/  FFMA.FTZ R236, R150, c[0x0][0x2d0], -R151.reuse ;  /* 0x0000b40096ec7a23 */ /* 0x100fe20000010897 */
[----:B------:R-:W-:Y:S01]  /*7740*/  FSEL R5, R132, RZ, P0 ;  /* 0x000000ff84057208 */ /* 0x000fe20000000000 */
[----:B------:R-:W1:Y:S01]  /*7750*/  MUFU.EX2 R169, R169 ;  /* 0x000000a900a97308 */ /* 0x000e620000000800 */
[----:B------:R-:W-:Y:S01]  /*7760*/  FSEL R144, R144, RZ, P0 ;  /* 0x000000ff90907208 */ /* 0x000fe20000000000 */
[--C-:B------:R-:W-:Y:S01]  /*7770*/  FFMA.FTZ R237, R148, c[0x0][0x2d0], -R151.reuse ;  /* 0x0000b40094ed7a23 */ /* 0x100fe20000010897 */
[----:B--2---:R-:W-:Y:S01]  /*7780*/  F2FP.BF16.PACK_AB R136, R135, R168 ;  /* 0x000000a88788723e */ /* 0x004fe200000010ff */
[----:B------:R-:W-:Y:S01]  /*7790*/  FADD.FTZ R5, -R5, R2 ;  /* 0x0000000205057221 */ /* 0x000fe20000010100 */
[----:B------:R-:W-:Y:S01]  /*77a0*/  PLOP3.LUT P0, PT, PT, PT, UP0, 0x80, 0x0 ;  /* 0x000000000000781c */ /* 0x000fe20003f0f008 */
[--C-:B------:R-:W-:Y:S02]  /*77b0*/  FFMA.FTZ R173, R13, c[0x0][0x2d0], -R144.reuse ;  /* 0x0000b4000dad7a23 */ /* 0x100fe40000010890 */
[----:B------:R-:W2:Y:S01]  /*77c0*/  LDSM.16.MT88.4 R12, [R203+0x100] ;  /* 0x00010000cb0c783b */ /* 0x000ea20000004200 */
[--C-:B------:R-:W-:Y:S01]  /*77d0*/  FFMA.FTZ R172, R225, c[0x0][0x2d0], -R144.reuse ;  /* 0x0000b400e1ac7a23 */ /* 0x100fe20000010890 */
[----:B------:R-:W3:Y:S01]  /*77e0*/  MUFU.EX2 R3, R6 ;  /* 0x0000000600037308 */ /* 0x000ee20000000800 */
[--C-:B------:R-:W-:Y:S02]  /*77f0*/  FFMA.FTZ R171, R11, c[0x0][0x2d0], -R144.reuse ;  /* 0x0000b4000bab7a23 */ /* 0x100fe40000010890 */
[--C-:B------:R-:W-:Y:S02]  /*7800*/  FFMA.FTZ R170, R9, c[0x0][0x2d0], -R144.reuse ;  /* 0x0000b40009aa7a23 */ /* 0x100fe40000010890 */
[----:B------:R-:W-:Y:S02]  /*7810*/  FMUL.FTZ R2, R5, c[0x0][0x2d0] ;  /* 0x0000b40005027a20 */ /* 0x000fe40000410000 */
[--C-:B------:R-:W-:Y:S02]  /*7820*/  FFMA.FTZ R178, R163, c[0x0][0x2d0], -R144.reuse ;  /* 0x0000b400a3b27a23 */ /* 0x100fe40000010890 */
[--C-:B------:R-:W-:Y:S01]  /*7830*/  FFMA.FTZ R179, R161, c[0x0][0x2d0], -R144.reuse ;  /* 0x0000b400a1b37a23 */ /* 0x100fe20000010890 */
[----:B------:R-:W-:Y:S01]  /*7840*/  MUFU.EX2 R173, R173 ;  /* 0x000000ad00ad7308 */ /* 0x000fe20000000800 */
[----:B------:R-:W-:Y:S01]  /*7850*/  LDSM.16.MT88.4 R160, [R196+0x3900] ;  /* 0x00390000c4a0783b */ /* 0x000fe20000004200 */
[--C-:B------:R-:W-:Y:S01]  /*7860*/  FFMA.FTZ R225, R143, c[0x0][0x2d0], -R144.reuse ;  /* 0x0000b4008fe17a23 */ /* 0x100fe20000010890 */
[----:B-1----:R-:W-:Y:S01]  /*7870*/  F2FP.BF16.PACK_AB R138, R169, R134 ;  /* 0x00000086a98a723e */ /* 0x002fe200000010ff */
[--C-:B------:R-:W-:Y:S02]  /*7880*/  FFMA.FTZ R226, R141, c[0x0][0x2d0], -R144.reuse ;  /* 0x0000b4008de27a23 */ /* 0x100fe40000010890 */
[--C-:B------:R-:W-:Y:S03]  /*7890*/  FFMA.FTZ R231, R159, c[0x0][0x2d0], -R144.reuse ;  /* 0x0000b4009fe77a23 */ /* 0x100fe60000010890 */
[----:B------:R-:W-:Y:S01]  /*78a0*/  LDSM.16.MT88.4 R140, [R197+0x2900] ;  /* 0x00290000c58c783b */ /* 0x000fe20000004200 */
[----:B------:R-:W1:Y:S01]  /*78b0*/  MUFU.EX2 R172, R172 ;  /* 0x000000ac00ac7308 */ /* 0x000e620000000800 */
[--C-:B------:R-:W-:Y:S02]  /*78c0*/  FFMA.FTZ R232, R157, c[0x0][0x2d0], -R144.reuse ;  /* 0x0000b4009de87a23 */ /* 0x100fe40000010890 */
[--C-:B------:R-:W-:Y:S02]  /*78d0*/  FFMA.FTZ R233, R155, c[0x0][0x2d0], -R144.reuse ;  /* 0x0000b4009be97a23 */ /* 0x100fe40000010890 */
[C---:B---3--:R-:W-:Y:S02]  /*78e0*/  FMUL.FTZ R4, R3.reuse, R128 ;  /* 0x0000008003047220 */ /* 0x048fe40000410000 */
[C---:B------:R-:W-:Y:S01]  /*78f0*/  FMUL.FTZ R5, R3.reuse, R129 ;  /* 0x0000008103057220 */ /* 0x040fe20000410000 */
[----:B------:R-:W-:Y:S01]  /*7900*/  LDSM.16.MT88.4 R156, [R197+0x3900] ;  /* 0x00390000c59c783b */ /* 0x000fe20000004200 */
[C---:B------:R-:W-:Y:S01]  /*7910*/  FMUL.FTZ R8, R3.reuse, R124 ;  /* 0x0000007c03087220 */ /* 0x040fe20000410000 */
[----:B------:R-:W-:Y:S01]  /*7920*/  MUFU.EX2 R171, R171 ;  /* 0x000000ab00ab7308 */ /* 0x000fe20000000800 */
[C---:B------:R-:W-:Y:S02]  /*7930*/  FMUL.FTZ R9, R3.reuse, R125 ;  /* 0x0000007d03097220 */ /* 0x040fe40000410000 */
[C---:B------:R-:W-:Y:S02]  /*7940*/  FMUL.FTZ R16, R3.reuse, R116 ;  /* 0x0000007403107220 */ /* 0x040fe40000410000 */
[C---:B------:R-:W-:Y:S02]  /*7950*/  FMUL.FTZ R17, R3.reuse, R117 ;  /* 0x0000007503117220 */ /* 0x040fe40000410000 */
[C---:B------:R-:W-:Y:S02]  /*7960*/  FMUL.FTZ R24, R3.reuse, R108 ;  /* 0x0000006c03187220 */ /* 0x040fe40000410000 */
[C---:B------:R-:W-:Y:S01]  /*7970*/  FMUL.FTZ R25, R3.reuse, R109 ;  /* 0x0000006d03197220 */ /* 0x040fe20000410000 */
[----:B------:R-:W3:Y:S01]  /*7980*/  MUFU.EX2 R170, R170 ;  /* 0x000000aa00aa7308 */ /* 0x000ee20000000800 */
[C---:B------:R-:W-:Y:S02]  /*7990*/  FMUL.FTZ R32, R3.reuse, R100 ;  /* 0x0000006403207220 */ /* 0x040fe40000410000 */
[----:B------:R-:W-:Y:S01]  /*79a0*/  FMUL.FTZ R33, R3, R101 ;  /* 0x0000006503217220 */ /* 0x000fe20000410000 */
[----:B-1----:R-:W-:Y:S01]  /*79b0*/  F2FP.BF16.PACK_AB R137, R172, R173 ;  /* 0x000000adac89723e */ /* 0x002fe200000010ff */
[--C-:B------:R-:W-:Y:S02]  /*79c0*/  FFMA.FTZ R234, R153, c[0x0][0x2d0], -R144.reuse ;  /* 0x0000b40099ea7a23 */ /* 0x100fe40000010890 */
[----:B------:R-:W-:Y:S01]  /*79d0*/  LDSM.16.MT88.4 R152, [R198+0x3900] ;  /* 0x00390000c698783b */ /* 0x000fe20000004200 */
[--C-:B------:R-:W-:Y:S02]  /*79e0*/  FFMA.FTZ R239, R149, c[0x0][0x2d0], -R144.reuse ;  /* 0x0000b40095ef7a23 */ /* 0x100fe40000010890 */
[----:B------:R-:W1:Y:S01]  /*79f0*/  MUFU.EX2 R2, R2 ;  /* 0x0000000200027308 */ /* 0x000e620000000800 */
[--C-:B------:R-:W-:Y:S02]  /*7a00*/  FFMA.FTZ R240, R147, c[0x0][0x2d0], -R144.reuse ;  /* 0x0000b40093f07a23 */ /* 0x100fe40000010890 */
[--C-:B------:R-:W-:Y:S02]  /*7a10*/  FFMA.FTZ R241, R145, c[0x0][0x2d0], -R144.reuse ;  /* 0x0000b40091f17a23 */ /* 0x100fe40000010890 */
[----:B------:R-:W-:Y:S02]  /*7a20*/  FFMA.FTZ R151, R146, c[0x0][0x2d0], -R151 ;  /* 0x0000b40092977a23 */ /* 0x000fe40000010897 */
[----:B------:R-:W-:Y:S02]  /*7a30*/  FFMA.FTZ R144, R133, c[0x0][0x2d0], -R144 ;  /* 0x0000b40085907a23 */ /* 0x000fe40000010890 */
[C---:B------:R-:W-:Y:S01]  /*7a40*/  FMUL.FTZ R36, R3.reuse, R36 ;  /* 0x0000002403247220 */ /* 0x040fe20000410000 */
[----:B------:R-:W-:Y:S01]  /*7a50*/  MUFU.EX2 R238, R151 ;  /* 0x0000009700ee7308 */ /* 0x000fe20000000800 */
[C---:B------:R-:W-:Y:S02]  /*7a60*/  FMUL.FTZ R37, R3.reuse, R37 ;  /* 0x0000002503257220 */ /* 0x040fe40000410000 */
[C---:B------:R-:W-:Y:S01]  /*7a70*/  FMUL.FTZ R40, R3.reuse, R40 ;  /* 0x0000002803287220 */ /* 0x040fe20000410000 */
[----:B---3--:R-:W-:Y:S01]  /*7a80*/  F2FP.BF16.PACK_AB R139, R170, R171 ;  /* 0x000000abaa8b723e */ /* 0x008fe200000010ff */
[C---:B------:R-:W-:Y:S02]  /*7a90*/  FMUL.FTZ R41, R3.reuse, R41 ;  /* 0x0000002903297220 */ /* 0x040fe40000410000 */
[C---:B------:R-:W-:Y:S02]  /*7aa0*/  FMUL.FTZ R44, R3.reuse, R44 ;  /* 0x0000002c032c7220 */ /* 0x040fe40000410000 */
[C---:B------:R-:W-:Y:S01]  /*7ab0*/  FMUL.FTZ R45, R3.reuse, R45 ;  /* 0x0000002d032d7220 */ /* 0x040fe20000410000 */
[----:B------:R3:W-:Y:S01]  /*7ac0*/  MUFU.EX2 R242, R144 ;  /* 0x0000009000f27308 */ /* 0x0007e20000000800 */
[C---:B------:R-:W-:Y:S02]  /*7ad0*/  FMUL.FTZ R48, R3.reuse, R48 ;  /* 0x0000003003307220 */ /* 0x040fe40000410000 */
[C---:B------:R-:W-:Y:S02]  /*7ae0*/  FMUL.FTZ R49, R3.reuse, R49 ;  /* 0x0000003103317220 */ /* 0x040fe40000410000 */
[C---:B-1----:R-:W-:Y:S02]  /*7af0*/  FMUL.FTZ R6, R2.reuse, R130 ;  /* 0x0000008202067220 */ /* 0x042fe40000410000 */
[C---:B------:R-:W-:Y:S02]  /*7b00*/  FMUL.FTZ R7, R2.reuse, R131 ;  /* 0x0000008302077220 */ /* 0x040fe40000410000 */
[----:B------:R-:W-:Y:S01]  /*7b10*/  LDSM.16.MT88.4 R128, [R198+0x2900] ;  /* 0x00290000c680783b */ /* 0x000fe20000004200 */
[C---:B------:R-:W-:Y:S01]  /*7b20*/  FMUL.FTZ R10, R2.reuse, R126 ;  /* 0x0000007e020a7220 */ /* 0x040fe20000410000 */
[----:B------:R-:W-:Y:S01]  /*7b30*/  MUFU.EX2 R174, R174 ;  /* 0x000000ae00ae7308 */ /* 0x000fe20000000800 */
[C---:B------:R-:W-:Y:S02]  /*7b40*/  FMUL.FTZ R11, R2.reuse, R127 ;  /* 0x0000007f020b7220 */ /* 0x040fe40000410000 */
[C---:B--2---:R-:W-:Y:S03]  /*7b50*/  HMMA.16816.F32.BF16 R4, R136.reuse, R12, R4 ;  /* 0x0000000c8804723c */ /* 0x044fe60000041804 */
[----:B------:R-:W-:Y:S02]  /*7b60*/  LDSM.16.MT88.4 R124, [R203+0x2900] ;  /* 0x00290000cb7c783b */ /* 0x000fe40000004200 */
[C---:B------:R-:W-:Y:S02]  /*7b70*/  FMUL.FTZ R18, R2.reuse, R118 ;  /* 0x0000007602127220 */ /* 0x040fe40000410000 */
[C---:B------:R-:W-:Y:S01]  /*7b80*/  FMUL.FTZ R12, R3.reuse, R120 ;  /* 0x00000078030c7220 */ /* 0x040fe20000410000 */
[C---:B------:R-:W-:Y:S01]  /*7b90*/  HMMA.16816.F32.BF16 R8, R136.reuse, R14, R8 ;  /* 0x0000000e8808723c */ /* 0x040fe20000041808 */
[----:B------:R-:W1:Y:S02]  /*7ba0*/  MUFU.EX2 R175, R175 ;  /* 0x000000af00af7308 */ /* 0x000e640000000800 */
[----:B---3--:R-:W-:Y:S01]  /*7bb0*/  LDSM.16.MT88.4 R144, [R196+0x1900] ;  /* 0x00190000c490783b */ /* 0x008fe20000004200 */
[C---:B------:R-:W-:Y:S02]  /*7bc0*/  FMUL.FTZ R13, R3.reuse, R121 ;  /* 0x00000079030d7220 */ /* 0x040fe40000410000 */
[C---:B------:R-:W-:Y:S02]  /*7bd0*/  FMUL.FTZ R19, R2.reuse, R119 ;  /* 0x0000007702137220 */ /* 0x040fe40000410000 */
[C---:B------:R-:W-:Y:S03]  /*7be0*/  FMUL.FTZ R14, R2.reuse, R122 ;  /* 0x0000007a020e7220 */ /* 0x040fe60000410000 */
[----:B------:R-:W-:Y:S01]  /*7bf0*/  LDSM.16.MT88.4 R116, [R198+0x900] ;  /* 0x00090000c674783b */ /* 0x000fe20000004200 */
[C---:B------:R-:W-:Y:S01]  /*7c00*/  FMUL.FTZ R15, R2.reuse, R123 ;  /* 0x0000007b020f7220 */ /* 0x040fe20000410000 */
[----:B------:R-:W-:Y:S01]  /*7c10*/  MUFU.EX2 R176, R176 ;  /* 0x000000b000b07308 */ /* 0x000fe20000000800 */
[C---:B------:R-:W-:Y:S02]  /*7c20*/  FMUL.FTZ R26, R2.reuse, R110 ;  /* 0x0000006e021a7220 */ /* 0x040fe40000410000 */
[C---:B------:R-:W-:Y:S02]  /*7c30*/  FMUL.FTZ R27, R2.reuse, R111 ;  /* 0x0000006f021b7220 */ /* 0x040fe40000410000 */
[C---:B------:R-:W-:Y:S01]  /*7c40*/  FMUL.FTZ R34, R2.reuse, R102 ;  /* 0x0000006602227220 */ /* 0x040fe20000410000 */
[C---:B------:R-:W-:Y:S01]  /*7c50*/  HMMA.16816.F32.BF16 R12, R136.reuse, R20, R12 ;  /* 0x00000014880c723c */ /* 0x040fe2000004180c */
[----:B------:R-:W2:Y:S02]  /*7c60*/  LDSM.16.MT88.4 R120, [R196+0x100] ;  /* 0x00010000c478783b */ /* 0x000ea40000004200 */
[C---:B------:R-:W-:Y:S01]  /*7c70*/  FMUL.FTZ R35, R2.reuse, R103 ;  /* 0x0000006702237220 */ /* 0x040fe20000410000 */
[----:B------:R-:W-:Y:S01]  /*7c80*/  MUFU.EX2 R177, R177 ;  /* 0x000000b100b17308 */ /* 0x000fe20000000800 */
[C---:B------:R-:W-:Y:S02]  /*7c90*/  FMUL.FTZ R38, R2.reuse, R38 ;  /* 0x0000002602267220 */ /* 0x040fe40000410000 */
[C---:B------:R-:W-:Y:S01]  /*7ca0*/  FMUL.FTZ R20, R3.reuse, R112 ;  /* 0x0000007003147220 */ /* 0x040fe20000410000 */
[C---:B------:R-:W-:Y:S01]  /*7cb0*/  HMMA.16816.F32.BF16 R16, R136.reuse, R22, R16 ;  /* 0x000000168810723c */ /* 0x040fe20000041810 */
[----:B------:R-:W-:Y:S03]  /*7cc0*/  LDSM.16.MT88.4 R100, [R197+0x2100] ;  /* 0x00210000c564783b */ /* 0x000fe60000004200 */
[C---:B------:R-:W-:Y:S02]  /*7cd0*/  FMUL.FTZ R21, R3.reuse, R113 ;  /* 0x0000007103157220 */ /* 0x040fe40000410000 */
[C---:B------:R-:W-:Y:S01]  /*7ce0*/  FMUL.FTZ R39, R2.reuse, R39 ;  /* 0x0000002702277220 */ /* 0x040fe20000410000 */
[----:B------:R-:W-:Y:S01]  /*7cf0*/  MUFU.EX2 R178, R178 ;  /* 0x000000b200b27308 */ /* 0x000fe20000000800 */
[C---:B------:R-:W-:Y:S01]  /*7d00*/  FMUL.FTZ R22, R2.reuse, R114 ;  /* 0x0000007202167220 */ /* 0x040fe20000410000 */
[----:B------:R-:W-:Y:S03]  /*7d10*/  LDSM.16.MT88.4 R108, [R196+0x2100] ;  /* 0x00210000c46c783b */ /* 0x000fe60000004200 */
[C---:B------:R-:W-:Y:S02]  /*7d20*/  FMUL.FTZ R23, R2.reuse, R115 ;  /* 0x0000007302177220 */ /* 0x040fe40000410000 */
[C---:B------:R-:W-:Y:S02]  /*7d30*/  FMUL.FTZ R42, R2.reuse, R42 ;  /* 0x0000002a022a7220 */ /* 0x040fe40000410000 */
[C---:B------:R-:W-:Y:S01]  /*7d40*/  FMUL.FTZ R43, R2.reuse, R43 ;  /* 0x0000002b022b7220 */ /* 0x040fe20000410000 */
[----:B------:R-:W3:Y:S01]  /*7d50*/  LDSM.16.MT88.4 R112, [R203+0x2100] ;  /* 0x00210000cb70783b */ /* 0x000ee20000004200 */
[C---:B------:R-:W-:Y:S01]  /*7d60*/  FMUL.FTZ R46, R2.reuse, R46 ;  /* 0x0000002e022e7220 */ /* 0x040fe20000410000 */
[C---:B------:R-:W-:Y:S01]  /*7d70*/  HMMA.16816.F32.BF16 R20, R136.reuse, R28, R20 ;  /* 0x0000001c8814723c */ /* 0x040fe20000041814 */
[----:B------:R-:W4:Y:S02]  /*7d80*/  MUFU.EX2 R179, R179 ;  /* 0x000000b300b37308 */ /* 0x000f240000000800 */
[C---:B------:R-:W-:Y:S02]  /*7d90*/  FMUL.FTZ R47, R2.reuse, R47 ;  /* 0x0000002f022f7220 */ /* 0x040fe40000410000 */
[C---:B------:R-:W-:Y:S01]  /*7da0*/  FMUL.FTZ R50, R2.reuse, R50 ;  /* 0x0000003202327220 */ /* 0x040fe20000410000 */
[----:B------:R-:W-:Y:S01]  /*7db0*/  LDSM.16.MT88.4 R148, [R203+0x3900] ;  /* 0x00390000cb94783b */ /* 0x000fe20000004200 */
[C---:B------:R-:W-:Y:S01]  /*7dc0*/  FMUL.FTZ R28, R3.reuse, R104 ;  /* 0x00000068031c7220 */ /* 0x040fe20000410000 */
[C---:B------:R-:W-:Y:S03]  /*7dd0*/  HMMA.16816.F32.BF16 R24, R136.reuse, R30, R24 ;  /* 0x0000001e8818723c */ /* 0x040fe60000041818 */
[----:B------:R-:W-:Y:S01]  /*7de0*/  MUFU.EX2 R225, R225 ;  /* 0x000000e100e17308 */ /* 0x000fe20000000800 */
[C---:B------:R-:W-:Y:S02]  /*7df0*/  FMUL.FTZ R29, R3.reuse, R105 ;  /* 0x00000069031d7220 */ /* 0x040fe40000410000 */
[C---:B------:R-:W-:Y:S02]  /*7e00*/  FMUL.FTZ R51, R2.reuse, R51 ;  /* 0x0000003302337220 */ /* 0x040fe40000410000 */
[C---:B------:R-:W-:Y:S04]  /*7e10*/  FMUL.FTZ R30, R2.reuse, R106 ;  /* 0x0000006a021e7220 */ /* 0x040fe80000410000 */
[C---:B------:R-:W-:Y:S01]  /*7e20*/  FMUL.FTZ R31, R2.reuse, R107 ;  /* 0x0000006b021f7220 */ /* 0x040fe20000410000 */
[----:B------:R-:W5:Y:S01]  /*7e30*/  MUFU.EX2 R226, R226 ;  /* 0x000000e200e27308 */ /* 0x000f620000000800 */
[----:B------:R-:W1:Y:S01]  /*7e40*/  LDSM.16.MT88.4 R104, [R198+0x2100] ;  /* 0x00210000c668783b */ /* 0x000e620000004200 */
[C---:B------:R-:W-:Y:S02]  /*7e50*/  FMUL.FTZ R52, R3.reuse, R52 ;  /* 0x0000003403347220 */ /* 0x040fe40000410000 */
[C---:B------:R-:W-:Y:S02]  /*7e60*/  FMUL.FTZ R53, R3.reuse, R53 ;  /* 0x0000003503357220 */ /* 0x040fe40000410000 */
[C---:B--2---:R-:W-:Y:S03]  /*7e70*/  HMMA.16816.F32.BF16 R28, R136.reuse, R120, R28 ;  /* 0x00000078881c723c */ /* 0x044fe6000004181c */
        /* <DEDUP_REMOVED lines=8> */
[----:B------:R-:W2:Y:S01]  /*7f00*/  MUFU.EX2 R228, R228 ;  /* 0x000000e400e47308 */ /* 0x000ea20000000800 */
[C---:B---3--:R-:W-:Y:S04]  /*7f10*/  HMMA.16816.F32.BF16 R36, R136.reuse, R112, R36 ;  /* 0x000000708824723c */ /* 0x048fe80000041824 */
[C---:B------:R-:W-:Y:S02]  /*7f20*/  FMUL.FTZ R59, R2.reuse, R59 ;  /* 0x0000003b023b7220 */ /* 0x040fe40000410000 */
[C---:B------:R-:W-:Y:S02]  /*7f30*/  FMUL.FTZ R60, R3.reuse, R60 ;  /* 0x0000003c033c7220 */ /* 0x040fe40000410000 */
[C---:B------:R-:W-:Y:S01]  /*7f40*/  HMMA.16816.F32.BF16 R40, R136.reuse, R114, R40 ;  /* 0x000000728828723c */ /* 0x040fe20000041828 */
[----:B------:R-:W-:Y:S01]  /*7f50*/  LDSM.16.MT88.4 R112, [R203+0x900] ;  /* 0x00090000cb70783b */ /* 0x000fe20000004200 */
[----:B------:R-:W-:Y:S02]  /*7f60*/  MUFU.EX2 R229, R229 ;  /* 0x000000e500e57308 */ /* 0x000fe40000000800 */
[C---:B------:R-:W-:Y:S02]  /*7f70*/  FMUL.FTZ R61, R3.reuse, R61 ;  /* 0x0000003d033d7220 */ /* 0x040fe40000410000 */
[C---:B------:R-:W-:Y:S02]  /*7f80*/  FMUL.FTZ R62, R2.reuse, R62 ;  /* 0x0000003e023e7220 */ /* 0x040fe40000410000 */
[C---:B------:R-:W-:Y:S01]  /*7f90*/  FMUL.FTZ R63, R2.reuse, R63 ;  /* 0x0000003f023f7220 */ /* 0x040fe20000410000 */
[C---:B-1----:R-:W-:Y:S03]  /*7fa0*/  HMMA.16816.F32.BF16 R44, R136.reuse, R104, R44 ;  /* 0x00000068882c723c */ /* 0x042fe6000004182c */
[----:B------:R-:W1:Y:S01]  /*7fb0*/  MUFU.EX2 R230, R230 ;  /* 0x000000e600e67308 */ /* 0x000e620000000800 */
[C---:B------:R-:W-:Y:S02]  /*7fc0*/  FMUL.FTZ R64, R3.reuse, R64 ;  /* 0x0000004003407220 */ /* 0x040fe40000410000 */
[C---:B------:R-:W-:Y:S02]  /*7fd0*/  FMUL.FTZ R65, R3.reuse, R65 ;  /* 0x0000004103417220 */ /* 0x040fe40000410000 */
[C---:B------:R-:W-:Y:S01]  /*7fe0*/  FMUL.FTZ R66, R2.reuse, R66 ;  /* 0x0000004202427220 */ /* 0x040fe20000410000 */
[C---:B------:R-:W-:Y:S01]  /*7ff0*/  HMMA.16816.F32.BF16 R48, R136.reuse, R106, R48 ;  /* 0x0000006a8830723c */ /* 0x040fe20000041830 */
[----:B------:R-:W3:Y:S03]  /*8000*/  LDSM.16.MT88.4 R104, [R203+0x4100] ;  /* 0x00410000cb68783b */ /* 0x000ee60000004200 */
[----:B------:R-:W-:Y:S01]  /*8010*/  MUFU.EX2 R231, R231 ;  /* 0x000000e700e77308 */ /* 0x000fe20000000800 */
[C---:B------:R-:W-:Y:S02]  /*8020*/  FMUL.FTZ R67, R2.reuse, R67 ;  /* 0x0000004302437220 */ /* 0x040fe40000410000 */
[C---:B------:R-:W-:Y:S01]  /*8030*/  FMUL.FTZ R68, R3.reuse, R68 ;  /* 0x0000004403447220 */ /* 0x040fe20000410000 */
[C---:B------:R-:W-:Y:S04]  /*8040*/  HMMA.16816.F32.BF16 R52, R136.reuse, R100, R52 ;  /* 0x000000648834723c */ /* 0x040fe80000041834 */
[C---:B------:R-:W-:Y:S02]  /*8050*/  FMUL.FTZ R69, R3.reuse, R69 ;  /* 0x0000004503457220 */ /* 0x040fe40000410000 */
[----:B------:R-:W1:Y:S01]  /*8060*/  MUFU.EX2 R232, R232 ;  /* 0x000000e800e87308 */ /* 0x000e620000000800 */
[C---:B------:R-:W-:Y:S01]  /*8070*/  FMUL.FTZ R70, R2.reuse, R70 ;  /* 0x0000004602467220 */ /* 0x040fe20000410000 */
[C---:B------:R-:W-:Y:S01]  /*8080*/  HMMA.16816.F32.BF16 R56, R136.reuse, R102, R56 ;  /* 0x000000668838723c */ /* 0x040fe20000041838 */
[----:B------:R-:W1:Y:S03]  /*8090*/  LDSM.16.MT88.4 R100, [R198+0x4100] ;  /* 0x00410000c664783b */ /* 0x000e660000004200 */
[C---:B------:R-:W-:Y:S02]  /*80a0*/  FMUL.FTZ R71, R2.reuse, R71 ;  /* 0x0000004702477220 */ /* 0x040fe40000410000 */
[C---:B------:R-:W-:Y:S02]  /*80b0*/  FMUL.FTZ R72, R3.reuse, R72 ;  /* 0x0000004803487220 */ /* 0x040fe40000410000 */
[----:B------:R-:W-:Y:S01]  /*80c0*/  MUFU.EX2 R233, R233 ;  /* 0x000000e900e97308 */ /* 0x000fe20000000800 */
[C---:B------:R-:W-:Y:S03]  /*80d0*/  HMMA.16816.F32.BF16 R60, R136.reuse, R108, R60 ;  /* 0x0000006c883c723c */ /* 0x040fe6000004183c */
[C---:B------:R-:W-:Y:S02]  /*80e0*/  FMUL.FTZ R73, R3.reuse, R73 ;  /* 0x0000004903497220 */ /* 0x040fe40000410000 */
[C---:B------:R-:W-:Y:S03]  /*80f0*/  FMUL.FTZ R74, R2.reuse, R74 ;  /* 0x0000004a024a7220 */ /* 0x040fe60000410000 */
[C---:B------:R-:W-:Y:S01]  /*8100*/  HMMA.16816.F32.BF16 R64, R136.reuse, R110, R64 ;  /* 0x0000006e8840723c */ /* 0x040fe20000041840 */
[----:B------:R-:W2:Y:S01]  /*8110*/  LDSM.16.MT88.4 R108, [R197+0x4100] ;  /* 0x00410000c56c783b */ /* 0x000ea20000004200 */
[----:B------:R-:W2:Y:S02]  /*8120*/  MUFU.EX2 R234, R234 ;  /* 0x000000ea00ea7308 */ /* 0x000ea40000000800 */
[C---:B------:R-:W-:Y:S02]  /*8130*/  FMUL.FTZ R75, R2.reuse, R75 ;  /* 0x0000004b024b7220 */ /* 0x040fe40000410000 */
[C---:B------:R-:W-:Y:S02]  /*8140*/  FMUL.FTZ R76, R3.reuse, R76 ;  /* 0x0000004c034c7220 */ /* 0x040fe40000410000 */
[C---:B------:R-:W-:Y:S01]  /*8150*/  FMUL.FTZ R77, R3.reuse, R77 ;  /* 0x0000004d034d7220 */ /* 0x040fe20000410000 */
[C---:B---3--:R-:W-:Y:S03]  /*8160*/  HMMA.16816.F32.BF16 R68, R136.reuse, R104, R68 ;  /* 0x000000688844723c */ /* 0x048fe60000041844 */
[C---:B------:R-:W-:Y:S01]  /*8170*/  FMUL.FTZ R78, R2.reuse, R78 ;  /* 0x0000004e024e7220 */ /* 0x040fe20000410000 */
[----:B------:R-:W-:Y:S01]  /*8180*/  MUFU.EX2 R235, R235 ;  /* 0x000000eb00eb7308 */ /* 0x000fe20000000800 */
[C---:B------:R-:W-:Y:S02]  /*8190*/  FMUL.FTZ R79, R2.reuse, R79 ;  /* 0x0000004f024f7220 */ /* 0x040fe40000410000 */
[C---:B------:R-:W-:Y:S01]  /*81a0*/  FMUL.FTZ R80, R3.reuse, R80 ;  /* 0x0000005003507220 */ /* 0x040fe20000410000 */
[C---:B------:R-:W-:Y:S01]  /*81b0*/  HMMA.16816.F32.BF16 R72, R136.reuse, R106, R72 ;  /* 0x0000006a8848723c */ /* 0x040fe20000041848 */
[----:B------:R-:W3:Y:S03]  /*81c0*/  LDSM.16.MT88.4 R104, [R196+0x4100] ;  /* 0x00410000c468783b */ /* 0x000ee60000004200 */
[C---:B------:R-:W-:Y:S02]  /*81d0*/  FMUL.FTZ R81, R3.reuse, R81 ;  /* 0x0000005103517220 */ /* 0x040fe40000410000 */
[C---:B------:R-:W-:Y:S01]  /*81e0*/  FMUL.FTZ R82, R2.reuse, R82 ;  /* 0x0000005202527220 */ /* 0x040fe20000410000 */
[----:B------:R-:W2:Y:S01]  /*81f0*/  MUFU.EX2 R236, R236 ;  /* 0x000000ec00ec7308 */ /* 0x000ea20000000800 */
[C---:B-1----:R-:W-:Y:S04]  /*8200*/  HMMA.16816.F32.BF16 R76, R136.reuse, R100, R76 ;  /* 0x00000064884c723c */ /* 0x042fe8000004184c */
[C---:B------:R-:W-:Y:S02]  /*8210*/  FMUL.FTZ R83, R2.reuse, R83 ;  /* 0x0000005302537220 */ /* 0x040fe40000410000 */
[----:B------:R-:W-:Y:S01]  /*8220*/  FMUL.FTZ R84, R3, R84 ;  /* 0x0000005403547220 */ /* 0x000fe20000410000 */
[----:B------:R-:W-:Y:S01]  /*8230*/  F2FP.BF16.PACK_AB R100, R175, R174 ;  /* 0x000000aeaf64723e */ /* 0x000fe200000010ff */
[----:B------:R-:W-:Y:S01]  /*8240*/  FMUL.FTZ R85, R3, R85 ;  /* 0x0000005503557220 */ /* 0x000fe20000410000 */
[----:B----4-:R-:W-:Y:S01]  /*8250*/  F2FP.BF16.PACK_AB R101, R179, R178 ;  /* 0x000000b2b365723e */ /* 0x010fe200000010ff */
[----:B------:R-:W-:Y:S01]  /*8260*/  MUFU.EX2 R237, R237 ;  /* 0x000000ed00ed7308 */ /* 0x000fe20000000800 */
[C---:B------:R-:W-:Y:S03]  /*8270*/  HMMA.16816.F32.BF16 R80, R136.reuse, R102, R80 ;  /* 0x000000668850723c */ /* 0x040fe60000041850 */
[C---:B------:R-:W-:Y:S02]  /*8280*/  FMUL.FTZ R86, R2.reuse, R86 ;  /* 0x0000005602567220 */ /* 0x040fe40000410000 */
[C---:B------:R-:W-:Y:S02]  /*8290*/  FMUL.FTZ R87, R2.reuse, R87 ;  /* 0x0000005702577220 */ /* 0x040fe40000410000 */
[----:B------:R-:W-:Y:S01]  /*82a0*/  FMUL.FTZ R88, R3, R88 ;  /* 0x0000005803587220 */ /* 0x000fe20000410000 */
[----:B------:R-:W-:Y:S01]  /*82b0*/  F2FP.BF16.PACK_AB R102, R177, R176 ;  /* 0x000000b0b166723e */ /* 0x000fe200000010ff */
[C---:B------:R-:W-:Y:S01]  /*82c0*/  FMUL.FTZ R89, R3.reuse, R89 ;  /* 0x0000005903597220 */ /* 0x040fe20000410000 */
[----:B------:R-:W-:Y:S02]  /*82d0*/  MUFU.EX2 R239, R239 ;  /* 0x000000ef00ef7308 */ /* 0x000fe40000000800 */
[C---:B--2---:R-:W-:Y:S03]  /*82e0*/  HMMA.16816.F32.BF16 R84, R136.reuse, R108, R84 ;  /* 0x0000006c8854723c */ /* 0x044fe60000041854 */
[----:B------:R-:W-:Y:S01]  /*82f0*/  FMUL.FTZ R90, R2, R90 ;  /* 0x0000005a025a7220 */ /* 0x000fe20000410000 */
[----:B-----5:R-:W-:Y:S01]  /*8300*/  F2FP.BF16.PACK_AB R103, R226, R225 ;  /* 0x000000e1e267723e */ /* 0x020fe200000010ff */
[C---:B------:R-:W-:Y:S02]  /*8310*/  FMUL.FTZ R91, R2.reuse, R91 ;  /* 0x0000005b025b7220 */ /* 0x040fe40000410000 */
[C---:B------:R-:W-:Y:S01]  /*8320*/  FMUL.FTZ R92, R3.reuse, R92 ;  /* 0x0000005c035c7220 */ /* 0x040fe20000410000 */
[----:B------:R-:W1:Y:S01]  /*8330*/  MUFU.EX2 R240, R240 ;  /* 0x000000f000f07308 */ /* 0x000e620000000800 */
[C---:B------:R-:W-:Y:S03]  /*8340*/  FMUL.FTZ R93, R3.reuse, R93 ;  /* 0x0000005d035d7220 */ /* 0x040fe60000410000 */
[C---:B------:R-:W-:Y:S01]  /*8350*/  HMMA.16816.F32.BF16 R88, R136.reuse, R110, R88 ;  /* 0x0000006e8858723c */ /* 0x040fe20000041858 */
[----:B------:R-:W2:Y:S02]  /*8360*/  LDSM.16.MT88.4 R108, [R197+0x900] ;  /* 0x00090000c56c783b */ /* 0x000ea40000004200 */
[C---:B------:R-:W-:Y:S02]  /*8370*/  FMUL.FTZ R94, R2.reuse, R94 ;  /* 0x0000005e025e7220 */ /* 0x040fe40000410000 */
[C---:B------:R-:W-:Y:S01]  /*8380*/  FMUL.FTZ R95, R2.reuse, R95 ;  /* 0x0000005f025f7220 */ /* 0x040fe20000410000 */
[----:B------:R-:W4:Y:S01]  /*8390*/  MUFU.EX2 R241, R241 ;  /* 0x000000f100f17308 */ /* 0x000f220000000800 */
[C---:B------:R-:W-:Y:S02]  /*83a0*/  FMUL.FTZ R96, R3.reuse, R96 ;  /* 0x0000006003607220 */ /* 0x040fe40000410000 */
[C---:B------:R-:W-:Y:S03]  /*83b0*/  FMUL.FTZ R97, R3.reuse, R97 ;  /* 0x0000006103617220 */ /* 0x040fe60000410000 */
[C---:B---3--:R-:W-:Y:S03]  /*83c0*/  HMMA.16816.F32.BF16 R92, R136.reuse, R104, R92 ;  /* 0x00000068885c723c */ /* 0x048fe6000004185c */
[C---:B------:R-:W-:Y:S02]  /*83d0*/  FMUL.FTZ R98, R2.reuse, R98 ;  /* 0x0000006202627220 */ /* 0x040fe40000410000 */
[C---:B------:R-:W-:Y:S02]  /*83e0*/  FMUL.FTZ R99, R2.reuse, R99 ;  /* 0x0000006302637220 */ /* 0x040fe40000410000 */
[----:B------:R-:W-:Y:S02]  /*83f0*/  FFMA.FTZ R168, R3, R214, R168 ;  /* 0x000000d603a87223 */ /* 0x000fe400000100a8 */
[----:B------:R-:W-:Y:S03]  /*8400*/  FFMA.FTZ R173, R2, R215, R173 ;  /* 0x000000d702ad7223 */ /* 0x000fe600000100ad */
[----:B------:R-:W-:Y:S01]  /*8410*/  HMMA.16816.F32.BF16 R96, R136, R106, R96 ;  /* 0x0000006a8860723c */ /* 0x000fe20000041860 */
[----:B------:R-:W3:Y:S02]  /*8420*/  LDSM.16.MT88.4 R104, [R196+0x2900] ;  /* 0x00290000c468783b */ /* 0x000ee40000004200 */
[----:B------:R-:W-:Y:S02]  /*8430*/  FADD.FTZ R135, R135, R168 ;  /* 0x000000a887877221 */ /* 0x000fe40000010000 */
[----:B------:R-:W-:Y:S02]  /*8440*/  FADD.FTZ R172, R172, R173 ;  /* 0x000000adacac7221 */ /* 0x000fe40000010000 */
[----:B------:R-:W-:Y:S01]  /*8450*/  FADD.FTZ R134, R134, R135 ;  /* 0x0000008786867221 */ /* 0x000fe20000010000 */
[C---:B------:R-:W-:Y:S01]  /*8460*/  HMMA.16816.F32.BF16 R4, R100.reuse, R112, R4 ;  /* 0x000000706404723c */ /* 0x040fe20000041804 */
[----:B------:R-:W-:Y:S04]  /*8470*/  LDSM.16.MT88.4 R136, [R197+0x3100] ;  /* 0x00310000c588783b */ /* 0x000fe80000004200 */
[----:B------:R-:W-:Y:S02]  /*8480*/  FADD.FTZ R3, R171, R172 ;  /* 0x000000acab037221 */ /* 0x000fe40000010000 */
[----:B------:R-:W-:Y:S01]  /*8490*/  FADD.FTZ R169, R169, R134 ;  /* 0x00000086a9a97221 */ /* 0x000fe20000010000 */
[C---:B------:R-:W-:Y:S01]  /*84a0*/  HMMA.16816.F32.BF16 R8, R100.reuse, R114, R8 ;  /* 0x000000726408723c */ /* 0x040fe20000041808 */
[----:B------:R-:W-:Y:S03]  /*84b0*/  LDSM.16.MT88.4 R112, [R198+0x4900] ;  /* 0x00490000c670783b */ /* 0x000fe60000004200 */
[----:B------:R-:W-:Y:S02]  /*84c0*/  FADD.FTZ R3, R170, R3 ;  /* 0x00000003aa037221 */ /* 0x000fe40000010000 */
[----:B------:R-:W-:Y:S02]  /*84d0*/  FADD.FTZ R174, R174, R169 ;  /* 0x000000a9aeae7221 */ /* 0x000fe40000010000 */
[C---:B------:R-:W-:Y:S04]  /*84e0*/  HMMA.16816.F32.BF16 R12, R100.reuse, R116, R12 ;  /* 0x00000074640c723c */ /* 0x040fe8000004180c */
[----:B------:R-:W-:Y:S01]  /*84f0*/  FADD.FTZ R2, R178, R3 ;  /* 0x00000003b2027221 */ /* 0x000fe20000010000 */
[----:B------:R-:W-:Y:S01]  /*8500*/  MOV R3, R0 ;  /* 0x0000000000037202 */ /* 0x000fe20000000f00 */
[----:B------:R-:W-:Y:S02]  /*8510*/  FADD.FTZ R175, R175, R174 ;  /* 0x000000aeafaf7221 */ /* 0x000fe40000010000 */
[C---:B------:R-:W-:Y:S01]  /*8520*/  HMMA.16816.F32.BF16 R16, R100.reuse, R118, R16 ;  /* 0x000000766410723c */ /* 0x040fe20000041810 */
[----:B------:R-:W-:Y:S03]  /*8530*/  LDSM.16.MT88.4 R116, [R197+0x4900] ;  /* 0x00490000c574783b */ /* 0x000fe60000004200 */
[----:B------:R-:W-:Y:S02]  /*8540*/  FADD.FTZ R2, R179, R2 ;  /* 0x00000002b3027221 */ /* 0x000fe40000010000 */
[----:B------:R-:W-:Y:S02]  /*8550*/  FADD.FTZ R176, R176, R175 ;  /* 0x000000afb0b07221 */ /* 0x000fe40000010000 */
[C---:B--2---:R-:W-:Y:S04]  /*8560*/  HMMA.16816.F32.BF16 R20, R100.reuse, R108, R20 ;  /* 0x0000006c6414723c */ /* 0x044fe80000041814 */
[----:B------:R-:W-:Y:S01]  /*8570*/  FADD.FTZ R225, R225, R2 ;  /* 0x00000002e1e17221 */ /* 0x000fe20000010000 */
[----:B------:R-:W-:Y:S01]  /*8580*/  MOV R2, R132 ;  /* 0x0000008400027202 */ /* 0x000fe20000000f00 */
[----:B------:R-:W-:Y:S02]  /*8590*/  FADD.FTZ R176, R177, R176 ;  /* 0x000000b0b1b07221 */ /* 0x000fe40000010000 */
[C---:B------:R-:W-:Y:S01]  /*85a0*/  HMMA.16816.F32.BF16 R24, R100.reuse, R110, R24 ;  /* 0x0000006e6418723c */ /* 0x040fe20000041818 */
[----:B------:R-:W2:Y:S03]  /*85b0*/  LDSM.16.MT88.4 R108, [R203+0x4900] ;  /* 0x00490000cb6c783b */ /* 0x000ea60000004200 */
[----:B------:R-:W-:Y:S04]  /*85c0*/  FADD.FTZ R226, R226, R225 ;  /* 0x000000e1e2e27221 */ /* 0x000fe80000010000 */
        /* <DEDUP_REMOVED lines=20> */
[----:B------:R-:W5:Y:S07]  /*8710*/  LDSM.16.MT88.4 R112, [R197+0x1100] ;  /* 0x00110000c570783b */ /* 0x000f6e0000004200 */
[C---:B------:R-:W-:Y:S08]  /*8720*/  HMMA.16816.F32.BF16 R84, R100.reuse, R116, R84 ;  /* 0x000000746454723c */ /* 0x040ff00000041854 */
[C---:B------:R-:W-:Y:S01]  /*8730*/  HMMA.16816.F32.BF16 R88, R100.reuse, R118, R88 ;  /* 0x000000766458723c */ /* 0x040fe20000041858 */
[----:B------:R-:W1:Y:S07]  /*8740*/  LDSM.16.MT88.4 R116, [R203+0x3100] ;  /* 0x00310000cb74783b */ /* 0x000e6e0000004200 */
[C---:B---3--:R-:W-:Y:S08]  /*8750*/  HMMA.16816.F32.BF16 R92, R100.reuse, R104, R92 ;  /* 0x00000068645c723c */ /* 0x048ff0000004185c */
[----:B------:R-:W-:Y:S01]  /*8760*/  HMMA.16816.F32.BF16 R96, R100, R106, R96 ;  /* 0x0000006a6460723c */ /* 0x000fe20000041860 */
[----:B------:R-:W3:Y:S06]  /*8770*/  LDSM.16.MT88.4 R104, [R196+0x3100] ;  /* 0x00310000c468783b */ /* 0x000eec0000004200 */
[----:B------:R-:W-:Y:S01]  /*8780*/  F2FP.BF16.PACK_AB R100, R228, R227 ;  /* 0x000000e3e464723e */ /* 0x000fe200000010ff */
[----:B------:R-:W-:Y:S01]  /*8790*/  FADD.FTZ R227, R227, R176 ;  /* 0x000000b0e3e37221 */ /* 0x000fe20000010000 */
[----:B------:R-:W-:Y:S03]  /*87a0*/  F2FP.BF16.PACK_AB R102, R230, R229 ;  /* 0x000000e5e666723e */ /* 0x000fe600000010ff */
[----:B------:R-:W-:Y:S01]  /*87b0*/  F2FP.BF16.PACK_AB R101, R232, R231 ;  /* 0x000000e7e865723e */ /* 0x000fe200000010ff */
[----:B------:R-:W-:Y:S01]  /*87c0*/  FADD.FTZ R231, R231, R226 ;  /* 0x000000e2e7e77221 */ /* 0x000fe20000010000 */
[----:B------:R-:W-:Y:S01]  /*87d0*/  F2FP.BF16.PACK_AB R103, R234, R233 ;  /* 0x000000e9ea67723e */ /* 0x000fe200000010ff */
[----:B------:R-:W-:Y:S02]  /*87e0*/  FADD.FTZ R228, R228, R227 ;  /* 0x000000e3e4e47221 */ /* 0x000fe40000010000 */
[----:B------:R-:W-:Y:S02]  /*87f0*/  FADD.FTZ R232, R232, R231 ;  /* 0x000000e7e8e87221 */ /* 0x000fe40000010000 */
[----:B------:R-:W-:Y:S02]  /*8800*/  FADD.FTZ R229, R229, R228 ;  /* 0x000000e4e5e57221 */ /* 0x000fe40000010000 */
[C---:B--2---:R-:W-:Y:S03]  /*8810*/  HMMA.16816.F32.BF16 R4, R100.reuse, R108, R4 ;  /* 0x0000006c6404723c */ /* 0x044fe60000041804 */
[----:B------:R-:W-:Y:S02]  /*8820*/  FADD.FTZ R233, R233, R232 ;  /* 0x000000e8e9e97221 */ /* 0x000fe40000010000 */
[----:B------:R-:W-:Y:S02]  /*8830*/  FADD.FTZ R230, R230, R229 ;  /* 0x000000e5e6e67221 */ /* 0x000fe40000010000 */
[----:B------:R-:W-:Y:S01]  /*8840*/  FADD.FTZ R234, R234, R233 ;  /* 0x000000e9eaea7221 */ /* 0x000fe20000010000 */
[C---:B------:R-:W-:Y:S01]  /*8850*/  HMMA.16816.F32.BF16 R8, R100.reuse, R110, R8 ;  /* 0x0000006e6408723c */ /* 0x040fe20000041808 */
[----:B------:R-:W2:Y:S07]  /*8860*/  LDSM.16.MT88.4 R108, [R203+0x5100] ;  /* 0x00510000cb6c783b */ /* 0x000eae0000004200 */
[C---:B------:R-:W-:Y:S08]  /*8870*/  HMMA.16816.F32.BF16 R12, R100.reuse, R120, R12 ;  /* 0x00000078640c723c */ /* 0x040ff0000004180c */
[C---:B------:R-:W-:Y:S08]  /*8880*/  HMMA.16816.F32.BF16 R16, R100.reuse, R122, R16 ;  /* 0x0000007a6410723c */ /* 0x040ff00000041810 */
[C---:B-----5:R-:W-:Y:S08]  /*8890*/  HMMA.16816.F32.BF16 R20, R100.reuse, R112, R20 ;  /* 0x000000706414723c */ /* 0x060ff00000041814 */
[C---:B------:R-:W-:Y:S01]  /*88a0*/  HMMA.16816.F32.BF16 R24, R100.reuse, R114, R24 ;  /* 0x000000726418723c */ /* 0x040fe20000041818 */
[----:B------:R-:W5:Y:S07]  /*88b0*/  LDSM.16.MT88.4 R112, [R198+0x5100] ;  /* 0x00510000c670783b */ /* 0x000f6e0000004200 */
[C---:B------:R-:W-:Y:S08]  /*88c0*/  HMMA.16816.F32.BF16 R28, R100.reuse, R124, R28 ;  /* 0x0000007c641c723c */ /* 0x040ff0000004181c */
[C---:B------:R-:W-:Y:S01]  /*88d0*/  HMMA.16816.F32.BF16 R32, R100.reuse, R126, R32 ;  /* 0x0000007e6420723c */ /* 0x040fe20000041820 */
[----:B------:R-:W-:Y:S07]  /*88e0*/  LDSM.16.MT88.4 R124, [R203+0x1900] ;  /* 0x00190000cb7c783b */ /* 0x000fee0000004200 */
[C---:B-1----:R-:W-:Y:S08]  /*88f0*/  HMMA.16816.F32.BF16 R36, R100.reuse, R116, R36 ;  /* 0x000000746424723c */ /* 0x042ff00000041824 */
[C---:B------:R-:W-:Y:S01]  /*8900*/  HMMA.16816.F32.BF16 R40, R100.reuse, R118, R40 ;  /* 0x000000766428723c */ /* 0x040fe20000041828 */
[----:B------:R-:W1:Y:S07]  /*8910*/  LDSM.16.MT88.4 R116, [R197+0x5100] ;  /* 0x00510000c574783b */ /* 0x000e6e0000004200 */
        /* <DEDUP_REMOVED lines=9> */
[----:B----4-:R-:W-:Y:S01]  /*89b0*/  F2FP.BF16.PACK_AB R139, R242, R241 ;  /* 0x000000f1f28b723e */ /* 0x010fe200000010ff */
[----:B------:R-:W-:Y:S02]  /*89c0*/  FADD.FTZ R239, R239, R234 ;  /* 0x000000eaefef7221 */ /* 0x000fe40000010000 */
[----:B------:R-:W-:Y:S01]  /*89d0*/  FADD.FTZ R236, R236, R235 ;  /* 0x000000ebecec7221 */ /* 0x000fe20000010000 */
[C---:B------:R-:W-:Y:S01]  /*89e0*/  HMMA.16816.F32.BF16 R64, R100.reuse, R106, R64 ;  /* 0x0000006a6440723c */ /* 0x040fe20000041840 */
[----:B------:R-:W3:Y:S03]  /*89f0*/  LDSM.16.MT88.4 R104, [R196+0x5100] ;  /* 0x00510000c468783b */ /* 0x000ee60000004200 */
[----:B------:R-:W-:Y:S02]  /*8a00*/  FADD.FTZ R240, R240, R239 ;  /* 0x000000eff0f07221 */ /* 0x000fe40000010000 */
[----:B------:R-:W-:Y:S02]  /*8a10*/  FADD.FTZ R237, R237, R236 ;  /* 0x000000eceded7221 */ /* 0x000fe40000010000 */
[C---:B--2---:R-:W-:Y:S04]  /*8a20*/  HMMA.16816.F32.BF16 R68, R100.reuse, R108, R68 ;  /* 0x0000006c6444723c */ /* 0x044fe80000041844 */
[----:B------:R-:W-:Y:S02]  /*8a30*/  FADD.FTZ R215, R241, R240 ;  /* 0x000000f0f1d77221 */ /* 0x000fe40000010000 */
[----:B------:R-:W-:Y:S02]  /*8a40*/  FADD.FTZ R214, R238, R237 ;  /* 0x000000edeed67221 */ /* 0x000fe40000010000 */
[C---:B------:R-:W-:Y:S01]  /*8a50*/  HMMA.16816.F32.BF16 R72, R100.reuse, R110, R72 ;  /* 0x0000006e6448723c */ /* 0x040fe20000041848 */
[----:B------:R-:W2:Y:S03]  /*8a60*/  LDSM.16.MT88.4 R108, [R198+0x1900] ;  /* 0x00190000c66c783b */ /* 0x000ea60000004200 */
[----:B------:R-:W-:Y:S04]  /*8a70*/  FADD.FTZ R215, R242, R215 ;  /* 0x000000d7f2d77221 */ /* 0x000fe80000010000 */
[C---:B-----5:R-:W-:Y:S08]  /*8a80*/  HMMA.16816.F32.BF16 R76, R100.reuse, R112, R76 ;  /* 0x00000070644c723c */ /* 0x060ff0000004184c */
[C---:B------:R-:W-:Y:S08]  /*8a90*/  HMMA.16816.F32.BF16 R80, R100.reuse, R114, R80 ;  /* 0x000000726450723c */ /* 0x040ff00000041850 */
[C---:B-1----:R-:W-:Y:S08]  /*8aa0*/  HMMA.16816.F32.BF16 R84, R100.reuse, R116, R84 ;  /* 0x000000746454723c */ /* 0x042ff00000041854 */
[C---:B------:R-:W-:Y:S08]  /*8ab0*/  HMMA.16816.F32.BF16 R88, R100.reuse, R118, R88 ;  /* 0x000000766458723c */ /* 0x040ff00000041858 */
[C---:B---3--:R-:W-:Y:S08]  /*8ac0*/  HMMA.16816.F32.BF16 R92, R100.reuse, R104, R92 ;  /* 0x00000068645c723c */ /* 0x048ff0000004185c */
[----:B------:R-:W-:Y:S08]  /*8ad0*/  HMMA.16816.F32.BF16 R96, R100, R106, R96 ;  /* 0x0000006a6460723c */ /* 0x000ff00000041860 */
[C---:B------:R-:W-:Y:S01]  /*8ae0*/  HMMA.16816.F32.BF16 R128, R136.reuse, R124, R4 ;  /* 0x0000007c8880723c */ /* 0x040fe20000041804 */
[----:B------:R-:W1:Y:S07]  /*8af0*/  LDSM.16.MT88.4 R4, [R198+0x5900] ;  /* 0x00590000c604783b */ /* 0x000e6e0000004200 */
[C---:B------:R-:W-:Y:S01]  /*8b00*/  HMMA.16816.F32.BF16 R124, R136.reuse, R126, R8 ;  /* 0x0000007e887c723c */ /* 0x040fe20000041808 */
[----:B------:R-:W3:Y:S07]  /*8b10*/  LDSM.16.MT88.4 R8, [R197+0x5900] ;  /* 0x00590000c508783b */ /* 0x000eee0000004200 */
[C---:B--2---:R-:W-:Y:S01]  /*8b20*/  HMMA.16816.F32.BF16 R120, R136.reuse, R108, R12 ;  /* 0x0000006c8878723c */ /* 0x044fe2000004180c */
[----:B------:R-:W2:Y:S07]  /*8b30*/  LDSM.16.MT88.4 R12, [R196+0x5900] ;  /* 0x00590000c40c783b */ /* 0x000eae0000004200 */
        /* <DEDUP_REMOVED lines=15> */
[C---:B-1----:R-:W-:Y:S08]  /*8c30*/  HMMA.16816.F32.BF16 R76, R136.reuse, R4, R76 ;  /* 0x00000004884c723c */ /* 0x042ff0000004184c */
[C---:B------:R-:W-:Y:S08]  /*8c40*/  HMMA.16816.F32.BF16 R80, R136.reuse, R6, R80 ;  /* 0x000000068850723c */ /* 0x040ff00000041850 */
[C---:B---3--:R-:W-:Y:S08]  /*8c50*/  HMMA.16816.F32.BF16 R84, R136.reuse, R8, R84 ;  /* 0x000000088854723c */ /* 0x048ff00000041854 */
[C---:B------:R-:W-:Y:S08]  /*8c60*/  HMMA.16816.F32.BF16 R88, R136.reuse, R10, R88 ;  /* 0x0000000a8858723c */ /* 0x040ff00000041858 */
[C---:B--2---:R-:W-:Y:S08]  /*8c70*/  HMMA.16816.F32.BF16 R92, R136.reuse, R12, R92 ;  /* 0x0000000c885c723c */ /* 0x044ff0000004185c */
[----:B------:R-:W-:Y:S01]  /*8c80*/  HMMA.16816.F32.BF16 R96, R136, R14, R96 ;  /* 0x0000000e8860723c */ /* 0x000fe20000041860 */
[----:B------:R-:W-:-:S07]  /*8c90*/  @P0 BRA `(.L_x_191) ;  /* 0xffffc4e000000947 */ /* 0x000fce000383ffff */
.L_x_180:
[----:B------:R-:W1:Y:S01]  /*8ca0*/  S2UR UR24, SR_CTAID.X ;  /* 0x00000000001879c3 */ /* 0x000e620000002500 */
[----:B------:R-:W-:Y:S01]  /*8cb0*/  ULDC UR25, c[0x0][0x168] ;  /* 0x00005a0000197ab9 */ /* 0x000fe20000000800 */
[----:B------:R-:W-:Y:S01]  /*8cc0*/  PLOP3.LUT P0, PT, PT, PT, UP1, 0x40, 0x0 ;  /* 0x000000000000781c */ /* 0x000fe20003f0e818 */
[----:B------:R-:W-:-:S02]  /*8cd0*/  ULDC.64 UR4, c[0x0][0x2c8] ;  /* 0x0000b20000047ab9 */ /* 0x000fc40000000a00 */
[----:B------:R-:W-:Y:S02]  /*8ce0*/  UIADD3 UR25, -UR25, 0x1, URZ ;  /* 0x0000000119197890 */ /* 0x000fe4000fffe13f */
[----:B-1----:R-:W-:-:S04]  /*8cf0*/  ULEA UR24, UR24, 0x7f, 0x7 ;  /* 0x0000007f18187891 */ /* 0x002fc8000f8e383f */
[----:B------:R-:W-:-:S03]  /*8d00*/  UIMAD.WIDE.U32 UR26, UR24, UR4, URZ ;  /* 0x00000004181a72a5 */ /* 0x000fc6000f8e003f */
[----:B------:R-:W-:Y:S02]  /*8d10*/  ULDC UR4, c[0x0][0x1d0] ;  /* 0x0000740000047ab9 */ /* 0x000fe40000000800 */
[----:B------:R-:W-:Y:S02]  /*8d20*/  UIMAD UR4, UR20, UR4, UR25 ;  /* 0x00000004140472a4 */ /* 0x000fe4000f8e0219 */
[----:B------:R-:W-:Y:S02]  /*8d30*/  @UP2 USHF.R.U32.HI UR24, URZ, UR5, UR27 ;  /* 0x000000053f182299 */ /* 0x000fe4000801161b */
[----:B------:R-:W-:Y:S02]  /*8d40*/  ULDC UR20, c[0x0][0x324] ;  /* 0x0000c90000147ab9 */ /* 0x000fe40000000800 */
[----:B------:R-:W-:-:S04]  /*8d50*/  UIADD3 UR24, UR4, UR24, URZ ;  /* 0x0000001804187290 */ /* 0x000fc8000fffe03f */
[----:B------:R-:W-:Y:S01]  /*8d60*/  UIADD3 UR20, UR24, -UR20, URZ ;  /* 0x8000001418147290 */ /* 0x000fe2000fffe03f */
[----:B------:R-:W-:Y:S05]  /*8d70*/  @P0 BRA `(.L_x_192) ;  /* 0x0000016000000947 */ /* 0x000fea0003800000 */
[----:B------:R-:W-:-:S06]  /*8d80*/  UISETP.GT.AND UP0, UPT, UR24, -0x1, UPT ;  /* 0xffffffff1800788c */ /* 0x000fcc000bf04270 */
[----:B------:R-:W-:-:S13]  /*8d90*/  PLOP3.LUT P0, PT, PT, PT, UP0, 0x80, 0x0 ;  /* 0x000000000000781c */ /* 0x000fda0003f0f008 */
[----:B------:R-:W-:Y:S05]  /*8da0*/  @P0 BRA `(.L_x_193) ;  /* 0x0000009000000947 */ /* 0x000fea0003800000 */
[----:B------:R-:W-:Y:S02]  /*8db0*/  ULDC UR4, c[0x0][0x32c] ;  /* 0x0000cb0000047ab9 */ /* 0x000fe40000000800 */
[----:B------:R-:W-:Y:S02]  /*8dc0*/  UISETP.NE.AND UP0, UPT, UR4, 0x1, UPT ;  /* 0x000000010400788c */ /* 0x000fe4000bf05270 */
[----:B------:R-:W-:Y:S02]  /*8dd0*/  ULOP3.LUT UR24, URZ, UR24, URZ, 0x33, !UPT ;  /* 0x000000183f187292 */ /* 0x000fe4000f8e333f */
[----:B------:R-:W-:Y:S02]  /*8de0*/  ULDC.64 UR4, c[0x0][0x330] ;  /* 0x0000cc0000047ab9 */ /* 0x000fe40000000a00 */
[----:B------:R-:W-:-:S07]  /*8df0*/  UIMAD.WIDE.U32 UR26, UR24, UR4, URZ ;  /* 0x00000004181a72a5 */ /* 0x000fce000f8e003f */
[----:B------:R-:W-:Y:S02]  /*8e00*/  @UP0 UMOV UR25, UR27 ;  /* 0x0000001b00190c82 */ /* 0x000fe40008000000 */
[----:B------:R-:W-:-:S04]  /*8e10*/  @UP0 USHF.R.U32.HI UR24, URZ, UR5, UR25 ;  /* 0x000000053f180299 */ /* 0x000fc80008011619 */
[----:B------:R-:W-:Y:S01]  /*8e20*/  ULOP3.LUT UR24, URZ, UR24, URZ, 0x33, !UPT ;  /* 0x000000183f187292 */ /* 0x000fe2000f8e333f */
[----:B------:R-:W-:Y:S05]  /*8e30*/  BRA `(.L_x_194) ;  /* 0x0000006000007947 */ /* 0x000fea0003800000 */
.L_x_193:
[----:B------:R-:W-:Y:S02]  /*8e40*/  ULDC UR4, c[0x0][0x32c] ;  /* 0x0000cb0000047ab9 */ /* 0x000fe40000000800 */
[----:B------:R-:W-:-:S03]  /*8e50*/  UISETP.NE.AND UP0, UPT, UR4, 0x1, UPT ;  /* 0x000000010400788c */ /* 0x000fc6000bf05270 */
[----:B------:R-:W-:Y:S02]  /*8e60*/  ULDC.64 UR4, c[0x0][0x330] ;  /* 0x0000cc0000047ab9 */ /* 0x000fe40000000a00 */
[----:B------:R-:W-:-:S07]  /*8e70*/  UIMAD.WIDE.U32 UR26, UR24, UR4, URZ ;  /* 0x00000004181a72a5 */ /* 0x000fce000f8e003f */
[----:B------:R-:W-:Y:S02]  /*8e80*/  @UP0 UMOV UR25, UR27 ;  /* 0x0000001b00190c82 */ /* 0x000fe40008000000 */
[----:B------:R-:W-:Y:S02]  /*8e90*/  @UP0 USHF.R.U32.HI UR24, URZ, UR5, UR25 ;  /* 0x000000053f180299 */ /* 0x000fe40008011619 */
.L_x_194:
[----:B------:R-:W-:Y:S02]  /*8ea0*/  ULDC UR4, c[0x0][0x32c] ;  /* 0x0000cb0000047ab9 */ /* 0x000fe40000000800 */
[----:B------:R-:W-:-:S04]  /*8eb0*/  UIMAD UR4, UR24, UR4, URZ ;  /* 0x00000004180472a4 */ /* 0x000fc8000f8e023f */
[----:B------:R-:W-:-:S04]  /*8ec0*/  UISETP.LT.AND UP0, UPT, UR20, UR4, UPT ;  /* 0x000000041400728c */ /* 0x000fc8000bf01270 */
[----:B------:R-:W-:-:S04]  /*8ed0*/  USEL UR20, UR20, UR4, !UP0 ;  /* 0x0000000414147287 */ /* 0x000fc8000c000000 */
.L_x_192:
[----:B------:R-:W-:-:S04]  /*8ee0*/  UIADD3 UR20, UR20, 0x3f, URZ ;  /* 0x0000003f14147890 */ /* 0x000fc8000fffe03f */
        /* <DEDUP_REMOVED lines=8> */
[----:B------:R-:W-:Y:S01]  /*8f70*/  SHF.R.S32.HI R5, RZ, 0x1f, R218 ;  /* 0x0000001fff057819 */ /* 0x000fe200000114da */
[----:B------:R-:W-:Y:S01]  /*8f80*/  IMAD.MOV.U32 R135, RZ, RZ, R132 ;  /* 0x000000ffff877224 */ /* 0x000fe200078e0084 */
[C---:B------:R-:W-:Y:S01]  /*8f90*/  SHF.L.U64.HI R226, R217.reuse, 0x1, R220 ;  /* 0x00000001d9e27819 */ /* 0x040fe200000102dc */
[----:B------:R-:W-:Y:S01]  /*8fa0*/  IMAD.MOV.U32 R3, RZ, RZ, R0 ;  /* 0x000000ffff037224 */ /* 0x000fe200078e0000 */
[----:B------:R-:W-:Y:S01]  /*8fb0*/  SEL R224, RZ, 0x10, P5 ;  /* 0x00000010ffe07807 */ /* 0x000fe20002800000 */
[----:B------:R-:W-:Y:S01]  /*8fc0*/  IMAD.SHL.U32 R227, R218, 0x2, RZ ;  /* 0x00000002dae37824 */ /* 0x000fe200078e00ff */
[----:B------:R-:W-:Y:S01]  /*8fd0*/  SHF.L.U64.HI R223, R216, 0x1, R219 ;  /* 0x00000001d8df7819 */ /* 0x000fe200000102db */
[----:B------:R-:W-:Y:S01]  /*8fe0*/  IMAD.SHL.U32 R225, R217, 0x2, RZ ;  /* 0x00000002d9e17824 */ /* 0x000fe200078e00ff */
[----:B------:R-:W-:Y:S01]  /*8ff0*/  SHF.L.U64.HI R228, R218, 0x1, R5 ;  /* 0x00000001dae47819 */ /* 0x000fe20000010205 */
[----:B------:R-:W-:Y:S02]  /*9000*/  IMAD.SHL.U32 R222, R216, 0x2, RZ ;  /* 0x00000002d8de7824 */ /* 0x000fe400078e00ff */
.L_x_198:
        /* <DEDUP_REMOVED lines=56> */
.L_x_196:
        /* <DEDUP_REMOVED lines=14> */
[C---:B------:R-:W-:Y:S01]  /*9470*/  HMMA.16816.F32.BF16 R28, R136.reuse, R32, RZ ;  /* 0x00000020881c723c */ /* 0x040fe200000418ff */
[----:B------:R-:W-:Y:S07]  /*9480*/  LDSM.16.M88.4 R180, [R192] ;  /* 0x00000000c0b4783b */ /* 0x000fee0000000200 */
[----:B------:R-:W-:Y:S01]  /*9490*/  HMMA.16816.F32.BF16 R32, R136, R34, RZ ;  /* 0x000000228820723c */ /* 0x000fe200000418ff */
[----:B------:R-:W1:Y:S07]  /*94a0*/  LDSM.16.M88.4 R136, [R200+0x6900] ;  /* 0x00690000c888783b */ /* 0x000e6e0000000200 */
[C---:B------:R-:W-:Y:S08]  /*94b0*/  HMMA.16816.F32.BF16 R4, R144.reuse, R148, R4 ;  /* 0x000000949004723c */ /* 0x040ff00000041804 */
        /* <DEDUP_REMOVED lines=10> */
[----:B------:R-:W3:Y:S07]  /*9560*/  LDSM.16.M88.4 R144, [R192+0x800] ;  /* 0x00080000c090783b */ /* 0x000eee0000000200 */
[C---:B--2---:R-:W-:Y:S01]  /*9570*/  HMMA.16816.F32.BF16 R4, R164.reuse, R168, R4 ;  /* 0x000000a8a404723c */ /* 0x044fe20000041804 */
        /* <DEDUP_REMOVED lines=8> */
[----:B------:R-:W4:Y:S07]  /*9600*/  LDSM.16.M88.4 R140, [R205+0x9100] ;  /* 0x00910000cd8c783b */ /* 0x000f2e0000000200 */
[C---:B------:R-:W-:Y:S08]  /*9610*/  HMMA.16816.F32.BF16 R28, R164.reuse, R172, R28 ;  /* 0x000000aca41c723c */ /* 0x040ff0000004181c */
[----:B------:R-:W-:Y:S01]  /*9620*/  HMMA.16816.F32.BF16 R32, R164, R174, R32 ;  /* 0x000000aea420723c */ /* 0x000fe20000041820 */
[----:B------:R-:W5:Y:S07]  /*9630*/  LDSM.16.M88.4 R164, [R205+0x9900] ;  /* 0x00990000cda4783b */ /* 0x000f6e0000000200 */
[C---:B------:R-:W-:Y:S01]  /*9640*/  HMMA.16816.F32.BF16 R4, R176.reuse, R180, R4 ;  /* 0x000000b4b004723c */ /* 0x040fe20000041804 */
[----:B------:R-:W1:Y:S07]  /*9650*/  LDSM.16.M88.4 R172, [R191] ;  /* 0x00000000bfac783b */ /* 0x000e6e0000000200 */
[C---:B------:R-:W-:Y:S01]  /*9660*/  HMMA.16816.F32.BF16 R8, R176.reuse, R182, R8 ;  /* 0x000000b6b008723c */ /* 0x040fe20000041808 */
[----:B------:R-:W-:Y:S07]  /*9670*/  LDSM.16.M88.4 R180, [R200+0x8100] ;  /* 0x00810000c8b4783b */ /* 0x000fee0000000200 */
[C---:B---3--:R-:W-:Y:S08]  /*9680*/  HMMA.16816.F32.BF16 R12, R176.reuse, R144, R12 ;  /* 0x00000090b00c723c */ /* 0x048ff0000004180c */
[C---:B------:R-:W-:Y:S01]  /*9690*/  HMMA.16816.F32.BF16 R16, R176.reuse, R146, R16 ;  /* 0x00000092b010723c */ /* 0x040fe20000041810 */
[----:B------:R-:W3:Y:S07]  /*96a0*/  LDSM.16.M88.4 R144, [R190] ;  /* 0x00000000be90783b */ /* 0x000eee0000000200 */
        /* <DEDUP_REMOVED lines=13> */
[C---:B----4-:R-:W-:Y:S08]  /*9780*/  HMMA.16816.F32.BF16 R20, R156.reuse, R140, R20 ;  /* 0x0000008c9c14723c */ /* 0x050ff00000041814 */
[C---:B------:R-:W-:Y:S01]  /*9790*/  HMMA.16816.F32.BF16 R24, R156.reuse, R142, R24 ;  /* 0x0000008e9c18723c */ /* 0x040fe20000041818 */
[----:B------:R-:W4:Y:S07]  /*97a0*/  LDSM.16.M88.4 R140, [R200+0x9100] ;  /* 0x00910000c88c783b */ /* 0x000f2e0000000200 */
[C---:B-----5:R-:W-:Y:S08]  /*97b0*/  HMMA.16816.F32.BF16 R28, R156.reuse, R164, R28 ;  /* 0x000000a49c1c723c */ /* 0x060ff0000004181c */
[----:B------:R-:W-:Y:S01]  /*97c0*/  HMMA.16816.F32.BF16 R32, R156, R166, R32 ;  /* 0x000000a69c20723c */ /* 0x000fe20000041820 */
[----:B------:R-:W5:Y:S07]  /*97d0*/  LDSM.16.M88.4 R156, [R200+0x9900] ;  /* 0x00990000c89c783b */ /* 0x000f6e0000000200 */
        /* <DEDUP_REMOVED lines=54> */
[C---:B------:R-:W-:Y:S08]  /*9b40*/  HMMA.16816.F32.BF16 R8, R176.reuse, R182, R8 ;  /* 0x000000b6b008723c */ /* 0x040ff00000041808 */
[C---:B---3--:R-:W-:Y:S08]  /*9b50*/  HMMA.16816.F32.BF16 R12, R176.reuse, R144, R12 ;  /* 0x00000090b00c723c */ /* 0x048ff0000004180c */
        /* <DEDUP_REMOVED lines=10> */
[C---:B----4-:R-:W-:Y:S08]  /*9c00*/  HMMA.16816.F32.BF16 R20, R160.reuse, R140, R20 ;  /* 0x0000008ca014723c */ /* 0x050ff00000041814 */
        /* <DEDUP_REMOVED lines=22> */
[----:B------:R-:W3:Y:S01]  /*9d70*/  MUFU.TANH R179, R10 ;  /* 0x0000000a00b37308 */ /* 0x000ee20000002400 */
        /* <DEDUP_REMOVED lines=17> */
[----:B----4-:R-:W4:Y:S01]  /*9e90*/  LDSM.16.M88.4 R8, [R192+0x5800] ;  /* 0x00580000c008783b */ /* 0x010f220000000200 */
[----:B------:R-:W-:Y:S08]  /*9ea0*/  DEPBAR.LE SB0, 0x0 ;  /* 0x000080000000791a */ /* 0x000ff00000000000 */
[----:B------:R-:W1:Y:S01]  /*9eb0*/  MUFU.TANH R175, R175 ;  /* 0x000000af00af7308 */ /* 0x000e620000002400 */
[----:B------:R-:W-:Y:S09]  /*9ec0*/  BAR.SYNC.DEFER_BLOCKING 0x0 ;  /* 0x0000000000007b1d */ /* 0x000ff20000010000 */
[----:B------:R-:W1:Y:S10]  /*9ed0*/  MUFU.TANH R178, R178 ;  /* 0x000000b200b27308 */ /* 0x000e740000002400 */
[----:B------:R-:W1:Y:S10]  /*9ee0*/  MUFU.TANH R166, R166 ;  /* 0x000000a600a67308 */ /* 0x000e740000002400 */
[----:B------:R1:W1:Y:S01]  /*9ef0*/  MUFU.TANH R164, R13 ;  /* 0x0000000d00a47308 */ /* 0x0002620000002400 */
[C---:B----4-:R-:W-:Y:S09]  /*9f00*/  HMMA.16816.F32.BF16 R28, R168.reuse, R8, R28 ;  /* 0x00000008a81c723c */ /* 0x050ff2000004181c */
        /* <DEDUP_REMOVED lines=30> */
[----:B------:R4:W1:Y:S01]  /*a0f0*/  MUFU.TANH R133, R35 ;  /* 0x0000002300857308 */ /* 0x0008620000002400 */
[----:B------:R-:W-:-:S05]  /*a100*/  @P0 BRA `(.L_x_197) ;  /* 0x0000037000000947 */ /* 0x000fca0003800000 */
[----:B--23--:R-:W-:Y:S01]  /*a110*/  IADD3 R10, -R224, 0x10, RZ ;  /* 0x00000010e00a7810 */ /* 0x00cfe20007ffe1ff */
[----:B------:R-:W-:Y:S01]  /*a120*/  ULEA UR5, UR21, UR13, 0x6 ;  /* 0x0000000d15057291 */ /* 0x000fe2000f8e303f */
[----:B------:R-:W-:Y:S02]  /*a130*/  IMAD.MOV.U32 R207, RZ, RZ, RZ ;  /* 0x000000ffffcf7224 */ /* 0x000fe400078e00ff */
[----:B------:R-:W-:Y:S03]  /*a140*/  LOP3.LUT R10, R10, 0xf, RZ, 0xc0, !PT ;  /* 0x0000000f0a0a7812 */ /* 0x000fe600078ec0ff */
        /* <DEDUP_REMOVED lines=10> */
[----:B------:R-:W2:Y:S01]  /*a1f0*/  @!P1 LDG.E R207, [R4.64] ;  /* 0x0000001604cf9981 */ /* 0x000ea2000c1e1900 */
[----:B------:R-:W-:Y:S04]  /*a200*/  IMAD R208, R7, c[0x0][0x2b8], R208 ;  /* 0x0000ae0007d07a24 */ /* 0x000fe800078e02d0 */
[C---:B------:R-:W-:Y:S01]  /*a210*/  IMAD.WIDE.U32 R8, R208.reuse, c[0x0][0x1e0], RZ ;  /* 0x00007800d0087a25 */ /* 0x040fe200078e00ff */
[----:B------:R-:W-:Y:S05]  /*a220*/  SHF.R.S32.HI R7, RZ, 0x1f, R208 ;  /* 0x0000001fff077819 */ /* 0x000fea00000114d0 */
[----:B------:R-:W-:Y:S04]  /*a230*/  IMAD R7, R7, c[0x0][0x1e0], RZ ;  /* 0x0000780007077a24 */ /* 0x000fe800078e02ff */
[----:B------:R-:W-:Y:S04]  /*a240*/  IMAD R7, R208, c[0x0][0x1e4], R7 ;  /* 0x00007900d0077a24 */ /* 0x000fe800078e0207 */
[----:B------:R-:W-:Y:S01]  /*a250*/  IMAD.IADD R9, R9, 0x1, R7 ;  /* 0x0000000109097824 */ /* 0x000fe200078e0207 */
[----:B--2---:R-:W-:Y:S03]  /*a260*/  SHF.R.S32.HI R0, RZ, 0x1f, R207 ;  /* 0x0000001fff007819 */ /* 0x004fe600000114cf */
[C---:B------:R-:W-:Y:S04]  /*a270*/  IMAD.WIDE.U32 R8, R207.reuse, c[0x0][0x1f0], R8 ;  /* 0x00007c00cf087a25 */ /* 0x040fe800078e0008 */
[----:B------:R-:W-:Y:S01]  /*a280*/  IMAD R0, R0, c[0x0][0x1f0], RZ ;  /* 0x00007c0000007a24 */ /* 0x000fe200078e02ff */
[----:B------:R-:W-:Y:S03]  /*a290*/  IADD3 R5, P0, R8, UR18, RZ ;  /* 0x0000001208057c10 */ /* 0x000fe6000ff1e0ff */
[----:B------:R-:W-:Y:S05]  /*a2a0*/  IMAD R0, R207, c[0x0][0x1f4], R0 ;  /* 0x00007d00cf007a24 */ /* 0x000fea00078e0200 */
[----:B------:R-:W-:Y:S02]  /*a2b0*/  IADD3.X R0, R9, UR8, R0, P0, !PT ;  /* 0x0000000809007c10 */ /* 0x000fe400087fe400 */
[----:B------:R-:W-:Y:S02]  /*a2c0*/  LEA R6, P0, R5, c[0x0][0x1c8], 0x1 ;  /* 0x0000720005067a11 */ /* 0x000fe400078008ff */
[----:B------:R-:W-:Y:S02]  /*a2d0*/  IADD3 R9, -R221, 0x10, RZ ;  /* 0x00000010dd097810 */ /* 0x000fe40007ffe1ff */
[----:B------:R-:W-:Y:S01]  /*a2e0*/  LEA.HI.X R4, R5, c[0x0][0x1cc], R0, 0x1, P0 ;  /* 0x0000730005047a11 */ /* 0x000fe200000f0c00 */
[----:B------:R-:W-:Y:S01]  /*a2f0*/  SHFL.IDX PT, R2, R6, RZ, 0x181f ;  /* 0x00181fff06027589 */ /* 0x000fe200000e0000 */
[----:B------:R-:W-:Y:S03]  /*a300*/  LOP3.LUT R9, R9, 0xf, RZ, 0xc0, !PT ;  /* 0x0000000f09097812 */ /* 0x000fe600078ec0ff */
[----:B------:R-:W2:Y:S04]  /*a310*/  SHFL.IDX PT, R0, R6, 0x1, 0x181f ;  /* 0x00381f0006007f89 */ /* 0x000ea800000e0000 */
[----:B------:R-:W3:Y:S04]  /*a320*/  SHFL.IDX PT, R5, R4, 0x1, 0x181f ;  /* 0x00381f0004057f89 */ /* 0x000ee800000e0000 */
[----:B------:R-:W5:Y:S01]  /*a330*/  SHFL.IDX PT, R7, R4, RZ, 0x181f ;  /* 0x00181fff04077589 */ /* 0x000f6200000e0000 */
[-C--:B--2---:R-:W-:Y:S04]  /*a340*/  IADD3 R10, P2, P0, R10, R0.reuse, R225 ;  /* 0x000000000a0a7210 */ /* 0x084fe8000785e0e1 */
[-C--:B---3--:R-:W-:Y:S02]  /*a350*/  IADD3.X R11, RZ, R5.reuse, R226, P2, P0 ;  /* 0x00000005ff0b7210 */ /* 0x088fe400017e04e2 */
[----:B------:R-:W-:Y:S04]  /*a360*/  IADD3 R8, P2, P0, R9, R0, R222 ;  /* 0x0000000009087210 */ /* 0x000fe8000785e0de */
[--C-:B------:R-:W-:Y:S02]  /*a370*/  IADD3.X R9, RZ, R5, R223.reuse, P2, P0 ;  /* 0x00000005ff097210 */ /* 0x100fe400017e04df */
[C---:B----4-:R-:W-:Y:S02]  /*a380*/  IADD3 R14, P2, R2.reuse, R227, RZ ;  /* 0x000000e3020e7210 */ /* 0x050fe40007f5e0ff */
[C---:B------:R-:W-:Y:S03]  /*a390*/  IADD3 R12, P0, R2.reuse, R225, RZ ;  /* 0x000000e1020c7210 */ /* 0x040fe60007f1e0ff */
[C---:B-----5:R-:W-:Y:S01]  /*a3a0*/  IMAD.X R15, R7.reuse, 0x1, R228, P2 ;  /* 0x00000001070f7824 */ /* 0x060fe200010e06e4 */
[----:B------:R-:W-:Y:S01]  /*a3b0*/  IADD3 R6, P2, R2, R222, RZ ;  /* 0x000000de02067210 */ /* 0x000fe20007f5e0ff */
[C---:B-1----:R-:W-:Y:S01]  /*a3c0*/  IMAD.X R13, R7.reuse, 0x1, R226, P0 ;  /* 0x00000001070d7824 */ /* 0x042fe200000e06e2 */
        /* <DEDUP_REMOVED lines=11> */
.L_x_197:
[----:B-123--:R-:W-:Y:S01]  /*a480*/  FMNMX.FTZ R5, R172, R3, !PT ;  /* 0x00000003ac057209 */ /* 0x00efe20007810000 */
[----:B----4-:R-:W-:Y:S01]  /*a490*/  LDSM.16.MT88.4 R12, [R203+0x100] ;  /* 0x00010000cb0c783b */ /* 0x010fe20000004200 */
[----:B------:R-:W-:Y:S01]  /*a4a0*/  FMNMX.FTZ R2, R176, R135, !PT ;  /* 0x00000087b0027209 */ /* 0x000fe20007810000 */
[----:B------:R-:W-:Y:S01]  /*a4b0*/  UISETP.GT.AND UP0, UPT, UR21, UR4, UPT ;  /* 0x000000041500728c */ /* 0x000fe2000bf04270 */
[----:B------:R-:W-:Y:S01]  /*a4c0*/  FMNMX.FTZ R5, R144, R5, !PT ;  /* 0x0000000590057209 */ /* 0x000fe20007810000 */
[----:B------:R-:W-:Y:S01]  /*a4d0*/  UIADD3 UR21, UR21, -0x1, URZ ;  /* 0xffffffff15157890 */ /* 0x000fe2000fffe03f */
        /* <DEDUP_REMOVED lines=22> */
[----:B------:R-:W0:Y:S01]  /*a640*/  LDGDEPBAR ;  /* 0x00000000000079af */ /* 0x000e220000000000 */
[----:B------:R-:W-:Y:S02]  /*a650*/  FMNMX.FTZ R2, R155, R2, !PT ;  /* 0x000000029b027209 */ /* 0x000fe40007810000 */
[----:B------:R-:W-:Y:S02]  /*a660*/  FMNMX.FTZ R5, R152, R5, !PT ;  /* 0x0000000598057209 */ /* 0x000fe40007810000 */
[----:B------:R-:W-:Y:S02]  /*a670*/  FMNMX.FTZ R2, R153, R2, !PT ;  /* 0x0000000299027209 */ /* 0x000fe40007810000 */
[----:B------:R-:W-:Y:S02]  /*a680*/  FMNMX.FTZ R5, R148, R5, !PT ;  /* 0x0000000594057209 */ /* 0x000fe40007810000 */
[----:B------:R-:W-:Y:S02]  /*a690*/  FMNMX.FTZ R2, R149, R2, !PT ;  /* 0x0000000295027209 */ /* 0x000fe40007810000 */
[----:B------:R-:W-:Y:S02]  /*a6a0*/  FMNMX.FTZ R5, R150, R5, !PT ;  /* 0x0000000596057209 */ /* 0x000fe40007810000 */
[----:B------:R-:W-:Y:S02]  /*a6b0*/  FMNMX.FTZ R9, R147, R2, !PT ;  /* 0x0000000293097209 */ /* 0x000fe40007810000 */
[----:B------:R-:W-:Y:S02]  /*a6c0*/  FMNMX.FTZ R0, R146, R5, !PT ;  /* 0x0000000592007209 */ /* 0x000fe40007810000 */
[----:B------:R-:W-:Y:S02]  /*a6d0*/  PLOP3.LUT P0, PT, PT, PT, UP0, 0x80, 0x0 ;  /* 0x000000000000781c */ /* 0x000fe40003f0f008 */
[----:B------:R-:W-:Y:S02]  /*a6e0*/  FMNMX.FTZ R4, R145, R0, !PT ;  /* 0x0000000091047209 */ /* 0x000fe40007810000 */
[----:B------:R-:W-:Y:S03]  /*a6f0*/  FMNMX.FTZ R0, R134, R9, !PT ;  /* 0x0000000986007209 */ /* 0x000fe60007810000 */
[----:B------:R-:W-:Y:S01]  /*a700*/  SHFL.BFLY PT, R9, R4, 0x2, 0x1f ;  /* 0x0c401f0004097f89 */ /* 0x000fe200000e0000 */
[----:B------:R-:W-:Y:S07]  /*a710*/  FMNMX.FTZ R7, R133, R0, !PT ;  /* 0x0000000085077209 */ /* 0x000fee0007810000 */
[----:B------:R-:W1:Y:S02]  /*a720*/  SHFL.BFLY PT, R0, R7, 0x2, 0x1f ;  /* 0x0c401f0007007f89 */ /* 0x000e6400000e0000 */
[----:B-1----:R-:W-:Y:S02]  /*a730*/  FMNMX.FTZ R5, R7, R0, !PT ;  /* 0x0000000007057209 */ /* 0x002fe40007810000 */
[----:B------:R-:W-:Y:S04]  /*a740*/  FMNMX.FTZ R11, R4, R9, !PT ;  /* 0x00000009040b7209 */ /* 0x000fe80007810000 */
[----:B------:R-:W1:Y:S08]  /*a750*/  SHFL.BFLY PT, R132, R5, 0x1, 0x1f ;  /* 0x0c201f0005847f89 */ /* 0x000e7000000e0000 */
[----:B------:R-:W2:Y:S01]  /*a760*/  SHFL.BFLY PT, R2, R11, 0x1, 0x1f ;  /* 0x0c201f000b027f89 */ /* 0x000ea200000e0000 */
[----:B-1----:R-:W-:Y:S02]  /*a770*/  FMNMX.FTZ R132, R5, R132, !PT ;  /* 0x0000008405847209 */ /* 0x002fe40007810000 */
[----:B--2---:R-:W-:Y:S05]  /*a780*/  FMNMX.FTZ R0, R11, R2, !PT ;  /* 0x000000020b007209 */ /* 0x004fea0007810000 */
[C---:B------:R-:W-:Y:S02]  /*a790*/  FMUL.FTZ R151, R0.reuse, c[0x0][0x2d0] ;  /* 0x0000b40000977a20 */ /* 0x040fe40000410000 */
[----:B------:R-:W-:Y:S02]  /*a7a0*/  FADD.FTZ R2, -R0, R3 ;  /* 0x0000000300027221 */ /* 0x000fe40000010100 */
[----:B------:R-:W-:Y:S02]  /*a7b0*/  FFMA.FTZ R173, R144, c[0x0][0x2d0], -R151 ;  /* 0x0000b40090ad7a23 */ /* 0x000fe40000010897 */
[----:B------:R-:W-:Y:S02]  /*a7c0*/  FMUL.FTZ R144, R132, c[0x0][0x2d0] ;  /* 0x0000b40084907a20 */ /* 0x000fe40000410000 */
[----:B------:R-:W-:Y:S02]  /*a7d0*/  FMUL.FTZ R3, R2, c[0x0][0x2d0] ;  /* 0x0000b40002037a20 */ /* 0x000fe40000410000 */
[----:B------:R-:W-:Y:S01]  /*a7e0*/  FADD.FTZ R2, -R132, R135 ;  /* 0x0000008784027221 */ /* 0x000fe20000010100 */
[----:B------:R-:W-:Y:S01]  /*a7f0*/  MUFU.EX2 R173, R173 ;  /* 0x000000ad00ad7308 */ /* 0x000fe20000000800 */
[--C-:B------:R-:W-:Y:S02]  /*a800*/  FFMA.FTZ R174, R172, c[0x0][0x2d0], -R151.reuse ;  /* 0x0000b400acae7a23 */ /* 0x100fe40000010897 */
[--C-:B------:R-:W-:Y:S02]  /*a810*/  FFMA.FTZ R172, R178, c[0x0][0x2d0], -R151.reuse ;  /* 0x0000b400b2ac7a23 */ /* 0x100fe40000010897 */
[--C-:B------:R-:W-:Y:S02]  /*a820*/  FFMA.FTZ R171, R180, c[0x0][0x2d0], -R151.reuse ;  /* 0x0000b400b4ab7a23 */ /* 0x100fe40000010897 */
[--C-:B------:R-:W-:Y:S02]  /*a830*/  FFMA.FTZ R170, R176, c[0x0][0x2d0], -R144.reuse ;  /* 0x0000b400b0aa7a23 */ /* 0x100fe40000010890 */
[--C-:B------:R-:W-:Y:S01]  /*a840*/  FFMA.FTZ R169, R175, c[0x0][0x2d0], -R144.reuse ;  /* 0x0000b400afa97a23 */ /* 0x100fe20000010890 */
[----:B------:R-:W1:Y:S01]  /*a850*/  MUFU.EX2 R3, R3 ;  /* 0x0000000300037308 */ /* 0x000e620000000800 */
[--C-:B------:R-:W-:Y:S02]  /*a860*/  FFMA.FTZ R168, R179, c[0x0][0x2d0], -R144.reuse ;  /* 0x0000b400b3a87a23 */ /* 0x100fe40000010890 */
[--C-:B------:R-:W-:Y:S02]  /*a870*/  FFMA.FTZ R135, R177, c[0x0][0x2d0], -R144.reuse ;  /* 0x0000b400b1877a23 */ /* 0x100fe40000010890 */
[----:B------:R-:W-:Y:S02]  /*a880*/  FMUL.FTZ R4, R2, c[0x0][0x2d0] ;  /* 0x0000b40002047a20 */ /* 0x000fe40000410000 */
[--C-:B------:R-:W-:Y:S02]  /*a890*/  FFMA.FTZ R175, R166, c[0x0][0x2d0], -R151.reuse ;  /* 0x0000b400a6af7a23 */ /* 0x100fe40000010897 */
[--C-:B------:R-:W-:Y:S01]  /*a8a0*/  FFMA.FTZ R176, R164, c[0x0][0x2d0], -R151.reuse ;  /* 0x0000b400a4b07a23 */ /* 0x100fe20000010897 */
[----:B------:R2:W3:Y:S01]  /*a8b0*/  MUFU.EX2 R2, R4 ;  /* 0x0000000400027308 */ /* 0x0004e20000000800 */
[--C-:B------:R-:W-:Y:S02]  /*a8c0*/  FFMA.FTZ R177, R167, c[0x0][0x2d0], -R144.reuse ;  /* 0x0000b400a7b17a23 */ /* 0x100fe40000010890 */
[--C-:B------:R-:W-:Y:S02]  /*a8d0*/  FFMA.FTZ R178, R165, c[0x0][0x2d0], -R144.reuse ;  /* 0x0000b400a5b27a23 */ /* 0x100fe40000010890 */
[----:B------:R-:W-:Y:S01]  /*a8e0*/  LDSM.16.MT88.4 R164, [R203+0x5900] ;  /* 0x00590000cba4783b */ /* 0x000fe20000004200 */
[--C-:B------:R-:W-:Y:S02]  /*a8f0*/  FFMA.FTZ R179, R162, c[0x0][0x2d0], -R151.reuse ;  /* 0x0000b400a2b37a23 */ /* 0x100fe40000010897 */
[--C-:B------:R-:W-:Y:S02]  /*a900*/  FFMA.FTZ R180, R160, c[0x0][0x2d0], -R151.reuse ;  /* 0x0000b400a0b47a23 */ /* 0x100fe40000010897 */
[----:B------:R-:W4:Y:S01]  /*a910*/  MUFU.EX2 R174, R174 ;  /* 0x000000ae00ae7308 */ /* 0x000f220000000800 */
[--C-:B------:R-:W-:Y:S02]  /*a920*/  FFMA.FTZ R181, R163, c[0x0][0x2d0], -R144.reuse ;  /* 0x0000b400a3b57a23 */ /* 0x100fe40000010890 */
[--C-:B------:R-:W-:Y:S02]  /*a930*/  FFMA.FTZ R182, R161, c[0x0][0x2d0], -R144.reuse ;  /* 0x0000b400a1b67a23 */ /* 0x100fe40000010890 */
[C---:B-1----:R-:W-:Y:S01]  /*a940*/  FMUL.FTZ R5, R3.reuse, R129 ;  /* 0x0000008103057220 */ /* 0x042fe20000410000 */
[----:B------:R-:W-:Y:S01]  /*a950*/  LDSM.16.MT88.4 R160, [R196+0x3900] ;  /* 0x00390000c4a0783b */ /* 0x000fe20000004200 */
[C---:B------:R-:W-:Y:S02]  /*a960*/  FMUL.FTZ R8, R3.reuse, R124 ;  /* 0x0000007c03087220 */ /* 0x040fe40000410000 */
[C---:B------:R-:W-:Y:S01]  /*a970*/  FMUL.FTZ R9, R3.reuse, R125 ;  /* 0x0000007d03097220 */ /* 0x040fe20000410000 */
[----:B------:R-:W-:Y:S01]  /*a980*/  MUFU.EX2 R172, R172 ;  /* 0x000000ac00ac7308 */ /* 0x000fe20000000800 */
[C---:B------:R-:W-:Y:S02]  /*a990*/  FMUL.FTZ R16, R3.reuse, R116 ;  /* 0x0000007403107220 */ /* 0x040fe40000410000 */
[C---:B------:R-:W-:Y:S02]  /*a9a0*/  FMUL.FTZ R17, R3.reuse, R117 ;  /* 0x0000007503117220 */ /* 0x040fe40000410000 */
[----:B--2---:R-:W-:Y:S02]  /*a9b0*/  FMUL.FTZ R4, R3, R128 ;  /* 0x0000008003047220 */ /* 0x004fe40000410000 */
[C---:B---3--:R-:W-:Y:S02]  /*a9c0*/  FMUL.FTZ R6, R2.reuse, R130 ;  /* 0x0000008202067220 */ /* 0x048fe40000410000 */
[C---:B------:R-:W-:Y:S01]  /*a9d0*/  FMUL.FTZ R7, R2.reuse, R131 ;  /* 0x0000008302077220 */ /* 0x040fe20000410000 */
[----:B------:R-:W1:Y:S01]  /*a9e0*/  MUFU.EX2 R171, R171 ;  /* 0x000000ab00ab7308 */ /* 0x000e620000000800 */
[C---:B------:R-:W-:Y:S02]  /*a9f0*/  FMUL.FTZ R10, R2.reuse, R126 ;  /* 0x0000007e020a7220 */ /* 0x040fe40000410000 */
[C---:B------:R-:W-:Y:S01]  /*aa00*/  FMUL.FTZ R11, R2.reuse, R127 ;  /* 0x0000007f020b7220 */ /* 0x040fe20000410000 */
[----:B----4-:R-:W-:Y:S01]  /*aa10*/  F2FP.BF16.PACK_AB R128, R173, R174 ;  /* 0x000000aead80723e */ /* 0x010fe200000010ff */
[C---:B------:R-:W-:Y:S01]  /*aa20*/  FMUL.FTZ R18, R2.reuse, R118 ;  /* 0x0000007602127220 */ /* 0x040fe20000410000 */
[----:B------:R-:W-:Y:S01]  /*aa30*/  LDSM.16.MT88.4 R124, [R203+0x2900] ;  /* 0x00290000cb7c783b */ /* 0x000fe20000004200 */
[C---:B------:R-:W-:Y:S02]  /*aa40*/  FMUL.FTZ R19, R2.reuse, R119 ;  /* 0x0000007702137220 */ /* 0x040fe40000410000 */
[C---:B------:R-:W-:Y:S01]  /*aa50*/  FMUL.FTZ R24, R3.reuse, R108 ;  /* 0x0000006c03187220 */ /* 0x040fe20000410000 */
[----:B------:R-:W-:Y:S01]  /*aa60*/  MUFU.EX2 R170, R170 ;  /* 0x000000aa00aa7308 */ /* 0x000fe20000000800 */
[C---:B------:R-:W-:Y:S02]  /*aa70*/  FMUL.FTZ R25, R3.reuse, R109 ;  /* 0x0000006d03197220 */ /* 0x040fe40000410000 */
[C---:B------:R-:W-:Y:S01]  /*aa80*/  FMUL.FTZ R26, R2.reuse, R110 ;  /* 0x0000006e021a7220 */ /* 0x040fe20000410000 */
[----:B------:R-:W-:Y:S01]  /*aa90*/  LDSM.16.MT88.4 R116, [R198+0x900] ;  /* 0x00090000c674783b */ /* 0x000fe20000004200 */
[C---:B------:R-:W-:Y:S02]  /*aaa0*/  FMUL.FTZ R27, R2.reuse, R111 ;  /* 0x0000006f021b7220 */ /* 0x040fe40000410000 */
[C---:B------:R-:W-:Y:S02]  /*aab0*/  FMUL.FTZ R32, R3.reuse, R100 ;  /* 0x0000006403207220 */ /* 0x040fe40000410000 */
[----:B------:R-:W-:Y:S01]  /*aac0*/  FMUL.FTZ R33, R3, R101 ;  /* 0x0000006503217220 */ /* 0x000fe20000410000 */
[----:B------:R-:W2:Y:S01]  /*aad0*/  MUFU.EX2 R169, R169 ;  /* 0x000000a900a97308 */ /* 0x000ea20000000800 */
[C---:B------:R-:W-:Y:S01]  /*aae0*/  FMUL.FTZ R34, R2.reuse, R102 ;  /* 0x0000006602227220 */ /* 0x040fe20000410000 */
[----:B------:R-:W-:Y:S01]  /*aaf0*/  LDSM.16.MT88.4 R108, [R196+0x2100] ;  /* 0x00210000c46c783b */ /* 0x000fe20000004200 */
[----:B------:R-:W-:Y:S01]  /*ab00*/  FMUL.FTZ R35, R2, R103 ;  /* 0x0000006702237220 */ /* 0x000fe20000410000 */
[----:B-1----:R-:W-:Y:S01]  /*ab10*/  F2FP.BF16.PACK_AB R130, R171, R172 ;  /* 0x000000acab82723e */ /* 0x002fe200000010ff */
[--C-:B------:R-:W-:Y:S02]  /*ab20*/  FFMA.FTZ R183, R158, c[0x0][0x2d0], -R151.reuse ;  /* 0x0000b4009eb77a23 */ /* 0x100fe40000010897 */
[--C-:B------:R-:W-:Y:S02]  /*ab30*/  FFMA.FTZ R230, R156, c[0x0][0x2d0], -R151.reuse ;  /* 0x0000b4009ce67a23 */ /* 0x100fe40000010897 */
[--C-:B------:R-:W-:Y:S01]  /*ab40*/  FFMA.FTZ R229, R159, c[0x0][0x2d0], -R144.reuse ;  /* 0x0000b4009fe57a23 */ /* 0x100fe20000010890 */
[----:B------:R-:W-:Y:S01]  /*ab50*/  MUFU.EX2 R168, R168 ;  /* 0x000000a800a87308 */ /* 0x000fe20000000800 */
[----:B------:R-:W-:Y:S01]  /*ab60*/  LDSM.16.MT88.4 R100, [R197+0x2100] ;  /* 0x00210000c564783b */ /* 0x000fe20000004200 */
[--C-:B------:R-:W-:Y:S02]  /*ab70*/  FFMA.FTZ R232, R157, c[0x0][0x2d0], -R144.reuse ;  /* 0x0000b4009de87a23 */ /* 0x100fe40000010890 */
[--C-:B------:R-:W-:Y:S02]  /*ab80*/  FFMA.FTZ R231, R154, c[0x0][0x2d0], -R151.reuse ;  /* 0x0000b4009ae77a23 */ /* 0x100fe40000010897 */
[--C-:B------:R-:W-:Y:S02]  /*ab90*/  FFMA.FTZ R234, R152, c[0x0][0x2d0], -R151.reuse ;  /* 0x0000b40098ea7a23 */ /* 0x100fe40000010897 */
[--C-:B------:R-:W-:Y:S01]  /*aba0*/  FFMA.FTZ R233, R155, c[0x0][0x2d0], -R144.reuse ;  /* 0x0000b4009be97a23 */ /* 0x100fe20000010890 */
[----:B------:R-:W-:Y:S01]  /*abb0*/  LDSM.16.MT88.4 R156, [R197+0x3900] ;  /* 0x00390000c59c783b */ /* 0x000fe20000004200 */
[----:B------:R-:W1:Y:S01]  /*abc0*/  MUFU.EX2 R135, R135 ;  /* 0x0000008700877308 */ /* 0x000e620000000800 */
[--C-:B------:R-:W-:Y:S02]  /*abd0*/  FFMA.FTZ R236, R153, c[0x0][0x2d0], -R144.reuse ;  /* 0x0000b40099ec7a23 */ /* 0x100fe40000010890 */
[--C-:B------:R-:W-:Y:S01]  /*abe0*/  FFMA.FTZ R235, R148, c[0x0][0x2d0], -R151.reuse ;  /* 0x0000b40094eb7a23 */ /* 0x100fe20000010897 */
[----:B--2---:R-:W-:Y:S01]  /*abf0*/  F2FP.BF16.PACK_AB R129, R169, R170 ;  /* 0x000000aaa981723e */ /* 0x004fe200000010ff */
[--C-:B------:R-:W-:Y:S02]  /*ac00*/  FFMA.FTZ R238, R150, c[0x0][0x2d0], -R151.reuse ;  /* 0x0000b40096ee7a23 */ /* 0x100fe40000010897 */
[----:B------:R-:W-:Y:S01]  /*ac10*/  LDSM.16.MT88.4 R152, [R198+0x3900] ;  /* 0x00390000c698783b */ /* 0x000fe20000004200 */
[--C-:B------:R-:W-:Y:S02]  /*ac20*/  FFMA.FTZ R237, R149, c[0x0][0x2d0], -R144.reuse ;  /* 0x0000b40095ed7a23 */ /* 0x100fe40000010890 */
[--C-:B------:R-:W-:Y:S01]  /*ac30*/  FFMA.FTZ R240, R147, c[0x0][0x2d0], -R144.reuse ;  /* 0x0000b40093f07a23 */ /* 0x100fe20000010890 */
[----:B------:R-:W-:Y:S01]  /*ac40*/  MUFU.EX2 R175, R175 ;  /* 0x000000af00af7308 */ /* 0x000fe20000000800 */
[--C-:B------:R-:W-:Y:S02]  /*ac50*/  FFMA.FTZ R239, R146, c[0x0][0x2d0], -R151.reuse ;  /* 0x0000b40092ef7a23 */ /* 0x100fe40000010897 */
[----:B------:R-:W-:Y:S02]  /*ac60*/  FFMA.FTZ R151, R145, c[0x0][0x2d0], -R151 ;  /* 0x0000b40091977a23 */ /* 0x000fe40000010897 */
[C---:B------:R-:W-:Y:S02]  /*ac70*/  FMUL.FTZ R36, R3.reuse, R36 ;  /* 0x0000002403247220 */ /* 0x040fe40000410000 */
[----:B------:R-:W-:Y:S02]  /*ac80*/  FMUL.FTZ R37, R3, R37 ;  /* 0x0000002503257220 */ /* 0x000fe40000410000 */
[C---:B------:R-:W-:Y:S01]  /*ac90*/  FMUL.FTZ R38, R2.reuse, R38 ;  /* 0x0000002602267220 */ /* 0x040fe20000410000 */
[----:B------:R2:W-:Y:S01]  /*aca0*/  MUFU.EX2 R242, R151 ;  /* 0x0000009700f27308 */ /* 0x0005e20000000800 */
[C---:B------:R-:W-:Y:S01]  /*acb0*/  FMUL.FTZ R39, R2.reuse, R39 ;  /* 0x0000002702277220 */ /* 0x040fe20000410000 */
[----:B-1----:R-:W-:Y:S01]  /*acc0*/  F2FP.BF16.PACK_AB R131, R135, R168 ;  /* 0x000000a88783723e */ /* 0x002fe200000010ff */
[C---:B------:R-:W-:Y:S02]  /*acd0*/  FMUL.FTZ R40, R3.reuse, R40 ;  /* 0x0000002803287220 */ /* 0x040fe40000410000 */
[C---:B------:R-:W-:Y:S02]  /*ace0*/  FMUL.FTZ R41, R3.reuse, R41 ;  /* 0x0000002903297220 */ /* 0x040fe40000410000 */
[C---:B------:R-:W-:Y:S02]  /*acf0*/  FMUL.FTZ R42, R2.reuse, R42 ;  /* 0x0000002a022a7220 */ /* 0x040fe40000410000 */
[C---:B------:R-:W-:Y:S01]  /*ad00*/  HMMA.16816.F32.BF16 R4, R128.reuse, R12, R4 ;  /* 0x0000000c8004723c */ /* 0x040fe20000041804 */
[----:B------:R-:W1:Y:S04]  /*ad10*/  MUFU.EX2 R176, R176 ;  /* 0x000000b000b07308 */ /* 0x000e680000000800 */
[C---:B------:R-:W-:Y:S02]  /*ad20*/  FMUL.FTZ R43, R2.reuse, R43 ;  /* 0x0000002b022b7220 */ /* 0x040fe40000410000 */
[C---:B------:R-:W-:Y:S01]  /*ad30*/  FMUL.FTZ R12, R3.reuse, R120 ;  /* 0x00000078030c7220 */ /* 0x040fe20000410000 */
[C---:B------:R-:W-:Y:S03]  /*ad40*/  HMMA.16816.F32.BF16 R8, R128.reuse, R14, R8 ;  /* 0x0000000e8008723c */ /* 0x040fe60000041808 */
[----:B------:R-:W-:Y:S01]  /*ad50*/  MUFU.EX2 R177, R177 ;  /* 0x000000b100b17308 */ /* 0x000fe20000000800 */
[C---:B------:R-:W-:Y:S01]  /*ad60*/  FMUL.FTZ R13, R3.reuse, R121 ;  /* 0x00000079030d7220 */ /* 0x040fe20000410000 */
[----:B--2---:R-:W-:Y:S02]  /*ad70*/  LDSM.16.MT88.4 R148, [R203+0x3900] ;  /* 0x00390000cb94783b */ /* 0x004fe40000004200 */
[C---:B------:R-:W-:Y:S02]  /*ad80*/  FMUL.FTZ R14, R2.reuse, R122 ;  /* 0x0000007a020e7220 */ /* 0x040fe40000410000 */
[C---:B------:R-:W-:Y:S03]  /*ad90*/  FMUL.FTZ R15, R2.reuse, R123 ;  /* 0x0000007b020f7220 */ /* 0x040fe60000410000 */
[C---:B------:R-:W-:Y:S01]  /*ada0*/  FMUL.FTZ R44, R3.reuse, R44 ;  /* 0x0000002c032c7220 */ /* 0x040fe20000410000 */
[----:B------:R-:W2:Y:S01]  /*adb0*/  MUFU.EX2 R178, R178 ;  /* 0x000000b200b27308 */ /* 0x000ea20000000800 */
[----:B------:R-:W3:Y:S01]  /*adc0*/  LDSM.16.MT88.4 R120, [R196+0x100] ;  /* 0x00010000c478783b */ /* 0x000ee20000004200 */
[C---:B------:R-:W-:Y:S01]  /*add0*/  FMUL.FTZ R45, R3.reuse, R45 ;  /* 0x0000002d032d7220 */ /* 0x040fe20000410000 */
[C---:B------:R-:W-:Y:S03]  /*ade0*/  HMMA.16816.F32.BF16 R12, R128.reuse, R20, R12 ;  /* 0x00000014800c723c */ /* 0x040fe6000004180c */
[C---:B------:R-:W-:Y:S02]  /*adf0*/  FMUL.FTZ R46, R2.reuse, R46 ;  /* 0x0000002e022e7220 */ /* 0x040fe40000410000 */
[C---:B------:R-:W-:Y:S02]  /*ae00*/  FMUL.FTZ R47, R2.reuse, R47 ;  /* 0x0000002f022f7220 */ /* 0x040fe40000410000 */
[C---:B------:R-:W-:Y:S01]  /*ae10*/  FMUL.FTZ R20, R3.reuse, R112 ;  /* 0x0000007003147220 */ /* 0x040fe20000410000 */
[C---:B------:R-:W-:Y:S01]  /*ae20*/  HMMA.16816.F32.BF16 R16, R128.reuse, R22, R16 ;  /* 0x000000168010723c */ /* 0x040fe20000041810 */
[----:B------:R-:W-:Y:S03]  /*ae30*/  MUFU.EX2 R179, R179 ;  /* 0x000000b300b37308 */ /* 0x000fe60000000800 */
[C---:B------:R-:W-:Y:S02]  /*ae40*/  FMUL.FTZ R21, R3.reuse, R113 ;  /* 0x0000007103157220 */ /* 0x040fe40000410000 */
[C---:B------:R-:W-:Y:S02]  /*ae50*/  FMUL.FTZ R48, R3.reuse, R48 ;  /* 0x0000003003307220 */ /* 0x040fe40000410000 */
[C---:B------:R-:W-:Y:S03]  /*ae60*/  FMUL.FTZ R22, R2.reuse, R114 ;  /* 0x0000007202167220 */ /* 0x040fe60000410000 */
[----:B------:R-:W4:Y:S01]  /*ae70*/  MUFU.EX2 R180, R180 ;  /* 0x000000b400b47308 */ /* 0x000f220000000800 */
[C---:B------:R-:W-:Y:S02]  /*ae80*/  FMUL.FTZ R23, R2.reuse, R115 ;  /* 0x0000007302177220 */ /* 0x040fe40000410000 */
[----:B------:R-:W5:Y:S01]  /*ae90*/  LDSM.16.MT88.4 R112, [R203+0x2100] ;  /* 0x00210000cb70783b */ /* 0x000f620000004200 */
[C---:B------:R-:W-:Y:S02]  /*aea0*/  FMUL.FTZ R49, R3.reuse, R49 ;  /* 0x0000003103317220 */ /* 0x040fe40000410000 */
[C---:B------:R-:W-:Y:S02]  /*aeb0*/  FMUL.FTZ R50, R2.reuse, R50 ;  /* 0x0000003202327220 */ /* 0x040fe40000410000 */
[C---:B------:R-:W-:Y:S02]  /*aec0*/  HMMA.16816.F32.BF16 R20, R128.reuse, R28, R20 ;  /* 0x0000001c8014723c */ /* 0x040fe40000041814 */
[----:B------:R-:W-:Y:S01]  /*aed0*/  MUFU.EX2 R181, R181 ;  /* 0x000000b500b57308 */ /* 0x000fe20000000800 */
[C---:B------:R-:W-:Y:S02]  /*aee0*/  FMUL.FTZ R51, R2.reuse, R51 ;  /* 0x0000003302337220 */ /* 0x040fe40000410000 */
[C---:B------:R-:W-:Y:S02]  /*aef0*/  FMUL.FTZ R52, R3.reuse, R52 ;  /* 0x0000003403347220 */ /* 0x040fe40000410000 */
[C---:B------:R-:W-:Y:S01]  /*af00*/  FMUL.FTZ R28, R3.reuse, R104 ;  /* 0x00000068031c7220 */ /* 0x040fe20000410000 */
[C---:B------:R-:W-:Y:S04]  /*af10*/  HMMA.16816.F32.BF16 R24, R128.reuse, R30, R24 ;  /* 0x0000001e8018723c */ /* 0x040fe80000041818 */
[C---:B------:R-:W-:Y:S01]  /*af20*/  FMUL.FTZ R29, R3.reuse, R105 ;  /* 0x00000069031d7220 */ /* 0x040fe20000410000 */
[----:B------:R-:W1:Y:S01]  /*af30*/  MUFU.EX2 R182, R182 ;  /* 0x000000b600b67308 */ /* 0x000e620000000800 */
[C---:B------:R-:W-:Y:S02]  /*af40*/  FMUL.FTZ R53, R3.reuse, R53 ;  /* 0x0000003503357220 */ /* 0x040fe40000410000 */
[C---:B------:R-:W-:Y:S04]  /*af50*/  FMUL.FTZ R30, R2.reuse, R106 ;  /* 0x0000006a021e7220 */ /* 0x040fe80000410000 */
[C---:B------:R-:W-:Y:S02]  /*af60*/  FMUL.FTZ R31, R2.reuse, R107 ;  /* 0x0000006b021f7220 */ /* 0x040fe40000410000 */
[----:B------:R-:W1:Y:S01]  /*af70*/  LDSM.16.MT88.4 R104, [R198+0x2100] ;  /* 0x00210000c668783b */ /* 0x000e620000004200 */
[C---:B------:R-:W-:Y:S01]  /*af80*/  FMUL.FTZ R54, R2.reuse, R54 ;  /* 0x0000003602367220 */ /* 0x040fe20000410000 */
[----:B------:R-:W-:Y:S01]  /*af90*/  MUFU.EX2 R183, R183 ;  /* 0x000000b700b77308 */ /* 0x000fe20000000800 */
[C---:B------:R-:W-:Y:S02]  /*afa0*/  FMUL.FTZ R55, R2.reuse, R55 ;  /* 0x0000003702377220 */ /* 0x040fe40000410000 */
[C---:B---3--:R-:W-:Y:S03]  /*afb0*/  HMMA.16816.F32.BF16 R28, R128.reuse, R120, R28 ;  /* 0x00000078801c723c */ /* 0x048fe6000004181c */
[C---:B------:R-:W-:Y:S02]  /*afc0*/  FMUL.FTZ R56, R3.reuse, R56 ;  /* 0x0000003803387220 */ /* 0x040fe40000410000 */
[C---:B------:R-:W-:Y:S02]  /*afd0*/  FMUL.FTZ R57, R3.reuse, R57 ;  /* 0x0000003903397220 */ /* 0x040fe40000410000 */
[C---:B------:R-:W-:Y:S01]  /*afe0*/  FMUL.FTZ R58, R2.reuse, R58 ;  /* 0x0000003a023a7220 */ /* 0x040fe20000410000 */
[C---:B------:R-:W-:Y:S01]  /*aff0*/  HMMA.16816.F32.BF16 R32, R128.reuse, R122, R32 ;  /* 0x0000007a8020723c */ /* 0x040fe20000041820 */
[----:B------:R-:W-:Y:S01]  /*b000*/  LDSM.16.MT88.4 R120, [R196+0x900] ;  /* 0x00090000c478783b */ /* 0x000fe20000004200 */
[----:B------:R-:W3:Y:S02]  /*b010*/  MUFU.EX2 R230, R230 ;  /* 0x000000e600e67308 */ /* 0x000ee40000000800 */
[C---:B------:R-:W-:Y:S02]  /*b020*/  FMUL.FTZ R59, R2.reuse, R59 ;  /* 0x0000003b023b7220 */ /* 0x040fe40000410000 */
[C---:B------:R-:W-:Y:S02]  /*b030*/  FMUL.FTZ R60, R3.reuse, R60 ;  /* 0x0000003c033c7220 */ /* 0x040fe40000410000 */
[C---:B-----5:R-:W-:Y:S04]  /*b040*/  HMMA.16816.F32.BF16 R36, R128.reuse, R112, R36 ;  /* 0x000000708024723c */ /* 0x060fe80000041824 */
[C---:B------:R-:W-:Y:S01]  /*b050*/  FMUL.FTZ R61, R3.reuse, R61 ;  /* 0x0000003d033d7220 */ /* 0x040fe20000410000 */
[----:B------:R-:W-:Y:S01]  /*b060*/  MUFU.EX2 R229, R229 ;  /* 0x000000e500e57308 */ /* 0x000fe20000000800 */
[C---:B------:R-:W-:Y:S02]  /*b070*/  FMUL.FTZ R62, R2.reuse, R62 ;  /* 0x0000003e023e7220 */ /* 0x040fe40000410000 */
[C---:B------:R-:W-:Y:S01]  /*b080*/  HMMA.16816.F32.BF16 R40, R128.reuse, R114, R40 ;  /* 0x000000728028723c */ /* 0x040fe20000041828 */
[----:B------:R-:W-:Y:S03]  /*b090*/  LDSM.16.MT88.4 R112, [R203+0x900] ;  /* 0x00090000cb70783b */ /* 0x000fe60000004200 */
[C---:B------:R-:W-:Y:S02]  /*b0a0*/  FMUL.FTZ R63, R2.reuse, R63 ;  /* 0x0000003f023f7220 */ /* 0x040fe40000410000 */
[C---:B------:R-:W-:Y:S01]  /*b0b0*/  FMUL.FTZ R64, R3.reuse, R64 ;  /* 0x0000004003407220 */ /* 0x040fe20000410000 */
[----:B------:R-:W5:Y:S01]  /*b0c0*/  MUFU.EX2 R232, R232 ;  /* 0x000000e800e87308 */ /* 0x000f620000000800 */
[C---:B------:R-:W-:Y:S01]  /*b0d0*/  FMUL.FTZ R65, R3.reuse, R65 ;  /* 0x0000004103417220 */ /* 0x040fe20000410000 */
[C---:B-1----:R-:W-:Y:S03]  /*b0e0*/  HMMA.16816.F32.BF16 R44, R128.reuse, R104, R44 ;  /* 0x00000068802c723c */ /* 0x042fe6000004182c */
[C---:B------:R-:W-:Y:S02]  /*b0f0*/  FMUL.FTZ R66, R2.reuse, R66 ;  /* 0x0000004202427220 */ /* 0x040fe40000410000 */
[C---:B------:R-:W-:Y:S03]  /*b100*/  FMUL.FTZ R67, R2.reuse, R67 ;  /* 0x0000004302437220 */ /* 0x040fe60000410000 */
[----:B------:R-:W-:Y:S01]  /*b110*/  MUFU.EX2 R231, R231 ;  /* 0x000000e700e77308 */ /* 0x000fe20000000800 */
[C---:B------:R-:W-:Y:S01]  /*b120*/  FMUL.FTZ R68, R3.reuse, R68 ;  /* 0x0000004403447220 */ /* 0x040fe20000410000 */
[C---:B------:R-:W-:Y:S01]  /*b130*/  HMMA.16816.F32.BF16 R48, R128.reuse, R106, R48 ;  /* 0x0000006a8030723c */ /* 0x040fe20000041830 */
[----:B------:R-:W1:Y:S02]  /*b140*/  LDSM.16.MT88.4 R104, [R203+0x4100] ;  /* 0x00410000cb68783b */ /* 0x000e640000004200 */
[C---:B------:R-:W-:Y:S02]  /*b150*/  FMUL.FTZ R69, R3.reuse, R69 ;  /* 0x0000004503457220 */ /* 0x040fe40000410000 */
[C---:B------:R-:W-:Y:S03]  /*b160*/  FMUL.FTZ R70, R2.reuse, R70 ;  /* 0x0000004602467220 */ /* 0x040fe60000410000 */
[C---:B------:R-:W-:Y:S01]  /*b170*/  HMMA.16816.F32.BF16 R52, R128.reuse, R100, R52 ;  /* 0x000000648034723c */ /* 0x040fe20000041834 */
[----:B------:R-:W1:Y:S03]  /*b180*/  MUFU.EX2 R234, R234 ;  /* 0x000000ea00ea7308 */ /* 0x000e660000000800 */
[C---:B------:R-:W-:Y:S02]  /*b190*/  FMUL.FTZ R71, R2.reuse, R71 ;  /* 0x0000004702477220 */ /* 0x040fe40000410000 */
[C---:B------:R-:W-:Y:S02]  /*b1a0*/  FMUL.FTZ R72, R3.reuse, R72 ;  /* 0x0000004803487220 */ /* 0x040fe40000410000 */
[C---:B------:R-:W-:Y:S01]  /*b1b0*/  HMMA.16816.F32.BF16 R56, R128.reuse, R102, R56 ;  /* 0x000000668038723c */ /* 0x040fe20000041838 */
[----:B------:R-:W2:Y:S02]  /*b1c0*/  LDSM.16.MT88.4 R100, [R198+0x4100] ;  /* 0x00410000c664783b */ /* 0x000ea40000004200 */
[----:B------:R-:W-:Y:S01]  /*b1d0*/  MUFU.EX2 R233, R233 ;  /* 0x000000e900e97308 */ /* 0x000fe20000000800 */
[C---:B------:R-:W-:Y:S02]  /*b1e0*/  FMUL.FTZ R73, R3.reuse, R73 ;  /* 0x0000004903497220 */ /* 0x040fe40000410000 */
[C---:B------:R-:W-:Y:S02]  /*b1f0*/  FMUL.FTZ R74, R2.reuse, R74 ;  /* 0x0000004a024a7220 */ /* 0x040fe40000410000 */
[C---:B------:R-:W-:Y:S04]  /*b200*/  HMMA.16816.F32.BF16 R60, R128.reuse, R108, R60 ;  /* 0x0000006c803c723c */ /* 0x040fe8000004183c */
[C---:B------:R-:W-:Y:S01]  /*b210*/  FMUL.FTZ R75, R2.reuse, R75 ;  /* 0x0000004b024b7220 */ /* 0x040fe20000410000 */
[----:B------:R-:W2:Y:S01]  /*b220*/  MUFU.EX2 R236, R236 ;  /* 0x000000ec00ec7308 */ /* 0x000ea20000000800 */
[C---:B------:R-:W-:Y:S02]  /*b230*/  FMUL.FTZ R76, R3.reuse, R76 ;  /* 0x0000004c034c7220 */ /* 0x040fe40000410000 */
[C---:B------:R-:W-:Y:S01]  /*b240*/  HMMA.16816.F32.BF16 R64, R128.reuse, R110, R64 ;  /* 0x0000006e8040723c */ /* 0x040fe20000041840 */
[----:B------:R-:W3:Y:S03]  /*b250*/  LDSM.16.MT88.4 R108, [R197+0x4100] ;  /* 0x00410000c56c783b */ /* 0x000ee60000004200 */
[C---:B------:R-:W-:Y:S02]  /*b260*/  FMUL.FTZ R77, R3.reuse, R77 ;  /* 0x0000004d034d7220 */ /* 0x040fe40000410000 */
[C---:B------:R-:W-:Y:S01]  /*b270*/  FMUL.FTZ R78, R2.reuse, R78 ;  /* 0x0000004e024e7220 */ /* 0x040fe20000410000 */
[----:B------:R-:W-:Y:S01]  /*b280*/  MUFU.EX2 R235, R235 ;  /* 0x000000eb00eb7308 */ /* 0x000fe20000000800 */
[C---:B------:R-:W-:Y:S01]  /*b290*/  FMUL.FTZ R79, R2.reuse, R79 ;  /* 0x0000004f024f7220 */ /* 0x040fe20000410000 */
[C---:B-1----:R-:W-:Y:S03]  /*b2a0*/  HMMA.16816.F32.BF16 R68, R128.reuse, R104, R68 ;  /* 0x000000688044723c */ /* 0x042fe60000041844 */
[C---:B------:R-:W-:Y:S02]  /*b2b0*/  FMUL.FTZ R80, R3.reuse, R80 ;  /* 0x0000005003507220 */ /* 0x040fe40000410000 */
[C---:B------:R-:W-:Y:S02]  /*b2c0*/  FMUL.FTZ R81, R3.reuse, R81 ;  /* 0x0000005103517220 */ /* 0x040fe40000410000 */
[C---:B------:R-:W-:Y:S01]  /*b2d0*/  FMUL.FTZ R82, R2.reuse, R82 ;  /* 0x0000005202527220 */ /* 0x040fe20000410000 */
[C---:B------:R-:W-:Y:S01]  /*b2e0*/  HMMA.16816.F32.BF16 R72, R128.reuse, R106, R72 ;  /* 0x0000006a8048723c */ /* 0x040fe20000041848 */
[----:B------:R-:W1:Y:S01]  /*b2f0*/  LDSM.16.MT88.4 R104, [R196+0x4100] ;  /* 0x00410000c468783b */ /* 0x000e620000004200 */
[----:B------:R-:W1:Y:S02]  /*b300*/  MUFU.EX2 R238, R238 ;  /* 0x000000ee00ee7308 */ /* 0x000e640000000800 */
[C---:B------:R-:W-:Y:S02]  /*b310*/  FMUL.FTZ R83, R2.reuse, R83 ;  /* 0x0000005302537220 */ /* 0x040fe40000410000 */
[C---:B------:R-:W-:Y:S02]  /*b320*/  FMUL.FTZ R84, R3.reuse, R84 ;  /* 0x0000005403547220 */ /* 0x040fe40000410000 */
[C---:B--2---:R-:W-:Y:S04]  /*b330*/  HMMA.16816.F32.BF16 R76, R128.reuse, R100, R76 ;  /* 0x00000064804c723c */ /* 0x044fe8000004184c */
[C---:B------:R-:W-:Y:S01]  /*b340*/  FMUL.FTZ R85, R3.reuse, R85 ;  /* 0x0000005503557220 */ /* 0x040fe20000410000 */
[----:B------:R-:W-:Y:S01]  /*b350*/  MUFU.EX2 R237, R237 ;  /* 0x000000ed00ed7308 */ /* 0x000fe20000000800 */
[----:B------:R-:W-:Y:S01]  /*b360*/  FMUL.FTZ R86, R2, R86 ;  /* 0x0000005602567220 */ /* 0x000fe20000410000 */
[----:B------:R-:W-:Y:S01]  /*b370*/  F2FP.BF16.PACK_AB R100, R176, R175 ;  /* 0x000000afb064723e */ /* 0x000fe200000010ff */
[C---:B------:R-:W-:Y:S04]  /*b380*/  HMMA.16816.F32.BF16 R80, R128.reuse, R102, R80 ;  /* 0x000000668050723c */ /* 0x040fe80000041850 */
[----:B------:R-:W-:Y:S01]  /*b390*/  FMUL.FTZ R87, R2, R87 ;  /* 0x0000005702577220 */ /* 0x000fe20000410000 */
[----:B------:R-:W-:Y:S01]  /*b3a0*/  F2FP.BF16.PACK_AB R101, R178, R177 ;  /* 0x000000b1b265723e */ /* 0x000fe200000010ff */
[C---:B------:R-:W-:Y:S01]  /*b3b0*/  FMUL.FTZ R88, R3.reuse, R88 ;  /* 0x0000005803587220 */ /* 0x040fe20000410000 */
[----:B----4-:R-:W-:Y:S01]  /*b3c0*/  F2FP.BF16.PACK_AB R102, R180, R179 ;  /* 0x000000b3b466723e */ /* 0x010fe200000010ff */
[C---:B------:R-:W-:Y:S01]  /*b3d0*/  FMUL.FTZ R89, R3.reuse, R89 ;  /* 0x0000005903597220 */ /* 0x040fe20000410000 */
[----:B------:R-:W-:Y:S01]  /*b3e0*/  F2FP.BF16.PACK_AB R103, R182, R181 ;  /* 0x000000b5b667723e */ /* 0x000fe200000010ff */
[----:B------:R-:W2:Y:S01]  /*b3f0*/  MUFU.EX2 R240, R240 ;  /* 0x000000f000f07308 */ /* 0x000ea20000000800 */
[C---:B---3--:R-:W-:Y:S03]  /*b400*/  HMMA.16816.F32.BF16 R84, R128.reuse, R108, R84 ;  /* 0x0000006c8054723c */ /* 0x048fe60000041854 */
[C---:B------:R-:W-:Y:S02]  /*b410*/  FMUL.FTZ R90, R2.reuse, R90 ;  /* 0x0000005a025a7220 */ /* 0x040fe40000410000 */
[C---:B------:R-:W-:Y:S02]  /*b420*/  FMUL.FTZ R91, R2.reuse, R91 ;  /* 0x0000005b025b7220 */ /* 0x040fe40000410000 */
[C---:B------:R-:W-:Y:S02]  /*b430*/  FMUL.FTZ R92, R3.reuse, R92 ;  /* 0x0000005c035c7220 */ /* 0x040fe40000410000 */
[C---:B------:R-:W-:Y:S01]  /*b440*/  FMUL.FTZ R93, R3.reuse, R93 ;  /* 0x0000005d035d7220 */ /* 0x040fe20000410000 */
[----:B------:R-:W3:Y:S02]  /*b450*/  MUFU.EX2 R239, R239 ;  /* 0x000000ef00ef7308 */ /* 0x000ee40000000800 */
[C---:B------:R-:W-:Y:S01]  /*b460*/  HMMA.16816.F32.BF16 R88, R128.reuse, R110, R88 ;  /* 0x0000006e8058723c */ /* 0x040fe20000041858 */
[----:B------:R-:W4:Y:S02]  /*b470*/  LDSM.16.MT88.4 R108, [R197+0x900] ;  /* 0x00090000c56c783b */ /* 0x000f240000004200 */
[C---:B------:R-:W-:Y:S02]  /*b480*/  FMUL.FTZ R94, R2.reuse, R94 ;  /* 0x0000005e025e7220 */ /* 0x040fe40000410000 */
[C---:B------:R-:W-:Y:S02]  /*b490*/  FMUL.FTZ R95, R2.reuse, R95 ;  /* 0x0000005f025f7220 */ /* 0x040fe40000410000 */
[C---:B------:R-:W-:Y:S02]  /*b4a0*/  FMUL.FTZ R96, R3.reuse, R96 ;  /* 0x0000006003607220 */ /* 0x040fe40000410000 */
[----:B------:R-:W-:Y:S03]  /*b4b0*/  FMUL.FTZ R97, R3, R97 ;  /* 0x0000006103617220 */ /* 0x000fe60000410000 */
[C---:B-1----:R-:W-:Y:S03]  /*b4c0*/  HMMA.16816.F32.BF16 R92, R128.reuse, R104, R92 ;  /* 0x00000068805c723c */ /* 0x042fe6000004185c */
[C---:B------:R-:W-:Y:S02]  /*b4d0*/  FMUL.FTZ R98, R2.reuse, R98 ;  /* 0x0000006202627220 */ /* 0x040fe40000410000 */
[----:B------:R-:W-:Y:S02]  /*b4e0*/  FMUL.FTZ R99, R2, R99 ;  /* 0x0000006302637220 */ /* 0x000fe40000410000 */
[--C-:B------:R-:W-:Y:S02]  /*b4f0*/  FFMA.FTZ R134, R134, c[0x0][0x2d0], -R144.reuse ;  /* 0x0000b40086867a23 */ /* 0x100fe40000010890 */
[----:B------:R-:W-:Y:S03]  /*b500*/  FFMA.FTZ R144, R133, c[0x0][0x2d0], -R144 ;  /* 0x0000b40085907a23 */ /* 0x000fe60000010890 */
[----:B------:R-:W-:Y:S01]  /*b510*/  HMMA.16816.F32.BF16 R96, R128, R106, R96 ;  /* 0x0000006a8060723c */ /* 0x000fe20000041860 */
[----:B------:R-:W1:Y:S01]  /*b520*/  LDSM.16.MT88.4 R104, [R196+0x2900] ;  /* 0x00290000c468783b */ /* 0x000e620000004200 */
[----:B------:R2:W-:Y:S01]  /*b530*/  MUFU.EX2 R133, R144 ;  /* 0x0000009000857308 */ /* 0x0005e20000000800 */
[----:B------:R-:W-:Y:S01]  /*b540*/  FFMA.FTZ R174, R3, R214, R174 ;  /* 0x000000d603ae7223 */ /* 0x000fe200000100ae */
[----:B------:R-:W-:Y:S01]  /*b550*/  MOV R3, R0 ;  /* 0x0000000000037202 */ /* 0x000fe20000000f00 */
[----:B------:R-:W-:Y:S02]  /*b560*/  FFMA.FTZ R170, R2, R215, R170 ;  /* 0x000000d702aa7223 */ /* 0x000fe400000100aa */
[----:B------:R-:W-:Y:S01]  /*b570*/  FADD.FTZ R173, R173, R174 ;  /* 0x000000aeadad7221 */ /* 0x000fe20000010000 */
[C---:B------:R-:W-:Y:S01]  /*b580*/  HMMA.16816.F32.BF16 R4, R100.reuse, R112, R4 ;  /* 0x000000706404723c */ /* 0x040fe20000041804 */
[----:B------:R-:W-:Y:S03]  /*b590*/  LDSM.16.MT88.4 R128, [R198+0x3100] ;  /* 0x00310000c680783b */ /* 0x000fe60000004200 */
[----:B------:R-:W1:Y:S01]  /*b5a0*/  MUFU.EX2 R134, R134 ;  /* 0x0000008600867308 */ /* 0x000e620000000800 */
[----:B------:R-:W-:Y:S02]  /*b5b0*/  FADD.FTZ R169, R169, R170 ;  /* 0x000000aaa9a97221 */ /* 0x000fe40000010000 */
[----:B------:R-:W-:Y:S01]  /*b5c0*/  FADD.FTZ R172, R172, R173 ;  /* 0x000000adacac7221 */ /* 0x000fe20000010000 */
[C---:B------:R-:W-:Y:S01]  /*b5d0*/  HMMA.16816.F32.BF16 R8, R100.reuse, R114, R8 ;  /* 0x000000726408723c */ /* 0x040fe20000041808 */
[----:B------:R-:W-:Y:S03]  /*b5e0*/  LDSM.16.MT88.4 R112, [R198+0x4900] ;  /* 0x00490000c670783b */ /* 0x000fe60000004200 */
[----:B------:R-:W-:Y:S02]  /*b5f0*/  FADD.FTZ R2, R168, R169 ;  /* 0x000000a9a8027221 */ /* 0x000fe40000010000 */
[----:B------:R-:W-:Y:S02]  /*b600*/  FADD.FTZ R172, R171, R172 ;  /* 0x000000acabac7221 */ /* 0x000fe40000010000 */
[C---:B------:R-:W-:Y:S01]  /*b610*/  HMMA.16816.F32.BF16 R12, R100.reuse, R116, R12 ;  /* 0x00000074640c723c */ /* 0x040fe2000004180c */
[----:B--2---:R-:W-:Y:S03]  /*b620*/  LDSM.16.MT88.4 R144, [R196+0x1900] ;  /* 0x00190000c490783b */ /* 0x004fe60000004200 */
[----:B------:R-:W-:Y:S01]  /*b630*/  FADD.FTZ R2, R135, R2 ;  /* 0x0000000287027221 */ /* 0x000fe20000010000 */
[----:B------:R-:W-:Y:S01]  /*b640*/  MOV R135, R132 ;  /* 0x0000008400877202 */ /* 0x000fe20000000f00 */
[----:B------:R-:W-:Y:S02]  /*b650*/  FADD.FTZ R175, R175, R172 ;  /* 0x000000acafaf7221 */ /* 0x000fe40000010000 */
[C---:B------:R-:W-:Y:S01]  /*b660*/  HMMA.16816.F32.BF16 R16, R100.reuse, R118, R16 ;  /* 0x000000766410723c */ /* 0x040fe20000041810 */
[----:B------:R-:W-:Y:S03]  /*b670*/  LDSM.16.MT88.4 R116, [R197+0x4900] ;  /* 0x00490000c574783b */ /* 0x000fe60000004200 */
[----:B------:R-:W-:Y:S02]  /*b680*/  FADD.FTZ R177, R177, R2 ;  /* 0x00000002b1b17221 */ /* 0x000fe40000010000 */
[----:B------:R-:W-:Y:S02]  /*b690*/  FADD.FTZ R176, R176, R175 ;  /* 0x000000afb0b07221 */ /* 0x000fe40000010000 */
[C---:B----4-:R-:W-:Y:S04]  /*b6a0*/  HMMA.16816.F32.BF16 R20, R100.reuse, R108, R20 ;  /* 0x0000006c6414723c */ /* 0x050fe80000041814 */
[----:B------:R-:W-:Y:S02]  /*b6b0*/  FADD.FTZ R178, R178, R177 ;  /* 0x000000b1b2b27221 */ /* 0x000fe40000010000 */
[----:B------:R-:W-:Y:S02]  /*b6c0*/  FADD.FTZ R179, R179, R176 ;  /* 0x000000b0b3b37221 */ /* 0x000fe40000010000 */
[C---:B------:R-:W-:Y:S01]  /*b6d0*/  HMMA.16816.F32.BF16 R24, R100.reuse, R110, R24 ;  /* 0x0000006e6418723c */ /* 0x040fe20000041818 */
[----:B------:R-:W2:Y:S03]  /*b6e0*/  LDSM.16.MT88.4 R108, [R203+0x4900] ;  /* 0x00490000cb6c783b */ /* 0x000ea60000004200 */
[----:B------:R-:W-:Y:S02]  /*b6f0*/  FADD.FTZ R181, R181, R178 ;  /* 0x000000b2b5b57221 */ /* 0x000fe40000010000 */
[----:B------:R-:W-:Y:S02]  /*b700*/  FADD.FTZ R180, R180, R179 ;  /* 0x000000b3b4b47221 */ /* 0x000fe40000010000 */
[C---:B------:R-:W-:Y:S04]  /*b710*/  HMMA.16816.F32.BF16 R28, R100.reuse, R120, R28 ;  /* 0x00000078641c723c */ /* 0x040fe8000004181c */
[----:B------:R-:W-:Y:S04]  /*b720*/  FADD.FTZ R182, R182, R181 ;  /* 0x000000b5b6b67221 */ /* 0x000fe80000010000 */
        /* <DEDUP_REMOVED lines=22> */
[----:B------:R-:W3:Y:S07]  /*b890*/  LDSM.16.MT88.4 R116, [R203+0x3100] ;  /* 0x00310000cb74783b */ /* 0x000eee0000004200 */
[C---:B-1----:R-:W-:Y:S08]  /*b8a0*/  HMMA.16816.F32.BF16 R92, R100.reuse, R104, R92 ;  /* 0x00000068645c723c */ /* 0x042ff0000004185c */
[----:B------:R-:W-:Y:S01]  /*b8b0*/  HMMA.16816.F32.BF16 R96, R100, R106, R96 ;  /* 0x0000006a6460723c */ /* 0x000fe20000041860 */
[----:B------:R-:W1:Y:S06]  /*b8c0*/  LDSM.16.MT88.4 R104, [R196+0x3100] ;  /* 0x00310000c468783b */ /* 0x000e6c0000004200 */
[----:B------:R-:W-:Y:S01]  /*b8d0*/  F2FP.BF16.PACK_AB R100, R230, R183 ;  /* 0x000000b7e664723e */ /* 0x000fe200000010ff */
[----:B------:R-:W-:Y:S01]  /*b8e0*/  FADD.FTZ R183, R183, R180 ;  /* 0x000000b4b7b77221 */ /* 0x000fe20000010000 */
[----:B-----5:R-:W-:Y:S03]  /*b8f0*/  F2FP.BF16.PACK_AB R101, R232, R229 ;  /* 0x000000e5e865723e */ /* 0x020fe600000010ff */
        /* <DEDUP_REMOVED lines=14> */
[C---:B----4-:R-:W-:Y:S08]  /*b9e0*/  HMMA.16816.F32.BF16 R20, R100.reuse, R112, R20 ;  /* 0x000000706414723c */ /* 0x050ff00000041814 */
[C---:B------:R-:W-:Y:S01]  /*b9f0*/  HMMA.16816.F32.BF16 R24, R100.reuse, R114, R24 ;  /* 0x000000726418723c */ /* 0x040fe20000041818 */
[----:B------:R-:W4:Y:S07]  /*ba00*/  LDSM.16.MT88.4 R112, [R198+0x5100] ;  /* 0x00510000c670783b */ /* 0x000f2e0000004200 */
[C---:B------:R-:W-:Y:S08]  /*ba10*/  HMMA.16816.F32.BF16 R28, R100.reuse, R124, R28 ;  /* 0x0000007c641c723c */ /* 0x040ff0000004181c */
[C---:B------:R-:W-:Y:S01]  /*ba20*/  HMMA.16816.F32.BF16 R32, R100.reuse, R126, R32 ;  /* 0x0000007e6420723c */ /* 0x040fe20000041820 */
[----:B------:R-:W-:Y:S07]  /*ba30*/  LDSM.16.MT88.4 R124, [R203+0x1900] ;  /* 0x00190000cb7c783b */ /* 0x000fee0000004200 */
[C---:B---3--:R-:W-:Y:S08]  /*ba40*/  HMMA.16816.F32.BF16 R36, R100.reuse, R116, R36 ;  /* 0x000000746424723c */ /* 0x048ff00000041824 */
[C---:B------:R-:W-:Y:S01]  /*ba50*/  HMMA.16816.F32.BF16 R40, R100.reuse, R118, R40 ;  /* 0x000000766428723c */ /* 0x040fe20000041828 */
[----:B------:R-:W3:Y:S07]  /*ba60*/  LDSM.16.MT88.4 R116, [R197+0x5100] ;  /* 0x00510000c574783b */ /* 0x000eee0000004200 */
        /* <DEDUP_REMOVED lines=8> */
[C---:B-1----:R-:W-:Y:S04]  /*baf0*/  HMMA.16816.F32.BF16 R60, R100.reuse, R104, R60 ;  /* 0x00000068643c723c */ /* 0x042fe8000004183c */
[----:B------:R-:W-:Y:S01]  /*bb00*/  F2FP.BF16.PACK_AB R139, R133, R134 ;  /* 0x00000086858b723e */ /* 0x000fe200000010ff */
[----:B------:R-:W-:Y:S02]  /*bb10*/  FADD.FTZ R237, R237, R236 ;  /* 0x000000eceded7221 */ /* 0x000fe40000010000 */
[----:B------:R-:W-:Y:S01]  /*bb20*/  FADD.FTZ R238, R238, R235 ;  /* 0x000000ebeeee7221 */ /* 0x000fe20000010000 */
[C---:B------:R-:W-:Y:S01]  /*bb30*/  HMMA.16816.F32.BF16 R64, R100.reuse, R106, R64 ;  /* 0x0000006a6440723c */ /* 0x040fe20000041840 */
[----:B------:R-:W1:Y:S03]  /*bb40*/  LDSM.16.MT88.4 R104, [R196+0x5100] ;  /* 0x00510000c468783b */ /* 0x000e660000004200 */
        /* <DEDUP_REMOVED lines=8> */
[C---:B----4-:R-:W-:Y:S08]  /*bbd0*/  HMMA.16816.F32.BF16 R76, R100.reuse, R112, R76 ;  /* 0x00000070644c723c */ /* 0x050ff0000004184c */
[C---:B------:R-:W-:Y:S08]  /*bbe0*/  HMMA.16816.F32.BF16 R80, R100.reuse, R114, R80 ;  /* 0x000000726450723c */ /* 0x040ff00000041850 */
[C---:B---3--:R-:W-:Y:S08]  /*bbf0*/  HMMA.16816.F32.BF16 R84, R100.reuse, R116, R84 ;  /* 0x000000746454723c */ /* 0x048ff00000041854 */
[C---:B------:R-:W-:Y:S08]  /*bc00*/  HMMA.16816.F32.BF16 R88, R100.reuse, R118, R88 ;  /* 0x000000766458723c */ /* 0x040ff00000041858 */
[C---:B-1----:R-:W-:Y:S08]  /*bc10*/  HMMA.16816.F32.BF16 R92, R100.reuse, R104, R92 ;  /* 0x00000068645c723c */ /* 0x042ff0000004185c */
        /* <DEDUP_REMOVED lines=29> */
.L_x_195:
[----:B------:R-:W-:-:S06]  /*bdf0*/  UISETP.GE.AND UP0, UPT, UR21, UR7, UPT ;  /* 0x000000071500728c */ /* 0x000fcc000bf06270 */
[----:B------:R-:W-:-:S13]  /*be00*/  PLOP3.LUT P0, PT, PT, PT, UP0, 0x40, 0x0 ;  /* 0x000000000000781c */ /* 0x000fda0003f0e808 */
[----:B------:R-:W-:Y:S05]  /*be10*/  @P0 BRA `(.L_x_199) ;  /* 0x00003ac000000947 */ /* 0x000fea0003800000 */
[----:B------:R-:W-:Y:S01]  /*be20*/  SHF.R.S32.HI R5, RZ, 0x1f, R218 ;  /* 0x0000001fff057819 */ /* 0x000fe200000114da */
[----:B------:R-:W-:Y:S01]  /*be30*/  IMAD.MOV.U32 R2, RZ, RZ, R132 ;  /* 0x000000ffff027224 */ /* 0x000fe200078e0084 */
[C---:B------:R-:W-:Y:S01]  /*be40*/  SHF.L.U64.HI R220, R217.reuse, 0x1, R220 ;  /* 0x00000001d9dc7819 */ /* 0x040fe200000102dc */
[----:B------:R-:W-:Y:S01]  /*be50*/  IMAD.MOV.U32 R3, RZ, RZ, R0 ;  /* 0x000000ffff037224 */ /* 0x000fe200078e0000 */
[----:B------:R-:W-:Y:S01]  /*be60*/  SHF.L.U64.HI R180, R218, 0x1, R5 ;  /* 0x00000001dab47819 */ /* 0x000fe20000010205 */
[----:B------:R-:W-:Y:S01]  /*be70*/  IMAD.SHL.U32 R217, R217, 0x2, RZ ;  /* 0x00000002d9d97824 */ /* 0x000fe200078e00ff */
[----:B------:R-:W-:Y:S02]  /*be80*/  SHF.L.U64.HI R219, R216, 0x1, R219 ;  /* 0x00000001d8db7819 */ /* 0x000fe400000102db */
[----:B------:R-:W-:Y:S02]  /*be90*/  SHF.L.U32 R218, R218, 0x1, RZ ;  /* 0x00000001dada7819 */ /* 0x000fe400000006ff */
[----:B------:R-:W-:-:S02]  /*bea0*/  SHF.L.U32 R216, R216, 0x1, RZ ;  /* 0x00000001d8d87819 */ /* 0x000fc400000006ff */
.L_x_209:
[----:B------:R-:W-:Y:S01]  /*beb0*/  SHF.R.S32.HI R5, RZ, 0x1f, R208 ;  /* 0x0000001fff057819 */ /* 0x000fe200000114d0 */
[----:B------:R-:W-:Y:S01]  /*bec0*/  IMAD.WIDE.U32 R8, R208, c[0x0][0x208], RZ ;  /* 0x00008200d0087a25 */ /* 0x000fe200078e00ff */
[----:B------:R-:W-:Y:S01]  /*bed0*/  SHF.R.S32.HI R6, RZ, 0x1f, R207 ;  /* 0x0000001fff067819 */ /* 0x000fe200000114cf */
[----:B------:R-:W-:Y:S04]  /*bee0*/  DEPBAR.LE SB0, 0x0 ;  /* 0x000080000000791a */ /* 0x000fe80000000000 */
[----:B------:R-:W-:Y:S01]  /*bef0*/  IMAD R5, R5, c[0x0][0x208], RZ ;  /* 0x0000820005057a24 */ /* 0x000fe200078e02ff */
[----:B------:R-:W-:Y:S01]  /*bf00*/  BAR.SYNC.DEFER_BLOCKING 0x0 ;  /* 0x0000000000007b1d */ /* 0x000fe20000010000 */
[----:B------:R-:W-:Y:S01]  /*bf10*/  IMAD R6, R6, c[0x0][0x218], RZ ;  /* 0x0000860006067a24 */ /* 0x000fe200078e02ff */
[----:B------:R-:W-:Y:S01]  /*bf20*/  UISETP.GT.AND UP0, UPT, UR21, UR7, UPT ;  /* 0x000000071500728c */ /* 0x000fe2000bf04270 */
[----:B------:R-:W-:Y:S02]  /*bf30*/  IMAD R5, R208, c[0x0][0x20c], R5 ;  /* 0x00008300d0057a24 */ /* 0x000fe400078e0205 */
[----:B------:R-:W-:Y:S03]  /*bf40*/  IMAD R6, R207, c[0x0][0x21c], R6 ;  /* 0x00008700cf067a24 */ /* 0x000fe600078e0206 */
[----:B------:R-:W-:Y:S05]  /*bf50*/  IADD3 R9, R9, R5, RZ ;  /* 0x0000000509097210 */ /* 0x000fea0007ffe0ff */
[----:B------:R-:W-:Y:S05]  /*bf60*/  IMAD.WIDE.U32 R8, R207, c[0x0][0x218], R8 ;  /* 0x00008600cf087a25 */ /* 0x000fea00078e0008 */
[----:B------:R-:W-:Y:S04]  /*bf70*/  IADD3 R5, P0, R8, UR16, RZ ;  /* 0x0000001008057c10 */ /* 0x000fe8000ff1e0ff */
[----:B------:R-:W-:Y:S02]  /*bf80*/  IADD3.X R6, R9, UR9, R6, P0, !PT ;  /* 0x0000000909067c10 */ /* 0x000fe400087fe406 */
[C---:B------:R-:W-:Y:S01]  /*bf90*/  LEA R4, P0, R5.reuse, c[0x0][0x1f8], 0x1 ;  /* 0x00007e0005047a11 */ /* 0x040fe200078008ff */
[----:B------:R-:W-:Y:S03]  /*bfa0*/  LDSM.16.M88.4 R32, [R206+0xc100] ;  /* 0x00c10000ce20783b */ /* 0x000fe60000000200 */
[----:B------:R-:W-:Y:S04]  /*bfb0*/  LEA.HI.X R0, R5, c[0x0][0x1fc], R6, 0x1, P0 ;  /* 0x00007f0005007a11 */ /* 0x000fe800000f0c06 */
[----:B------:R-:W1:Y:S07]  /*bfc0*/  SHFL.IDX PT, R21, R4, RZ, 0x181f ;  /* 0x00181fff04157589 */ /* 0x000e6e00000e0000 */
[----:B------:R-:W2:Y:S07]  /*bfd0*/  SHFL.IDX PT, R7, R0, RZ, 0x181f ;  /* 0x00181fff00077589 */ /* 0x000eae00000e0000 */
[----:B------:R-:W-:Y:S07]  /*bfe0*/  LDSM.16.M88.4 R8, [R205+0x6100] ;  /* 0x00610000cd08783b */ /* 0x000fee0000000200 */
[----:B------:R-:W3:Y:S07]  /*bff0*/  SHFL.IDX PT, R165, R4, 0x1, 0x181f ;  /* 0x00381f0004a57f89 */ /* 0x000eee00000e0000 */
[----:B------:R-:W4:Y:S07]  /*c000*/  SHFL.IDX PT, R5, R0, 0x1, 0x181f ;  /* 0x00381f0000057f89 */ /* 0x000f2e00000e0000 */
[----:B------:R-:W5:Y:S07]  /*c010*/  LDSM.16.M88.4 R16, [R205+0x6900] ;  /* 0x00690000cd10783b */ /* 0x000f6e0000000200 */
[----:B------:R-:W1:Y:S07]  /*c020*/  LDSM.16.M88.4 R24, [R205+0x7100] ;  /* 0x00710000cd18783b */ /* 0x000e6e0000000200 */
[----:B------:R-:W2:Y:S07]  /*c030*/  LDSM.16.M88.4 R132, [R205+0x7900] ;  /* 0x00790000cd84783b */ /* 0x000eae0000000200 */
[----:B------:R-:W-:Y:S07]  /*c040*/  LDSM.16.M88.4 R136, [R202+0xc100] ;  /* 0x00c10000ca88783b */ /* 0x000fee0000000200 */
[----:B------:R-:W5:Y:S07]  /*c050*/  LDSM.16.M88.4 R140, [R204] ;  /* 0x00000000cc8c783b */ /* 0x000f6e0000000200 */
[----:B------:R-:W5:Y:S07]  /*c060*/  LDSM.16.M88.4 R144, [R195] ;  /* 0x00000000c390783b */ /* 0x000f6e0000000200 */
[----:B------:R-:W5:Y:S07]  /*c070*/  LDSM.16.M88.4 R148, [R194] ;  /* 0x00000000c294783b */ /* 0x000f6e0000000200 */
[----:B------:R-:W5:Y:S01]  /*c080*/  LDSM.16.M88.4 R152, [R193] ;  /* 0x00000000c198783b */ /* 0x000f620000000200 */
[C---:B-1----:R-:W-:Y:S02]  /*c090*/  IADD3 R14, P2, R21.reuse, R218, RZ ;  /* 0x000000da150e7210 */ /* 0x042fe40007f5e0ff */
[----:B------:R-:W-:Y:S02]  /*c0a0*/  IADD3 R12, P0, R21, R217, RZ ;  /* 0x000000d9150c7210 */ /* 0x000fe40007f1e0ff */
[C---:B--2---:R-:W-:Y:S02]  /*c0b0*/  IADD3.X R15, R7.reuse, R180, RZ, P2, !PT ;  /* 0x000000b4070f7210 */ /* 0x044fe400017fe4ff */
[----:B------:R-:W-:Y:S02]  /*c0c0*/  IADD3.X R13, R7, R220, RZ, P0, !PT ;  /* 0x000000dc070d7210 */ /* 0x000fe400007fe4ff */
[----:B------:R-:W-:Y:S01]  /*c0d0*/  IADD3 R20, P2, R21, R216, RZ ;  /* 0x000000d815147210 */ /* 0x000fe20007f5e0ff */
[----:B------:R-:W-:Y:S01]  /*c0e0*/  @!PT LDS RZ, [RZ] ;  /* 0x00000000fffff984 */ /* 0x000fe20000000800 */
[----:B------:R-:W-:Y:S01]  /*c0f0*/  @!PT LDS RZ, [RZ] ;  /* 0x00000000fffff984 */ /* 0x000fe20000000800 */
[----:B------:R-:W-:Y:S01]  /*c100*/  @!PT LDS RZ, [RZ] ;  /* 0x00000000fffff984 */ /* 0x000fe20000000800 */
[----:B------:R5:W-:Y:S01]  /*c110*/  LDGSTS.E.BYPASS.LTC128B.128 [R213], [R14.64], !P6 ;  /* 0x000000000ed57fae */ /* 0x000be2000f101d56 */
[----:B---3--:R-:W-:Y:S02]  /*c120*/  IADD3 R168, P0, R165, R218, RZ ;  /* 0x000000daa5a87210 */ /* 0x008fe40007f1e0ff */
[----:B------:R-:W-:Y:S02]  /*c130*/  IADD3.X R21, R7, R219, RZ, P2, !PT ;  /* 0x000000db07157210 */ /* 0x000fe400017fe4ff */
[----:B------:R-:W-:Y:S02]  /*c140*/  IADD3 R166, P2, R165, R217, RZ ;  /* 0x000000d9a5a67210 */ /* 0x000fe40007f5e0ff */
[----:B------:R5:W-:Y:S01]  /*c150*/  LDGSTS.E.BYPASS.LTC128B.128 [R213+0x2000], [R12.64], !P5 ;  /* 0x020000000cd57fae */ /* 0x000be2000e901d56 */
[----:B----4-:R-:W-:Y:S02]  /*c160*/  IADD3.X R169, R5, R180, RZ, P0, !PT ;  /* 0x000000b405a97210 */ /* 0x010fe400007fe4ff */
[----:B------:R-:W-:Y:S02]  /*c170*/  IADD3 R164, P0, R165, R216, RZ ;  /* 0x000000d8a5a47210 */ /* 0x000fe40007f1e0ff */
[C---:B------:R-:W-:Y:S02]  /*c180*/  IADD3.X R167, R5.reuse, R220, RZ, P2, !PT ;  /* 0x000000dc05a77210 */ /* 0x040fe400017fe4ff */
[----:B------:R-:W-:Y:S01]  /*c190*/  IADD3.X R165, R5, R219, RZ, P0, !PT ;  /* 0x000000db05a57210 */ /* 0x000fe200007fe4ff */
[----:B------:R1:W-:Y:S01]  /*c1a0*/  LDGSTS.E.BYPASS.LTC128B.128 [R213+0x4000], [R20.64], !P4 ;  /* 0x0400000014d57fae */ /* 0x0003e2000e101d56 */
[C---:B------:R-:W-:Y:S01]  /*c1b0*/  HMMA.16816.F32.BF16 R4, R32.reuse, R8, RZ ;  /* 0x000000082004723c */ /* 0x040fe200000418ff */
[----:B------:R-:W-:Y:S05]  /*c1c0*/  PLOP3.LUT P0, PT, PT, PT, UP0, 0x40, 0x0 ;  /* 0x000000000000781c */ /* 0x000fea0003f0e808 */
[----:B------:R2:W-:Y:S02]  /*c1d0*/  LDGSTS.E.BYPASS.LTC128B.128 [R213+0x1000], [R168.64], !P6 ;  /* 0x01000000a8d57fae */ /* 0x0005e4000f101d56 */
[C---:B------:R-:W-:Y:S05]  /*c1e0*/  HMMA.16816.F32.BF16 R8, R32.reuse, R10, RZ ;  /* 0x0000000a2008723c */ /* 0x040fea00000418ff */
[----:B------:R3:W-:Y:S03]  /*c1f0*/  LDGSTS.E.BYPASS.LTC128B.128 [R213+0x3000], [R166.64], !P5 ;  /* 0x03000000a6d57fae */ /* 0x0007e6000e901d56 */
[C---:B-----5:R-:W-:Y:S04]  /*c200*/  HMMA.16816.F32.BF16 R12, R32.reuse, R16, RZ ;  /* 0x00000010200c723c */ /* 0x060fe800000418ff */
[----:B------:R3:W-:Y:S04]  /*c210*/  LDGSTS.E.BYPASS.LTC128B.128 [R213+0x5000], [R164.64], !P4 ;  /* 0x05000000a4d57fae */ /* 0x0007e8000e101d56 */
[C---:B------:R-:W-:Y:S03]  /*c220*/  HMMA.16816.F32.BF16 R16, R32.reuse, R18, RZ ;  /* 0x000000122010723c */ /* 0x040fe600000418ff */
[----:B------:R-:W-:Y:S05]  /*c230*/  LDSM.16.M88.4 R156, [R201+0xc100] ;  /* 0x00c10000c99c783b */ /* 0x000fea0000000200 */
[C---:B-1----:R-:W-:Y:S02]  /*c240*/  HMMA.16816.F32.BF16 R20, R32.reuse, R24, RZ ;  /* 0x000000182014723c */ /* 0x042fe400000418ff */
[----:B------:R-:W0:Y:S06]  /*c250*/  LDGDEPBAR ;  /* 0x00000000000079af */ /* 0x000e2c0000000000 */
[C---:B------:R-:W-:Y:S01]  /*c260*/  HMMA.16816.F32.BF16 R24, R32.reuse, R26, RZ ;  /* 0x0000001a2018723c */ /* 0x040fe200000418ff */
[----:B------:R-:W1:Y:S07]  /*c270*/  LDSM.16.M88.4 R160, [R200+0x6100] ;  /* 0x00610000c8a0783b */ /* 0x000e6e0000000200 */
[C---:B------:R-:W-:Y:S01]  /*c280*/  HMMA.16816.F32.BF16 R28, R32.reuse, R132, RZ ;  /* 0x00000084201c723c */ /* 0x040fe200000418ff */
[----:B---3--:R-:W-:Y:S07]  /*c290*/  LDSM.16.M88.4 R164, [R200+0x7100] ;  /* 0x00710000c8a4783b */ /* 0x008fee0000000200 */
[----:B------:R-:W-:Y:S01]  /*c2a0*/  HMMA.16816.F32.BF16 R32, R32, R134, RZ ;  /* 0x000000862020723c */ /* 0x000fe200000418ff */
[----:B------:R-:W3:Y:S07]  /*c2b0*/  LDSM.16.M88.4 R132, [R200+0x6900] ;  /* 0x00690000c884783b */ /* 0x000eee0000000200 */
[C---:B------:R-:W-:Y:S01]  /*c2c0*/  HMMA.16816.F32.BF16 R4, R136.reuse, R140, R4 ;  /* 0x0000008c8804723c */ /* 0x040fe20000041804 */
[----:B--2---:R-:W2:Y:S07]  /*c2d0*/  LDSM.16.M88.4 R168, [R200+0x7900] ;  /* 0x00790000c8a8783b */ /* 0x004eae0000000200 */
[C---:B------:R-:W-:Y:S01]  /*c2e0*/  HMMA.16816.F32.BF16 R8, R136.reuse, R142, R8 ;  /* 0x0000008e8808723c */ /* 0x040fe20000041808 */
[----:B------:R-:W-:Y:S07]  /*c2f0*/  LDSM.16.M88.4 R172, [R199+0xc100] ;  /* 0x00c10000c7ac783b */ /* 0x000fee0000000200 */
[C---:B------:R-:W-:Y:S01]  /*c300*/  HMMA.16816.F32.BF16 R12, R136.reuse, R144, R12 ;  /* 0x00000090880c723c */ /* 0x040fe2000004180c */
[----:B------:R-:W4:Y:S07]  /*c310*/  LDSM.16.M88.4 R176, [R192] ;  /* 0x00000000c0b0783b */ /* 0x000f2e0000000200 */
        /* <DEDUP_REMOVED lines=8> */
[----:B------:R-:W5:Y:S07]  /*c3a0*/  LDSM.16.M88.4 R136, [R192+0x800] ;  /* 0x00080000c088783b */ /* 0x000f6e0000000200 */
[C---:B-1----:R-:W-:Y:S01]  /*c3b0*/  HMMA.16816.F32.BF16 R4, R156.reuse, R160, R4 ;  /* 0x000000a09c04723c */ /* 0x042fe20000041804 */
        /* <DEDUP_REMOVED lines=8> */
[----:B------:R-:W-:Y:S07]  /*c440*/  LDSM.16.M88.4 R164, [R202+0x10100] ;  /* 0x01010000caa4783b */ /* 0x000fee0000000200 */
[C---:B--2---:R-:W-:Y:S08]  /*c450*/  HMMA.16816.F32.BF16 R28, R156.reuse, R168, R28 ;  /* 0x000000a89c1c723c */ /* 0x044ff0000004181c */
[----:B------:R-:W-:Y:S01]  /*c460*/  HMMA.16816.F32.BF16 R32, R156, R170, R32 ;  /* 0x000000aa9c20723c */ /* 0x000fe20000041820 */
[----:B------:R-:W2:Y:S07]  /*c470*/  LDSM.16.M88.4 R156, [R205+0x9100] ;  /* 0x00910000cd9c783b */ /* 0x000eae0000000200 */
[C---:B----4-:R-:W-:Y:S01]  /*c480*/  HMMA.16816.F32.BF16 R4, R172.reuse, R176, R4 ;  /* 0x000000b0ac04723c */ /* 0x050fe20000041804 */
[----:B------:R-:W4:Y:S07]  /*c490*/  LDSM.16.M88.4 R168, [R191] ;  /* 0x00000000bfa8783b */ /* 0x000f2e0000000200 */
[C---:B------:R-:W-:Y:S01]  /*c4a0*/  HMMA.16816.F32.BF16 R8, R172.reuse, R178, R8 ;  /* 0x000000b2ac08723c */ /* 0x040fe20000041808 */
[----:B------:R-:W-:Y:S07]  /*c4b0*/  LDSM.16.M88.4 R176, [R200+0x8100] ;  /* 0x00810000c8b0783b */ /* 0x000fee0000000200 */
[C---:B-----5:R-:W-:Y:S08]  /*c4c0*/  HMMA.16816.F32.BF16 R12, R172.reuse, R136, R12 ;  /* 0x00000088ac0c723c */ /* 0x060ff0000004180c */
[C---:B------:R-:W-:Y:S01]  /*c4d0*/  HMMA.16816.F32.BF16 R16, R172.reuse, R138, R16 ;  /* 0x0000008aac10723c */ /* 0x040fe20000041810 */
[----:B------:R-:W5:Y:S07]  /*c4e0*/  LDSM.16.M88.4 R136, [R190] ;  /* 0x00000000be88783b */ /* 0x000f6e0000000200 */
[C---:B------:R-:W-:Y:S08]  /*c4f0*/  HMMA.16816.F32.BF16 R20, R172.reuse, R140, R20 ;  /* 0x0000008cac14723c */ /* 0x040ff00000041814 */
[C---:B------:R-:W-:Y:S01]  /*c500*/  HMMA.16816.F32.BF16 R24, R172.reuse, R142, R24 ;  /* 0x0000008eac18723c */ /* 0x040fe20000041818 */
[----:B------:R-:W2:Y:S07]  /*c510*/  LDSM.16.M88.4 R140, [R189] ;  /* 0x00000000bd8c783b */ /* 0x000eae0000000200 */
[C---:B------:R-:W-:Y:S08]  /*c520*/  HMMA.16816.F32.BF16 R28, R172.reuse, R144, R28 ;  /* 0x00000090ac1c723c */ /* 0x040ff0000004181c */
[----:B------:R-:W-:Y:S01]  /*c530*/  HMMA.16816.F32.BF16 R32, R172, R146, R32 ;  /* 0x00000092ac20723c */ /* 0x000fe20000041820 */
[----:B------:R-:W4:Y:S07]  /*c540*/  LDSM.16.M88.4 R144, [R188] ;  /* 0x00000000bc90783b */ /* 0x000f2e0000000200 */
[C---:B-1----:R-:W-:Y:S01]  /*c550*/  HMMA.16816.F32.BF16 R4, R148.reuse, R152, R4 ;  /* 0x000000989404723c */ /* 0x042fe20000041804 */
[----:B------:R-:W1:Y:S07]  /*c560*/  LDSM.16.M88.4 R172, [R201+0x10100] ;  /* 0x01010000c9ac783b */ /* 0x000e6e0000000200 */
[C---:B------:R-:W-:Y:S01]  /*c570*/  HMMA.16816.F32.BF16 R8, R148.reuse, R154, R8 ;  /* 0x0000009a9408723c */ /* 0x040fe20000041808 */
[----:B------:R-:W-:Y:S07]  /*c580*/  LDSM.16.M88.4 R152, [R200+0x9900] ;  /* 0x00990000c898783b */ /* 0x000fee0000000200 */
[C---:B---3--:R-:W-:Y:S08]  /*c590*/  HMMA.16816.F32.BF16 R12, R148.reuse, R132, R12 ;  /* 0x00000084940c723c */ /* 0x048ff0000004180c */
[C---:B------:R-:W-:Y:S01]  /*c5a0*/  HMMA.16816.F32.BF16 R16, R148.reuse, R134, R16 ;  /* 0x000000869410723c */ /* 0x040fe20000041810 */
[----:B------:R-:W3:Y:S07]  /*c5b0*/  LDSM.16.M88.4 R132, [R200+0x8900] ;  /* 0x00890000c884783b */ /* 0x000eee0000000200 */
[C---:B--2---:R-:W-:Y:S08]  /*c5c0*/  HMMA.16816.F32.BF16 R20, R148.reuse, R156, R20 ;  /* 0x0000009c9414723c */ /* 0x044ff00000041814 */
[C---:B------:R-:W-:Y:S01]  /*c5d0*/  HMMA.16816.F32.BF16 R24, R148.reuse, R158, R24 ;  /* 0x0000009e9418723c */ /* 0x040fe20000041818 */
[----:B------:R-:W-:Y:S07]  /*c5e0*/  LDSM.16.M88.4 R156, [R199+0x10100] ;  /* 0x01010000c79c783b */ /* 0x000fee0000000200 */
[C---:B------:R-:W-:Y:S08]  /*c5f0*/  HMMA.16816.F32.BF16 R28, R148.reuse, R160, R28 ;  /* 0x000000a0941c723c */ /* 0x040ff0000004181c */
[----:B------:R-:W-:Y:S01]  /*c600*/  HMMA.16816.F32.BF16 R32, R148, R162, R32 ;  /* 0x000000a29420723c */ /* 0x000fe20000041820 */
[----:B------:R-:W2:Y:S07]  /*c610*/  LDSM.16.M88.4 R148, [R200+0x9100] ;  /* 0x00910000c894783b */ /* 0x000eae0000000200 */
[C---:B----4-:R-:W-:Y:S01]  /*c620*/  HMMA.16816.F32.BF16 R4, R164.reuse, R168, R4 ;  /* 0x000000a8a404723c */ /* 0x050fe20000041804 */
[----:B------:R-:W4:Y:S07]  /*c630*/  LDSM.16.M88.4 R160, [R192+0x2000] ;  /* 0x00200000c0a0783b */ /* 0x000f2e0000000200 */
[C---:B------:R-:W-:Y:S01]  /*c640*/  HMMA.16816.F32.BF16 R8, R164.reuse, R170, R8 ;  /* 0x000000aaa408723c */ /* 0x040fe20000041808 */
[----:B------:R-:W-:Y:S07]  /*c650*/  LDSM.16.M88.4 R168, [R205+0xa100] ;  /* 0x00a10000cda8783b */ /* 0x000fee0000000200 */
[C---:B-----5:R-:W-:Y:S08]  /*c660*/  HMMA.16816.F32.BF16 R12, R164.reuse, R136, R12 ;  /* 0x00000088a40c723c */ /* 0x060ff0000004180c */
[C---:B------:R-:W-:Y:S01]  /*c670*/  HMMA.16816.F32.BF16 R16, R164.reuse, R138, R16 ;  /* 0x0000008aa410723c */ /* 0x040fe20000041810 */
[----:B------:R-:W5:Y:S07]  /*c680*/  LDSM.16.M88.4 R136, [R192+0x2800] ;  /* 0x00280000c088783b */ /* 0x000f6e0000000200 */
[C---:B------:R-:W-:Y:S08]  /*c690*/  HMMA.16816.F32.BF16 R20, R164.reuse, R140, R20 ;  /* 0x0000008ca414723c */ /* 0x040ff00000041814 */
[C---:B------:R-:W-:Y:S01]  /*c6a0*/  HMMA.16816.F32.BF16 R24, R164.reuse, R142, R24 ;  /* 0x0000008ea418723c */ /* 0x040fe20000041818 */
[----:B------:R-:W2:Y:S07]  /*c6b0*/  LDSM.16.M88.4 R140, [R192+0x3000] ;  /* 0x00300000c08c783b */ /* 0x000eae0000000200 */
[C---:B------:R-:W-:Y:S08]  /*c6c0*/  HMMA.16816.F32.BF16 R28, R164.reuse, R144, R28 ;  /* 0x00000090a41c723c */ /* 0x040ff0000004181c */
[----:B------:R-:W-:Y:S01]  /*c6d0*/  HMMA.16816.F32.BF16 R32, R164, R146, R32 ;  /* 0x00000092a420723c */ /* 0x000fe20000041820 */
[----:B------:R-:W4:Y:S07]  /*c6e0*/  LDSM.16.M88.4 R144, [R192+0x3800] ;  /* 0x00380000c090783b */ /* 0x000f2e0000000200 */
[C---:B-1----:R-:W-:Y:S01]  /*c6f0*/  HMMA.16816.F32.BF16 R4, R172.reuse, R176, R4 ;  /* 0x000000b0ac04723c */ /* 0x042fe20000041804 */
[----:B------:R-:W1:Y:S07]  /*c700*/  LDSM.16.M88.4 R164, [R206+0x14100] ;  /* 0x01410000cea4783b */ /* 0x000e6e0000000200 */
[C---:B------:R-:W-:Y:S01]  /*c710*/  HMMA.16816.F32.BF16 R8, R172.reuse, R178, R8 ;  /* 0x000000b2ac08723c */ /* 0x040fe20000041808 */
[----:B------:R-:W-:Y:S07]  /*c720*/  LDSM.16.M88.4 R176, [R187] ;  /* 0x00000000bbb0783b */ /* 0x000fee0000000200 */
[C---:B---3--:R-:W-:Y:S08]  /*c730*/  HMMA.16816.F32.BF16 R12, R172.reuse, R132, R12 ;  /* 0x00000084ac0c723c */ /* 0x048ff0000004180c */
[C---:B------:R-:W-:Y:S01]  /*c740*/  HMMA.16816.F32.BF16 R16, R172.reuse, R134, R16 ;  /* 0x00000086ac10723c */ /* 0x040fe20000041810 */
[----:B------:R-:W3:Y:S07]  /*c750*/  LDSM.16.M88.4 R132, [R205+0xa900] ;  /* 0x00a90000cd84783b */ /* 0x000eee0000000200 */
[C---:B--2---:R-:W-:Y:S08]  /*c760*/  HMMA.16816.F32.BF16 R20, R172.reuse, R148, R20 ;  /* 0x00000094ac14723c */ /* 0x044ff00000041814 */
[C---:B------:R-:W-:Y:S01]  /*c770*/  HMMA.16816.F32.BF16 R24, R172.reuse, R150, R24 ;  /* 0x00000096ac18723c */ /* 0x040fe20000041818 */
[----:B------:R-:W2:Y:S07]  /*c780*/  LDSM.16.M88.4 R148, [R205+0xb100] ;  /* 0x00b10000cd94783b */ /* 0x000eae0000000200 */
[C---:B------:R-:W-:Y:S08]  /*c790*/  HMMA.16816.F32.BF16 R28, R172.reuse, R152, R28 ;  /* 0x00000098ac1c723c */ /* 0x040ff0000004181c */
[----:B------:R-:W-:Y:S01]  /*c7a0*/  HMMA.16816.F32.BF16 R32, R172, R154, R32 ;  /* 0x0000009aac20723c */ /* 0x000fe20000041820 */
[----:B------:R-:W1:Y:S07]  /*c7b0*/  LDSM.16.M88.4 R152, [R205+0xb900] ;  /* 0x00b90000cd98783b */ /* 0x000e6e0000000200 */
[C---:B----4-:R-:W-:Y:S01]  /*c7c0*/  HMMA.16816.F32.BF16 R4, R156.reuse, R160, R4 ;  /* 0x000000a09c04723c */ /* 0x050fe20000041804 */
[----:B------:R-:W4:Y:S07]  /*c7d0*/  LDSM.16.M88.4 R172, [R202+0x14100] ;  /* 0x01410000caac783b */ /* 0x000f2e0000000200 */
        /* <DEDUP_REMOVED lines=24> */
[----:B------:R-:W1:Y:S01]  /*c960*/  LDSM.16.M88.4 R164, [R199+0x14100] ;  /* 0x01410000c7a4783b */ /* 0x000e620000000200 */
[C---:B----4-:R-:W-:Y:S08]  /*c970*/  HMMA.16816.F32.BF16 R4, R172.reuse, R176, R4 ;  /* 0x000000b0ac04723c */ /* 0x050ff00000041804 */
[C---:B------:R-:W-:Y:S08]  /*c980*/  HMMA.16816.F32.BF16 R8, R172.reuse, R178, R8 ;  /* 0x000000b2ac08723c */ /* 0x040ff00000041808 */
[C---:B-----5:R-:W-:Y:S08]  /*c990*/  HMMA.16816.F32.BF16 R12, R172.reuse, R136, R12 ;  /* 0x00000088ac0c723c */ /* 0x060ff0000004180c */
[C---:B------:R-:W-:Y:S08]  /*c9a0*/  HMMA.16816.F32.BF16 R16, R172.reuse, R138, R16 ;  /* 0x0000008aac10723c */ /* 0x040ff00000041810 */
[C---:B------:R-:W-:Y:S08]  /*c9b0*/  HMMA.16816.F32.BF16 R20, R172.reuse, R140, R20 ;  /* 0x0000008cac14723c */ /* 0x040ff00000041814 */
[C---:B------:R-:W-:Y:S08]  /*c9c0*/  HMMA.16816.F32.BF16 R24, R172.reuse, R142, R24 ;  /* 0x0000008eac18723c */ /* 0x040ff00000041818 */
[C---:B------:R-:W-:Y:S08]  /*c9d0*/  HMMA.16816.F32.BF16 R28, R172.reuse, R144, R28 ;  /* 0x00000090ac1c723c */ /* 0x040ff0000004181c */
[----:B------:R-:W-:Y:S08]  /*c9e0*/  HMMA.16816.F32.BF16 R32, R172, R146, R32 ;  /* 0x00000092ac20723c */ /* 0x000ff00000041820 */
[C---:B-1----:R-:W-:Y:S08]  /*c9f0*/  HMMA.16816.F32.BF16 R4, R156.reuse, R160, R4 ;  /* 0x000000a09c04723c */ /* 0x042ff00000041804 */
[C---:B------:R-:W-:Y:S08]  /*ca00*/  HMMA.16816.F32.BF16 R8, R156.reuse, R162, R8 ;  /* 0x000000a29c08723c */ /* 0x040ff00000041808 */
[C---:B---3--:R-:W-:Y:S08]  /*ca10*/  HMMA.16816.F32.BF16 R12, R156.reuse, R132, R12 ;  /* 0x000000849c0c723c */ /* 0x048ff0000004180c */
[C---:B------:R-:W-:Y:S01]  /*ca20*/  HMMA.16816.F32.BF16 R16, R156.reuse, R134, R16 ;  /* 0x000000869c10723c */ /* 0x040fe20000041810 */
[----:B------:R-:W1:Y:S07]  /*ca30*/  LDSM.16.M88.4 R132, [R192+0x4800] ;  /* 0x00480000c084783b */ /* 0x000e6e0000000200 */
[C---:B--2---:R-:W-:Y:S08]  /*ca40*/  HMMA.16816.F32.BF16 R20, R156.reuse, R148, R20 ;  /* 0x000000949c14723c */ /* 0x044ff00000041814 */
[C---:B------:R-:W-:Y:S08]  /*ca50*/  HMMA.16816.F32.BF16 R24, R156.reuse, R150, R24 ;  /* 0x000000969c18723c */ /* 0x040ff00000041818 */
[C---:B------:R-:W-:Y:S08]  /*ca60*/  HMMA.16816.F32.BF16 R28, R156.reuse, R152, R28 ;  /* 0x000000989c1c723c */ /* 0x040ff0000004181c */
[----:B------:R-:W-:Y:S08]  /*ca70*/  HMMA.16816.F32.BF16 R32, R156, R154, R32 ;  /* 0x0000009a9c20723c */ /* 0x000ff00000041820 */
[C---:B------:R-:W-:Y:S08]  /*ca80*/  HMMA.16816.F32.BF16 R4, R164.reuse, R168, R4 ;  /* 0x000000a8a404723c */ /* 0x040ff00000041804 */
[C---:B------:R-:W-:Y:S08]  /*ca90*/  HMMA.16816.F32.BF16 R8, R164.reuse, R170, R8 ;  /* 0x000000aaa408723c */ /* 0x040ff00000041808 */
[C---:B-1----:R-:W-:Y:S08]  /*caa0*/  HMMA.16816.F32.BF16 R12, R164.reuse, R132, R12 ;  /* 0x00000084a40c723c */ /* 0x042ff0000004180c */
[----:B------:R-:W-:Y:S01]  /*cab0*/  FMUL.FTZ R137, R4, c[0x0][0x320] ;  /* 0x0000c80004897a20 */ /* 0x000fe20000410000 */
[C---:B------:R-:W-:Y:S03]  /*cac0*/  HMMA.16816.F32.BF16 R16, R164.reuse, R134, R16 ;  /* 0x00000086a410723c */ /* 0x040fe60000041810 */
[----:B------:R-:W-:Y:S02]  /*cad0*/  FMUL.FTZ R138, R5, c[0x0][0x320] ;  /* 0x0000c800058a7a20 */ /* 0x000fe40000410000 */
[----:B------:R-:W1:Y:S01]  /*cae0*/  MUFU.TANH R137, R137 ;  /* 0x0000008900897308 */ /* 0x000e620000002400 */
[----:B------:R-:W-:Y:S02]  /*caf0*/  FMUL.FTZ R0, R6, c[0x0][0x320] ;  /* 0x0000c80006007a20 */ /* 0x000fe40000410000 */
[----:B------:R-:W-:Y:S04]  /*cb00*/  FMUL.FTZ R9, R9, c[0x0][0x320] ;  /* 0x0000c80009097a20 */ /* 0x000fe80000410000 */
[----:B------:R-:W-:Y:S02]  /*cb10*/  FMUL.FTZ R10, R10, c[0x0][0x320] ;  /* 0x0000c8000a0a7a20 */ /* 0x000fe40000410000 */
[----:B------:R-:W-:Y:S01]  /*cb20*/  FMUL.FTZ R11, R11, c[0x0][0x320] ;  /* 0x0000c8000b0b7a20 */ /* 0x000fe20000410000 */
[----:B------:R-:W2:Y:S01]  /*cb30*/  MUFU.TANH R140, R9 ;  /* 0x00000009008c7308 */ /* 0x000ea20000002400 */
[----:B------:R-:W-:Y:S02]  /*cb40*/  FMUL.FTZ R136, R7, c[0x0][0x320] ;  /* 0x0000c80007887a20 */ /* 0x000fe40000410000 */
[----:B------:R-:W3:Y:S01]  /*cb50*/  LDSM.16.M88.4 R4, [R192+0x5000] ;  /* 0x00500000c004783b */ /* 0x000ee20000000200 */
[----:B------:R-:W-:Y:S02]  /*cb60*/  FMUL.FTZ R139, R8, c[0x0][0x320] ;  /* 0x0000c800088b7a20 */ /* 0x000fe40000410000 */
[----:B------:R-:W-:Y:S02]  /*cb70*/  FMUL.FTZ R8, R12, c[0x0][0x320] ;  /* 0x0000c8000c087a20 */ /* 0x000fe40000410000 */
[----:B------:R-:W-:Y:S02]  /*cb80*/  FMUL.FTZ R13, R13, c[0x0][0x320] ;  /* 0x0000c8000d0d7a20 */ /* 0x000fe40000410000 */
[----:B------:R-:W4:Y:S01]  /*cb90*/  MUFU.TANH R132, R10 ;  /* 0x0000000a00847308 */ /* 0x000f220000002400 */
[----:B------:R-:W-:Y:S02]  /*cba0*/  FMUL.FTZ R142, R16, c[0x0][0x320] ;  /* 0x0000c800108e7a20 */ /* 0x000fe40000410000 */
[----:B------:R-:W-:Y:S02]  /*cbb0*/  FMUL.FTZ R14, R14, c[0x0][0x320] ;  /* 0x0000c8000e0e7a20 */ /* 0x000fe40000410000 */
[----:B------:R-:W-:Y:S02]  /*cbc0*/  FMUL.FTZ R15, R15, c[0x0][0x320] ;  /* 0x0000c8000f0f7a20 */ /* 0x000fe40000410000 */
[----:B------:R-:W-:Y:S02]  /*cbd0*/  FMUL.FTZ R18, R18, c[0x0][0x320] ;  /* 0x0000c80012127a20 */ /* 0x000fe40000410000 */
[----:B------:R-:W-:Y:S01]  /*cbe0*/  FMUL.FTZ R19, R19, c[0x0][0x320] ;  /* 0x0000c80013137a20 */ /* 0x000fe20000410000 */
[----:B------:R-:W1:Y:S10]  /*cbf0*/  MUFU.TANH R133, R11 ;  /* 0x0000000b00857308 */ /* 0x000e740000002400 */
[----:B------:R5:W1:Y:S10]  /*cc00*/  MUFU.TANH R12, R8 ;  /* 0x00000008000c7308 */ /* 0x000a740000002400 */
[----:B------:R-:W1:Y:S01]  /*cc10*/  MUFU.TANH R138, R138 ;  /* 0x0000008a008a7308 */ /* 0x000e620000002400 */
[C---:B---3--:R-:W-:Y:S09]  /*cc20*/  HMMA.16816.F32.BF16 R20, R164.reuse, R4, R20 ;  /* 0x00000004a414723c */ /* 0x048ff20000041814 */
[----:B------:R-:W3:Y:S01]  /*cc30*/  MUFU.TANH R0, R0 ;  /* 0x0000000000007308 */ /* 0x000ee20000002400 */
[C---:B------:R-:W-:Y:S01]  /*cc40*/  HMMA.16816.F32.BF16 R24, R164.reuse, R6, R24 ;  /* 0x00000006a418723c */ /* 0x040fe20000041818 */
[----:B-----5:R-:W5:Y:S01]  /*cc50*/  LDSM.16.M88.4 R8, [R192+0x5800] ;  /* 0x00580000c008783b */ /* 0x020f620000000200 */
[----:B------:R-:W-:Y:S04]  /*cc60*/  DEPBAR.LE SB0, 0x0 ;  /* 0x000080000000791a */ /* 0x000fe80000000000 */
[----:B------:R-:W-:Y:S03]  /*cc70*/  FMUL.FTZ R4, R17, c[0x0][0x320] ;  /* 0x0000c80011047a20 */ /* 0x000fe60000410000 */
[----:B------:R-:W1:Y:S01]  /*cc80*/  MUFU.TANH R136, R136 ;  /* 0x0000008800887308 */ /* 0x000e620000002400 */
[----:B------:R-:W-:Y:S04]  /*cc90*/  BAR.SYNC.DEFER_BLOCKING 0x0 ;  /* 0x0000000000007b1d */ /* 0x000fe80000010000 */
[----:B------:R-:W-:Y:S02]  /*cca0*/  FMUL.FTZ R160, R20, c[0x0][0x320] ;  /* 0x0000c80014a07a20 */ /* 0x000fe40000410000 */
[----:B------:R-:W-:Y:S03]  /*ccb0*/  FMUL.FTZ R21, R21, c[0x0][0x320] ;  /* 0x0000c80015157a20 */ /* 0x000fe60000410000 */
[----:B------:R-:W1:Y:S01]  /*ccc0*/  MUFU.TANH R139, R139 ;  /* 0x0000008b008b7308 */ /* 0x000e620000002400 */
[----:B------:R-:W-:Y:S02]  /*ccd0*/  FMUL.FTZ R22, R22, c[0x0][0x320] ;  /* 0x0000c80016167a20 */ /* 0x000fe40000410000 */
[----:B------:R-:W-:Y:S02]  /*cce0*/  FMUL.FTZ R23, R23, c[0x0][0x320] ;  /* 0x0000c80017177a20 */ /* 0x000fe40000410000 */
[----:B------:R-:W-:Y:S02]  /*ccf0*/  FMUL.FTZ R156, R24, c[0x0][0x320] ;  /* 0x0000c800189c7a20 */ /* 0x000fe40000410000 */
[----:B------:R-:W-:Y:S02]  /*cd00*/  FMUL.FTZ R25, R25, c[0x0][0x320] ;  /* 0x0000c80019197a20 */ /* 0x000fe40000410000 */
[----:B------:R-:W-:Y:S01]  /*cd10*/  FMUL.FTZ R26, R26, c[0x0][0x320] ;  /* 0x0000c8001a1a7a20 */ /* 0x000fe20000410000 */
[----:B------:R1:W1:Y:S01]  /*cd20*/  MUFU.TANH R162, R13 ;  /* 0x0000000d00a27308 */ /* 0x0002620000002400 */
[----:B------:R-:W-:Y:S09]  /*cd30*/  FMUL.FTZ R27, R27, c[0x0][0x320] ;  /* 0x0000c8001b1b7a20 */ /* 0x000ff20000410000 */
[----:B------:R1:W1:Y:S01]  /*cd40*/  MUFU.TANH R163, R14 ;  /* 0x0000000e00a37308 */ /* 0x0002620000002400 */
[C---:B-----5:R-:W-:Y:S09]  /*cd50*/  HMMA.16816.F32.BF16 R28, R164.reuse, R8, R28 ;  /* 0x00000008a41c723c */ /* 0x060ff2000004181c */
[----:B------:R1:W1:Y:S01]  /*cd60*/  MUFU.TANH R161, R15 ;  /* 0x0000000f00a17308 */ /* 0x0002620000002400 */
[----:B------:R-:W-:Y:S09]  /*cd70*/  HMMA.16816.F32.BF16 R32, R164, R10, R32 ;  /* 0x0000000aa420723c */ /* 0x000ff20000041820 */
[----:B------:R-:W1:Y:S05]  /*cd80*/  MUFU.TANH R142, R142 ;  /* 0x0000008e008e7308 */ /* 0x000e6a0000002400 */
        /* <DEDUP_REMOVED lines=26> */
[----:B------:R-:W1:Y:S01]  /*cf30*/  MUFU.TANH R5, R5 ;  /* 0x0000000500057308 */ /* 0x000e620000002400 */
[----:B------:R-:W-:-:S05]  /*cf40*/  @P0 BRA `(.L_x_200) ;  /* 0x0000031000000947 */ /* 0x000fca0003800000 */
[----:B--234-:R-:W-:Y:S01]  /*cf50*/  ULEA UR4, UR21, UR13, 0x6 ;  /* 0x0000000d15047291 */ /* 0x01cfe2000f8e303f */
[----:B------:R-:W-:Y:S05]  /*cf60*/  IMAD.MOV.U32 R207, RZ, RZ, RZ ;  /* 0x000000ffffcf7224 */ /* 0x000fea00078e00ff */
        /* <DEDUP_REMOVED lines=25> */
[----:B------:R-:W2:Y:S04]  /*d100*/  SHFL.IDX PT, R11, R20, RZ, 0x181f ;  /* 0x00181fff140b7589 */ /* 0x000ea800000e0000 */
[----:B-1----:R-:W1:Y:S04]  /*d110*/  SHFL.IDX PT, R13, R8, RZ, 0x181f ;  /* 0x00181fff080d7589 */ /* 0x002e6800000e0000 */
[----:B------:R-:W3:Y:S04]  /*d120*/  SHFL.IDX PT, R7, R20, 0x1, 0x181f ;  /* 0x00381f0014077f89 */ /* 0x000ee800000e0000 */
[----:B------:R-:W4:Y:S01]  /*d130*/  SHFL.IDX PT, R9, R8, 0x1, 0x181f ;  /* 0x00381f0008097f89 */ /* 0x000f2200000e0000 */
[C---:B--2---:R-:W-:Y:S02]  /*d140*/  IADD3 R14, P2, R11.reuse, R218, RZ ;  /* 0x000000da0b0e7210 */ /* 0x044fe40007f5e0ff */
[-C--:B------:R-:W-:Y:S02]  /*d150*/  IADD3 R10, P0, R11, R217.reuse, RZ ;  /* 0x000000d90b0a7210 */ /* 0x080fe40007f1e0ff */
[----:B-1----:R-:W-:Y:S02]  /*d160*/  IADD3.X R15, R13, R180, RZ, P2, !PT ;  /* 0x000000b40d0f7210 */ /* 0x002fe400017fe4ff */
[----:B------:R-:W-:Y:S01]  /*d170*/  IADD3 R18, P2, R11, R216, RZ ;  /* 0x000000d80b127210 */ /* 0x000fe20007f5e0ff */
[----:B------:R-:W-:Y:S01]  /*d180*/  IMAD.X R11, R13, 0x1, R220, P0 ;  /* 0x000000010d0b7824 */ /* 0x000fe200000e06dc */
[----:B---3--:R-:W-:Y:S01]  /*d190*/  IADD3 R16, P0, R7, R218, RZ ;  /* 0x000000da07107210 */ /* 0x008fe20007f1e0ff */
[----:B------:R1:W-:Y:S02]  /*d1a0*/  LDGSTS.E.BYPASS.LTC128B.128 [R209+0x6100], [R14.64], !P6 ;  /* 0x061000000ed17fae */ /* 0x0003e4000f101d56 */
[--C-:B------:R-:W-:Y:S01]  /*d1b0*/  IMAD.X R19, R13, 0x1, R219.reuse, P2 ;  /* 0x000000010d137824 */ /* 0x100fe200010e06db */
[----:B------:R-:W-:Y:S01]  /*d1c0*/  IADD3 R6, P2, R7, R217, RZ ;  /* 0x000000d907067210 */ /* 0x000fe20007f5e0ff */
[----:B------:R1:W-:Y:S01]  /*d1d0*/  LDGSTS.E.BYPASS.LTC128B.128 [R209+0x8100], [R10.64], !P5 ;  /* 0x081000000ad17fae */ /* 0x0003e2000e901d56 */
[----:B----4-:R-:W-:Y:S01]  /*d1e0*/  IMAD.X R17, R9, 0x1, R180, P0 ;  /* 0x0000000109117824 */ /* 0x010fe200000e06b4 */
[----:B------:R-:W-:Y:S02]  /*d1f0*/  IADD3 R8, P0, R7, R216, RZ ;  /* 0x000000d807087210 */ /* 0x000fe40007f1e0ff */
[----:B------:R1:W-:Y:S01]  /*d200*/  LDGSTS.E.BYPASS.LTC128B.128 [R209+0xa100], [R18.64], !P4 ;  /* 0x0a10000012d17fae */ /* 0x0003e2000e101d56 */
[C---:B------:R-:W-:Y:S02]  /*d210*/  IADD3.X R7, R9.reuse, R220, RZ, P2, !PT ;  /* 0x000000dc09077210 */ /* 0x040fe400017fe4ff */
[----:B------:R-:W-:Y:S01]  /*d220*/  IMAD.X R9, R9, 0x1, R219, P0 ;  /* 0x0000000109097824 */ /* 0x000fe200000e06db */
[----:B------:R1:W-:Y:S04]  /*d230*/  LDGSTS.E.BYPASS.LTC128B.128 [R209+0x7100], [R16.64], !P6 ;  /* 0x0710000010d17fae */ /* 0x0003e8000f101d56 */
[----:B------:R1:W-:Y:S04]  /*d240*/  LDGSTS.E.BYPASS.LTC128B.128 [R209+0x9100], [R6.64], !P5 ;  /* 0x0910000006d17fae */ /* 0x0003e8000e901d56 */
[----:B------:R1:W-:Y:S02]  /*d250*/  LDGSTS.E.BYPASS.LTC128B.128 [R209+0xb100], [R8.64], !P4 ;  /* 0x0b10000008d17fae */ /* 0x0003e4000e101d56 */
.L_x_200:
[----:B--234-:R-:W-:Y:S01]  /*d260*/  PLOP3.LUT P2, PT, PT, PT, UP2, 0x80, 0x0 ;  /* 0x000000000000781c */ /* 0x01cfe20003f4f028 */
[----:B------:R-:W0:Y:S01]  /*d270*/  LDGDEPBAR ;  /* 0x00000000000079af */ /* 0x000e220000000000 */
[----:B------:R-:W-:Y:S01]  /*d280*/  PLOP3.LUT P0, PT, PT, PT, UP2, 0x80, 0x0 ;  /* 0x000000000000781c */ /* 0x000fe20003f0f028 */
[----:B-1----:R-:W-:Y:S01]  /*d290*/  IMAD.MOV.U32 R15, RZ, RZ, R211 ;  /* 0x000000ffff0f7224 */ /* 0x002fe200078e00d3 */
[----:B------:R-:W-:Y:S01]  /*d2a0*/  USHF.L.U32 UR4, UR21, 0x6, URZ ;  /* 0x0000000615047899 */ /* 0x000fe2000800063f */
[----:B------:R-:W-:Y:S05]  /*d2b0*/  IMAD.U32 R9, RZ, RZ, UR10 ;  /* 0x0000000aff097e24 */ /* 0x000fea000f8e00ff */
[----:B------:R-:W-:Y:S03]  /*d2c0*/  IMAD.U32 R7, RZ, RZ, UR4 ;  /* 0x00000004ff077e24 */ /* 0x000fe6000f8e00ff */
[----:B------:R-:W-:Y:S05]  /*d2d0*/  @P2 IMAD.HI.U32 R6, R211, c[0x0][0x2c8], RZ ;  /* 0x0000b200d3062a27 */ /* 0x000fea00078e00ff */
[----:B------:R-:W-:Y:S02]  /*d2e0*/  @P0 SHF.R.U32.HI R15, RZ, c[0x0][0x2cc], R6 ;  /* 0x0000b300ff0f0a19 */ /* 0x000fe40000011606 */
[----:B------:R-:W-:Y:S02]  /*d2f0*/  PLOP3.LUT P0, PT, PT, PT, UP1, 0x40, 0x0 ;  /* 0x000000000000781c */ /* 0x000fe40003f0e818 */
[----:B------:R-:W-:Y:S01]  /*d300*/  IADD3 R6, -R212, 0x1, -R7 ;  /* 0x00000001d4067810 */ /* 0x000fe20007ffe907 */
[----:B------:R-:W1:Y:S03]  /*d310*/  SHFL.IDX PT, R8, R15, RZ, 0x1c1f ;  /* 0x001c1fff0f087589 */ /* 0x000e6600000e0000 */
[----:B------:R-:W-:Y:S04]  /*d320*/  IADD3 R9, R6, -c[0x0][0x168], R9 ;  /* 0x80005a0006097a10 */ /* 0x000fe80007ffe009 */
[C---:B------:R-:W-:Y:S02]  /*d330*/  IADD3 R11, R9.reuse, c[0x0][0x328], RZ ;  /* 0x0000ca00090b7a10 */ /* 0x040fe40007ffe0ff */
[----:B------:R-:W-:Y:S03]  /*d340*/  IADD3 R9, R9, UR12, RZ ;  /* 0x0000000c09097c10 */ /* 0x000fe6000fffe0ff */
[--C-:B-1----:R-:W-:Y:S02]  /*d350*/  IMAD.IADD R14, R11, 0x1, R8.reuse ;  /* 0x000000010b0e7824 */ /* 0x102fe400078e0208 */
[----:B------:R-:W-:Y:S01]  /*d360*/  IMAD.IADD R13, R9, 0x1, R8 ;  /* 0x00000001090d7824 */ /* 0x000fe200078e0208 */
[----:B------:R-:W-:-:S05]  /*d370*/  @P0 BRA `(.L_x_201) ;  /* 0x000001a000000947 */ /* 0x000fca0003800000 */
[----:B------:R-:W-:Y:S01]  /*d380*/  MOV R6, c[0x0][0x2ac] ;  /* 0x0000ab0000067a02 */ /* 0x000fe20000000f00 */
        /* <DEDUP_REMOVED lines=14> */
.L_x_203:
[----:B------:R-:W-:Y:S04]  /*d470*/  MOV R6, c[0x0][0x32c] ;  /* 0x0000cb0000067a02 */ /* 0x000fe80000000f00 */
[----:B------:R-:W-:Y:S11]  /*d480*/  ISETP.NE.AND P0, PT, R6, 0x1, PT ;  /* 0x000000010600780c */ /* 0x000ff60003f05270 */
[----:B------:R-:W-:Y:S02]  /*d490*/  @!UPT UIADD3 URZ, URZ, URZ, URZ ;  /* 0x0000003f3f3ff290 */ /* 0x000fe4000fffe03f */
[----:B------:R-:W-:Y:S05]  /*d4a0*/  @P0 IMAD.HI.U32 R6, R8, c[0x0][0x330], RZ ;  /* 0x0000cc0008060a27 */ /* 0x000fea00078e00ff */
[----:B------:R-:W-:Y:S02]  /*d4b0*/  @P0 SHF.R.U32.HI R8, RZ, c[0x0][0x334], R6 ;  /* 0x0000cd00ff080a19 */ /* 0x000fe40000011606 */
.L_x_204:
[----:B------:R-:W-:Y:S05]  /*d4c0*/  BSYNC B0 ;  /* 0x0000000000007941 */ /* 0x000fea0003800000 */
.L_x_202:
[----:B------:R-:W-:Y:S04]  /*d4d0*/  IMAD R17, R8, c[0x0][0x32c], -R7 ;  /* 0x0000cb0008117a24 */ /* 0x000fe800078e0a07 */
[----:B------:R-:W-:Y:S05]  /*d4e0*/  IMAD.IADD R6, R17, 0x1, -R212 ;  /* 0x0000000111067824 */ /* 0x000fea00078e0ad4 */
[----:B------:R-:W-:Y:S02]  /*d4f0*/  IADD3 R17, R6, c[0x0][0x32c], RZ ;  /* 0x0000cb0006117a10 */ /* 0x000fe40007ffe0ff */
[----:B------:R-:W-:Y:S02]  /*d500*/  IMNMX R13, R13, R6, !PT ;  /* 0x000000060d0d7217 */ /* 0x000fe40007800200 */
[----:B------:R-:W-:Y:S02]  /*d510*/  IMNMX R14, R14, R17, PT ;  /* 0x000000110e0e7217 */ /* 0x000fe40003800200 */
.L_x_201:
[----:B------:R-:W-:Y:S01]  /*d520*/  UISETP.GT.AND UP0, UPT, UR21, -0x1, UPT ;  /* 0xffffffff1500788c */ /* 0x000fe2000bf04270 */
[----:B------:R-:W1:Y:S05]  /*d530*/  SHFL.IDX PT, R16, R15, 0x1, 0x1c1f ;  /* 0x003c1f000f107f89 */ /* 0x000e6a00000e0000 */
        /* <DEDUP_REMOVED lines=9> */
[C---:B------:R-:W-:Y:S02]  /*d5d0*/  ISETP.GT.AND P0, PT, R13.reuse, 0x8, P0 ;  /* 0x000000080d00780c */ /* 0x040fe40000704270 */
[----:B------:R-:W-:Y:S02]  /*d5e0*/  PLOP3.LUT P2, PT, PT, PT, UP0, 0x80, 0x0 ;  /* 0x000000000000781c */ /* 0x000fe40003f4f008 */
[C---:B------:R-:W-:Y:S02]  /*d5f0*/  ISETP.LT.OR P0, PT, R14.reuse, 0x9, P0 ;  /* 0x000000090e00780c */ /* 0x040fe40000701670 */
[----:B------:R-:W-:Y:S02]  /*d600*/  ISETP.GT.AND P2, PT, R13, 0x9, P2 ;  /* 0x000000090d00780c */ /* 0x000fe40001744270 */
[----:B------:R-:W-:Y:S02]  /*d610*/  FSEL R8, R139, -INF , !P0 ;  /* 0xff8000008b087808 */ /* 0x000fe40004000000 */
[----:B------:R-:W-:Y:S02]  /*d620*/  PLOP3.LUT P0, PT, PT, PT, UP0, 0x80, 0x0 ;  /* 0x000000000000781c */ /* 0x000fe40003f0f008 */
[----:B------:R-:W-:Y:S02]  /*d630*/  ISETP.LT.OR P2, PT, R14, 0xa, P2 ;  /* 0x0000000a0e00780c */ /* 0x000fe40001741670 */
[----:B------:R-:W-:Y:S02]  /*d640*/  ISETP.GT.AND P0, PT, R13, 0x10, P0 ;  /* 0x000000100d00780c */ /* 0x000fe40000704270 */
[----:B------:R-:W-:Y:S02]  /*d650*/  FSEL R6, R140, -INF , !P2 ;  /* 0xff8000008c067808 */ /* 0x000fe40005000000 */
[----:B------:R-:W-:Y:S02]  /*d660*/  ISETP.LT.OR P0, PT, R14, 0x11, P0 ;  /* 0x000000110e00780c */ /* 0x000fe40000701670 */
[----:B------:R-:W-:Y:S02]  /*d670*/  PLOP3.LUT P2, PT, PT, PT, UP0, 0x80, 0x0 ;  /* 0x000000000000781c */ /* 0x000fe40003f4f008 */
[----:B------:R-:W-:Y:S01]  /*d680*/  FSEL R164, R12, -INF , !P0 ;  /* 0xff8000000ca47808 */ /* 0x000fe20004000000 */
[--C-:B-1----:R-:W-:Y:S01]  /*d690*/  IMAD.IADD R12, R9, 0x1, R16.reuse ;  /* 0x00000001090c7824 */ /* 0x102fe200078e0210 */
[----:B------:R-:W-:Y:S02]  /*d6a0*/  PLOP3.LUT P0, PT, PT, PT, UP0, 0x80, 0x0 ;  /* 0x000000000000781c */ /* 0x000fe40003f0f008 */
[C---:B------:R-:W-:Y:S02]  /*d6b0*/  ISETP.GT.AND P2, PT, R13.reuse, 0x11, P2 ;  /* 0x000000110d00780c */ /* 0x040fe40001744270 */
[C---:B------:R-:W-:Y:S02]  /*d6c0*/  ISETP.GT.AND P0, PT, R13.reuse, 0x18, P0 ;  /* 0x000000180d00780c */ /* 0x040fe40000704270 */
        /* <DEDUP_REMOVED lines=12> */
[----:B------:R-:W-:Y:S01]  /*d790*/  FSEL R140, R4, -INF , !P2 ;  /* 0xff800000048c7808 */ /* 0x000fe20005000000 */
[----:B------:R-:W-:Y:S01]  /*d7a0*/  IMAD.IADD R4, R11, 0x1, R16 ;  /* 0x000000010b047824 */ /* 0x000fe200078e0210 */
[----:B------:R-:W-:Y:S02]  /*d7b0*/  PLOP3.LUT P2, PT, PT, PT, UP0, 0x80, 0x0 ;  /* 0x000000000000781c */ /* 0x000fe40003f4f008 */
[C---:B------:R-:W-:Y:S02]  /*d7c0*/  ISETP.GT.AND P0, PT, R13.reuse, 0x28, P0 ;  /* 0x000000280d00780c */ /* 0x040fe40000704270 */
[C---:B------:R-:W-:Y:S02]  /*d7d0*/  ISETP.GT.AND P2, PT, R13.reuse, 0x21, P2 ;  /* 0x000000210d00780c */ /* 0x040fe40001744270 */
[C---:B------:R-:W-:Y:S02]  /*d7e0*/  ISETP.LT.OR P0, PT, R14.reuse, 0x29, P0 ;  /* 0x000000290e00780c */ /* 0x040fe40000701670 */
[----:B------:R-:W-:Y:S02]  /*d7f0*/  ISETP.LT.OR P2, PT, R14, 0x22, P2 ;  /* 0x000000220e00780c */ /* 0x000fe40001741670 */
[----:B------:R-:W-:Y:S02]  /*d800*/  FSEL R156, R156, -INF , !P0 ;  /* 0xff8000009c9c7808 */ /* 0x000fe40004000000 */
[----:B------:R-:W-:Y:S02]  /*d810*/  PLOP3.LUT P0, PT, PT, PT, UP0, 0x80, 0x0 ;  /* 0x000000000000781c */ /* 0x000fe40003f0f008 */
[----:B------:R-:W-:Y:S02]  /*d820*/  FSEL R158, R158, -INF , !P2 ;  /* 0xff8000009e9e7808 */ /* 0x000fe40005000000 */
        /* <DEDUP_REMOVED lines=36> */
.L_x_207:
[----:B------:R-:W-:Y:S04]  /*da70*/  MOV R9, c[0x0][0x32c] ;  /* 0x0000cb0000097a02 */ /* 0x000fe80000000f00 */
[----:B------:R-:W-:Y:S11]  /*da80*/  ISETP.NE.AND P0, PT, R9, 0x1, PT ;  /* 0x000000010900780c */ /* 0x000ff60003f05270 */
[----:B------:R-:W-:Y:S02]  /*da90*/  @!UPT UIADD3 URZ, URZ, URZ, URZ ;  /* 0x0000003f3f3ff290 */ /* 0x000fe4000fffe03f */
[----:B------:R-:W-:Y:S05]  /*daa0*/  @P0 IMAD.HI.U32 R9, R16, c[0x0][0x330], RZ ;  /* 0x0000cc0010090a27 */ /* 0x000fea00078e00ff */
[----:B------:R-:W-:Y:S02]  /*dab0*/  @P0 SHF.R.U32.HI R16, RZ, c[0x0][0x334], R9 ;  /* 0x0000cd00ff100a19 */ /* 0x000fe40000011609 */
.L_x_208:
[----:B------:R-:W-:Y:S05]  /*dac0*/  BSYNC B0 ;  /* 0x0000000000007941 */ /* 0x000fea0003800000 */
.L_x_206:
[----:B------:R-:W-:Y:S04]  /*dad0*/  IMAD R7, R16, c[0x0][0x32c], -R7 ;  /* 0x0000cb0010077a24 */ /* 0x000fe800078e0a07 */
[----:B------:R-:W-:Y:S05]  /*dae0*/  IMAD.IADD R9, R7, 0x1, -R212 ;  /* 0x0000000107097824 */ /* 0x000fea00078e0ad4 */
[----:B------:R-:W-:Y:S02]  /*daf0*/  IADD3 R7, R9, c[0x0][0x32c], RZ ;  /* 0x0000cb0009077a10 */ /* 0x000fe40007ffe0ff */
[----:B------:R-:W-:Y:S02]  /*db00*/  IMNMX R12, R12, R9, !PT ;  /* 0x000000090c0c7217 */ /* 0x000fe40007800200 */
[----:B------:R-:W-:Y:S02]  /*db10*/  IMNMX R4, R4, R7, PT ;  /* 0x0000000704047217 */ /* 0x000fe40003800200 */
.L_x_205:
[----:B------:R-:W-:Y:S01]  /*db20*/  PLOP3.LUT P2, PT, PT, PT, UP0, 0x80, 0x0 ;  /* 0x000000000000781c */ /* 0x000fe20003f4f008 */
[----:B------:R-:W-:Y:S01]  /*db30*/  LDSM.16.MT88.4 R20, [R198+0x100] ;  /* 0x00010000c614783b */ /* 0x000fe20000004200 */
[----:B------:R-:W-:Y:S02]  /*db40*/  PLOP3.LUT P0, PT, PT, PT, UP0, 0x80, 0x0 ;  /* 0x000000000000781c */ /* 0x000fe40003f0f008 */
[----:B------:R-:W-:Y:S02]  /*db50*/  ISETP.GT.AND P2, PT, R12, RZ, P2 ;  /* 0x000000ff0c00720c */ /* 0x000fe40001744270 */
[----:B------:R-:W-:Y:S02]  /*db60*/  FMNMX.FTZ R7, R10, R3, !PT ;  /* 0x000000030a077209 */ /* 0x000fe40007810000 */
[----:B------:R-:W-:Y:S01]  /*db70*/  ISETP.GT.AND P0, PT, R12, 0x1, P0 ;  /* 0x000000010c00780c */ /* 0x000fe20000704270 */
[----:B------:R-:W-:Y:S01]  /*db80*/  LDSM.16.MT88.4 R28, [R197+0x100] ;  /* 0x00010000c51c783b */ /* 0x000fe20000004200 */
[----:B------:R-:W-:Y:S02]  /*db90*/  ISETP.LT.OR P2, PT, R4, 0x1, P2 ;  /* 0x000000010400780c */ /* 0x000fe40001741670 */
        /* <DEDUP_REMOVED lines=36> */
[----:B------:R-:W-:Y:S02]  /*dde0*/  FMNMX.FTZ R0, R13, R0, !PT ;  /* 0x000000000d007209 */ /* 0x000fe40007810000 */
[----:B------:R-:W-:Y:S02]  /*ddf0*/  ISETP.LT.OR P0, PT, R4, 0x1a, P0 ;  /* 0x0000001a0400780c */ /* 0x000fe40000701670 */
        /* <DEDUP_REMOVED lines=24> */
[C---:B------:R-:W-:Y:S02]  /*df80*/  ISETP.LT.OR P2, PT, R4.reuse, 0x29, P2 ;  /* 0x000000290400780c */ /* 0x040fe40001741670 */
        /* <DEDUP_REMOVED lines=20> */
[----:B------:R-:W-:Y:S01]  /*e0d0*/  FMNMX.FTZ R14, R149, R14, !PT ;  /* 0x0000000e950e7209 */ /* 0x000fe20007810000 */
[----:B------:R-:W-:Y:S01]  /*e0e0*/  UIADD3 UR21, UR21, -0x1, URZ ;  /* 0xffffffff15157890 */ /* 0x000fe2000fffe03f */
[----:B------:R-:W-:Y:S02]  /*e0f0*/  ISETP.GT.AND P0, PT, R12, 0x39, P0 ;  /* 0x000000390c00780c */ /* 0x000fe40000704270 */
[----:B------:R-:W-:Y:S02]  /*e100*/  ISETP.LT.OR P2, PT, R4, 0x39, P2 ;  /* 0x000000390400780c */ /* 0x000fe40001741670 */
        /* <DEDUP_REMOVED lines=47> */
[--C-:B------:R-:W-:Y:S02]  /*e400*/  FFMA.FTZ R172, R13, c[0x0][0x2d0], -R144.reuse ;  /* 0x0000b4000dac7a23 */ /* 0x100fe40000010890 */
[----:B------:R-:W2:Y:S01]  /*e410*/  LDSM.16.MT88.4 R12, [R203+0x100] ;  /* 0x00010000cb0c783b */ /* 0x000ea20000004200 */
[--C-:B------:R-:W-:Y:S01]  /*e420*/  FFMA.FTZ R171, R11, c[0x0][0x2d0], -R144.reuse ;  /* 0x0000b4000bab7a23 */ /* 0x100fe20000010890 */
[----:B------:R-:W3:Y:S01]  /*e430*/  MUFU.EX2 R3, R6 ;  /* 0x0000000600037308 */ /* 0x000ee20000000800 */
[--C-:B------:R-:W-:Y:S02]  /*e440*/  FFMA.FTZ R170, R9, c[0x0][0x2d0], -R144.reuse ;  /* 0x0000b40009aa7a23 */ /* 0x100fe40000010890 */
[----:B------:R-:W-:Y:S02]  /*e450*/  FMUL.FTZ R2, R5, c[0x0][0x2d0] ;  /* 0x0000b40005027a20 */ /* 0x000fe40000410000 */
[--C-:B------:R-:W-:Y:S02]  /*e460*/  FFMA.FTZ R178, R163, c[0x0][0x2d0], -R144.reuse ;  /* 0x0000b400a3b27a23 */ /* 0x100fe40000010890 */
[--C-:B------:R-:W-:Y:S02]  /*e470*/  FFMA.FTZ R179, R161, c[0x0][0x2d0], -R144.reuse ;  /* 0x0000b400a1b37a23 */ /* 0x100fe40000010890 */
[----:B------:R-:W-:Y:S01]  /*e480*/  LDSM.16.MT88.4 R160, [R196+0x3900] ;  /* 0x00390000c4a0783b */ /* 0x000fe20000004200 */
[----:B------:R-:W-:Y:S01]  /*e490*/  MUFU.EX2 R173, R173 ;  /* 0x000000ad00ad7308 */ /* 0x000fe20000000800 */
[--C-:B------:R-:W-:Y:S01]  /*e4a0*/  FFMA.FTZ R181, R143, c[0x0][0x2d0], -R144.reuse ;  /* 0x0000b4008fb57a23 */ /* 0x100fe20000010890 */
[----:B-1----:R-:W-:Y:S01]  /*e4b0*/  F2FP.BF16.PACK_AB R138, R169, R134 ;  /* 0x00000086a98a723e */ /* 0x002fe200000010ff */
[--C-:B------:R-:W-:Y:S02]  /*e4c0*/  FFMA.FTZ R182, R141, c[0x0][0x2d0], -R144.reuse ;  /* 0x0000b4008db67a23 */ /* 0x100fe40000010890 */
[--C-:B------:R-:W-:Y:S02]  /*e4d0*/  FFMA.FTZ R223, R159, c[0x0][0x2d0], -R144.reuse ;  /* 0x0000b4009fdf7a23 */ /* 0x100fe40000010890 */
[----:B------:R-:W-:Y:S01]  /*e4e0*/  LDSM.16.MT88.4 R140, [R197+0x2900] ;  /* 0x00290000c58c783b */ /* 0x000fe20000004200 */
[--C-:B------:R-:W-:Y:S02]  /*e4f0*/  FFMA.FTZ R226, R157, c[0x0][0x2d0], -R144.reuse ;  /* 0x0000b4009de27a23 */ /* 0x100fe40000010890 */
[----:B------:R-:W1:Y:S01]  /*e500*/  MUFU.EX2 R172, R172 ;  /* 0x000000ac00ac7308 */ /* 0x000e620000000800 */
[--C-:B------:R-:W-:Y:S02]  /*e510*/  FFMA.FTZ R225, R155, c[0x0][0x2d0], -R144.reuse ;  /* 0x0000b4009be17a23 */ /* 0x100fe40000010890 */
[--C-:B------:R-:W-:Y:S02]  /*e520*/  FFMA.FTZ R228, R153, c[0x0][0x2d0], -R144.reuse ;  /* 0x0000b40099e47a23 */ /* 0x100fe40000010890 */
[C---:B---3--:R-:W-:Y:S01]  /*e530*/  FMUL.FTZ R4, R3.reuse, R128 ;  /* 0x0000008003047220 */ /* 0x048fe20000410000 */
        /* <DEDUP_REMOVED lines=15> */
[--C-:B------:R-:W-:Y:S02]  /*e630*/  FFMA.FTZ R234, R147, c[0x0][0x2d0], -R144.reuse ;  /* 0x0000b40093ea7a23 */ /* 0x100fe40000010890 */
[--C-:B------:R-:W-:Y:S01]  /*e640*/  FFMA.FTZ R233, R145, c[0x0][0x2d0], -R144.reuse ;  /* 0x0000b40091e97a23 */ /* 0x100fe20000010890 */
[----:B------:R-:W1:Y:S01]  /*e650*/  MUFU.EX2 R2, R2 ;  /* 0x0000000200027308 */ /* 0x000e620000000800 */
[----:B------:R-:W-:Y:S02]  /*e660*/  FFMA.FTZ R151, R146, c[0x0][0x2d0], -R151 ;  /* 0x0000b40092977a23 */ /* 0x000fe40000010897 */
[----:B------:R-:W-:Y:S02]  /*e670*/  FFMA.FTZ R144, R133, c[0x0][0x2d0], -R144 ;  /* 0x0000b40085907a23 */ /* 0x000fe40000010890 */
[C---:B------:R-:W-:Y:S02]  /*e680*/  FMUL.FTZ R36, R3.reuse, R36 ;  /* 0x0000002403247220 */ /* 0x040fe40000410000 */
[C---:B------:R-:W-:Y:S02]  /*e690*/  FMUL.FTZ R37, R3.reuse, R37 ;  /* 0x0000002503257220 */ /* 0x040fe40000410000 */
        /* <DEDUP_REMOVED lines=123> */
[----:B------:R-:W3:Y:S01]  /*ee50*/  MUFU.EX2 R230, R230 ;  /* 0x000000e600e67308 */ /* 0x000ee20000000800 */
[C---:B-1----:R-:W-:Y:S04]  /*ee60*/  HMMA.16816.F32.BF16 R76, R136.reuse, R100, R76 ;  /* 0x00000064884c723c */ /* 0x042fe8000004184c */
[----:B------:R-:W-:Y:S02]  /*ee70*/  FMUL.FTZ R85, R3, R85 ;  /* 0x0000005503557220 */ /* 0x000fe40000410000 */
[C---:B------:R-:W-:Y:S01]  /*ee80*/  FMUL.FTZ R86, R2.reuse, R86 ;  /* 0x0000005602567220 */ /* 0x040fe20000410000 */
[----:B------:R-:W-:Y:S01]  /*ee90*/  F2FP.BF16.PACK_AB R100, R175, R174 ;  /* 0x000000aeaf64723e */ /* 0x000fe200000010ff */
[C---:B------:R-:W-:Y:S01]  /*eea0*/  HMMA.16816.F32.BF16 R80, R136.reuse, R102, R80 ;  /* 0x000000668850723c */ /* 0x040fe20000041850 */
[----:B------:R-:W-:Y:S03]  /*eeb0*/  MUFU.EX2 R229, R229 ;  /* 0x000000e500e57308 */ /* 0x000fe60000000800 */
[----:B------:R-:W-:Y:S01]  /*eec0*/  FMUL.FTZ R87, R2, R87 ;  /* 0x0000005702577220 */ /* 0x000fe20000410000 */
[----:B----4-:R-:W-:Y:S01]  /*eed0*/  F2FP.BF16.PACK_AB R101, R179, R178 ;  /* 0x000000b2b365723e */ /* 0x010fe200000010ff */
[----:B------:R-:W-:Y:S01]  /*eee0*/  FMUL.FTZ R88, R3, R88 ;  /* 0x0000005803587220 */ /* 0x000fe20000410000 */
[----:B------:R-:W-:Y:S01]  /*eef0*/  F2FP.BF16.PACK_AB R102, R177, R176 ;  /* 0x000000b0b166723e */ /* 0x000fe200000010ff */
[C---:B------:R-:W-:Y:S01]  /*ef00*/  FMUL.FTZ R89, R3.reuse, R89 ;  /* 0x0000005903597220 */ /* 0x040fe20000410000 */
[----:B-----5:R-:W-:Y:S02]  /*ef10*/  F2FP.BF16.PACK_AB R103, R182, R181 ;  /* 0x000000b5b667723e */ /* 0x020fe400000010ff */
[C---:B--2---:R-:W-:Y:S01]  /*ef20*/  HMMA.16816.F32.BF16 R84, R136.reuse, R108, R84 ;  /* 0x0000006c8854723c */ /* 0x044fe20000041854 */
[----:B------:R-:W-:Y:S02]  /*ef30*/  MUFU.EX2 R231, R231 ;  /* 0x000000e700e77308 */ /* 0x000fe40000000800 */
[C---:B------:R-:W-:Y:S02]  /*ef40*/  FMUL.FTZ R90, R2.reuse, R90 ;  /* 0x0000005a025a7220 */ /* 0x040fe40000410000 */
[C---:B------:R-:W-:Y:S02]  /*ef50*/  FMUL.FTZ R91, R2.reuse, R91 ;  /* 0x0000005b025b7220 */ /* 0x040fe40000410000 */
[C---:B------:R-:W-:Y:S02]  /*ef60*/  FMUL.FTZ R92, R3.reuse, R92 ;  /* 0x0000005c035c7220 */ /* 0x040fe40000410000 */
[C---:B------:R-:W-:Y:S02]  /*ef70*/  FMUL.FTZ R93, R3.reuse, R93 ;  /* 0x0000005d035d7220 */ /* 0x040fe40000410000 */
[----:B------:R-:W1:Y:S01]  /*ef80*/  MUFU.EX2 R234, R234 ;  /* 0x000000ea00ea7308 */ /* 0x000e620000000800 */
[C---:B------:R-:W-:Y:S01]  /*ef90*/  HMMA.16816.F32.BF16 R88, R136.reuse, R110, R88 ;  /* 0x0000006e8858723c */ /* 0x040fe20000041858 */
[----:B------:R-:W2:Y:S02]  /*efa0*/  LDSM.16.MT88.4 R108, [R197+0x900] ;  /* 0x00090000c56c783b */ /* 0x000ea40000004200 */
[C---:B------:R-:W-:Y:S02]  /*efb0*/  FMUL.FTZ R94, R2.reuse, R94 ;  /* 0x0000005e025e7220 */ /* 0x040fe40000410000 */
[C---:B------:R-:W-:Y:S02]  /*efc0*/  FMUL.FTZ R95, R2.reuse, R95 ;  /* 0x0000005f025f7220 */ /* 0x040fe40000410000 */
[C---:B------:R-:W-:Y:S02]  /*efd0*/  FMUL.FTZ R96, R3.reuse, R96 ;  /* 0x0000006003607220 */ /* 0x040fe40000410000 */
[C---:B------:R-:W-:Y:S01]  /*efe0*/  FMUL.FTZ R97, R3.reuse, R97 ;  /* 0x0000006103617220 */ /* 0x040fe20000410000 */
[----:B------:R-:W4:Y:S02]  /*eff0*/  MUFU.EX2 R233, R233 ;  /* 0x000000e900e97308 */ /* 0x000f240000000800 */
        /* <DEDUP_REMOVED lines=142> */
.L_x_199:
[----:B------:R-:W1:Y:S01]  /*f8e0*/  SHFL.BFLY PT, R3, R214, 0x2, 0x1f ;  /* 0x0c401f00d6037f89 */ /* 0x000e6200000e0000 */
[----:B------:R-:W-:Y:S01]  /*f8f0*/  CS2R R4, SRZ ;  /* 0x0000000000047805 */ /* 0x000fe2000001ff00 */
[----:B------:R-:W-:-:S02]  /*f900*/  MOV R8, 0xff800000 ;  /* 0xff80000000087802 */ /* 0x000fc40000000f00 */
[----:B------:R-:W2:Y:S01]  /*f910*/  SHFL.BFLY PT, R2, R215, 0x2, 0x1f ;  /* 0x0c401f00d7027f89 */ /* 0x000ea200000e0000 */
        /* <DEDUP_REMOVED lines=8> */
[----:B------:R-:W-:Y:S02]  /*f9a0*/  MOV R7, 0xff800000 ;  /* 0xff80000000077802 */ /* 0x000fe40000000f00 */
[----:B------:R-:W-:-:S09]  /*f9b0*/  FSETP.NE.FTZ.AND P0, PT, R2, RZ, PT ;  /* 0x000000ff0200720b */ /* 0x000fd20003f15000 */
[----:B------:R-:W1:Y:S01]  /*f9c0*/  @P1 MUFU.RCP R5, R3 ;  /* 0x0000000300051308 */ /* 0x000e620000001000 */
[----:B------:R-:W-:-:S03]  /*f9d0*/  @P1 MOV R10, 0x3f317218 ;  /* 0x3f317218000a1802 */ /* 0x000fc60000000f00 */
[----:B------:R-:W-:Y:S02]  /*f9e0*/  @P0 MOV R9, 0x3f317218 ;  /* 0x3f31721800090802 */ /* 0x000fe40000000f00 */
[----:B------:R-:W-:Y:S02]  /*f9f0*/  @P1 FMUL.FTZ R10, R10, c[0x0][0x2d0] ;  /* 0x0000b4000a0a1a20 */ /* 0x000fe40000410000 */
[----:B------:R-:W-:Y:S01]  /*fa00*/  @P0 MUFU.RCP R4, R2 ;  /* 0x0000000200040308 */ /* 0x000fe20000001000 */
[----:B------:R-:W-:-:S07]  /*fa10*/  @P0 FMUL.FTZ R9, R9, c[0x0][0x2d0] ;  /* 0x0000b40009090a20 */ /* 0x000fce0000410000 */
[----:B------:R-:W2:Y:S01]  /*fa20*/  @P1 MUFU.LG2 R3, R3 ;  /* 0x0000000300031308 */ /* 0x000ea20000000c00 */
[C---:B-1----:R-:W-:Y:S02]  /*fa30*/  FMUL.FTZ R128, R5.reuse, R128 ;  /* 0x0000008005807220 */ /* 0x042fe40000410000 */
[C---:B------:R-:W-:Y:S02]  /*fa40*/  FMUL.FTZ R129, R5.reuse, R129 ;  /* 0x0000008105817220 */ /* 0x040fe40000410000 */
[C---:B------:R-:W-:Y:S02]  /*fa50*/  FMUL.FTZ R124, R5.reuse, R124 ;  /* 0x0000007c057c7220 */ /* 0x040fe40000410000 */
[C---:B------:R-:W-:Y:S01]  /*fa60*/  FMUL.FTZ R125, R5.reuse, R125 ;  /* 0x0000007d057d7220 */ /* 0x040fe20000410000 */
[----:B------:R-:W1:Y:S01]  /*fa70*/  @P0 MUFU.LG2 R2, R2 ;  /* 0x0000000200020308 */ /* 0x000e620000000c00 */
[C---:B------:R-:W-:Y:S02]  /*fa80*/  FMUL.FTZ R120, R5.reuse, R120 ;  /* 0x0000007805787220 */ /* 0x040fe40000410000 */
[----:B------:R-:W-:-:S02]  /*fa90*/  FMUL.FTZ R121, R5, R121 ;  /* 0x0000007905797220 */ /* 0x000fc40000410000 */
[C---:B------:R-:W-:Y:S02]  /*faa0*/  FMUL.FTZ R116, R5.reuse, R116 ;  /* 0x0000007405747220 */ /* 0x040fe40000410000 */
[----:B------:R-:W-:Y:S02]  /*fab0*/  FMUL.FTZ R117, R5, R117 ;  /* 0x0000007505757220 */ /* 0x000fe40000410000 */
[----:B--2---:R-:W-:Y:S02]  /*fac0*/  @P1 FMUL.FTZ R3, R3, 0.69314718246459960938 ;  /* 0x3f31721803031820 */ /* 0x004fe40000410000 */
[C---:B------:R-:W-:Y:S02]  /*fad0*/  FMUL.FTZ R112, R5.reuse, R112 ;  /* 0x0000007005707220 */ /* 0x040fe40000410000 */
[C---:B------:R-:W-:Y:S02]  /*fae0*/  FMUL.FTZ R113, R5.reuse, R113 ;  /* 0x0000007105717220 */ /* 0x040fe40000410000 */
[----:B------:R-:W-:-:S02]  /*faf0*/  FMUL.FTZ R108, R5, R108 ;  /* 0x0000006c056c7220 */ /* 0x000fc40000410000 */
[----:B-1----:R-:W-:Y:S02]  /*fb00*/  @P0 FMUL.FTZ R11, R2, 0.69314718246459960938 ;  /* 0x3f317218020b0820 */ /* 0x002fe40000410000 */
        /* <DEDUP_REMOVED lines=87> */
.L_x_167:
[----:B------:R-:W-:Y:S01]  /*10080*/  USHF.R.S32.HI UR6, URZ, 0x1f, UR11 ;  /* 0x0000001f3f067899 */ /* 0x000fe2000801140b */
[----:B------:R-:W-:Y:S05]  /*10090*/  @P2 BRA `(.L_x_210) ;  /* 0x0000157000002947 */ /* 0x000fea0003800000 */
[----:B------:R-:W3:Y:S01]  /*100a0*/  S2R R0, SR_TID.X ;  /* 0x0000000000007919 */ /* 0x000ee20000002100 */
[----:B------:R-:W-:Y:S01]  /*100b0*/  ULDC.64 UR4, c[0x0][0x490] ;  /* 0x0001240000047ab9 */ /* 0x000fe20000000a00 */
[----:B------:R-:W-:Y:S01]  /*100c0*/  IMAD.MOV.U32 R12, RZ, RZ, c[0x0][0x4e8] ;  /* 0x00013a00ff0c7624 */ /* 0x000fe200078e00ff */
[----:B------:R-:W-:Y:S01]  /*100d0*/  UIMAD UR7, UR6, UR4, URZ ;  /* 0x00000004060772a4 */ /* 0x000fe2000f8e023f */
[----:B------:R-:W4:Y:S01]  /*100e0*/  S2R R22, SR_CTAID.Z ;  /* 0x0000000000167919 */ /* 0x000f220000002700 */
[----:B------:R-:W-:Y:S01]  /*100f0*/  UIMAD.WIDE.U32 UR8, UR11, UR4, URZ ;  /* 0x000000040b0872a5 */ /* 0x000fe2000f8e003f */
[----:B------:R-:W-:Y:S01]  /*10100*/  F2FP.BF16.PACK_AB R128, R129, R128 ;  /* 0x000000808180723e */ /* 0x000fe200000010ff */
[----:B------:R-:W-:Y:S01]  /*10110*/  UIMAD UR7, UR11, UR5, UR7 ;  /* 0x000000050b0772a4 */ /* 0x000fe2000f8e0207 */
[C---:B------:R-:W-:Y:S01]  /*10120*/  ISETP.NE.AND P0, PT, R12.reuse, 0x1, PT ;  /* 0x000000010c00780c */ /* 0x040fe20003f05270 */
[----:B------:R-:W-:Y:S01]  /*10130*/  IMAD R12, R12, c[0x0][0x388], RZ ;  /* 0x0000e2000c0c7a24 */ /* 0x000fe200078e02ff */
[----:B------:R-:W-:Y:S01]  /*10140*/  ULDC.64 UR4, c[0x0][0x3e8] ;  /* 0x0000fa0000047ab9 */ /* 0x000fe20000000a00 */
[----:B------:R-:W-:Y:S01]  /*10150*/  IMAD.U32 R25, RZ, RZ, UR9 ;  /* 0x00000009ff197e24 */ /* 0x000fe2000f8e00ff */
[----:B------:R-:W-:Y:S01]  /*10160*/  UIMAD UR6, UR6, UR4, URZ ;  /* 0x00000004060672a4 */ /* 0x000fe2000f8e023f */
[----:B------:R-:W-:Y:S01]  /*10170*/  IMAD.U32 R24, RZ, RZ, UR8 ;  /* 0x00000008ff187e24 */ /* 0x000fe2000f8e00ff */
[----:B--2---:R-:W-:Y:S01]  /*10180*/  UIMAD.WIDE.U32 UR12, UR11, UR4, URZ ;  /* 0x000000040b0c72a5 */ /* 0x004fe2000f8e003f */
[----:B------:R-:W-:Y:S01]  /*10190*/  F2FP.BF16.PACK_AB R130, R131, R130 ;  /* 0x000000828382723e */ /* 0x000fe200000010ff */
[----:B------:R-:W-:Y:S01]  /*101a0*/  UIMAD UR5, UR11, UR5, UR6 ;  /* 0x000000050b0572a4 */ /* 0x000fe2000f8e0206 */
[----:B------:R-:W-:Y:S01]  /*101b0*/  F2FP.BF16.PACK_AB R124, R125, R124 ;  /* 0x0000007c7d7c723e */ /* 0x000fe200000010ff */
[----:B------:R-:W-:Y:S01]  /*101c0*/  UIADD3 UR7, UR9, UR7, URZ ;  /* 0x0000000709077290 */ /* 0x000fe2000fffe03f */
[----:B------:R-:W-:Y:S01]  /*101d0*/  F2FP.BF16.PACK_AB R126, R127, R126 ;  /* 0x0000007e7f7e723e */ /* 0x000fe200000010ff */
[----:B------:R-:W-:Y:S01]  /*101e0*/  UIADD3 UR5, UR13, UR5, URZ ;  /* 0x000000050d057290 */ /* 0x000fe2000fffe03f */
[----:B------:R-:W-:Y:S01]  /*101f0*/  IMAD.U32 R17, RZ, RZ, UR13 ;  /* 0x0000000dff117e24 */ /* 0x000fe2000f8e00ff */
[----:B------:R-:W-:Y:S01]  /*10200*/  F2FP.BF16.PACK_AB R120, R121, R120 ;  /* 0x000000787978723e */ /* 0x000fe200000010ff */
[----:B------:R-:W-:Y:S01]  /*10210*/  IMAD.U32 R16, RZ, RZ, UR12 ;  /* 0x0000000cff107e24 */ /* 0x000fe2000f8e00ff */
[----:B---3--:R-:W-:Y:S01]  /*10220*/  SHF.R.S32.HI R3, RZ, 0x1f, R0 ;  /* 0x0000001fff037819 */ /* 0x008fe20000011400 */
[----:B------:R-:W-:Y:S01]  /*10230*/  IMAD.U32 R25, RZ, RZ, UR7 ;  /* 0x00000007ff197e24 */ /* 0x000fe2000f8e00ff */
[----:B------:R-:W-:Y:S01]  /*10240*/  F2FP.BF16.PACK_AB R122, R123, R122 ;  /* 0x0000007a7b7a723e */ /* 0x000fe200000010ff */
[----:B------:R-:W-:Y:S01]  /*10250*/  IMAD.U32 R17, RZ, RZ, UR5 ;  /* 0x00000005ff117e24 */ /* 0x000fe2000f8e00ff */
[CC--:B------:R-:W-:Y:S01]  /*10260*/  LEA.HI R9, R3.reuse, R0.reuse, RZ, 0x2 ;  /* 0x0000000003097211 */ /* 0x0c0fe200078f10ff */
[----:B----4-:R-:W-:Y:S01]  /*10270*/  IMAD.WIDE.U32 R24, R22, c[0x0][0x498], R24 ;  /* 0x0001260016187a25 */ /* 0x010fe200078e0018 */
[----:B------:R-:W-:Y:S01]  /*10280*/  LEA.HI R19, R3, R0, RZ, 0x5 ;  /* 0x0000000003137211 */ /* 0x000fe200078f28ff */
[----:B------:R-:W-:Y:S01]  /*10290*/  BSSY B0, `(.L_x_211) ;  /* 0x00000ef000007945 */ /* 0x000fe20003800000 */
[----:B------:R-:W-:-:S02]  /*102a0*/  SHF.R.S32.HI R21, RZ, 0x2, R9 ;  /* 0x00000002ff157819 */ /* 0x000fc40000011409 */
[----:B------:R-:W-:Y:S02]  /*102b0*/  SHF.R.S32.HI R10, RZ, 0x1f, R9 ;  /* 0x0000001fff0a7819 */ /* 0x000fe40000011409 */
[----:B------:R-:W-:Y:S02]  /*102c0*/  LOP3.LUT R11, R19, 0xffffffe0, RZ, 0xc0, !PT ;  /* 0xffffffe0130b7812 */ /* 0x000fe400078ec0ff */
[CC--:B------:R-:W-:Y:S02]  /*102d0*/  LEA.HI R4, R3.reuse, R0.reuse, RZ, 0x3 ;  /* 0x0000000003047211 */ /* 0x0c0fe400078f18ff */
[----:B-1----:R-:W-:Y:S02]  /*102e0*/  LEA.HI R2, R3, R0, RZ, 0x6 ;  /* 0x0000000003027211 */ /* 0x002fe400078f30ff */
[----:B------:R-:W-:Y:S01]  /*102f0*/  LEA.HI R3, R10, R21, RZ, 0x3 ;  /* 0x000000150a037211 */ /* 0x000fe200078f18ff */
[----:B------:R-:W-:Y:S01]  /*10300*/  IMAD.IADD R10, R0, 0x1, -R11 ;  /* 0x00000001000a7824 */ /* 0x000fe200078e0a0b */
[----:B------:R-:W-:Y:S01]  /*10310*/  LOP3.LUT R9, R9, 0xfffffffc, RZ, 0xc0, !PT ;  /* 0xfffffffc09097812 */ /* 0x000fe200078ec0ff */
[----:B------:R-:W1:Y:S01]  /*10320*/  S2R R11, SR_CTAID.X ;  /* 0x00000000000b7919 */ /* 0x000e620000002500 */
[----:B------:R-:W-:-:S02]  /*10330*/  LOP3.LUT R15, R4, 0xfffffff8, RZ, 0xc0, !PT ;  /* 0xfffffff8040f7812 */ /* 0x000fc400078ec0ff */
[----:B------:R-:W-:Y:S01]  /*10340*/  SHF.R.S32.HI R13, RZ, 0x1f, R22 ;  /* 0x0000001fff0d7819 */ /* 0x000fe20000011416 */
[----:B------:R-:W-:Y:S01]  /*10350*/  IMAD.IADD R9, R0, 0x1, -R9 ;  /* 0x0000000100097824 */ /* 0x000fe200078e0a09 */
[----:B------:R-:W-:Y:S01]  /*10360*/  LOP3.LUT P4, RZ, R10, 0x3, RZ, 0xc0, !PT ;  /* 0x000000030aff7812 */ /* 0x000fe2000788c0ff */
[----:B------:R-:W-:Y:S01]  /*10370*/  IMAD.IADD R15, R0, 0x1, -R15 ;  /* 0x00000001000f7824 */ /* 0x000fe200078e0a0f */
[----:B------:R-:W-:Y:S02]  /*10380*/  LOP3.LUT R0, R3, 0xfffffff8, RZ, 0xc0, !PT ;  /* 0xfffffff803007812 */ /* 0x000fe400078ec0ff */
[----:B------:R-:W-:Y:S02]  /*10390*/  SHF.R.S32.HI R3, RZ, 0x1f, R10 ;  /* 0x0000001fff037819 */ /* 0x000fe4000001140a */
[----:B------:R-:W-:Y:S01]  /*103a0*/  SHF.R.S32.HI R4, RZ, 0x3, R4 ;  /* 0x00000003ff047819 */ /* 0x000fe20000011404 */
[----:B------:R-:W-:Y:S01]  /*103b0*/  IMAD.IADD R21, R21, 0x1, -R0 ;  /* 0x0000000115157824 */ /* 0x000fe200078e0a00 */
[----:B------:R-:W-:Y:S01]  /*103c0*/  LEA.HI R10, R3, R10, RZ, 0x2 ;  /* 0x0000000a030a7211 */ /* 0x000fe200078f10ff */
[C---:B------:R-:W-:Y:S01]  /*103d0*/  IMAD R3, R13.reuse, c[0x0][0x498], RZ ;  /* 0x000126000d037a24 */ /* 0x040fe200078e02ff */
[--C-:B------:R-:W-:Y:S01]  /*103e0*/  SHF.R.S32.HI R20, RZ, 0x5, R19.reuse ;  /* 0x00000005ff147819 */ /* 0x100fe20000011413 */
[----:B------:R-:W-:Y:S01]  /*103f0*/  IMAD R13, R13, c[0x0][0x3f0], RZ ;  /* 0x0000fc000d0d7a24 */ /* 0x000fe200078e02ff */
[----:B------:R-:W-:Y:S01]  /*10400*/  SHF.R.S32.HI R19, RZ, 0x1f, R19 ;  /* 0x0000001fff137819 */ /* 0x000fe20000011413 */
[C---:B------:R-:W-:Y:S01]  /*10410*/  IMAD R14, R22.reuse, c[0x0][0x49c], R3 ;  /* 0x00012700160e7a24 */ /* 0x040fe200078e0203 */
[----:B------:R-:W-:Y:S01]  /*10420*/  SHF.R.S32.HI R10, RZ, 0x2, R10 ;  /* 0x00000002ff0a7819 */ /* 0x000fe2000001140a */
[C---:B------:R-:W-:Y:S01]  /*10430*/  IMAD R13, R22.reuse, c[0x0][0x3f4], R13 ;  /* 0x0000fd00160d7a24 */ /* 0x040fe200078e020d */
[----:B------:R-:W-:Y:S01]  /*10440*/  LEA.HI R19, R19, R20, RZ, 0x3 ;  /* 0x0000001413137211 */ /* 0x000fe200078f18ff */
[----:B------:R-:W-:Y:S01]  /*10450*/  IMAD.WIDE.U32 R22, R22, c[0x0][0x3f0], R16 ;  /* 0x0000fc0016167a25 */ /* 0x000fe200078e0010 */
[----:B------:R-:W-:-:S02]  /*10460*/  LEA.HI R16, R9, R9, RZ, 0x1 ;  /* 0x0000000909107211 */ /* 0x000fc400078f08ff */
[----:B------:R-:W-:Y:S01]  /*10470*/  LOP3.LUT R19, R19, 0xffffff8, RZ, 0xc0, !PT ;  /* 0x0ffffff813137812 */ /* 0x000fe200078ec0ff */
[----:B------:R-:W-:Y:S01]  /*10480*/  IMAD.SHL.U32 R26, R4, 0x40, RZ ;  /* 0x00000040041a7824 */ /* 0x000fe200078e00ff */
[----:B------:R-:W-:Y:S01]  /*10490*/  LOP3.LUT R16, R16, 0x1ffffffe, RZ, 0xc0, !PT ;  /* 0x1ffffffe10107812 */ /* 0x000fe200078ec0ff */
[----:B------:R-:W-:Y:S01]  /*104a0*/  IMAD R18, R15, 0x20, R4 ;  /* 0x000000200f127824 */ /* 0x000fe200078e0204 */
[----:B------:R-:W-:Y:S01]  /*104b0*/  R2P PR, R21, 0x6 ;  /* 0x0000000615007804 */ /* 0x000fe20000000000 */
[----:B------:R-:W-:Y:S01]  /*104c0*/  IMAD.SHL.U32 R3, R15, 0x8, RZ ;  /* 0x000000080f037824 */ /* 0x000fe200078e00ff */
[----:B------:R-:W-:Y:S01]  /*104d0*/  LOP3.LUT R26, R26, 0x1c0, RZ, 0xc0, !PT ;  /* 0x000001c01a1a7812 */ /* 0x000fe200078ec0ff */
[----:B-1----:R-:W-:Y:S01]  /*104e0*/  IMAD R18, R11, 0x80, R18 ;  /* 0x000000800b127824 */ /* 0x002fe200078e0212 */
[----:B------:R-:W-:Y:S01]  /*104f0*/  F2FP.BF16.PACK_AB R116, R117, R116 ;  /* 0x000000747574723e */ /* 0x000fe200000010ff */
[----:B------:R-:W-:Y:S01]  /*10500*/  IMAD R15, R20, 0x200, R9 ;  /* 0x00000200140f7824 */ /* 0x000fe200078e0209 */
[----:B------:R-:W-:Y:S01]  /*10510*/  SHF.R.U32.HI R0, RZ, 0x3, R26 ;  /* 0x00000003ff007819 */ /* 0x000fe2000001161a */
[----:B------:R-:W-:Y:S01]  /*10520*/  IMAD.IADD R9, R9, 0x1, -R16 ;  /* 0x0000000109097824 */ /* 0x000fe200078e0a10 */
[----:B------:R-:W-:Y:S01]  /*10530*/  LOP3.LUT R17, R26, 0x38, R3, 0xf8, !PT ;  /* 0x000000381a117812 */ /* 0x000fe200078ef803 */
[----:B------:R-:W-:Y:S01]  /*10540*/  @P0 IMAD.HI.U32 R16, R18, c[0x0][0x4ec], RZ ;  /* 0x00013b0012100a27 */ /* 0x000fe200078e00ff */
[----:B------:R-:W-:-:S02]  /*10550*/  F2FP.BF16.PACK_AB R118, R119, R118 ;  /* 0x000000767776723e */ /* 0x000fc400000010ff */
[----:B------:R-:W-:Y:S01]  /*10560*/  LOP3.LUT R0, R17, R0, RZ, 0x3c, !PT ;  /* 0x0000000011007212 */ /* 0x000fe200078e3cff */
[----:B------:R-:W-:Y:S01]  /*10570*/  IMAD.IADD R23, R23, 0x1, R13 ;  /* 0x0000000117177824 */ /* 0x000fe200078e020d */
[----:B------:R-:W-:Y:S01]  /*10580*/  F2FP.BF16.PACK_AB R112, R113, R112 ;  /* 0x000000707170723e */ /* 0x000fe200000010ff */
[----:B------:R-:W-:Y:S01]  /*10590*/  IMAD.IADD R19, R20, 0x1, -R19 ;  /* 0x0000000114137824 */ /* 0x000fe200078e0a13 */
[----:B------:R-:W-:Y:S01]  /*105a0*/  LOP3.LUT R20, R21, 0x1, RZ, 0xc0, !PT ;  /* 0x0000000115147812 */ /* 0x000fe200078ec0ff */
[----:B------:R-:W-:Y:S01]  /*105b0*/  IMAD.SHL.U32 R13, R2, 0x8, RZ ;  /* 0x00000008020d7824 */ /* 0x000fe200078e00ff */
[----:B------:R-:W-:Y:S01]  /*105c0*/  F2FP.BF16.PACK_AB R114, R115, R114 ;  /* 0x000000727372723e */ /* 0x000fe200000010ff */
[----:B------:R-:W-:Y:S01]  /*105d0*/  IMAD.MOV.U32 R17, RZ, RZ, R18 ;  /* 0x000000ffff117224 */ /* 0x000fe200078e0012 */
[----:B------:R-:W-:Y:S01]  /*105e0*/  @P0 SHF.R.U32.HI R17, RZ, c[0x0][0x4f0], R16 ;  /* 0x00013c00ff110a19 */ /* 0x000fe20000011610 */
[----:B------:R-:W-:Y:S01]  /*105f0*/  IMAD.SHL.U32 R21, R21, 0x40, RZ ;  /* 0x0000004015157824 */ /* 0x000fe200078e00ff */
[----:B------:R-:W-:Y:S01]  /*10600*/  LOP3.LUT R13, R0, 0x7ffffe00, R13, 0xf8, !PT ;  /* 0x7ffffe00000d7812 */ /* 0x000fe200078ef80d */
[----:B------:R-:W-:Y:S01]  /*10610*/  IMAD R10, R19, 0x10, R10 ;  /* 0x00000010130a7824 */ /* 0x000fe200078e020a */
[--C-:B------:R-:W-:Y:S01]  /*10620*/  SHF.R.S32.HI R0, RZ, 0x1f, R17.reuse ;  /* 0x0000001fff007819 */ /* 0x100fe20000011411 */
[----:B------:R-:W-:Y:S01]  /*10630*/  IMAD.MOV R19, RZ, RZ, -R17 ;  /* 0x000000ffff137224 */ /* 0x000fe200078e0a11 */
[----:B------:R-:W-:Y:S01]  /*10640*/  LOP3.LUT R21, R21, 0x1c0, RZ, 0xc0, !PT ;  /* 0x000001c015157812 */ /* 0x000fe200078ec0ff */
[----:B------:R-:W-:Y:S01]  /*10650*/  IMAD R16, R9, 0x8, R10 ;  /* 0x0000000809107824 */ /* 0x000fe200078e020a */
[----:B------:R-:W-:Y:S01]  /*10660*/  ISETP.NE.U32.AND P3, PT, R20, 0x1, PT ;  /* 0x000000011400780c */ /* 0x000fe20003f65070 */
[----:B------:R-:W-:Y:S01]  /*10670*/  IMAD R0, R0, c[0x0][0x3e0], RZ ;  /* 0x0000f80000007a24 */ /* 0x000fe200078e02ff */
[----:B------:R-:W-:Y:S01]  /*10680*/  LEA.HI R2, R21, R21, RZ, 0x1d ;  /* 0x0000001515027211 */ /* 0x000fe200078fe8ff */
[----:B------:R-:W-:Y:S01]  /*10690*/  IMAD R16, R11, 0x80, R16 ;  /* 0x000000800b107824 */ /* 0x000fe200078e0210 */
[----:B------:R-:W-:Y:S01]  /*106a0*/  F2FP.BF16.PACK_AB R108, R109, R108 ;  /* 0x0000006c6d6c723e */ /* 0x000fe200000010ff */
[----:B------:R-:W-:Y:S01]  /*106b0*/  IMAD R9, R11, 0x80, R10 ;  /* 0x000000800b097824 */ /* 0x000fe200078e020a */
[----:B------:R-:W-:Y:S01]  /*106c0*/  F2FP.BF16.PACK_AB R110, R111, R110 ;  /* 0x0000006e6f6e723e */ /* 0x000fe200000010ff */
[----:B------:R-:W-:Y:S01]  /*106d0*/  IMAD.WIDE.U32 R22, R17, c[0x0][0x3e0], R22 ;  /* 0x0000f80011167a25 */ /* 0x000fe200078e0016 */
[----:B------:R-:W-:-:S02]  /*106e0*/  F2FP.BF16.PACK_AB R104, R105, R104 ;  /* 0x000000686968723e */ /* 0x000fc400000010ff */
[----:B------:R-:W-:Y:S01]  /*106f0*/  ISETP.GE.OR P5, PT, R9, R12, P4 ;  /* 0x0000000c0900720c */ /* 0x000fe200027a6670 */
[----:B------:R-:W-:Y:S01]  /*10700*/  IMAD R17, R17, c[0x0][0x3e4], R0 ;  /* 0x0000f90011117a24 */ /* 0x000fe200078e0200 */
[----:B------:R-:W-:Y:S01]  /*10710*/  IADD3 R9, R9, 0x8, RZ ;  /* 0x0000000809097810 */ /* 0x000fe20007ffe0ff */
[----:B------:R-:W-:Y:S01]  /*10720*/  @P0 IMAD.HI.U32 R0, R16, c[0x0][0x4ec], RZ ;  /* 0x00013b0010000a27 */ /* 0x000fe200078e00ff */
[----:B------:R-:W-:Y:S02]  /*10730*/  F2FP.BF16.PACK_AB R106, R107, R106 ;  /* 0x0000006a6b6a723e */ /* 0x000fe400000010ff */
[----:B------:R-:W-:Y:S01]  /*10740*/  ISETP.GE.OR P4, PT, R9, R12, P4 ;  /* 0x0000000c0900720c */ /* 0x000fe20002786670 */
[----:B------:R-:W-:Y:S01]  /*10750*/  IMAD.U32 R2, R15, 0x2, R2 ;  /* 0x000000020f027824 */ /* 0x000fe200078e0002 */
[----:B------:R-:W-:Y:S01]  /*10760*/  F2FP.BF16.PACK_AB R100, R101, R100 ;  /* 0x000000646564723e */ /* 0x000fe200000010ff */
[----:B------:R-:W-:Y:S01]  /*10770*/  IMAD.MOV.U32 R15, RZ, RZ, R16 ;  /* 0x000000ffff0f7224 */ /* 0x000fe200078e0010 */
[----:B------:R-:W-:Y:S01]  /*10780*/  @P0 SHF.R.U32.HI R15, RZ, c[0x0][0x4f0], R0 ;  /* 0x00013c00ff0f0a19 */ /* 0x000fe20000011600 */
[----:B------:R-:W-:Y:S01]  /*10790*/  IMAD.SHL.U32 R21, R2, 0x2, RZ ;  /* 0x0000000202157824 */ /* 0x000fe200078e00ff */
[----:B------:R-:W-:Y:S01]  /*107a0*/  BAR.SYNC.DEFER_BLOCKING 0x1, 0x100 ;  /* 0x0044000000007b1d */ /* 0x000fe20000010000 */
[----:B------:R-:W-:Y:S01]  /*107b0*/  IMAD.IADD R23, R23, 0x1, R17 ;  /* 0x0000000117177824 */ /* 0x000fe200078e0211 */
[----:B------:R-:W-:Y:S01]  /*107c0*/  SHF.R.S32.HI R9, RZ, 0x1f, R15 ;  /* 0x0000001fff097819 */ /* 0x000fe2000001140f */
[----:B------:R-:W-:Y:S01]  /*107d0*/  IMAD R19, R19, c[0x0][0x4e8], R18 ;  /* 0x00013a0013137a24 */ /* 0x000fe200078e0212 */
[----:B------:R-:W-:-:S02]  /*107e0*/  IADD3 R24, P0, R15, R24, RZ ;  /* 0x000000180f187210 */ /* 0x000fc40007f1e0ff */
[C---:B------:R-:W-:Y:S02]  /*107f0*/  IADD3 R0, R21.reuse, 0x80, RZ ;  /* 0x0000008015007810 */ /* 0x040fe40007ffe0ff */
[----:B------:R-:W-:Y:S02]  /*10800*/  IADD3 R17, R21, 0x70, RZ ;  /* 0x0000007015117810 */ /* 0x000fe40007ffe0ff */
[----:B------:R-:W-:Y:S01]  /*10810*/  IADD3.X R25, R9, R25, R14, P0, !PT ;  /* 0x0000001909197210 */ /* 0x000fe200007fe40e */
[----:B------:R-:W-:Y:S01]  /*10820*/  IMAD.MOV R9, RZ, RZ, -R15 ;  /* 0x000000ffff097224 */ /* 0x000fe200078e0a0f */
[----:B------:R-:W-:Y:S01]  /*10830*/  @P3 IADD3 R17, R0, 0x10, RZ ;  /* 0x0000001000113810 */ /* 0x000fe20007ffe0ff */
[----:B------:R-:W-:Y:S01]  /*10840*/  IMAD.MOV.U32 R0, RZ, RZ, 0x20 ;  /* 0x00000020ff007424 */ /* 0x000fe200078e00ff */
[----:B------:R-:W-:Y:S01]  /*10850*/  SHF.R.S32.HI R2, RZ, 0x1f, R19 ;  /* 0x0000001fff027819 */ /* 0x000fe20000011413 */
[----:B------:R-:W-:Y:S01]  /*10860*/  IMAD R27, R9, c[0x0][0x4e8], R16 ;  /* 0x00013a00091b7a24 */ /* 0x000fe200078e0210 */
[----:B------:R-:W-:Y:S01]  /*10870*/  F2FP.BF16.PACK_AB R102, R103, R102 ;  /* 0x000000666766723e */ /* 0x000fe200000010ff */
[----:B------:R-:W-:Y:S01]  /*10880*/  IMAD.MOV.U32 R9, RZ, RZ, 0x40 ;  /* 0x00000040ff097424 */ /* 0x000fe200078e00ff */
[----:B------:R-:W-:Y:S01]  /*10890*/  SEL R0, R0, 0xffffffe0, !P1 ;  /* 0xffffffe000007807 */ /* 0x000fe20004800000 */
[----:B------:R-:W-:Y:S01]  /*108a0*/  IMAD R2, R2, c[0x0][0x3d8], RZ ;  /* 0x0000f60002027a24 */ /* 0x000fe200078e02ff */
[----:B------:R-:W-:Y:S01]  /*108b0*/  F2FP.BF16.PACK_AB R36, R37, R36 ;  /* 0x000000242524723e */ /* 0x000fe200000010ff */
[----:B------:R-:W-:Y:S01]  /*108c0*/  IMAD.WIDE.U32 R24, R27, c[0x0][0x488], R24 ;  /* 0x000122001b187a25 */ /* 0x000fe200078e0018 */
[----:B------:R-:W-:Y:S01]  /*108d0*/  SEL R10, R9, 0xffffffc0, !P2 ;  /* 0xffffffc0090a7807 */ /* 0x000fe20005000000 */
[----:B------:R-:W-:Y:S02]  /*108e0*/  STS [R21+0x80], R128 ;  /* 0x0000808015007388 */ /* 0x000fe40000000800 */
[----:B------:R-:W-:Y:S01]  /*108f0*/  IMAD.IADD R15, R21, 0x1, R0 ;  /* 0x00000001150f7824 */ /* 0x000fe200078e0200 */
[----:B------:R-:W-:Y:S01]  /*10900*/  F2FP.BF16.PACK_AB R38, R39, R38 ;  /* 0x000000262726723e */ /* 0x000fe200000010ff */
[----:B------:R-:W-:Y:S01]  /*10910*/  IMAD.IADD R9, R0, 0x1, R17 ;  /* 0x0000000100097824 */ /* 0x000fe200078e0211 */
[----:B------:R-:W-:Y:S01]  /*10920*/  SHF.R.S32.HI R0, RZ, 0x1f, R27 ;  /* 0x0000001fff007819 */ /* 0x000fe2000001141b */
[C---:B------:R-:W-:Y:S01]  /*10930*/  IMAD R2, R19.reuse, c[0x0][0x3dc], R2 ;  /* 0x0000f70013027a24 */ /* 0x040fe200078e0202 */
[----:B------:R-:W-:Y:S01]  /*10940*/  STS [R21+0x480], R130 ;  /* 0x0004808215007388 */ /* 0x000fe20000000800 */
[----:B------:R-:W-:Y:S01]  /*10950*/  IMAD.WIDE.U32 R18, R19, c[0x0][0x3d8], R22 ;  /* 0x0000f60013127a25 */ /* 0x000fe200078e0016 */
[----:B------:R-:W-:-:S02]  /*10960*/  F2FP.BF16.PACK_AB R40, R41, R40 ;  /* 0x000000282928723e */ /* 0x000fc400000010ff */
[----:B------:R-:W-:Y:S01]  /*10970*/  STS [R17], R124 ;  /* 0x0000007c11007388 */ /* 0x000fe20000000800 */
[----:B------:R-:W-:Y:S01]  /*10980*/  IMAD R0, R0, c[0x0][0x488], RZ ;  /* 0x0001220000007a24 */ /* 0x000fe200078e02ff */
[----:B------:R-:W-:Y:S01]  /*10990*/  F2FP.BF16.PACK_AB R42, R43, R42 ;  /* 0x0000002a2b2a723e */ /* 0x000fe200000010ff */
[----:B------:R-:W-:Y:S01]  /*109a0*/  IMAD.IADD R23, R21, 0x1, R10 ;  /* 0x0000000115177824 */ /* 0x000fe200078e020a */
[----:B------:R-:W-:Y:S01]  /*109b0*/  STS [R17+0x400], R126 ;  /* 0x0004007e11007388 */ /* 0x000fe20000000800 */
[----:B------:R-:W-:Y:S01]  /*109c0*/  IMAD R0, R27, c[0x0][0x48c], R0 ;  /* 0x000123001b007a24 */ /* 0x000fe200078e0200 */
        /* <DEDUP_REMOVED lines=8> */
[----:B------:R-:W-:Y:S01]  /*10a50*/  IMAD.IADD R25, R25, 0x1, R0 ;  /* 0x0000000119197824 */ /* 0x000fe200078e0200 */
[----:B------:R-:W-:Y:S01]  /*10a60*/  F2FP.BF16.PACK_AB R50, R51, R50 ;  /* 0x000000323332723e */ /* 0x000fe200000010ff */
[----:B------:R-:W-:Y:S01]  /*10a70*/  STS [R9], R116 ;  /* 0x0000007409007388 */ /* 0x000fe20000000800 */
[----:B------:R-:W-:-:S02]  /*10a80*/  F2FP.BF16.PACK_AB R52, R53, R52 ;  /* 0x000000343534723e */ /* 0x000fc400000010ff */
[----:B------:R-:W-:Y:S01]  /*10a90*/  F2FP.BF16.PACK_AB R54, R55, R54 ;  /* 0x000000363736723e */ /* 0x000fe200000010ff */
[----:B------:R-:W-:Y:S01]  /*10aa0*/  STS [R9+0x400], R118 ;  /* 0x0004007609007388 */ /* 0x000fe20000000800 */
[----:B------:R-:W-:Y:S01]  /*10ab0*/  F2FP.BF16.PACK_AB R56, R57, R56 ;  /* 0x000000383938723e */ /* 0x000fe200000010ff */
[----:B------:R-:W-:Y:S01]  /*10ac0*/  IMAD R57, R11, 0x80, R4 ;  /* 0x000000800b397824 */ /* 0x000fe200078e0204 */
        /* <DEDUP_REMOVED lines=23> */
[----:B------:R-:W-:-:S02]  /*10c40*/  LEA R14, P0, R24, c[0x0][0x450], 0x2 ;  /* 0x00011400180e7a11 */ /* 0x000fc400078010ff */
        /* <DEDUP_REMOVED lines=9> */
[----:B------:R-:W-:Y:S01]  /*10ce0*/  LEA.HI.X R25, R24, c[0x0][0x454], R25, 0x2, P0 ;  /* 0x0001150018197a11 */ /* 0x000fe200000f1419 */
[----:B------:R-:W-:Y:S01]  /*10cf0*/  STS [R17+0x4400], R42 ;  /* 0x0044002a11007388 */ /* 0x000fe20000000800 */
[----:B------:R-:W-:-:S03]  /*10d00*/  LEA R0, P0, R18, c[0x0][0x380], 0x1 ;  /* 0x0000e00012007a11 */ /* 0x000fc600078008ff */
        /* <DEDUP_REMOVED lines=14> */
[----:B-1----:R-:W-:-:S03]  /*10df0*/  IMAD.SHL.U32 R58, R13, 0x2, RZ ;  /* 0x000000020d3a7824 */ /* 0x002fc600078e00ff */
        /* <DEDUP_REMOVED lines=14> */
[----:B------:R-:W-:Y:S04]  /*10ee0*/  SHFL.IDX PT, R82, R14, RZ, 0x1c1f ;  /* 0x001c1fff0e527589 */ /* 0x000fe800000e0000 */
[----:B------:R-:W2:Y:S04]  /*10ef0*/  SHFL.IDX PT, R83, R25, RZ, 0x1c1f ;  /* 0x001c1fff19537589 */ /* 0x000ea800000e0000 */
[----:B------:R-:W-:Y:S06]  /*10f00*/  BAR.SYNC.DEFER_BLOCKING 0x1, 0x100 ;  /* 0x0044000000007b1d */ /* 0x000fec0000010000 */
[----:B------:R-:W-:Y:S01]  /*10f10*/  SHFL.IDX PT, R96, R14, 0x1, 0x1c1f ;  /* 0x003c1f000e607f89 */ /* 0x000fe200000e0000 */
[----:B-1----:R-:W-:-:S03]  /*10f20*/  IMAD.IADD R5, R19, 0x1, R2 ;  /* 0x0000000113057824 */ /* 0x002fc600078e0202 */
[----:B------:R-:W1:Y:S02]  /*10f30*/  SHFL.IDX PT, R97, R25, 0x1, 0x1c1f ;  /* 0x003c1f0019617f89 */ /* 0x000e6400000e0000 */
[----:B------:R-:W-:Y:S02]  /*10f40*/  LEA.HI.X R2, R18, c[0x0][0x384], R5, 0x1, P0 ;  /* 0x0000e10012027a11 */ /* 0x000fe400000f0c05 */
[----:B------:R3:W4:Y:S01]  /*10f50*/  SHFL.IDX PT, R60, R0, RZ, 0x181f ;  /* 0x00181fff003c7589 */ /* 0x00072200000e0000 */
[----:B------:R-:W-:-:S03]  /*10f60*/  ISETP.GE.AND P0, PT, R57, R12, PT ;  /* 0x0000000c3900720c */ /* 0x000fc60003f06270 */
[----:B------:R3:W3:Y:S04]  /*10f70*/  SHFL.IDX PT, R61, R2, RZ, 0x181f ;  /* 0x00181fff023d7589 */ /* 0x0006e800000e0000 */
[----:B--2---:R2:W-:Y:S04]  /*10f80*/  @!P5 ST.E [R82.64], R7 ;  /* 0x000000075200d985 */ /* 0x0045e8000c101916 */
[----:B-1----:R2:W-:Y:S04]  /*10f90*/  @!P4 ST.E [R96.64], R8 ;  /* 0x000000086000c985 */ /* 0x0025e8000c101916 */
[----:B------:R2:W1:Y:S04]  /*10fa0*/  LDS.128 R52, [R58+0x1080] ;  /* 0x001080003a347984 */ /* 0x0004680000000c00 */
[----:B------:R2:W1:Y:S04]  /*10fb0*/  LDS.128 R48, [R58+0x2080] ;  /* 0x002080003a307984 */ /* 0x0004680000000c00 */
[----:B------:R2:W1:Y:S04]  /*10fc0*/  LDS.128 R44, [R58+0x3080] ;  /* 0x003080003a2c7984 */ /* 0x0004680000000c00 */
[----:B------:R2:W1:Y:S04]  /*10fd0*/  LDS.128 R40, [R58+0x5080] ;  /* 0x005080003a287984 */ /* 0x0004680000000c00 */
[----:B------:R2:W1:Y:S04]  /*10fe0*/  LDS.128 R36, [R58+0x6080] ;  /* 0x006080003a247984 */ /* 0x0004680000000c00 */
[----:B------:R2:W1:Y:S04]  /*10ff0*/  LDS.128 R32, [R58+0x7080] ;  /* 0x007080003a207984 */ /* 0x0004680000000c00 */
[----:B------:R2:W1:Y:S04]  /*11000*/  LDS.128 R28, [R58+0x9080] ;  /* 0x009080003a1c7984 */ /* 0x0004680000000c00 */
[----:B------:R2:W1:Y:S04]  /*11010*/  LDS.128 R24, [R58+0xa080] ;  /* 0x00a080003a187984 */ /* 0x0004680000000c00 */
[----:B------:R2:W1:Y:S01]  /*11020*/  LDS.128 R20, [R58+0xb080] ;  /* 0x00b080003a147984 */ /* 0x0004620000000c00 */
[----:B------:R-:W-:Y:S05]  /*11030*/  @P0 BRA `(.L_x_212) ;  /* 0x0000014000000947 */ /* 0x000fea0003800000 */
[----:B---34-:R-:W3:Y:S01]  /*11040*/  LDS.128 R16, [R58+0x80] ;  /* 0x000080003a107984 */ /* 0x018ee20000000c00 */
[----:B------:R-:W-:-:S02]  /*11050*/  IADD3 R56, R3, 0x40, RZ ;  /* 0x0000004003387810 */ /* 0x000fc40007ffe0ff */
[C---:B------:R-:W-:Y:S01]  /*11060*/  IADD3 R14, R3.reuse, 0x80, RZ ;  /* 0x00000080030e7810 */ /* 0x040fe20007ffe0ff */
[----:B--2---:R-:W2:Y:S01]  /*11070*/  LDS.128 R8, [R58+0x4080] ;  /* 0x004080003a087984 */ /* 0x004ea20000000c00 */
[----:B------:R-:W-:Y:S02]  /*11080*/  ISETP.GE.AND P1, PT, R56, c[0x0][0x3c8], PT ;  /* 0x0000f20038007a0c */ /* 0x000fe40003f26270 */
[----:B------:R-:W-:Y:S01]  /*11090*/  ISETP.GE.AND P0, PT, R14, c[0x0][0x3c8], PT ;  /* 0x0000f2000e007a0c */ /* 0x000fe20003f06270 */
[----:B------:R4:W5:Y:S01]  /*110a0*/  LDS.128 R4, [R58+0x8080] ;  /* 0x008080003a047984 */ /* 0x0009620000000c00 */
[----:B------:R-:W-:-:S09]  /*110b0*/  ISETP.GE.AND P2, PT, R3, c[0x0][0x3c8], PT ;  /* 0x0000f20003007a0c */ /* 0x000fd20003f46270 */
[----:B------:R-:W-:Y:S02]  /*110c0*/  @!P1 SHF.R.S32.HI R15, RZ, 0x1f, R56 ;  /* 0x0000001fff0f9819 */ /* 0x000fe40000011438 */
[----:B------:R-:W-:Y:S02]  /*110d0*/  @!P0 SHF.R.S32.HI R13, RZ, 0x1f, R14 ;  /* 0x0000001fff0d8819 */ /* 0x000fe4000001140e */
[----:B------:R-:W-:Y:S02]  /*110e0*/  @!P1 LEA.HI R15, R15, R56, RZ, 0x3 ;  /* 0x000000380f0f9211 */ /* 0x000fe400078f18ff */
[----:B------:R-:W-:Y:S02]  /*110f0*/  @!P0 LEA.HI R13, R13, R14, RZ, 0x3 ;  /* 0x0000000e0d0d8211 */ /* 0x000fe400078f18ff */
[----:B------:R-:W-:Y:S02]  /*11100*/  @!P1 LOP3.LUT R15, R15, 0xfffffff8, RZ, 0xc0, !PT ;  /* 0xfffffff80f0f9812 */ /* 0x000fe400078ec0ff */
[----:B------:R-:W-:Y:S01]  /*11110*/  @!P0 LOP3.LUT R13, R13, 0xfffffff8, RZ, 0xc0, !PT ;  /* 0xfffffff80d0d8812 */ /* 0x000fe200078ec0ff */
[----:B----4-:R-:W-:-:S04]  /*11120*/  @!P2 IMAD.WIDE R58, R3, 0x2, R60 ;  /* 0x00000002033aa825 */ /* 0x010fc800078e023c */
[----:B------:R-:W-:-:S04]  /*11130*/  @!P1 IMAD.WIDE R14, R15, 0x2, R60 ;  /* 0x000000020f0e9825 */ /* 0x000fc800078e023c */
[----:B------:R-:W-:Y:S01]  /*11140*/  @!P0 IMAD.WIDE R60, R13, 0x2, R60 ;  /* 0x000000020d3c8825 */ /* 0x000fe200078e023c */
[----:B---3--:R3:W-:Y:S04]  /*11150*/  @!P2 ST.E.128 [R58.64], R16 ;  /* 0x000000103a00a985 */ /* 0x0087e8000c101d16 */
[----:B--2---:R3:W-:Y:S04]  /*11160*/  @!P1 ST.E.128 [R14.64], R8 ;  /* 0x000000080e009985 */ /* 0x0047e8000c101d16 */
[----:B-----5:R3:W-:Y:S02]  /*11170*/  @!P0 ST.E.128 [R60.64], R4 ;  /* 0x000000043c008985 */ /* 0x0207e4000c101d16 */
.L_x_212:
[----:B---34-:R-:W-:Y:S05]  /*11180*/  BSYNC B0 ;  /* 0x0000000000007941 */ /* 0x018fea0003800000 */
.L_x_211:
[----:B------:R-:W-:Y:S01]  /*11190*/  IADD3 R5, R57, 0x20, RZ ;  /* 0x0000002039057810 */ /* 0x000fe20007ffe0ff */
[----:B------:R3:W4:Y:S01]  /*111a0*/  SHFL.IDX PT, R9, R2, 0x1, 0x181f ;  /* 0x00381f0002097f89 */ /* 0x00072200000e0000 */
[----:B------:R-:W-:Y:S02]  /*111b0*/  BSSY B0, `(.L_x_213) ;  /* 0x0000015000007945 */ /* 0x000fe40003800000 */
[----:B------:R-:W-:Y:S01]  /*111c0*/  ISETP.GE.AND P0, PT, R5, R12, PT ;  /* 0x0000000c0500720c */ /* 0x000fe20003f06270 */
[----:B--2---:R3:W2:-:S12]  /*111d0*/  SHFL.IDX PT, R8, R0, 0x1, 0x181f ;  /* 0x00381f0000087f89 */ /* 0x00469800000e0000 */
        /* <DEDUP_REMOVED lines=13> */
[----:B-1----:R1:W-:Y:S02]  /*112b0*/  @!P2 ST.E.128 [R10.64], R52 ;  /* 0x000000340a00a985 */ /* 0x0023e4000c101d16 */
[----:B------:R-:W-:-:S04]  /*112c0*/  @!P1 IMAD.WIDE R6, R6, 0x2, R8 ;  /* 0x0000000206069825 */ /* 0x000fc800078e0208 */
[----:B------:R-:W-:Y:S01]  /*112d0*/  @!P0 IMAD.WIDE R4, R4, 0x2, R8 ;  /* 0x0000000204048825 */ /* 0x000fe200078e0208 */
[----:B------:R1:W-:Y:S04]  /*112e0*/  @!P1 ST.E.128 [R6.64], R40 ;  /* 0x0000002806009985 */ /* 0x0003e8000c101d16 */
[----:B------:R1:W-:Y:S02]  /*112f0*/  @!P0 ST.E.128 [R4.64], R28 ;  /* 0x0000001c04008985 */ /* 0x0003e4000c101d16 */
.L_x_214:
[----:B------:R-:W-:Y:S05]  /*11300*/  BSYNC B0 ;  /* 0x0000000000007941 */ /* 0x000fea0003800000 */
.L_x_213:
[----:B-1----:R-:W-:Y:S01]  /*11310*/  IADD3 R5, R57, 0x40, RZ ;  /* 0x0000004039057810 */ /* 0x002fe20007ffe0ff */
[----:B----4-:R1:W4:Y:S01]  /*11320*/  SHFL.IDX PT, R9, R2, 0x2, 0x181f ;  /* 0x00581f0002097f89 */ /* 0x01032200000e0000 */
        /* <DEDUP_REMOVED lines=21> */
.L_x_216:
[----:B------:R-:W-:Y:S05]  /*11480*/  BSYNC B0 ;  /* 0x0000000000007941 */ /* 0x000fea0003800000 */
.L_x_215:
[----:B------:R-:W-:Y:S01]  /*11490*/  IADD3 R57, R57, 0x60, RZ ;  /* 0x0000006039397810 */ /* 0x000fe20007ffe0ff */
[----:B--2---:R2:W1:Y:S03]  /*114a0*/  SHFL.IDX PT, R7, R2, 0x3, 0x181f ;  /* 0x00781f0002077f89 */ /* 0x00446600000e0000 */
[----:B------:R-:W-:Y:S01]  /*114b0*/  ISETP.GE.AND P0, PT, R57, R12, PT ;  /* 0x0000000c3900720c */ /* 0x000fe20003f06270 */
[----:B------:R2:W3:-:S12]  /*114c0*/  SHFL.IDX PT, R6, R0, 0x3, 0x181f ;  /* 0x00781f0000067f89 */ /* 0x0004d800000e0000 */
[----:B------:R-:W-:Y:S05]  /*114d0*/  @P0 EXIT ;  /* 0x000000000000094d */ /* 0x000fea0003800000 */
[C---:B------:R-:W-:Y:S02]  /*114e0*/  IADD3 R5, R3.reuse, 0x40, RZ ;  /* 0x0000004003057810 */ /* 0x040fe40007ffe0ff */
[----:B------:R-:W-:Y:S02]  /*114f0*/  ISETP.GE.AND P1, PT, R3, c[0x0][0x3c8], PT ;  /* 0x0000f20003007a0c */ /* 0x000fe40003f26270 */
[----:B------:R-:W-:-:S13]  /*11500*/  ISETP.GE.AND P0, PT, R5, c[0x0][0x3c8], PT ;  /* 0x0000f20005007a0c */ /* 0x000fda0003f06270 */
[----:B-123--:R-:W-:-:S04]  /*11510*/  @!P0 SHF.R.S32.HI R0, RZ, 0x1f, R5 ;  /* 0x0000001fff008819 */ /* 0x00efc80000011405 */
[----:B------:R-:W-:Y:S01]  /*11520*/  @!P0 LEA.HI R0, R0, R5, RZ, 0x3 ;  /* 0x0000000500008211 */ /* 0x000fe200078f18ff */
[C-C-:B------:R-:W-:Y:S01]  /*11530*/  @!P1 IMAD.WIDE R4, R3.reuse, 0x2, R6.reuse ;  /* 0x0000000203049825 */ /* 0x140fe200078e0206 */
[----:B------:R-:W-:Y:S02]  /*11540*/  IADD3 R3, R3, 0x80, RZ ;  /* 0x0000008003037810 */ /* 0x000fe40007ffe0ff */
[----:B------:R-:W-:Y:S02]  /*11550*/  @!P0 LOP3.LUT R0, R0, 0xfffffff8, RZ, 0xc0, !PT ;  /* 0xfffffff800008812 */ /* 0x000fe400078ec0ff */
[----:B------:R1:W-:Y:S03]  /*11560*/  @!P1 ST.E.128 [R4.64], R44 ;  /* 0x0000002c04009985 */ /* 0x0003e6000c101d16 */
[----:B----4-:R-:W-:-:S05]  /*11570*/  @!P0 IMAD.WIDE R8, R0, 0x2, R6 ;  /* 0x0000000200088825 */ /* 0x010fca00078e0206 */
        /* <DEDUP_REMOVED lines=9> */
.L_x_210:
[----:B------:R-:W3:Y:S01]  /*11610*/  S2R R7, SR_TID.X ;  /* 0x0000000000077919 */ /* 0x000ee20000002100 */
[----:B------:R-:W-:Y:S03]  /*11620*/  BSSY B0, `(.L_x_217) ;  /* 0x0000029000007945 */ /* 0x000fe60003800000 */
[----:B------:R-:W4:Y:S01]  /*11630*/  S2R R8, SR_CTAID.Z ;  /* 0x0000000000087919 */ /* 0x000f220000002700 */
[----:B---3--:R-:W-:Y:S02]  /*11640*/  ISETP.GT.AND P0, PT, R7, 0x7f, PT ;  /* 0x0000007f0700780c */ /* 0x008fe40003f04270 */
[----:B----4-:R-:W-:-:S11]  /*11650*/  SHF.R.S32.HI R11, RZ, 0x1f, R8 ;  /* 0x0000001fff0b7819 */ /* 0x010fd60000011408 */
[----:B------:R-:W-:Y:S05]  /*11660*/  @P0 BRA `(.L_x_218) ;  /* 0x0000024000000947 */ /* 0x000fea0003800000 */
[----:B------:R-:W3:Y:S01]  /*11670*/  S2R R4, SR_CTAID.X ;  /* 0x0000000000047919 */ /* 0x000ee20000002500 */
[----:B-1----:R-:W-:-:S05]  /*11680*/  MOV R2, c[0x0][0x4e8] ;  /* 0x00013a0000027a02 */ /* 0x002fca0000000f00 */
[----:B------:R-:W-:Y:S01]  /*11690*/  IMAD R0, R2, c[0x0][0x388], RZ ;  /* 0x0000e20002007a24 */ /* 0x000fe200078e02ff */
[----:B---3--:R-:W-:-:S04]  /*116a0*/  LEA R9, R4, R7, 0x7 ;  /* 0x0000000704097211 */ /* 0x008fc800078e38ff */
[----:B------:R-:W-:-:S13]  /*116b0*/  ISETP.GE.AND P0, PT, R9, R0, PT ;  /* 0x000000000900720c */ /* 0x000fda0003f06270 */
[----:B------:R-:W-:Y:S05]  /*116c0*/  @P0 BRA `(.L_x_218) ;  /* 0x000001e000000947 */ /* 0x000fea0003800000 */
[----:B------:R-:W-:Y:S01]  /*116d0*/  ISETP.NE.AND P0, PT, R2, 0x1, PT ;  /* 0x000000010200780c */ /* 0x000fe20003f05270 */
[----:B------:R-:W-:Y:S01]  /*116e0*/  ULDC.64 UR4, c[0x0][0x490] ;  /* 0x0001240000047ab9 */ /* 0x000fe20000000a00 */
[----:B------:R-:W-:Y:S01]  /*116f0*/  IMAD.MOV.U32 R5, RZ, RZ, R9 ;  /* 0x000000ffff057224 */ /* 0x000fe200078e0009 */
[----:B------:R-:W-:Y:S02]  /*11700*/  UIMAD UR7, UR6, UR4, URZ ;  /* 0x00000004060772a4 */ /* 0x000fe4000f8e023f */
[----:B------:R-:W-:Y:S02]  /*11710*/  UIMAD.WIDE.U32 UR8, UR11, UR4, URZ ;  /* 0x000000040b0872a5 */ /* 0x000fe4000f8e003f */
[----:B------:R-:W-:-:S04]  /*11720*/  UIMAD UR4, UR11, UR5, UR7 ;  /* 0x000000050b0472a4 */ /* 0x000fc8000f8e0207 */
[----:B------:R-:W-:Y:S01]  /*11730*/  UIADD3 UR4, UR9, UR4, URZ ;  /* 0x0000000409047290 */ /* 0x000fe2000fffe03f */
[----:B------:R-:W-:Y:S01]  /*11740*/  MOV R2, UR8 ;  /* 0x0000000800027c02 */ /* 0x000fe20008000f00 */
[----:B------:R-:W-:-:S04]  /*11750*/  @P0 IMAD.HI.U32 R0, R9, c[0x0][0x4ec], RZ ;  /* 0x00013b0009000a27 */ /* 0x000fc800078e00ff */
[----:B------:R-:W-:Y:S01]  /*11760*/  MOV R13, UR4 ;  /* 0x00000004000d7c02 */ /* 0x000fe20008000f00 */
[----:B------:R-:W-:Y:S01]  /*11770*/  IMAD.MOV.U32 R12, RZ, RZ, R2 ;  /* 0x000000ffff0c7224 */ /* 0x000fe200078e0002 */
[----:B------:R-:W-:Y:S01]  /*11780*/  @P0 SHF.R.U32.HI R5, RZ, c[0x0][0x4f0], R0 ;  /* 0x00013c00ff050a19 */ /* 0x000fe20000011600 */
[----:B------:R-:W-:Y:S02]  /*11790*/  IMAD.U32 R3, RZ, RZ, UR9 ;  /* 0x00000009ff037e24 */ /* 0x000fe4000f8e00ff */
[----:B------:R-:W-:Y:S02]  /*117a0*/  IMAD R3, R11, c[0x0][0x498], RZ ;  /* 0x000126000b037a24 */ /* 0x000fe400078e02ff */
[----:B------:R-:W-:Y:S02]  /*117b0*/  IMAD.MOV R4, RZ, RZ, -R5 ;  /* 0x000000ffff047224 */ /* 0x000fe400078e0a05 */
[----:B------:R-:W-:-:S04]  /*117c0*/  IMAD.WIDE.U32 R12, R8, c[0x0][0x498], R12 ;  /* 0x00012600080c7a25 */ /* 0x000fc800078e000c */
[----:B------:R-:W-:Y:S01]  /*117d0*/  IMAD R4, R4, c[0x0][0x4e8], R9 ;  /* 0x00013a0004047a24 */ /* 0x000fe200078e0209 */
[----:B------:R-:W-:Y:S01]  /*117e0*/  IADD3 R12, P0, R5, R12, RZ ;  /* 0x0000000c050c7210 */ /* 0x000fe20007f1e0ff */
[----:B------:R-:W-:Y:S01]  /*117f0*/  IMAD R0, R8, c[0x0][0x49c], R3 ;  /* 0x0001270008007a24 */ /* 0x000fe200078e0203 */
[----:B------:R-:W-:Y:S02]  /*11800*/  SHF.R.S32.HI R3, RZ, 0x1f, R5 ;  /* 0x0000001fff037819 */ /* 0x000fe40000011405 */
[----:B------:R-:W-:Y:S02]  /*11810*/  SHF.R.S32.HI R2, RZ, 0x1f, R4 ;  /* 0x0000001fff027819 */ /* 0x000fe40000011404 */
[----:B------:R-:W-:-:S03]  /*11820*/  IADD3.X R13, R3, R13, R0, P0, !PT ;  /* 0x0000000d030d7210 */ /* 0x000fc600007fe400 */
[----:B------:R-:W-:Y:S02]  /*11830*/  IMAD R5, R2, c[0x0][0x488], RZ ;  /* 0x0001220002057a24 */ /* 0x000fe400078e02ff */
[----:B------:R-:W-:-:S04]  /*11840*/  IMAD.WIDE.U32 R12, R4, c[0x0][0x488], R12 ;  /* 0x00012200040c7a25 */ /* 0x000fc800078e000c */
[----:B------:R-:W-:Y:S01]  /*11850*/  IMAD R5, R4, c[0x0][0x48c], R5 ;  /* 0x0001230004057a24 */ /* 0x000fe200078e0205 */
[----:B------:R-:W-:-:S04]  /*11860*/  LEA R2, P0, R12, c[0x0][0x450], 0x2 ;  /* 0x000114000c027a11 */ /* 0x000fc800078010ff */
[----:B------:R-:W-:-:S04]  /*11870*/  IADD3 R5, R13, R5, RZ ;  /* 0x000000050d057210 */ /* 0x000fc80007ffe0ff */
[----:B------:R-:W-:Y:S02]  /*11880*/  LEA.HI.X R3, R12, c[0x0][0x454], R5, 0x2, P0 ;  /* 0x000115000c037a11 */ /* 0x000fe400000f1405 */
[----:B------:R-:W-:-:S05]  /*11890*/  MOV R5, 0xff800000 ;  /* 0xff80000000057802 */ /* 0x000fca0000000f00 */
[----:B------:R1:W-:Y:S02]  /*118a0*/  STG.E [R2.64], R5 ;  /* 0x0000000502007986 */ /* 0x0003e4000c101916 */
.L_x_218:
[----:B------:R-:W-:Y:S05]  /*118b0*/  BSYNC B0 ;  /* 0x0000000000007941 */ /* 0x000fea0003800000 */
.L_x_217:
[----:B-1----:R-:W1:Y:S01]  /*118c0*/  S2R R5, SR_CTAID.X ;  /* 0x0000000000057919 */ /* 0x002e620000002500 */
[----:B------:R-:W-:Y:S01]  /*118d0*/  SHF.R.S32.HI R4, RZ, 0x1f, R7 ;  /* 0x0000001fff047819 */ /* 0x000fe20000011407 */
[----:B------:R-:W-:Y:S01]  /*118e0*/  IMAD.MOV.U32 R3, RZ, RZ, c[0x0][0x4e8] ;  /* 0x00013a00ff037624 */ /* 0x000fe200078e00ff */
[----:B------:R-:W-:Y:S01]  /*118f0*/  ULDC.64 UR4, c[0x0][0x3e8] ;  /* 0x0000fa0000047ab9 */ /* 0x000fe20000000a00 */
[----:B------:R-:W-:Y:S01]  /*11900*/  IMAD R11, R11, c[0x0][0x3f0], RZ ;  /* 0x0000fc000b0b7a24 */ /* 0x000fe200078e02ff */
[----:B------:R-:W-:Y:S01]  /*11910*/  LEA.HI R4, R4, R7, RZ, 0x3 ;  /* 0x0000000704047211 */ /* 0x000fe200078f18ff */
[----:B------:R-:W-:Y:S01]  /*11920*/  UIMAD UR6, UR6, UR4, URZ ;  /* 0x00000004060672a4 */ /* 0x000fe2000f8e023f */
[C---:B------:R-:W-:Y:S01]  /*11930*/  ISETP.NE.AND P0, PT, R3.reuse, 0x1, PT ;  /* 0x000000010300780c */ /* 0x040fe20003f05270 */
[----:B------:R-:W-:Y:S01]  /*11940*/  UIMAD.WIDE.U32 UR8, UR11, UR4, URZ ;  /* 0x000000040b0872a5 */ /* 0x000fe2000f8e003f */
[----:B------:R-:W-:Y:S01]  /*11950*/  LOP3.LUT R0, R4, 0xfffffff8, RZ, 0xc0, !PT ;  /* 0xfffffff804007812 */ /* 0x000fe200078ec0ff */
[----:B------:R-:W-:Y:S01]  /*11960*/  UIMAD UR4, UR11, UR5, UR6 ;  /* 0x000000050b0472a4 */ /* 0x000fe2000f8e0206 */
[----:B------:R-:W-:Y:S01]  /*11970*/  SHF.R.S32.HI R4, RZ, 0x3, R4 ;  /* 0x00000003ff047819 */ /* 0x000fe20000011404 */
[----:B------:R-:W-:Y:S01]  /*11980*/  IMAD R3, R3, c[0x0][0x388], RZ ;  /* 0x0000e20003037a24 */ /* 0x000fe200078e02ff */
[----:B------:R-:W-:Y:S01]  /*11990*/  BSSY B0, `(.L_x_219) ;  /* 0x0000033000007945 */ /* 0x000fe20003800000 */
[----:B------:R-:W-:Y:S01]  /*119a0*/  IMAD.IADD R7, R7, 0x1, -R0 ;  /* 0x0000000107077824 */ /* 0x000fe200078e0a00 */
[----:B------:R-:W-:Y:S01]  /*119b0*/  UIADD3 UR4, UR9, UR4, URZ ;  /* 0x0000000409047290 */ /* 0x000fe2000fffe03f */
[----:B------:R-:W-:Y:S01]  /*119c0*/  IMAD.U32 R13, RZ, RZ, UR9 ;  /* 0x00000009ff0d7e24 */ /* 0x000fe2000f8e00ff */
[----:B------:R-:W-:Y:S01]  /*119d0*/  MOV R12, UR8 ;  /* 0x00000008000c7c02 */ /* 0x000fe20008000f00 */
[----:B------:R-:W-:Y:S01]  /*119e0*/  IMAD R0, R8, c[0x0][0x3f4], R11 ;  /* 0x0000fd0008007a24 */ /* 0x000fe200078e020b */
[----:B------:R-:W-:-:S02]  /*119f0*/  LEA R6, R7, R4, 0x5 ;  /* 0x0000000407067211 */ /* 0x000fc400078e28ff */
[----:B------:R-:W-:Y:S02]  /*11a00*/  MOV R13, UR4 ;  /* 0x00000004000d7c02 */ /* 0x000fe40008000f00 */
[----:B------:R-:W-:Y:S01]  /*11a10*/  SHF.L.U32 R7, R7, 0x3, RZ ;  /* 0x0000000307077819 */ /* 0x000fe200000006ff */
[C---:B-1----:R-:W-:Y:S01]  /*11a20*/  IMAD R6, R5.reuse, 0x80, R6 ;  /* 0x0000008005067824 */ /* 0x042fe200078e0206 */
[----:B------:R-:W-:Y:S01]  /*11a30*/  LEA R4, R5, R4, 0x7 ;  /* 0x0000000405047211 */ /* 0x000fe200078e38ff */
[----:B------:R-:W-:Y:S01]  /*11a40*/  IMAD.WIDE.U32 R12, R8, c[0x0][0x3f0], R12 ;  /* 0x0000fc00080c7a25 */ /* 0x000fe200078e000c */
[----:B------:R-:W-:-:S03]  /*11a50*/  IADD3 R5, R7, 0x80, RZ ;  /* 0x0000008007057810 */ /* 0x000fc60007ffe0ff */
[----:B------:R-:W-:-:S04]  /*11a60*/  @P0 IMAD.HI.U32 R2, R6, c[0x0][0x4ec], RZ ;  /* 0x00013b0006020a27 */ /* 0x000fc800078e00ff */
[----:B------:R-:W-:Y:S01]  /*11a70*/  IMAD.MOV.U32 R9, RZ, RZ, R6 ;  /* 0x000000ffff097224 */ /* 0x000fe200078e0006 */
[----:B------:R-:W-:Y:S01]  /*11a80*/  @P0 SHF.R.U32.HI R9, RZ, c[0x0][0x4f0], R2 ;  /* 0x00013c00ff090a19 */ /* 0x000fe20000011602 */
[----:B------:R-:W-:-:S03]  /*11a90*/  IMAD.IADD R13, R13, 0x1, R0 ;  /* 0x000000010d0d7824 */ /* 0x000fc600078e0200 */
[----:B------:R-:W-:Y:S01]  /*11aa0*/  SHF.R.S32.HI R2, RZ, 0x1f, R9 ;  /* 0x0000001fff027819 */ /* 0x000fe20000011409 */
[C---:B------:R-:W-:Y:S01]  /*11ab0*/  IMAD.WIDE.U32 R12, R9.reuse, c[0x0][0x3e0], R12 ;  /* 0x0000f800090c7a25 */ /* 0x040fe200078e000c */
[----:B------:R-:W-:-:S03]  /*11ac0*/  IADD3 R11, -R9, RZ, RZ ;  /* 0x000000ff090b7210 */ /* 0x000fc60007ffe1ff */
[----:B------:R-:W-:Y:S02]  /*11ad0*/  IMAD R2, R2, c[0x0][0x3e0], RZ ;  /* 0x0000f80002027a24 */ /* 0x000fe400078e02ff */
[----:B------:R-:W-:Y:S01]  /*11ae0*/  IMAD R11, R11, c[0x0][0x4e8], R6 ;  /* 0x00013a000b0b7a24 */ /* 0x000fe200078e0206 */
[----:B------:R-:W-:Y:S01]  /*11af0*/  IADD3 R6, R7, 0x40, RZ ;  /* 0x0000004007067810 */ /* 0x000fe20007ffe0ff */
[----:B------:R-:W-:-:S03]  /*11b00*/  IMAD R9, R9, c[0x0][0x3e4], R2 ;  /* 0x0000f90009097a24 */ /* 0x000fc600078e0202 */
[----:B------:R-:W-:Y:S02]  /*11b10*/  SHF.R.S32.HI R0, RZ, 0x1f, R11 ;  /* 0x0000001fff007819 */ /* 0x000fe4000001140b */
[----:B------:R-:W-:-:S03]  /*11b20*/  IADD3 R13, R13, R9, RZ ;  /* 0x000000090d0d7210 */ /* 0x000fc60007ffe0ff */
[----:B------:R-:W-:Y:S02]  /*11b30*/  IMAD R0, R0, c[0x0][0x3d8], RZ ;  /* 0x0000f60000007a24 */ /* 0x000fe400078e02ff */
[----:B------:R-:W-:-:S04]  /*11b40*/  IMAD.WIDE.U32 R8, R11, c[0x0][0x3d8], R12 ;  /* 0x0000f6000b087a25 */ /* 0x000fc800078e000c */
[----:B------:R-:W-:-:S04]  /*11b50*/  IMAD R0, R11, c[0x0][0x3dc], R0 ;  /* 0x0000f7000b007a24 */ /* 0x000fc800078e0200 */
[----:B------:R-:W-:Y:S01]  /*11b60*/  IMAD.IADD R11, R9, 0x1, R0 ;  /* 0x00000001090b7824 */ /* 0x000fe200078e0200 */
[----:B------:R-:W-:-:S04]  /*11b70*/  LEA R9, P0, R8, c[0x0][0x380], 0x1 ;  /* 0x0000e00008097a11 */ /* 0x000fc800078008ff */
[----:B------:R-:W-:Y:S01]  /*11b80*/  LEA.HI.X R8, R8, c[0x0][0x384], R11, 0x1, P0 ;  /* 0x0000e10008087a11 */ /* 0x000fe200000f0c0b */
[----:B------:R1:W3:Y:S01]  /*11b90*/  SHFL.IDX PT, R10, R9, RZ, 0x181f ;  /* 0x00181fff090a7589 */ /* 0x0002e200000e0000 */
[----:B------:R-:W-:-:S03]  /*11ba0*/  ISETP.GE.AND P0, PT, R4, R3, PT ;  /* 0x000000030400720c */ /* 0x000fc60003f06270 */
[----:B------:R1:W4:Y:S10]  /*11bb0*/  SHFL.IDX PT, R11, R8, RZ, 0x181f ;  /* 0x00181fff080b7589 */ /* 0x00033400000e0000 */
[----:B------:R-:W-:Y:S05]  /*11bc0*/  @P0 BRA `(.L_x_220) ;  /* 0x000000f000000947 */ /* 0x000fea0003800000 */
[----:B------:R-:W-:Y:S02]  /*11bd0*/  ISETP.GE.AND P1, PT, R6, c[0x0][0x3c8], PT ;  /* 0x0000f20006007a0c */ /* 0x000fe40003f26270 */
[----:B------:R-:W-:-:S02]  /*11be0*/  ISETP.GE.AND P0, PT, R5, c[0x0][0x3c8], PT ;  /* 0x0000f20005007a0c */ /* 0x000fc40003f06270 */
        /* <DEDUP_REMOVED lines=13> */
.L_x_220:
[----:B------:R-:W-:Y:S05]  /*11cc0*/  BSYNC B0 ;  /* 0x0000000000007941 */ /* 0x000fea0003800000 */
.L_x_219:
[----:B------:R-:W-:Y:S01]  /*11cd0*/  IADD3 R0, R4, 0x20, RZ ;  /* 0x0000002004007810 */ /* 0x000fe20007ffe0ff */
[----:B---34-:R3:W4:Y:S01]  /*11ce0*/  SHFL.IDX PT, R11, R8, 0x1, 0x181f ;  /* 0x00381f00080b7f89 */ /* 0x01872200000e0000 */
[----:B------:R-:W-:Y:S02]  /*11cf0*/  BSSY B0, `(.L_x_221) ;  /* 0x0000013000007945 */ /* 0x000fe40003800000 */
[----:B------:R-:W-:Y:S01]  /*11d00*/  ISETP.GE.AND P0, PT, R0, R3, PT ;  /* 0x000000030000720c */ /* 0x000fe20003f06270 */
[----:B------:R3:W1:-:S12]  /*11d10*/  SHFL.IDX PT, R10, R9, 0x1, 0x181f ;  /* 0x00381f00090a7f89 */ /* 0x00065800000e0000 */
        /* <DEDUP_REMOVED lines=16> */
.L_x_222:
[----:B------:R-:W-:Y:S05]  /*11e20*/  BSYNC B0 ;  /* 0x0000000000007941 */ /* 0x000fea0003800000 */
.L_x_221:
[----:B------:R-:W-:Y:S01]  /*11e30*/  IADD3 R0, R4, 0x40, RZ ;  /* 0x0000004004007810 */ /* 0x000fe20007ffe0ff */
[----:B-1--4-:R1:W4:Y:S01]  /*11e40*/  SHFL.IDX PT, R11, R8, 0x2, 0x181f ;  /* 0x00581f00080b7f89 */ /* 0x01232200000e0000 */
[----:B------:R-:W-:Y:S02]  /*11e50*/  BSSY B0, `(.L_x_223) ;  /* 0x0000013000007945 */ /* 0x000fe40003800000 */
[----:B------:R-:W-:Y:S01]  /*11e60*/  ISETP.GE.AND P0, PT, R0, R3, PT ;  /* 0x000000030000720c */ /* 0x000fe20003f06270 */
[----:B------:R1:W3:-:S12]  /*11e70*/  SHFL.IDX PT, R10, R9, 0x2, 0x181f ;  /* 0x00581f00090a7f89 */ /* 0x0002d800000e0000 */
        /* <DEDUP_REMOVED lines=16> */
.L_x_224:
[----:B------:R-:W-:Y:S05]  /*11f80*/  BSYNC B0 ;  /* 0x0000000000007941 */ /* 0x000fea0003800000 */
.L_x_223:
[----:B------:R-:W-:Y:S01]  /*11f90*/  IADD3 R4, R4, 0x60, RZ ;  /* 0x0000006004047810 */ /* 0x000fe20007ffe0ff */
[----:B---34-:R3:W4:Y:S03]  /*11fa0*/  SHFL.IDX PT, R11, R8, 0x3, 0x181f ;  /* 0x00781f00080b7f89 */ /* 0x01872600000e0000 */
[----:B------:R-:W-:Y:S01]  /*11fb0*/  ISETP.GE.AND P0, PT, R4, R3, PT ;  /* 0x000000030400720c */ /* 0x000fe20003f06270 */
[----:B------:R3:W1:-:S12]  /*11fc0*/  SHFL.IDX PT, R10, R9, 0x3, 0x181f ;  /* 0x00781f00090a7f89 */ /* 0x00065800000e0000 */
[----:B------:R-:W-:Y:S05]  /*11fd0*/  @P0 EXIT ;  /* 0x000000000000094d */ /* 0x000fea0003800000 */
[----:B------:R-:W-:Y:S02]  /*11fe0*/  ISETP.GE.AND P0, PT, R6, c[0x0][0x3c8], PT ;  /* 0x0000f20006007a0c */ /* 0x000fe40003f06270 */
[----:B------:R-:W-:-:S11]  /*11ff0*/  ISETP.GE.AND P1, PT, R7, c[0x0][0x3c8], PT ;  /* 0x0000f20007007a0c */ /* 0x000fd60003f26270 */
[----:B------:R-:W-:-:S04]  /*12000*/  @!P0 SHF.R.S32.HI R3, RZ, 0x1f, R6 ;  /* 0x0000001fff038819 */ /* 0x000fc80000011406 */
[----:B------:R-:W-:Y:S01]  /*12010*/  @!P0 LEA.HI R3, R3, R6, RZ, 0x3 ;  /* 0x0000000603038211 */ /* 0x000fe200078f18ff */
[----:B-1--4-:R-:W-:-:S03]  /*12020*/  @!P1 IMAD.WIDE R6, R7, 0x2, R10 ;  /* 0x0000000207069825 */ /* 0x012fc600078e020a */
        /* <DEDUP_REMOVED lines=8> */
[----:B-1----:R-:W-:-:S05]  /*120b0*/  LOP3.LUT R3, R0, 0xfffffff8, RZ, 0xc0, !PT ;  /* 0xfffffff800037812 */ /* 0x002fca00078ec0ff */
[----:B------:R-:W-:-:S05]  /*120c0*/  IMAD.WIDE R10, R3, 0x2, R10 ;  /* 0x00000002030a7825 */ /* 0x000fca00078e020a */
[----:B------:R-:W-:Y:S01]  /*120d0*/  ST.E.128 [R10.64], RZ ;  /* 0x000000ff0a007985 */ /* 0x000fe2000c101d16 */
[----:B------:R-:W-:Y:S05]  /*120e0*/  EXIT ;  /* 0x000000000000794d */ /* 0x000fea0003800000 */
.L_x_225:
        /* <DEDUP_REMOVED lines=9> */
.L_x_1700:


//--------------------- .text._ZN7cutlass13device_kernelIN5flash19enable_sm80_to_sm89INS1_16FlashAttnFwdSm80INS1_25CollectiveMainloopFwdSm80ILi8ELi1ELb0EN4cute5tupleIJNS5_1CILi128EEENS7_ILi64EEENS7_ILi192EEEEEELi192ENS_10bfloat16_tEfNS_4arch4Sm80ELb0ELb1ELb1ELb1ELb1ELb0ELb1ELb0EEENS1_21CollectiveEpilogueFwdINS6_IJS8_SA_S9_EEENS6_IJNS7_ILi1EEESI_SI_EEESC_SE_Li256ELb1ELb1ELb0ELb0EEENS1_19SingleTileSchedulerILb1ELb0ELb1ELi128EEEEEEEEEvNT_6ParamsE --------------------------
	.section	.text._ZN7cutlass13device_kernelIN5flash19enable_sm80_to_sm89INS1_16FlashAttnFwdSm80INS1_25CollectiveMainloopFwdSm80ILi8ELi1ELb0EN4cute5tupleIJNS5_1CILi128EEENS7_ILi64EEENS7_ILi192EEEEEELi192ENS_10bfloat16_tEfNS_4arch4Sm80ELb0ELb1ELb1ELb1ELb1ELb0ELb1ELb0EEENS1_21CollectiveEpilogueFwdINS6_IJS8_SA_S9_EEENS6_IJNS7_ILi1EEESI_SI_EEESC_SE_Li256ELb1ELb1ELb0ELb0EEENS1_19SingleTileSchedulerILb1ELb0ELb1ELi128EEEEEEEEEvNT_6ParamsE,"ax",@progbits
	.sectioninfo	@"SHI_REGISTERS=255"
	.align	128
.text._ZN7cutlass13device_kernelIN5flash19enable_sm80_to_sm89INS1_16FlashAttnFwdSm80INS1_25CollectiveMainloopFwdSm80ILi8ELi1ELb0EN4cute5tupleIJNS5_1CILi128EEENS7_ILi64EEENS7_ILi192EEEEEELi192ENS_10bfloat16_tEfNS_4arch4Sm80ELb0ELb1ELb1ELb1ELb1ELb0ELb1ELb0EEENS1_21CollectiveEpilogueFwdINS6_IJS8_SA_S9_EEENS6_IJNS7_ILi1EEESI_SI_EEESC_SE_Li256ELb1ELb1ELb0ELb0EEENS1_19SingleTileSchedulerILb1ELb0ELb1ELi128EEEEEEEEEvNT_6ParamsE:
        .type           _ZN7cutlass13device_kernelIN5flash19enable_sm80_to_sm89INS1_16FlashAttnFwdSm80INS1_25CollectiveMainloopFwdSm80ILi8ELi1ELb0EN4cute5tupleIJNS5_1CILi128EEENS7_ILi64EEENS7_ILi192EEEEEELi192ENS_10bfloat16_tEfNS_4arch4Sm80ELb0ELb1ELb1ELb1ELb1ELb0ELb1ELb0EEENS1_21CollectiveEpilogueFwdINS6_IJS8_SA_S9_EEENS6_IJNS7_ILi1EEESI_SI_EEESC_SE_Li256ELb1ELb1ELb0ELb0EEENS1_19SingleTileSchedulerILb1ELb0ELb1ELi128EEEEEEEEEvNT_6ParamsE,@function
        .size           _ZN7cutlass13device_kernelIN5flash19enable_sm80_to_sm89INS1_16FlashAttnFwdSm80INS1_25CollectiveMainloopFwdSm80ILi8ELi1ELb0EN4cute5tupleIJNS5_1CILi128EEENS7_ILi64EEENS7_ILi192EEEEEELi192ENS_10bfloat16_tEfNS_4arch4Sm80ELb0ELb1ELb1ELb1ELb1ELb0ELb1ELb0EEENS1_21CollectiveEpilogueFwdINS6_IJS8_SA_S9_EEENS6_IJNS7_ILi1EEESI_SI_EEESC_SE_Li256ELb1ELb1ELb0ELb0EEENS1_19SingleTileSchedulerILb1ELb0ELb1ELi128EEEEEEEEEvNT_6ParamsE,(.L_x_1701 - _ZN7cutlass13device_kernelIN5flash19enable_sm80_to_sm89INS1_16FlashAttnFwdSm80INS1_25CollectiveMainloopFwdSm80ILi8ELi1ELb0EN4cute5tupleIJNS5_1CILi128EEENS7_ILi64EEENS7_ILi192EEEEEELi192ENS_10bfloat16_tEfNS_4arch4Sm80ELb0ELb1ELb1ELb1ELb1ELb0ELb1ELb0EEENS1_21CollectiveEpilogueFwdINS6_IJS8_SA_S9_EEENS6_IJNS7_ILi1EEESI_SI_EEESC_SE_Li256ELb1ELb1ELb0ELb0EEENS1_19SingleTileSchedulerILb1ELb0ELb1ELi128EEEEEEEEEvNT_6ParamsE)
        .other          _ZN7cutlass13device_kernelIN5flash19enable_sm80_to_sm89INS1_16FlashAttnFwdSm80INS1_25CollectiveMainloopFwdSm80ILi8ELi1ELb0EN4cute5tupleIJNS5_1CILi128EEENS7_ILi64EEENS7_ILi192EEEEEELi192ENS_10bfloat16_tEfNS_4arch4Sm80ELb0ELb1ELb1ELb1ELb1ELb0ELb1ELb0EEENS1_21CollectiveEpilogueFwdINS6_IJS8_SA_S9_EEENS6_IJNS7_ILi1EEESI_SI_EEESC_SE_Li256ELb1ELb1ELb0ELb0EEENS1_19SingleTileSchedulerILb1ELb0ELb1ELi128EEEEEEEEEvNT_6ParamsE,@"STO_CUDA_ENTRY STV_DEFAULT"
_ZN7cutlass13device_kernelIN5flash19enable_sm80_to_sm89INS1_16FlashAttnFwdSm80INS1_25CollectiveMainloopFwdSm80ILi8ELi1ELb0EN4cute5tupleIJNS5_1CILi128EEENS7_ILi64EEENS7_ILi192EEEEEELi192ENS_10bfloat16_tEfNS_4arch4Sm80ELb0ELb1ELb1ELb1ELb1ELb0ELb1ELb0EEENS1_21CollectiveEpilogueFwdINS6_IJS8_SA_S9_EEENS6_IJNS7_ILi1EEESI_SI_EEESC_SE_Li256ELb1ELb1ELb0ELb0EEENS1_19SingleTileSchedulerILb1ELb0ELb1ELi128EEEEEEEEEvNT_6ParamsE:
        /* <DEDUP_REMOVED lines=11> */
[----:B------:R-:W-:Y:S05]  /*00b0*/  @!P0 BRA `(.L_x_226) ;  /* 0x000001c000008947 */ /* 0x000fea0003800000 */
[----:B---3--:R-:W-:-:S04]  /*00c0*/  ISETP.NE.U32.AND P0, PT, RZ, c[0x0][0x568], PT ;  /* 0x00015a00ff007a0c */ /* 0x008fc80003f05070 */
[----:B------:R-:W-:-:S13]  /*00d0*/  ISETP.NE.AND.EX P0, PT, RZ, c[0x0][0x56c], PT, P0 ;  /* 0x00015b00ff007a0c */ /* 0x000fda0003f05300 */
[----:B------:R-:W-:Y:S05]  /*00e0*/  @!P0 BRA `(.L_x_227) ;  /* 0x0000005000008947 */ /* 0x000fea0003800000 */
[----:B------:R-:W-:Y:S02]  /*00f0*/  MOV R2, UR4 ;  /* 0x0000000400027c02 */ /* 0x000fe40008000f00 */
[----:B------:R-:W-:-:S05]  /*0100*/  MOV R3, UR5 ;  /* 0x0000000500037c02 */ /* 0x000fca0008000f00 */
[----:B------:R-:W2:Y:S02]  /*0110*/  LDG.E R2, [R2.64] ;  /* 0x0000001402027981 */ /* 0x000ea4000c1e1900 */
[----:B--2---:R1:W2:Y:S02]  /*0120*/  R2UR UR5, R2 ;  /* 0x00000000020573c2 */ /* 0x0042a400000e0000 */
[----:B-12---:R-:W-:Y:S05]  /*0130*/  BRA `(.L_x_228) ;  /* 0x000000e000007947 */ /* 0x006fea0003800000 */
.L_x_227:
        /* <DEDUP_REMOVED lines=13> */
.L_x_229:
[----:B------:R-:W-:Y:S02]  /*0210*/  ULDC UR5, c[0x0][0x54c] ;  /* 0x0001530000057ab9 */ /* 0x000fe40000000800 */
.L_x_228:
[----:B------:R-:W-:Y:S02]  /*0220*/  ULDC UR4, c[0x0][0x548] ;  /* 0x0001520000047ab9 */ /* 0x000fe40000000800 */
[----:B------:R-:W-:-:S02]  /*0230*/  USHF.L.U32 UR26, UR27, 0x7, URZ ;  /* 0x000000071b1a7899 */ /* 0x000fc4000800063f */
[----:B------:R-:W-:-:S04]  /*0240*/  UIMAD UR4, UR5, UR4, URZ ;  /* 0x00000004050472a4 */ /* 0x000fc8000f8e023f */
[----:B------:R-:W-:-:S04]  /*0250*/  UISETP.GE.AND UP0, UPT, UR26, UR4, UPT ;  /* 0x000000041a00728c */ /* 0x000fc8000bf06270 */
[----:B------:R-:W-:Y:S01]  /*0260*/  USEL UR13, UR13, 0xffffffff, !UP0 ;  /* 0xffffffff0d0d7887 */ /* 0x000fe2000c000000 */
[----:B------:R-:W-:Y:S05]  /*0270*/  BRA `(.L_x_230) ;  /* 0x000001b000007947 */ /* 0x000fea0003800000 */
.L_x_226:
        /* <DEDUP_REMOVED lines=8> */
.L_x_231:
        /* <DEDUP_REMOVED lines=13> */
.L_x_233:
[----:B------:R-:W-:Y:S02]  /*03d0*/  ULDC UR5, c[0x0][0x54c] ;  /* 0x0001530000057ab9 */ /* 0x000fe40000000800 */
.L_x_232:
[----:B------:R-:W-:Y:S02]  /*03e0*/  ULDC UR4, c[0x0][0x548] ;  /* 0x0001520000047ab9 */ /* 0x000fe40000000800 */
[----:B------:R-:W-:-:S02]  /*03f0*/  USHF.L.U32 UR26, UR27, 0x7, URZ ;  /* 0x000000071b1a7899 */ /* 0x000fc4000800063f */
[----:B------:R-:W-:-:S04]  /*0400*/  UIMAD UR4, UR5, UR4, URZ ;  /* 0x00000004050472a4 */ /* 0x000fc8000f8e023f */
[----:B------:R-:W-:-:S04]  /*0410*/  UISETP.GE.AND UP0, UPT, UR26, UR4, UPT ;  /* 0x000000041a00728c */ /* 0x000fc8000bf06270 */
[----:B------:R-:W-:-:S06]  /*0420*/  USEL UR13, UR13, 0xffffffff, !UP0 ;  /* 0xffffffff0d0d7887 */ /* 0x000fcc000c000000 */
.L_x_230:
[----:B------:R-:W-:-:S13]  /*0430*/  ISETP.LE.AND P0, PT, RZ, UR13, PT ;  /* 0x0000000dff007c0c */ /* 0x000fda000bf03270 */
[----:B------:R-:W-:Y:S05]  /*0440*/  @!P0 EXIT ;  /* 0x000000000000894d */ /* 0x000fea0003800000 */
[----:B------:R-:W-:Y:S02]  /*0450*/  ULDC.64 UR8, c[0x0][0x370] ;  /* 0x0000dc0000087ab9 */ /* 0x000fe40000000a00 */
[----:B------:R-:W-:Y:S02]  /*0460*/  ULDC.64 UR4, c[0x0][0x360] ;  /* 0x0000d80000047ab9 */ /* 0x000fe40000000a00 */
[----:B------:R-:W-:Y:S02]  /*0470*/  UISETP.NE.U32.AND UP1, UPT, URZ, UR8, UPT ;  /* 0x000000083f00728c */ /* 0x000fe4000bf25070 */
[----:B------:R-:W-:Y:S02]  /*0480*/  UISETP.NE.U32.AND UP0, UPT, URZ, UR4, UPT ;  /* 0x000000043f00728c */ /* 0x000fe4000bf05070 */
[----:B------:R-:W-:Y:S02]  /*0490*/  ULDC.64 UR6, c[0x0][0x348] ;  /* 0x0000d20000067ab9 */ /* 0x000fe40000000a00 */
[----:B------:R-:W-:-:S02]  /*04a0*/  UISETP.NE.U32.AND UP3, UPT, URZ, UR6, UPT ;  /* 0x000000063f00728c */ /* 0x000fc4000bf65070 */
[----:B------:R-:W-:Y:S02]  /*04b0*/  UISETP.NE.AND.EX UP1, UPT, URZ, UR9, UPT, UP1 ;  /* 0x000000093f00728c */ /* 0x000fe4000bf25310 */
[----:B------:R-:W-:Y:S02]  /*04c0*/  UISETP.NE.AND.EX UP0, UPT, URZ, UR5, UPT, UP0 ;  /* 0x000000053f00728c */ /* 0x000fe4000bf05300 */
[----:B------:R-:W-:Y:S02]  /*04d0*/  UISETP.NE.AND.EX UP3, UPT, URZ, UR7, UPT, UP3 ;  /* 0x000000073f00728c */ /* 0x000fe4000bf65330 */
[----:B------:R-:W-:Y:S01]  /*04e0*/  ULDC.64 UR8, c[0x0][0x370] ;  /* 0x0000dc0000087ab9 */ /* 0x000fe20000000a00 */
[----:B------:R-:W-:Y:S01]  /*04f0*/  PLOP3.LUT P2, PT, PT, PT, UP1, 0x80, 0x0 ;  /* 0x000000000000781c */ /* 0x000fe20003f4f018 */
[----:B------:R-:W-:Y:S01]  /*0500*/  ULDC.64 UR6, c[0x0][0x348] ;  /* 0x0000d20000067ab9 */ /* 0x000fe20000000a00 */
[----:B------:R-:W-:Y:S01]  /*0510*/  PLOP3.LUT P0, PT, PT, PT, UP0, 0x80, 0x0 ;  /* 0x000000000000781c */ /* 0x000fe20003f0f008 */
[----:B------:R-:W-:Y:S01]  /*0520*/  ULDC.64 UR4, c[0x0][0x360] ;  /* 0x0000d80000047ab9 */ /* 0x000fe20000000a00 */
[----:B------:R-:W-:Y:S01]  /*0530*/  PLOP3.LUT P1, PT, PT, PT, UP3, 0x80, 0x0 ;  /* 0x000000000000781c */ /* 0x000fe20003f2f038 */
[----:B------:R-:W-:-:S02]  /*0540*/  @UP1 UIMAD.WIDE UR8, UR13, UR14, UR8 ;  /* 0x0000000e0d0812a5 */ /* 0x000fc4000f8e0208 */
[----:B------:R-:W-:Y:S02]  /*0550*/  @UP0 UIMAD.WIDE UR4, UR13, UR14, UR4 ;  /* 0x0000000e0d0402a5 */ /* 0x000fe4000f8e0204 */
[----:B------:R-:W-:Y:S02]  /*0560*/  UIMAD.WIDE UR6, UR13, UR14, UR6 ;  /* 0x0000000e0d0672a5 */ /* 0x000fe4000f8e0206 */
[----:B------:R-:W-:Y:S02]  /*0570*/  IMAD.U32 R8, RZ, RZ, UR8 ;  /* 0x00000008ff087e24 */ /* 0x000fe4000f8e00ff */
[----:B------:R-:W-:Y:S01]  /*0580*/  IMAD.U32 R9, RZ, RZ, UR9 ;  /* 0x00000009ff097e24 */ /* 0x000fe2000f8e00ff */
[----:B------:R-:W-:Y:S01]  /*0590*/  MOV R6, UR4 ;  /* 0x0000000400067c02 */ /* 0x000fe20008000f00 */
[----:B------:R-:W-:Y:S01]  /*05a0*/  IMAD.U32 R7, RZ, RZ, UR5 ;  /* 0x00000005ff077e24 */ /* 0x000fe2000f8e00ff */
[----:B------:R-:W-:Y:S01]  /*05b0*/  MOV R4, UR6 ;  /* 0x0000000600047c02 */ /* 0x000fe20008000f00 */
[----:B------:R-:W-:Y:S01]  /*05c0*/  IMAD.U32 R5, RZ, RZ, UR7 ;  /* 0x00000007ff057e24 */ /* 0x000fe2000f8e00ff */
[----:B------:R-:W2:Y:S04]  /*05d0*/  @P2 LDG.E R3, [R8.64] ;  /* 0x0000001408032981 */ /* 0x000ea8000c1e1900 */
[----:B------:R-:W3:Y:S04]  /*05e0*/  @P0 LDG.E R0, [R6.64] ;  /* 0x0000001406000981 */ /* 0x000ee8000c1e1900 */
[----:B------:R-:W4:Y:S01]  /*05f0*/  @P1 LDG.E R2, [R4.64] ;  /* 0x0000001404021981 */ /* 0x000f22000c1e1900 */
[----:B------:R-:W1:Y:S01]  /*0600*/  S2UR UR10, SR_CTAID.Y ;  /* 0x00000000000a79c3 */ /* 0x000e620000002600 */
[----:B------:R-:W-:-:S02]  /*0610*/  UMOV UR11, URZ ;  /* 0x0000003f000b7c82 */ /* 0x000fc40008000000 */
[----:B------:R-:W-:Y:S02]  /*0620*/  ULDC UR12, c[0x0][0x168] ;  /* 0x00005a00000c7ab9 */ /* 0x000fe40000000800 */
[----:B------:R-:W-:Y:S02]  /*0630*/  UMOV UR9, URZ ;  /* 0x0000003f00097c82 */ /* 0x000fe40008000000 */
[----:B------:R-:W-:Y:S02]  /*0640*/  ULDC UR4, c[0x0][0x2ac] ;  /* 0x0000ab0000047ab9 */ /* 0x000fe40000000800 */
[----:B------:R-:W-:Y:S02]  /*0650*/  ULDC UR8, c[0x0][0x1d0] ;  /* 0x0000740000087ab9 */ /* 0x000fe40000000800 */
[----:B------:R-:W-:Y:S02]  /*0660*/  UIMAD UR8, UR4, UR8, URZ ;  /* 0x00000008040872a4 */ /* 0x000fe4000f8e023f */
[----:B-1----:R-:W-:Y:S01]  /*0670*/  USHF.R.S32.HI UR18, URZ, 0x1f, UR10 ;  /* 0x0000001f3f127899 */ /* 0x002fe2000801140a */
[----:B--2---:R1:W2:Y:S08]  /*0680*/  @P2 R2UR UR11, R3 ;  /* 0x00000000030b23c2 */ /* 0x0042b000000e0000 */
[----:B---3--:R1:W3:Y:S08]  /*0690*/  @P0 R2UR UR12, R0 ;  /* 0x00000000000c03c2 */ /* 0x0082f000000e0000 */
[----:B----4-:R1:W4:Y:S02]  /*06a0*/  @P1 R2UR UR9, R2 ;  /* 0x00000000020913c2 */ /* 0x01032400000e0000 */
[----:B-1--4-:R-:W-:Y:S05]  /*06b0*/  @P0 BRA `(.L_x_234) ;  /* 0x0000006000000947 */ /* 0x012fea0003800000 */
[----:B------:R-:W-:Y:S05]  /*06c0*/  @!P1 BRA `(.L_x_234) ;  /* 0x0000005000009947 */ /* 0x000fea0003800000 */
[----:B------:R-:W4:Y:S04]  /*06d0*/  LDG.E R0, [R4.64] ;  /* 0x0000001404007981 */ /* 0x000f28000c1e1900 */
[----:B------:R-:W5:Y:S01]  /*06e0*/  LDG.E R2, [R4.64+0x4] ;  /* 0x0000041404027981 */ /* 0x000f62000c1e1900 */
[----:B---34-:R-:W1:Y:S08]  /*06f0*/  R2UR UR12, R0 ;  /* 0x00000000000c73c2 */ /* 0x018e7000000e0000 */
[----:B-----5:R-:W1:Y:S02]  /*0700*/  R2UR UR4, R2 ;  /* 0x00000000020473c2 */ /* 0x020e6400000e0000 */
[----:B-1----:R-:W-:-:S06]  /*0710*/  UIADD3 UR12, -UR12, UR4, URZ ;  /* 0x000000040c0c7290 */ /* 0x002fcc000fffe13f */
.L_x_234:
[----:B------:R-:W-:-:S04]  /*0720*/  ISETP.NE.U32.AND P0, PT, RZ, c[0x0][0x368], PT ;  /* 0x0000da00ff007a0c */ /* 0x000fc80003f05070 */
[----:B------:R-:W-:-:S13]  /*0730*/  ISETP.NE.AND.EX P0, PT, RZ, c[0x0][0x36c], PT, P0 ;  /* 0x0000db00ff007a0c */ /* 0x000fda0003f05300 */
[----:B------:R-:W-:Y:S05]  /*0740*/  @!P0 BRA `(.L_x_235) ;  /* 0x0000007000008947 */ /* 0x000fea0003800000 */
[----:B------:R-:W-:Y:S02]  /*0750*/  ULDC.64 UR4, c[0x0][0x368] ;  /* 0x0000da0000047ab9 */ /* 0x000fe40000000a00 */
[----:B------:R-:W-:-:S06]  /*0760*/  UIMAD.WIDE UR4, UR13, UR14, UR4 ;  /* 0x0000000e0d0472a5 */ /* 0x000fcc000f8e0204 */
[----:B------:R-:W-:Y:S02]  /*0770*/  MOV R2, UR4 ;  /* 0x0000000400027c02 */ /* 0x000fe40008000f00 */
[----:B------:R-:W-:-:S05]  /*0780*/  MOV R3, UR5 ;  /* 0x0000000500037c02 */ /* 0x000fca0008000f00 */
[----:B------:R-:W4:Y:S02]  /*0790*/  LDG.E R2, [R2.64] ;  /* 0x0000001402027981 */ /* 0x000f24000c1e1900 */
[----:B----4-:R1:W4:Y:S02]  /*07a0*/  R2UR UR8, R2 ;  /* 0x00000000020873c2 */ /* 0x01032400000e0000 */
[----:B-1--4-:R-:W-:Y:S05]  /*07b0*/  BRA `(.L_x_236) ;  /* 0x000000c000007947 */ /* 0x012fea0003800000 */
.L_x_235:
[----:B------:R-:W-:-:S04]  /*07c0*/  ISETP.NE.U32.AND P0, PT, RZ, c[0x0][0x350], PT ;  /* 0x0000d400ff007a0c */ /* 0x000fc80003f05070 */
[----:B------:R-:W-:-:S13]  /*07d0*/  ISETP.NE.AND.EX P0, PT, RZ, c[0x0][0x354], PT, P0 ;  /* 0x0000d500ff007a0c */ /* 0x000fda0003f05300 */
[----:B------:R-:W-:Y:S05]  /*07e0*/  @!P0 BRA `(.L_x_236) ;  /* 0x0000009000008947 */ /* 0x000fea0003800000 */
[----:B------:R-:W-:Y:S02]  /*07f0*/  ULDC.64 UR4, c[0x0][0x350] ;  /* 0x0000d40000047ab9 */ /* 0x000fe40000000a00 */
[----:B------:R-:W-:-:S06]  /*0800*/  UIMAD.WIDE UR4, UR13, UR14, UR4 ;  /* 0x0000000e0d0472a5 */ /* 0x000fcc000f8e0204 */
[----:B------:R-:W-:Y:S02]  /*0810*/  MOV R4, UR4 ;  /* 0x0000000400047c02 */ /* 0x000fe40008000f00 */
[----:B------:R-:W-:-:S05]  /*0820*/  MOV R5, UR5 ;  /* 0x0000000500057c02 */ /* 0x000fca0008000f00 */
[----:B------:R-:W4:Y:S04]  /*0830*/  LDG.E R2, [R4.64] ;  /* 0x0000001404027981 */ /* 0x000f28000c1e1900 */
[----:B------:R-:W5:Y:S01]  /*0840*/  LDG.E R0, [R4.64+0x4] ;  /* 0x0000041404007981 */ /* 0x000f62000c1e1900 */
[----:B----4-:R-:W1:Y:S08]  /*0850*/  R2UR UR4, R2 ;  /* 0x00000000020473c2 */ /* 0x010e7000000e0000 */
[----:B-----5:R-:W1:Y:S02]  /*0860*/  R2UR UR8, R0 ;  /* 0x00000000000873c2 */ /* 0x020e6400000e0000 */
[----:B-1----:R-:W-:-:S06]  /*0870*/  UIADD3 UR8, -UR4, UR8, URZ ;  /* 0x0000000804087290 */ /* 0x002fcc000fffe13f */
.L_x_236:
[----:B------:R-:W-:Y:S02]  /*0880*/  ULDC UR4, c[0x0][0x2c4] ;  /* 0x0000b10000047ab9 */ /* 0x000fe40000000800 */
[----:B------:R-:W-:-:S02]  /*0890*/  UISETP.NE.AND UP2, UPT, UR4, 0x1, UPT ;  /* 0x000000010400788c */ /* 0x000fc4000bf45270 */
[----:B------:R-:W-:Y:S02]  /*08a0*/  ULDC.64 UR6, c[0x0][0x2c8] ;  /* 0x0000b20000067ab9 */ /* 0x000fe40000000a00 */
[----:B------:R-:W-:Y:S02]  /*08b0*/  ULDC.64 UR4, c[0x0][0x328] ;  /* 0x0000ca0000047ab9 */ /* 0x000fe40000000a00 */
[----:B------:R-:W-:Y:S02]  /*08c0*/  UISETP.GE.AND UP1, UPT, UR5, 0x1, UPT ;  /* 0x000000010500788c */ /* 0x000fe4000bf26270 */
[----:B--2---:R-:W-:Y:S02]  /*08d0*/  UIADD3 UR8, -UR11, UR8, URZ ;  /* 0x000000080b087290 */ /* 0x004fe4000fffe13f */
[----:B------:R-:W-:Y:S02]  /*08e0*/  UIADD3 UR15, UR26, 0x7f, URZ ;  /* 0x0000007f1a0f7890 */ /* 0x000fe4000fffe03f */
[----:B------:R-:W-:Y:S01]  /*08f0*/  @UP2 UIADD3 UR16, UR26, 0x7f, URZ ;  /* 0x0000007f1a102890 */ /* 0x000fe2000fffe03f */
[----:B------:R-:W-:-:S03]  /*0900*/  PLOP3.LUT P0, PT, PT, PT, UP1, 0x40, 0x0 ;  /* 0x000000000000781c */ /* 0x000fc60003f0e818 */
[----:B------:R-:W-:Y:S02]  /*0910*/  UIMAD.WIDE.U32 UR16, UR16, UR6, URZ ;  /* 0x00000006101072a5 */ /* 0x000fe4000f8e003f */
[----:B---3--:R-:W-:Y:S02]  /*0920*/  UIADD3 UR6, UR8, 0x1, -UR12 ;  /* 0x0000000108067890 */ /* 0x008fe4000fffe80c */
[----:B------:R-:W-:-:S04]  /*0930*/  @UP2 USHF.R.U32.HI UR15, URZ, UR7, UR17 ;  /* 0x000000073f0f2299 */ /* 0x000fc80008011611 */
[----:B------:R-:W-:-:S04]  /*0940*/  UIADD3 UR6, UR6, UR15, URZ ;  /* 0x0000000f06067290 */ /* 0x000fc8000fffe03f */
[----:B------:R-:W-:Y:S01]  /*0950*/  UIADD3 UR4, UR6, UR4, URZ ;  /* 0x0000000406047290 */ /* 0x000fe2000fffe03f */
[----:B------:R-:W-:Y:S05]  /*0960*/  @P0 BRA `(.L_x_237) ;  /* 0x0000012000000947 */ /* 0x000fea0003800000 */
[----:B------:R-:W-:Y:S01]  /*0970*/  ISETP.LT.AND P0, PT, RZ, UR6, PT ;  /* 0x00000006ff007c0c */ /* 0x000fe2000bf01270 */
[----:B------:R-:W-:-:S12]  /*0980*/  UIADD3 UR15, UR6, -0x1, URZ ;  /* 0xffffffff060f7890 */ /* 0x000fd8000fffe03f */
[----:B------:R-:W-:Y:S05]  /*0990*/  @P0 BRA `(.L_x_238) ;  /* 0x0000007000000947 */ /* 0x000fea0003800000 */
[----:B------:R-:W-:Y:S02]  /*09a0*/  UISETP.NE.AND UP0, UPT, UR5, 0x1, UPT ;  /* 0x000000010500788c */ /* 0x000fe4000bf05270 */
[----:B------:R-:W-:-:S03]  /*09b0*/  UIADD3 UR15, -UR6, URZ, URZ ;  /* 0x0000003f060f7290 */ /* 0x000fc6000fffe13f */
[----:B------:R-:W-:Y:S02]  /*09c0*/  ULDC.64 UR6, c[0x0][0x330] ;  /* 0x0000cc0000067ab9 */ /* 0x000fe40000000a00 */
[----:B------:R-:W-:-:S04]  /*09d0*/  UIMAD.WIDE.U32 UR16, UR15, UR6, URZ ;  /* 0x000000060f1072a5 */ /* 0x000fc8000f8e003f */
[----:B------:R-:W-:-:S04]  /*09e0*/  @UP0 USHF.R.U32.HI UR15, URZ, UR7, UR17 ;  /* 0x000000073f0f0299 */ /* 0x000fc80008011611 */
[----:B------:R-:W-:Y:S01]  /*09f0*/  ULOP3.LUT UR15, URZ, UR15, URZ, 0x33, !UPT ;  /* 0x0000000f3f0f7292 */ /* 0x000fe2000f8e333f */
[----:B------:R-:W-:Y:S05]  /*0a00*/  BRA `(.L_x_239) ;  /* 0x0000004000007947 */ /* 0x000fea0003800000 */
.L_x_238:
[----:B------:R-:W-:Y:S02]  /*0a10*/  UISETP.NE.AND UP0, UPT, UR5, 0x1, UPT ;  /* 0x000000010500788c */ /* 0x000fe4000bf05270 */
[----:B------:R-:W-:Y:S02]  /*0a20*/  ULDC.64 UR6, c[0x0][0x330] ;  /* 0x0000cc0000067ab9 */ /* 0x000fe40000000a00 */
[----:B------:R-:W-:-:S07]  /*0a30*/  UIMAD.WIDE.U32 UR16, UR15, UR6, URZ ;  /* 0x000000060f1072a5 */ /* 0x000fce000f8e003f */
[----:B------:R-:W-:Y:S02]  /*0a40*/  @UP0 USHF.R.U32.HI UR15, URZ, UR7, UR17 ;  /* 0x000000073f0f0299 */ /* 0x000fe40008011611 */
.L_x_239:
[----:B------:R-:W-:Y:S02]  /*0a50*/  ULDC UR6, c[0x0][0x32c] ;  /* 0x0000cb0000067ab9 */ /* 0x000fe40000000800 */
[----:B------:R-:W-:-:S04]  /*0a60*/  UIMAD UR6, UR15, UR5, UR6 ;  /* 0x000000050f0672a4 */ /* 0x000fc8000f8e0206 */
[----:B------:R-:W-:-:S04]  /*0a70*/  UISETP.LT.AND UP0, UPT, UR4, UR6, UPT ;  /* 0x000000060400728c */ /* 0x000fc8000bf01270 */
[----:B------:R-:W-:Y:S02]  /*0a80*/  USEL UR4, UR4, UR6, UP0 ;  /* 0x0000000604047287 */ /* 0x000fe40008000000 */
.L_x_237:
[----:B------:R-:W-:Y:S01]  /*0a90*/  UIADD3 UR17, UR8, 0x3f, URZ ;  /* 0x0000003f08117890 */ /* 0x000fe2000fffe03f */
[----:B------:R-:W-:Y:S01]  /*0aa0*/  PLOP3.LUT P0, PT, PT, PT, UP1, 0x40, 0x0 ;  /* 0x000000000000781c */ /* 0x000fe20003f0e818 */
[----:B------:R-:W-:Y:S02]  /*0ab0*/  UIADD3 UR15, UR4, 0x3f, URZ ;  /* 0x0000003f040f7890 */ /* 0x000fe4000fffe03f */
[----:B------:R-:W-:Y:S02]  /*0ac0*/  ULDC.64 UR6, c[0x0][0x2c8] ;  /* 0x0000b20000067ab9 */ /* 0x000fe40000000a00 */
[----:B------:R-:W-:Y:S02]  /*0ad0*/  UIMAD.WIDE.U32 UR22, UR26, UR6, URZ ;  /* 0x000000061a1672a5 */ /* 0x000fe4000f8e003f */
[----:B------:R-:W-:Y:S02]  /*0ae0*/  USHF.R.S32.HI UR16, URZ, 0x1f, UR17 ;  /* 0x0000001f3f107899 */ /* 0x000fe40008011411 */
[----:B------:R-:W-:-:S02]  /*0af0*/  USHF.R.S32.HI UR6, URZ, 0x1f, UR15 ;  /* 0x0000001f3f067899 */ /* 0x000fc4000801140f */
[----:B------:R-:W-:Y:S02]  /*0b00*/  ULEA.HI UR16, UR16, UR17, URZ, 0x6 ;  /* 0x0000001110107291 */ /* 0x000fe4000f8f303f */
[----:B------:R-:W-:Y:S02]  /*0b10*/  ULEA.HI UR6, UR6, UR15, URZ, 0x6 ;  /* 0x0000000f06067291 */ /* 0x000fe4000f8f303f */
[----:B------:R-:W-:Y:S02]  /*0b20*/  UMOV UR4, UR26 ;  /* 0x0000001a00047c82 */ /* 0x000fe40008000000 */
[----:B------:R-:W-:Y:S02]  /*0b30*/  @UP2 USHF.R.U32.HI UR4, URZ, UR7, UR23 ;  /* 0x000000073f042299 */ /* 0x000fe40008011617 */
[----:B------:R-:W-:Y:S02]  /*0b40*/  USHF.R.S32.HI UR16, URZ, 0x6, UR16 ;  /* 0x000000063f107899 */ /* 0x000fe40008011410 */
[----:B------:R-:W-:-:S02]  /*0b50*/  USHF.R.S32.HI UR22, URZ, 0x6, UR6 ;  /* 0x000000063f167899 */ /* 0x000fc40008011406 */
[----:B------:R-:W-:Y:S02]  /*0b60*/  UIADD3 UR23, UR8, -UR12, URZ ;  /* 0x8000000c08177290 */ /* 0x000fe4000fffe03f */
[----:B------:R-:W-:Y:S02]  /*0b70*/  UISETP.LT.AND UP0, UPT, UR16, UR22, UPT ;  /* 0x000000161000728c */ /* 0x000fe4000bf01270 */
[----:B------:R-:W-:Y:S02]  /*0b80*/  UIADD3 UR7, UR23, UR4, URZ ;  /* 0x0000000417077290 */ /* 0x000fe4000fffe03f */
[----:B------:R-:W-:Y:S02]  /*0b90*/  ULDC UR6, c[0x0][0x324] ;  /* 0x0000c90000067ab9 */ /* 0x000fe40000000800 */
[----:B------:R-:W-:Y:S02]  /*0ba0*/  USEL UR22, UR16, UR22, UP0 ;  /* 0x0000001610167287 */ /* 0x000fe40008000000 */
[----:B------:R-:W-:Y:S01]  /*0bb0*/  UIADD3 UR6, UR7, -UR6, URZ ;  /* 0x8000000607067290 */ /* 0x000fe2000fffe03f */
[----:B------:R-:W-:Y:S05]  /*0bc0*/  @P0 BRA `(.L_x_240) ;  /* 0x0000014000000947 */ /* 0x000fea0003800000 */
[----:B------:R-:W-:-:S06]  /*0bd0*/  UISETP.GT.AND UP0, UPT, UR7, -0x1, UPT ;  /* 0xffffffff0700788c */ /* 0x000fcc000bf04270 */
[----:B------:R-:W-:-:S13]  /*0be0*/  PLOP3.LUT P0, PT, PT, PT, UP0, 0x80, 0x0 ;  /* 0x000000000000781c */ /* 0x000fda0003f0f008 */
[----:B------:R-:W-:Y:S05]  /*0bf0*/  @P0 BRA `(.L_x_241) ;  /* 0x0000008000000947 */ /* 0x000fea0003800000 */
        /* <DEDUP_REMOVED lines=8> */
.L_x_241:
[----:B------:R-:W-:-:S03]  /*0c80*/  UISETP.NE.AND UP0, UPT, UR5, 0x1, UPT ;  /* 0x000000010500788c */ /* 0x000fc6000bf05270 */
[----:B------:R-:W-:Y:S02]  /*0c90*/  ULDC.64 UR4, c[0x0][0x330] ;  /* 0x0000cc0000047ab9 */ /* 0x000fe40000000a00 */
[----:B------:R-:W-:-:S07]  /*0ca0*/  UIMAD.WIDE.U32 UR16, UR7, UR4, URZ ;  /* 0x00000004071072a5 */ /* 0x000fce000f8e003f */
[----:B------:R-:W-:Y:S02]  /*0cb0*/  @UP0 UMOV UR15, UR17 ;  /* 0x00000011000f0c82 */ /* 0x000fe40008000000 */
[----:B------:R-:W-:Y:S02]  /*0cc0*/  @UP0 USHF.R.U32.HI UR7, URZ, UR5, UR15 ;  /* 0x000000053f070299 */ /* 0x000fe4000801160f */
.L_x_242:
[----:B------:R-:W-:Y:S02]  /*0cd0*/  ULDC UR4, c[0x0][0x32c] ;  /* 0x0000cb0000047ab9 */ /* 0x000fe40000000800 */
[----:B------:R-:W-:-:S04]  /*0ce0*/  UIMAD UR4, UR7, UR4, URZ ;  /* 0x00000004070472a4 */ /* 0x000fc8000f8e023f */
[----:B------:R-:W-:-:S04]  /*0cf0*/  UISETP.LT.AND UP0, UPT, UR6, UR4, UPT ;  /* 0x000000040600728c */ /* 0x000fc8000bf01270 */
[----:B------:R-:W-:-:S04]  /*0d00*/  USEL UR6, UR6, UR4, !UP0 ;  /* 0x0000000406067287 */ /* 0x000fc8000c000000 */
.L_x_240:
[----:B------:R-:W-:Y:S01]  /*0d10*/  USHF.R.S32.HI UR4, URZ, 0x1f, UR6 ;  /* 0x0000001f3f047899 */ /* 0x000fe20008011406 */
[----:B------:R-:W-:Y:S01]  /*0d20*/  PLOP3.LUT P2, PT, PT, PT, PT, 0x80, 0x0 ;  /* 0x000000000000781c */ /* 0x000fe20003f4f070 */
[----:B------:R-:W-:Y:S01]  /*0d30*/  IMAD.MOV.U32 R3, RZ, RZ, RZ ;  /* 0x000000ffff037224 */ /* 0x000fe200078e00ff */
[----:B------:R-:W-:Y:S01]  /*0d40*/  CS2R R96, SRZ ;  /* 0x0000000000607805 */ /* 0x000fe2000001ff00 */
[----:B------:R-:W-:Y:S01]  /*0d50*/  ULEA.HI UR4, UR4, UR6, URZ, 0x6 ;  /* 0x0000000604047291 */ /* 0x000fe2000f8f303f */
[----:B------:R-:W-:Y:S01]  /*0d60*/  IMAD.MOV.U32 R98, RZ, RZ, RZ ;  /* 0x000000ffff627224 */ /* 0x000fe200078e00ff */
[----:B------:R-:W-:Y:S01]  /*0d70*/  CS2R R94, SRZ ;  /* 0x00000000005e7805 */ /* 0x000fe2000001ff00 */
[----:B------:R-:W-:Y:S01]  /*0d80*/  CS2R R92, SRZ ;  /* 0x00000000005c7805 */ /* 0x000fe2000001ff00 */
[----:B------:R-:W-:Y:S01]  /*0d90*/  USHF.R.S32.HI UR7, URZ, 0x6, UR4 ;  /* 0x000000063f077899 */ /* 0x000fe20008011404 */
[----:B------:R-:W-:Y:S01]  /*0da0*/  CS2R R90, SRZ ;  /* 0x00000000005a7805 */ /* 0x000fe2000001ff00 */
[----:B------:R-:W-:Y:S01]  /*0db0*/  CS2R R88, SRZ ;  /* 0x0000000000587805 */ /* 0x000fe2000001ff00 */
[----:B------:R-:W-:Y:S01]  /*0dc0*/  MOV R87, RZ ;  /* 0x000000ff00577202 */ /* 0x000fe20000000f00 */
[----:B------:R-:W-:Y:S01]  /*0dd0*/  UISETP.LT.AND UP0, UPT, URZ, UR7, UPT ;  /* 0x000000073f00728c */ /* 0x000fe2000bf01270 */
[----:B------:R-:W-:Y:S01]  /*0de0*/  IMAD.MOV.U32 R4, RZ, RZ, RZ ;  /* 0x000000ffff047224 */ /* 0x000fe200078e00ff */
[----:B------:R-:W-:Y:S01]  /*0df0*/  CS2R R84, SRZ ;  /* 0x0000000000547805 */ /* 0x000fe2000001ff00 */
        /* <DEDUP_REMOVED lines=44> */
[----:B------:R-:W-:Y:S05]  /*10c0*/  @!P0 BRA `(.L_x_243) ;  /* 0x0000f8e000008947 */ /* 0x000fea0003800000 */
[----:B------:R-:W-:Y:S02]  /*10d0*/  ULDC.64 UR4, c[0x0][0x340] ;  /* 0x0000d00000047ab9 */ /* 0x000fe40000000a00 */
[----:B------:R-:W-:-:S04]  /*10e0*/  UISETP.NE.U32.AND UP0, UPT, URZ, UR4, UPT ;  /* 0x000000043f00728c */ /* 0x000fc8000bf05070 */
[----:B------:R-:W-:-:S03]  /*10f0*/  UISETP.NE.AND.EX UP0, UPT, URZ, UR5, UPT, UP0 ;  /* 0x000000053f00728c */ /* 0x000fc6000bf05300 */
[----:B------:R-:W-:-:S03]  /*1100*/  ULDC.64 UR4, c[0x0][0x340] ;  /* 0x0000d00000047ab9 */ /* 0x000fc60000000a00 */
[----:B------:R-:W-:-:S05]  /*1110*/  PLOP3.LUT P2, PT, PT, PT, UP0, 0x80, 0x0 ;  /* 0x000000000000781c */ /* 0x000fca0003f4f008 */
[----:B------:R-:W-:-:S06]  /*1120*/  @UP0 UIMAD.WIDE UR4, UR13, UR14, UR4 ;  /* 0x0000000e0d0402a5 */ /* 0x000fcc000f8e0204 */
[----:B------:R-:W-:Y:S02]  /*1130*/  IMAD.U32 R3, RZ, RZ, UR5 ;  /* 0x00000005ff037e24 */ /* 0x000fe4000f8e00ff */
[----:B------:R-:W-:Y:S01]  /*1140*/  IMAD.U32 R2, RZ, RZ, UR4 ;  /* 0x00000004ff027e24 */ /* 0x000fe2000f8e00ff */
[----:B------:R-:W-:Y:S01]  /*1150*/  SHF.R.S32.HI R89, RZ, 0x1f, R86 ;  /* 0x0000001fff597819 */ /* 0x000fe20000011456 */
[----:B------:R-:W-:Y:S02]  /*1160*/  USHF.R.S32.HI UR6, URZ, 0x1f, UR9 ;  /* 0x0000001f3f067899 */ /* 0x000fe40008011409 */
[----:B------:R-:W-:Y:S01]  /*1170*/  ULDC.64 UR4, c[0x0][0x178] ;  /* 0x00005e0000047ab9 */ /* 0x000fe20000000a00 */
[----:B------:R1:W2:Y:S01]  /*1180*/  @P2 LDG.E R3, [R2.64] ;  /* 0x0000001402032981 */ /* 0x0002a2000c1e1900 */
[-C--:B------:R-:W-:Y:S01]  /*1190*/  LEA.HI R13, R89, R86.reuse, RZ, 0x3 ;  /* 0x00000056590d7211 */ /* 0x080fe200078f18ff */
[----:B------:R-:W-:Y:S01]  /*11a0*/  UIMAD UR6, UR6, UR4, URZ ;  /* 0x00000004060672a4 */ /* 0x000fe2000f8e023f */
[----:B------:R-:W-:Y:S01]  /*11b0*/  PLOP3.LUT P1, PT, PT, PT, UP2, 0x80, 0x0 ;  /* 0x000000000000781c */ /* 0x000fe20003f2f028 */
[----:B------:R-:W-:Y:S01]  /*11c0*/  UIMAD.WIDE.U32 UR14, UR9, UR4, URZ ;  /* 0x00000004090e72a5 */ /* 0x000fe2000f8e003f */
[----:B------:R-:W-:Y:S01]  /*11d0*/  LOP3.LUT R5, R13, 0xfffffff8, RZ, 0xc0, !PT ;  /* 0xfffffff80d057812 */ /* 0x000fe200078ec0ff */
[----:B------:R-:W-:Y:S01]  /*11e0*/  UIMAD UR6, UR9, UR5, UR6 ;  /* 0x00000005090672a4 */ /* 0x000fe2000f8e0206 */
[----:B------:R-:W-:Y:S01]  /*11f0*/  SHF.R.S32.HI R13, RZ, 0x3, R13 ;  /* 0x00000003ff0d7819 */ /* 0x000fe2000001140d */
[----:B------:R-:W-:Y:S01]  /*1200*/  USHF.R.S32.HI UR9, URZ, 0x1f, UR13 ;  /* 0x0000001f3f097899 */ /* 0x000fe2000801140d */
[----:B------:R-:W-:Y:S01]  /*1210*/  PLOP3.LUT P0, PT, PT, PT, UP2, 0x80, 0x0 ;  /* 0x000000000000781c */ /* 0x000fe20003f0f028 */
[----:B------:R-:W-:Y:S01]  /*1220*/  IMAD.IADD R12, R86, 0x1, -R5 ;  /* 0x00000001560c7824 */ /* 0x000fe200078e0a05 */
[----:B------:R-:W-:Y:S01]  /*1230*/  ULDC.64 UR4, c[0x0][0x1b8] ;  /* 0x00006e0000047ab9 */ /* 0x000fe20000000a00 */
[----:B------:R-:W-:Y:S01]  /*1240*/  IMAD.SHL.U32 R207, R13, 0x40, RZ ;  /* 0x000000400dcf7824 */ /* 0x000fe200078e00ff */
[----:B------:R-:W-:Y:S01]  /*1250*/  UIADD3 UR15, UR15, UR6, URZ ;  /* 0x000000060f0f7290 */ /* 0x000fe2000fffe03f */
[C---:B------:R-:W-:Y:S01]  /*1260*/  IMAD R210, R12.reuse, 0x20, R13 ;  /* 0x000000200cd27824 */ /* 0x040fe200078e020d */
[----:B------:R-:W-:Y:S01]  /*1270*/  UIMAD UR6, UR18, UR4, URZ ;  /* 0x00000004120672a4 */ /* 0x000fe2000f8e023f */
[----:B------:R-:W-:Y:S01]  /*1280*/  IMAD.SHL.U32 R218, R12, 0x8, RZ ;  /* 0x000000080cda7824 */ /* 0x000fe200078e00ff */
[----:B------:R-:W-:Y:S01]  /*1290*/  USEL UR9, UR9, URZ, !UP3 ;  /* 0x0000003f09097287 */ /* 0x000fe2000d800000 */
[----:B------:R-:W-:Y:S01]  /*12a0*/  LOP3.LUT R207, R207, 0x1c0, RZ, 0xc0, !PT ;  /* 0x000001c0cfcf7812 */ /* 0x000fe200078ec0ff */
[----:B------:R-:W-:Y:S01]  /*12b0*/  UIMAD UR6, UR10, UR5, UR6 ;  /* 0x000000050a0672a4 */ /* 0x000fe2000f8e0206 */
[----:B------:R-:W-:Y:S01]  /*12c0*/  IADD3 R0, R210, UR26, RZ ;  /* 0x0000001ad2007c10 */ /* 0x000fe2000fffe0ff */
[----:B------:R-:W-:Y:S01]  /*12d0*/  UIMAD.WIDE.U32 UR16, UR10, UR4, UR14 ;  /* 0x000000040a1072a5 */ /* 0x000fe2000f8e000e */
[----:B------:R-:W-:Y:S01]  /*12e0*/  IADD3 R4, R218, 0x40, RZ ;  /* 0x00000040da047810 */ /* 0x000fe20007ffe0ff */
[----:B------:R-:W-:Y:S01]  /*12f0*/  USEL UR14, UR13, URZ, !UP3 ;  /* 0x0000003f0d0e7287 */ /* 0x000fe2000d800000 */
[-C--:B------:R-:W-:Y:S01]  /*1300*/  LEA.HI R10, R89, R86.reuse, RZ, 0x6 ;  /* 0x00000056590a7211 */ /* 0x080fe200078f30ff */
[----:B------:R-:W-:Y:S01]  /*1310*/  ULDC.64 UR4, c[0x0][0x1c0] ;  /* 0x0000700000047ab9 */ /* 0x000fe20000000a00 */
[----:B-1----:R-:W-:Y:S01]  /*1320*/  @P1 IMAD.HI.U32 R2, R0, c[0x0][0x2c8], RZ ;  /* 0x0000b20000021a27 */ /* 0x002fe200078e00ff */
[----:B------:R-:W-:Y:S01]  /*1330*/  UIMAD UR9, UR9, UR4, URZ ;  /* 0x00000004090972a4 */ /* 0x000fe2000f8e023f */
[----:B------:R-:W-:Y:S01]  /*1340*/  ISETP.GE.AND P4, PT, R218, c[0x0][0x198], PT ;  /* 0x00006600da007a0c */ /* 0x000fe20003f86270 */
[----:B------:R-:W-:Y:S01]  /*1350*/  UIADD3 UR17, UR17, UR6, URZ ;  /* 0x0000000611117290 */ /* 0x000fe2000fffe03f */
[----:B------:R-:W-:Y:S01]  /*1360*/  IMAD.MOV.U32 R7, RZ, RZ, R0 ;  /* 0x000000ffff077224 */ /* 0x000fe200078e0000 */
[----:B------:R-:W-:Y:S01]  /*1370*/  UIMAD UR5, UR14, UR5, UR9 ;  /* 0x000000050e0572a4 */ /* 0x000fe2000f8e0209 */
[----:B------:R-:W-:Y:S01]  /*1380*/  @P0 SHF.R.U32.HI R7, RZ, c[0x0][0x2cc], R2 ;  /* 0x0000b300ff070a19 */ /* 0x000fe20000011602 */
[----:B------:R-:W-:Y:S01]  /*1390*/  UIMAD.WIDE.U32 UR14, UR14, UR4, UR16 ;  /* 0x000000040e0e72a5 */ /* 0x000fe2000f8e0010 */
[----:B------:R-:W-:Y:S01]  /*13a0*/  ISETP.GE.AND P3, PT, R4, c[0x0][0x198], PT ;  /* 0x0000660004007a0c */ /* 0x000fe20003f66270 */
[----:B------:R-:W-:Y:S01]  /*13b0*/  IMAD.SHL.U32 R10, R10, 0x8, RZ ;  /* 0x000000080a0a7824 */ /* 0x000fe200078e00ff */
[--C-:B------:R-:W-:Y:S01]  /*13c0*/  SHF.R.S32.HI R2, RZ, 0x1f, R7.reuse ;  /* 0x0000001fff027819 */ /* 0x100fe20000011407 */
[----:B------:R-:W-:Y:S01]  /*13d0*/  UIADD3 UR5, UR15, UR5, URZ ;  /* 0x000000050f057290 */ /* 0x000fe2000fffe03f */
[----:B------:R-:W-:Y:S01]  /*13e0*/  IMAD.MOV R5, RZ, RZ, -R7 ;  /* 0x000000ffff057224 */ /* 0x000fe200078e0a07 */
[----:B------:R-:W-:Y:S01]  /*13f0*/  ULDC UR4, c[0x0][0x2c4] ;  /* 0x0000b10000047ab9 */ /* 0x000fe20000000800 */
[----:B------:R-:W-:Y:S01]  /*1400*/  IMAD.U32 R9, RZ, RZ, UR15 ;  /* 0x0000000fff097e24 */ /* 0x000fe2000f8e00ff */
[----:B------:R-:W-:Y:S01]  /*1410*/  UIMAD UR4, UR12, UR4, URZ ;  /* 0x000000040c0472a4 */ /* 0x000fe2000f8e023f */
[----:B------:R-:W-:Y:S01]  /*1420*/  IMAD R0, R5, c[0x0][0x2c4], R0 ;  /* 0x0000b10005007a24 */ /* 0x000fe200078e0200 */
[----:B------:R-:W-:Y:S01]  /*1430*/  LEA.HI R5, R89, R86, RZ, 0x4 ;  /* 0x0000005659057211 */ /* 0x000fe200078f20ff */
[----:B------:R-:W-:Y:S01]  /*1440*/  IMAD R2, R2, c[0x0][0x1b0], RZ ;  /* 0x00006c0002027a24 */ /* 0x000fe200078e02ff */
[----:B------:R-:W-:Y:S01]  /*1450*/  BSSY B0, `(.L_x_244) ;  /* 0x0000033000007945 */ /* 0x000fe20003800000 */
[----:B------:R-:W-:Y:S01]  /*1460*/  IMAD.U32 R8, RZ, RZ, UR14 ;  /* 0x0000000eff087e24 */ /* 0x000fe2000f8e00ff */
[----:B------:R-:W-:Y:S01]  /*1470*/  SHF.R.S32.HI R11, RZ, 0x1f, R0 ;  /* 0x0000001fff0b7819 */ /* 0x000fe20000011400 */
[----:B------:R-:W-:-:S02]  /*1480*/  IMAD.U32 R9, RZ, RZ, UR5 ;  /* 0x00000005ff097e24 */ /* 0x000fc4000f8e00ff */
[C---:B------:R-:W-:Y:S02]  /*1490*/  IMAD R2, R7.reuse, c[0x0][0x1b4], R2 ;  /* 0x00006d0007027a24 */ /* 0x040fe400078e0202 */
[----:B------:R-:W-:Y:S01]  /*14a0*/  IMAD.WIDE.U32 R6, R7, c[0x0][0x1b0], R8 ;  /* 0x00006c0007067a25 */ /* 0x000fe200078e0008 */
[----:B------:R-:W-:-:S03]  /*14b0*/  LOP3.LUT R9, R5, 0xfffffff0, RZ, 0xc0, !PT ;  /* 0xfffffff005097812 */ /* 0x000fc600078ec0ff */
[----:B------:R-:W-:Y:S01]  /*14c0*/  IMAD.IADD R7, R7, 0x1, R2 ;  /* 0x0000000107077824 */ /* 0x000fe200078e0202 */
[----:B------:R-:W-:Y:S01]  /*14d0*/  SHF.R.U32.HI R2, RZ, 0x3, R207 ;  /* 0x00000003ff027819 */ /* 0x000fe200000116cf */
[----:B------:R-:W-:Y:S01]  /*14e0*/  IMAD R11, R11, c[0x0][0x1a8], RZ ;  /* 0x00006a000b0b7a24 */ /* 0x000fe200078e02ff */
[----:B------:R-:W-:Y:S01]  /*14f0*/  LOP3.LUT R207, R207, 0x38, R218, 0xf8, !PT ;  /* 0x00000038cfcf7812 */ /* 0x000fe200078ef8da */
[----:B------:R-:W-:-:S03]  /*1500*/  IMAD.WIDE.U32 R6, R0, c[0x0][0x1a8], R6 ;  /* 0x00006a0000067a25 */ /* 0x000fc600078e0006 */
[----:B------:R-:W-:Y:S01]  /*1510*/  LOP3.LUT R207, R207, R2, RZ, 0x3c, !PT ;  /* 0x00000002cfcf7212 */ /* 0x000fe200078e3cff */
[----:B------:R-:W-:Y:S01]  /*1520*/  IMAD R11, R0, c[0x0][0x1ac], R11 ;  /* 0x00006b00000b7a24 */ /* 0x000fe200078e020b */
[----:B------:R-:W-:Y:S01]  /*1530*/  LEA R15, P0, R6, c[0x0][0x160], 0x1 ;  /* 0x00005800060f7a11 */ /* 0x000fe200078008ff */
[----:B------:R-:W-:Y:S01]  /*1540*/  IMAD.IADD R0, R86, 0x1, -R9 ;  /* 0x0000000156007824 */ /* 0x000fe200078e0a09 */
[----:B------:R-:W-:Y:S01]  /*1550*/  LOP3.LUT R207, R207, 0xfffffe00, R10, 0xf8, !PT ;  /* 0xfffffe00cfcf7812 */ /* 0x000fe200078ef80a */
[----:B------:R-:W-:Y:S02]  /*1560*/  IMAD.IADD R8, R7, 0x1, R11 ;  /* 0x0000000107087824 */ /* 0x000fe400078e020b */
[----:B------:R-:W-:Y:S01]  /*1570*/  IMAD.MOV.U32 R2, RZ, RZ, 0x10 ;  /* 0x00000010ff027424 */ /* 0x000fe200078e00ff */
[----:B------:R-:W-:Y:S01]  /*1580*/  SHF.R.S32.HI R7, RZ, 0x1f, R0 ;  /* 0x0000001fff077819 */ /* 0x000fe20000011400 */
[----:B------:R1:W3:Y:S01]  /*1590*/  SHFL.IDX PT, R16, R15, RZ, 0x181f ;  /* 0x00181fff0f107589 */ /* 0x0002e200000e0000 */
[----:B------:R-:W-:-:S02]  /*15a0*/  LEA.HI.X R8, R6, c[0x0][0x164], R8, 0x1, P0 ;  /* 0x0000590006087a11 */ /* 0x000fc400000f0c08 */
[----:B------:R-:W-:Y:S02]  /*15b0*/  LEA.HI R7, R7, R0, RZ, 0x3 ;  /* 0x0000000007077211 */ /* 0x000fe400078f18ff */
[----:B------:R-:W-:Y:S01]  /*15c0*/  IADD3 R6, R13, UR26, RZ ;  /* 0x0000001a0d067c10 */ /* 0x000fe2000fffe0ff */
[----:B------:R1:W4:Y:S01]  /*15d0*/  SHFL.IDX PT, R17, R8, RZ, 0x181f ;  /* 0x00181fff08117589 */ /* 0x00032200000e0000 */
[----:B------:R-:W-:Y:S02]  /*15e0*/  LOP3.LUT R9, R7, 0xfffffff8, RZ, 0xc0, !PT ;  /* 0xfffffff807097812 */ /* 0x000fe400078ec0ff */
[----:B------:R-:W-:-:S03]  /*15f0*/  ISETP.GE.AND P5, PT, R6, UR4, PT ;  /* 0x0000000406007c0c */ /* 0x000fc6000bfa6270 */
[----:B------:R-:W-:Y:S01]  /*1600*/  IMAD.IADD R9, R0, 0x1, -R9 ;  /* 0x0000000100097824 */ /* 0x000fe200078e0a09 */
[----:B------:R-:W-:-:S04]  /*1610*/  IADD3 R0, R218, 0x80, RZ ;  /* 0x00000080da007810 */ /* 0x000fc80007ffe0ff */
[----:B------:R-:W-:Y:S01]  /*1620*/  ISETP.GE.AND P0, PT, R0, c[0x0][0x198], PT ;  /* 0x0000660000007a0c */ /* 0x000fe20003f06270 */
[----:B--2---:R2:W5:Y:S03]  /*1630*/  @P2 R2UR UR9, R3 ;  /* 0x00000000030923c2 */ /* 0x00456600000e0000 */
[----:B------:R-:W-:Y:S01]  /*1640*/  R2P PR, R9, 0x6 ;  /* 0x0000000609007804 */ /* 0x000fe20000000000 */
[----:B-----5:R-:W-:-:S04]  /*1650*/  @!UP0 UMOV UR9, UR13 ;  /* 0x0000000d00098c82 */ /* 0x020fc80008000000 */
[----:B------:R-:W-:Y:S01]  /*1660*/  SEL R2, R2, 0xfffffff0, !P1 ;  /* 0xfffffff002027807 */ /* 0x000fe20004800000 */
[----:B--2---:R-:W-:-:S05]  /*1670*/  IMAD.MOV.U32 R3, RZ, RZ, 0x20 ;  /* 0x00000020ff037424 */ /* 0x004fca00078e00ff */
[----:B------:R-:W-:Y:S01]  /*1680*/  SEL R3, R3, 0xffffffe0, !P2 ;  /* 0xffffffe003037807 */ /* 0x000fe20005000000 */
[----:B------:R-:W-:Y:S05]  /*1690*/  @P5 BRA `(.L_x_245) ;  /* 0x000000e000005947 */ /* 0x000fea0003800000 */
[----:B-1-34-:R-:W-:Y:S01]  /*16a0*/  SHF.R.S32.HI R11, RZ, 0x1f, R4 ;  /* 0x0000001fff0b7819 */ /* 0x01afe20000011404 */
[----:B------:R-:W-:Y:S01]  /*16b0*/  IMAD.SHL.U32 R14, R207, 0x2, RZ ;  /* 0x00000002cf0e7824 */ /* 0x000fe200078e00ff */
[----:B------:R-:W-:Y:S02]  /*16c0*/  SHF.R.S32.HI R19, RZ, 0x1f, R0 ;  /* 0x0000001fff137819 */ /* 0x000fe40000011400 */
[----:B------:R-:W-:Y:S02]  /*16d0*/  LEA.HI R11, R11, R4, RZ, 0x3 ;  /* 0x000000040b0b7211 */ /* 0x000fe400078f18ff */
[----:B------:R-:W-:Y:S01]  /*16e0*/  LEA.HI R10, R19, R0, RZ, 0x3 ;  /* 0x00000000130a7211 */ /* 0x000fe200078f18ff */
[----:B------:R-:W-:Y:S01]  /*16f0*/  IMAD.WIDE R18, R218, 0x2, R16 ;  /* 0x00000002da127825 */ /* 0x000fe200078e0210 */
        /* <DEDUP_REMOVED lines=8> */
.L_x_245:
[----:B-1-34-:R-:W-:Y:S05]  /*1780*/  BSYNC B0 ;  /* 0x0000000000007941 */ /* 0x01afea0003800000 */
.L_x_244:
[----:B------:R-:W-:Y:S01]  /*1790*/  IADD3 R10, R6, 0x20, RZ ;  /* 0x00000020060a7810 */ /* 0x000fe20007ffe0ff */
[----:B------:R1:W2:Y:S01]  /*17a0*/  SHFL.IDX PT, R17, R8, 0x1, 0x181f ;  /* 0x00381f0008117f89 */ /* 0x0002a200000e0000 */
[----:B------:R-:W-:Y:S02]  /*17b0*/  BSSY B0, `(.L_x_246) ;  /* 0x0000012000007945 */ /* 0x000fe40003800000 */
[----:B------:R-:W-:Y:S01]  /*17c0*/  ISETP.GE.AND P1, PT, R10, UR4, PT ;  /* 0x000000040a007c0c */ /* 0x000fe2000bf26270 */
[----:B------:R1:W3:-:S12]  /*17d0*/  SHFL.IDX PT, R16, R15, 0x1, 0x181f ;  /* 0x00381f000f107f89 */ /* 0x0002d800000e0000 */
[----:B------:R-:W-:Y:S05]  /*17e0*/  @P1 BRA `(.L_x_247) ;  /* 0x000000e000001947 */ /* 0x000fea0003800000 */
[----:B------:R-:W-:Y:S01]  /*17f0*/  SHF.R.S32.HI R11, RZ, 0x1f, R4 ;  /* 0x0000001fff0b7819 */ /* 0x000fe20000011404 */
[----:B------:R-:W-:Y:S01]  /*1800*/  IMAD.SHL.U32 R14, R207, 0x2, RZ ;  /* 0x00000002cf0e7824 */ /* 0x000fe200078e00ff */
[----:B------:R-:W-:Y:S02]  /*1810*/  SHF.R.S32.HI R19, RZ, 0x1f, R0 ;  /* 0x0000001fff137819 */ /* 0x000fe40000011400 */
[----:B------:R-:W-:Y:S02]  /*1820*/  LEA.HI R11, R11, R4, RZ, 0x3 ;  /* 0x000000040b0b7211 */ /* 0x000fe400078f18ff */
[----:B------:R-:W-:Y:S01]  /*1830*/  LEA.HI R10, R19, R0, RZ, 0x3 ;  /* 0x00000000130a7211 */ /* 0x000fe200078f18ff */
[----:B--23--:R-:W-:Y:S01]  /*1840*/  IMAD.WIDE R18, R218, 0x2, R16 ;  /* 0x00000002da127825 */ /* 0x00cfe200078e0210 */
        /* <DEDUP_REMOVED lines=8> */
.L_x_247:
[----:B------:R-:W-:Y:S05]  /*18d0*/  BSYNC B0 ;  /* 0x0000000000007941 */ /* 0x000fea0003800000 */
.L_x_246:
[----:B--2---:R-:W-:Y:S01]  /*18e0*/  IADD3 R10, R6, 0x40, RZ ;  /* 0x00000040060a7810 */ /* 0x004fe20007ffe0ff */
[----:B------:R2:W4:Y:S01]  /*18f0*/  SHFL.IDX PT, R17, R8, 0x2, 0x181f ;  /* 0x00581f0008117f89 */ /* 0x00052200000e0000 */
[----:B------:R-:W-:Y:S02]  /*1900*/  BSSY B0, `(.L_x_248) ;  /* 0x0000012000007945 */ /* 0x000fe40003800000 */
[----:B------:R-:W-:Y:S01]  /*1910*/  ISETP.GE.AND P1, PT, R10, UR4, PT ;  /* 0x000000040a007c0c */ /* 0x000fe2000bf26270 */
[----:B---3--:R2:W3:-:S12]  /*1920*/  SHFL.IDX PT, R16, R15, 0x2, 0x181f ;  /* 0x00581f000f107f89 */ /* 0x0084d800000e0000 */
[----:B------:R-:W-:Y:S05]  /*1930*/  @P1 BRA `(.L_x_249) ;  /* 0x000000e000001947 */ /* 0x000fea0003800000 */
[----:B------:R-:W-:Y:S01]  /*1940*/  SHF.R.S32.HI R11, RZ, 0x1f, R4 ;  /* 0x0000001fff0b7819 */ /* 0x000fe20000011404 */
[----:B------:R-:W-:Y:S01]  /*1950*/  IMAD.SHL.U32 R14, R207, 0x2, RZ ;  /* 0x00000002cf0e7824 */ /* 0x000fe200078e00ff */
[----:B------:R-:W-:Y:S02]  /*1960*/  SHF.R.S32.HI R19, RZ, 0x1f, R0 ;  /* 0x0000001fff137819 */ /* 0x000fe40000011400 */
[----:B------:R-:W-:Y:S02]  /*1970*/  LEA.HI R11, R11, R4, RZ, 0x3 ;  /* 0x000000040b0b7211 */ /* 0x000fe400078f18ff */
[----:B------:R-:W-:Y:S01]  /*1980*/  LEA.HI R10, R19, R0, RZ, 0x3 ;  /* 0x00000000130a7211 */ /* 0x000fe200078f18ff */
[----:B---34-:R-:W-:Y:S01]  /*1990*/  IMAD.WIDE R18, R218, 0x2, R16 ;  /* 0x00000002da127825 */ /* 0x018fe200078e0210 */
        /* <DEDUP_REMOVED lines=8> */
.L_x_249:
[----:B------:R-:W-:Y:S05]  /*1a20*/  BSYNC B0 ;  /* 0x0000000000007941 */ /* 0x000fea0003800000 */
.L_x_248:
[----:B---3--:R-:W-:Y:S01]  /*1a30*/  SHFL.IDX PT, R18, R15, 0x3, 0x181f ;  /* 0x00781f000f127f89 */ /* 0x008fe200000e0000 */
[----:B------:R-:W-:Y:S01]  /*1a40*/  IMAD.MOV.U32 R10, RZ, RZ, c[0x0][0x2b8] ;  /* 0x0000ae00ff0a7624 */ /* 0x000fe200078e00ff */
[----:B------:R-:W-:Y:S01]  /*1a50*/  UIADD3 UR28, UR22, -0x1, URZ ;  /* 0xffffffff161c7890 */ /* 0x000fe2000fffe03f */
[----:B------:R-:W-:Y:S01]  /*1a60*/  SHF.R.S32.HI R217, RZ, 0x1f, R4 ;  /* 0x0000001fffd97819 */ /* 0x000fe20000011404 */
[----:B------:R-:W3:Y:S01]  /*1a70*/  SHFL.IDX PT, R19, R8, 0x3, 0x181f ;  /* 0x00781f0008137f89 */ /* 0x000ee200000e0000 */
[----:B------:R-:W-:Y:S01]  /*1a80*/  SHF.R.S32.HI R11, RZ, 0x1f, R0 ;  /* 0x0000001fff0b7819 */ /* 0x000fe20000011400 */
[----:B------:R-:W-:Y:S01]  /*1a90*/  USHF.L.U32 UR19, UR28, 0x6, URZ ;  /* 0x000000061c137899 */ /* 0x000fe2000800063f */
[----:B------:R-:W-:Y:S01]  /*1aa0*/  ISETP.NE.AND P2, PT, R10, 0x1, PT ;  /* 0x000000010a00780c */ /* 0x000fe20003f45270 */
[----:B------:R-:W-:Y:S01]  /*1ab0*/  IMAD.SHL.U32 R207, R207, 0x2, RZ ;  /* 0x00000002cfcf7824 */ /* 0x000fe200078e00ff */
[----:B------:R-:W-:Y:S01]  /*1ac0*/  IADD3 R10, R6, 0x60, RZ ;  /* 0x00000060060a7810 */ /* 0x000fe20007ffe0ff */
[----:B------:R-:W-:Y:S01]  /*1ad0*/  USHF.R.S32.HI UR6, URZ, 0x1f, UR9 ;  /* 0x0000001f3f067899 */ /* 0x000fe20008011409 */
[----:B------:R-:W-:Y:S01]  /*1ae0*/  LEA.HI R217, R217, R4, RZ, 0x3 ;  /* 0x00000004d9d97211 */ /* 0x000fe200078f18ff */
[----:B------:R-:W-:Y:S01]  /*1af0*/  IMAD.MOV.U32 R208, RZ, RZ, RZ ;  /* 0x000000ffffd07224 */ /* 0x000fe200078e00ff */
[----:B------:R-:W-:Y:S01]  /*1b00*/  ISETP.GE.AND P5, PT, R10, UR4, PT ;  /* 0x000000040a007c0c */ /* 0x000fe2000bfa6270 */
[----:B------:R-:W-:Y:S01]  /*1b10*/  ULDC.64 UR4, c[0x0][0x2b0] ;  /* 0x0000ac0000047ab9 */ /* 0x000fe20000000a00 */
[----:B------:R-:W-:Y:S01]  /*1b20*/  LEA.HI R216, R11, R0, RZ, 0x3 ;  /* 0x000000000bd87211 */ /* 0x000fe200078f18ff */
[----:B------:R-:W-:Y:S01]  /*1b30*/  UIMAD UR6, UR6, UR4, URZ ;  /* 0x00000004060672a4 */ /* 0x000fe2000f8e023f */
[----:B------:R-:W-:Y:S01]  /*1b40*/  LOP3.LUT R217, R217, 0xfffffff8, RZ, 0xc0, !PT ;  /* 0xfffffff8d9d97812 */ /* 0x000fe200078ec0ff */
[----:B------:R-:W-:Y:S01]  /*1b50*/  UIMAD.WIDE.U32 UR14, UR9, UR4, URZ ;  /* 0x00000004090e72a5 */ /* 0x000fe2000f8e003f */
[----:B------:R-:W-:Y:S01]  /*1b60*/  LOP3.LUT R216, R216, 0xfffffff8, RZ, 0xc0, !PT ;  /* 0xfffffff8d8d87812 */ /* 0x000fe200078ec0ff */
[----:B------:R-:W-:Y:S01]  /*1b70*/  UIMAD UR6, UR9, UR5, UR6 ;  /* 0x00000005090672a4 */ /* 0x000fe2000f8e0206 */
[----:B------:R-:W-:-:S02]  /*1b80*/  IADD3 R6, R210, UR19, RZ ;  /* 0x00000013d2067c10 */ /* 0x000fc4000fffe0ff */
[----:B------:R-:W-:Y:S02]  /*1b90*/  ULDC.64 UR4, c[0x0][0x1e8] ;  /* 0x00007a0000047ab9 */ /* 0x000fe40000000a00 */
[C---:B------:R-:W-:Y:S01]  /*1ba0*/  ISETP.GE.AND P6, PT, R6.reuse, UR8, PT ;  /* 0x0000000806007c0c */ /* 0x040fe2000bfc6270 */
[----:B------:R-:W-:Y:S01]  /*1bb0*/  UIADD3 UR6, UR15, UR6, URZ ;  /* 0x000000060f067290 */ /* 0x000fe2000fffe03f */
[----:B------:R-:W-:Y:S01]  /*1bc0*/  IADD3 R209, R6, UR11, RZ ;  /* 0x0000000b06d17c10 */ /* 0x000fe2000fffe0ff */
[----:B-123--:R-:W-:Y:S01]  /*1bd0*/  @!P5 IMAD.WIDE R14, R218, 0x2, R18 ;  /* 0x00000002da0ed825 */ /* 0x00efe200078e0212 */
[----:B------:R-:W-:-:S03]  /*1be0*/  ISETP.GT.OR P6, PT, R210, 0x3f, P6 ;  /* 0x0000003fd200780c */ /* 0x000fc600037c4670 */
[--C-:B----4-:R-:W-:Y:S01]  /*1bf0*/  @!P5 IMAD.WIDE R16, R217, 0x2, R18.reuse ;  /* 0x00000002d910d825 */ /* 0x110fe200078e0212 */
        /* <DEDUP_REMOVED lines=12> */
[----:B------:R-:W-:Y:S01]  /*1cc0*/  @!P6 LEA.HI.X R11, R11, c[0x0][0x2a4], R8, 0x2, P1 ;  /* 0x0000a9000b0bea11 */ /* 0x000fe200008f1408 */
[----:B------:R-:W-:Y:S06]  /*1cd0*/  BAR.SYNC.DEFER_BLOCKING 0x0 ;  /* 0x0000000000007b1d */ /* 0x000fec0000010000 */
[----:B------:R4:W5:Y:S01]  /*1ce0*/  @!P6 LDG.E R208, [R10.64] ;  /* 0x000000140ad0e981 */ /* 0x000962000c1e1900 */
[----:B------:R-:W-:Y:S01]  /*1cf0*/  IMAD.MOV R6, RZ, RZ, -R6 ;  /* 0x000000ffff067224 */ /* 0x000fe200078e0a06 */
[----:B------:R-:W-:Y:S01]  /*1d00*/  UIMAD UR9, UR18, UR4, URZ ;  /* 0x00000004120972a4 */ /* 0x000fe2000f8e023f */
[----:B-1----:R-:W-:Y:S01]  /*1d10*/  IMAD.SHL.U32 R15, R12, 0x40, RZ ;  /* 0x000000400c0f7824 */ /* 0x002fe200078e00ff */
[----:B------:R-:W-:Y:S01]  /*1d20*/  UIMAD.WIDE.U32 UR16, UR10, UR4, URZ ;  /* 0x000000040a1072a5 */ /* 0x000fe2000f8e003f */
[----:B------:R-:W-:Y:S01]  /*1d30*/  IMAD R209, R6, c[0x0][0x2b8], R209 ;  /* 0x0000ae0006d17a24 */ /* 0x000fe200078e02d1 */
[----:B------:R-:W-:Y:S01]  /*1d40*/  UIMAD UR9, UR10, UR5, UR9 ;  /* 0x000000050a0972a4 */ /* 0x000fe2000f8e0209 */
[----:B------:R-:W-:Y:S01]  /*1d50*/  IMAD.SHL.U32 R8, R13, 0x8, RZ ;  /* 0x000000080d087824 */ /* 0x000fe200078e00ff */
[----:B------:R-:W-:Y:S01]  /*1d60*/  LOP3.LUT R15, R15, 0x1c0, RZ, 0xc0, !PT ;  /* 0x000001c00f0f7812 */ /* 0x000fe200078ec0ff */
[----:B------:R-:W-:Y:S01]  /*1d70*/  IMAD.WIDE.U32 R20, R209, c[0x0][0x1e0], RZ ;  /* 0x00007800d1147a25 */ /* 0x000fe200078e00ff */
[----:B------:R-:W-:Y:S01]  /*1d80*/  SHF.R.S32.HI R14, RZ, 0x1f, R209 ;  /* 0x0000001fff0e7819 */ /* 0x000fe200000114d1 */
[----:B------:R-:W-:Y:S01]  /*1d90*/  UIADD3 UR9, UR17, UR9, URZ ;  /* 0x0000000911097290 */ /* 0x000fe2000fffe03f */
[----:B------:R-:W-:Y:S01]  /*1da0*/  LOP3.LUT R8, R15, 0x8, R8, 0xf8, !PT ;  /* 0x000000080f087812 */ /* 0x000fe200078ef808 */
[C---:B---3--:R-:W-:Y:S01]  /*1db0*/  IMAD.WIDE.U32 R18, R209.reuse, c[0x0][0x208], RZ ;  /* 0x00008200d1127a25 */ /* 0x048fe200078e00ff */
[----:B------:R-:W-:Y:S01]  /*1dc0*/  SHF.R.U32.HI R15, RZ, 0x3, R15 ;  /* 0x00000003ff0f7819 */ /* 0x000fe2000001160f */
[----:B------:R-:W-:Y:S01]  /*1dd0*/  ULDC.64 UR4, c[0x0][0x210] ;  /* 0x0000840000047ab9 */ /* 0x000fe20000000a00 */
[----:B------:R-:W-:Y:S01]  /*1de0*/  LOP3.LUT P3, RZ, R12, 0x2, RZ, 0xc0, !PT ;  /* 0x000000020cff7812 */ /* 0x000fe2000786c0ff */
[C---:B------:R-:W-:Y:S01]  /*1df0*/  IMAD R6, R14.reuse, c[0x0][0x1e0], RZ ;  /* 0x000078000e067a24 */ /* 0x040fe200078e02ff */
[----:B------:R-:W-:Y:S01]  /*1e00*/  UIMAD UR18, UR18, UR4, URZ ;  /* 0x00000004121272a4 */ /* 0x000fe2000f8e023f */
[----:B------:R-:W-:Y:S01]  /*1e10*/  IMAD R14, R14, c[0x0][0x208], RZ ;  /* 0x000082000e0e7a24 */ /* 0x000fe200078e02ff */
[----:B------:R-:W-:Y:S01]  /*1e20*/  LOP3.LUT R8, R8, R15, RZ, 0x3c, !PT ;  /* 0x0000000f08087212 */ /* 0x000fe200078e3cff */
[----:B--2---:R-:W-:Y:S01]  /*1e30*/  IMAD R16, R209, c[0x0][0x1e4], R6 ;  /* 0x00007900d1107a24 */ /* 0x004fe200078e0206 */
[----:B------:R-:W-:Y:S01]  /*1e40*/  UIMAD.WIDE.U32 UR24, UR10, UR4, URZ ;  /* 0x000000040a1872a5 */ /* 0x000fe2000f8e003f */
[----:B------:R-:W-:Y:S01]  /*1e50*/  IMAD.SHL.U32 R9, R9, 0x40, RZ ;  /* 0x0000004009097824 */ /* 0x000fe200078e00ff */
[----:B------:R-:W-:Y:S01]  /*1e60*/  UIMAD UR18, UR10, UR5, UR18 ;  /* 0x000000050a1272a4 */ /* 0x000fe2000f8e0212 */
[----:B------:R-:W-:Y:S01]  /*1e70*/  IMAD.IADD R17, R21, 0x1, R16 ;  /* 0x0000000115117824 */ /* 0x000fe200078e0210 */
[----:B----4-:R-:W-:Y:S01]  /*1e80*/  SHF.R.S32.HI R10, RZ, 0x4, R5 ;  /* 0x00000004ff0a7819 */ /* 0x010fe20000011405 */
[----:B------:R-:W-:Y:S01]  /*1e90*/  IMAD.MOV.U32 R16, RZ, RZ, R20 ;  /* 0x000000ffff107224 */ /* 0x000fe200078e0014 */
[----:B------:R-:W-:Y:S01]  /*1ea0*/  UIADD3 UR18, UR25, UR18, URZ ;  /* 0x0000001219127290 */ /* 0x000fe2000fffe03f */
[----:B------:R-:W-:Y:S01]  /*1eb0*/  IMAD R11, R209, c[0x0][0x20c], R14 ;  /* 0x00008300d10b7a24 */ /* 0x000fe200078e020e */
[----:B------:R-:W-:Y:S01]  /*1ec0*/  LEA.HI R5, R5, R10, RZ, 0x1 ;  /* 0x0000000a05057211 */ /* 0x000fe200078f08ff */
[----:B------:R-:W-:Y:S01]  /*1ed0*/  IMAD.U32 R85, RZ, RZ, UR19 ;  /* 0x00000013ff557e24 */ /* 0x000fe2000f8e00ff */
[----:B------:R-:W-:Y:S01]  /*1ee0*/  ISETP.GE.AND P5, PT, R218, c[0x0][0x1d4], PT ;  /* 0x00007500da007a0c */ /* 0x000fe20003fa6270 */
[----:B------:R-:W-:Y:S01]  /*1ef0*/  IMAD.IADD R11, R19, 0x1, R11 ;  /* 0x00000001130b7824 */ /* 0x000fe200078e020b */
[----:B------:R-:W-:Y:S01]  /*1f00*/  LOP3.LUT R5, R5, 0xfffffffe, RZ, 0xc0, !PT ;  /* 0xfffffffe05057812 */ /* 0x000fe200078ec0ff */
[----:B------:R-:W-:Y:S01]  /*1f10*/  IMAD.SHL.U32 R87, R7, 0x40, RZ ;  /* 0x0000004007577824 */ /* 0x000fe200078e00ff */
[----:B------:R-:W-:Y:S01]  /*1f20*/  IADD3 R13, -R13, UR8, -R85 ;  /* 0x000000080d0d7c10 */ /* 0x000fe2000fffe955 */
[----:B------:R-:W-:Y:S01]  /*1f30*/  UISETP.GT.AND UP0, UPT, UR28, UR7, UPT ;  /* 0x000000071c00728c */ /* 0x000fe2000bf04270 */
[----:B------:R-:W-:Y:S01]  /*1f40*/  ISETP.GE.AND P4, PT, R4, c[0x0][0x1d4], PT ;  /* 0x0000750004007a0c */ /* 0x000fe20003f86270 */
[----:B------:R-:W-:Y:S01]  /*1f50*/  IMAD.IADD R5, R10, 0x1, -R5 ;  /* 0x000000010a057824 */ /* 0x000fe200078e0a05 */
[----:B------:R-:W-:Y:S01]  /*1f60*/  ISETP.GE.AND P1, PT, R13, 0x1, PT ;  /* 0x000000010d00780c */ /* 0x000fe20003f26270 */
[----:B------:R-:W-:Y:S01]  /*1f70*/  IMAD.MOV.U32 R10, RZ, RZ, R18 ;  /* 0x000000ffff0a7224 */ /* 0x000fe200078e0012 */
[----:B------:R-:W-:Y:S01]  /*1f80*/  LEA.HI R90, R89, R86, RZ, 0x5 ;  /* 0x00000056595a7211 */ /* 0x000fe200078f28ff */
[----:B------:R-:W-:Y:S01]  /*1f90*/  IMAD R205, R5, 0x200, R8 ;  /* 0x0000020005cd7824 */ /* 0x000fe200078e0208 */
[----:B------:R-:W-:Y:S01]  /*1fa0*/  LOP3.LUT R87, R87, 0xfffffe00, RZ, 0xc0, !PT ;  /* 0xfffffe0057577812 */ /* 0x000fe200078ec0ff */
[----:B------:R-:W-:Y:S01]  /*1fb0*/  IMAD.SHL.U32 R84, R5, 0x8, RZ ;  /* 0x0000000805547824 */ /* 0x000fe200078e00ff */
[----:B------:R-:W-:Y:S01]  /*1fc0*/  SHF.R.S32.HI R88, RZ, 0x5, R90 ;  /* 0x00000005ff587819 */ /* 0x000fe2000001145a */
[----:B------:R-:W-:Y:S01]  /*1fd0*/  IMAD.SHL.U32 R205, R205, 0x2, RZ ;  /* 0x00000002cdcd7824 */ /* 0x000fe200078e00ff */
[----:B------:R-:W-:-:S02]  /*1fe0*/  SHF.R.S32.HI R133, RZ, 0x1f, R218 ;  /* 0x0000001fff857819 */ /* 0x000fc400000114da */
[----:B------:R-:W-:Y:S01]  /*1ff0*/  IADD3 R213, R207, 0x100, RZ ;  /* 0x00000100cfd57810 */ /* 0x000fe20007ffe0ff */
[----:B------:R-:W-:Y:S01]  /*2000*/  IMAD R7, R88, 0x400, R87 ;  /* 0x0000040058077824 */ /* 0x000fe200078e0257 */
[----:B------:R-:W-:Y:S02]  /*2010*/  IADD3 R204, R205, 0x6120, RZ ;  /* 0x00006120cdcc7810 */ /* 0x000fe40007ffe0ff */
[----:B------:R-:W-:Y:S02]  /*2020*/  SHF.R.S32.HI R220, RZ, 0x1f, R217 ;  /* 0x0000001fffdc7819 */ /* 0x000fe400000114d9 */
[----:B------:R-:W-:Y:S02]  /*2030*/  SHF.R.S32.HI R219, RZ, 0x1f, R216 ;  /* 0x0000001fffdb7819 */ /* 0x000fe400000114d8 */
[----:B-----5:R-:W-:Y:S01]  /*2040*/  SHF.R.S32.HI R6, RZ, 0x1f, R208 ;  /* 0x0000001fff067819 */ /* 0x020fe200000114d0 */
[----:B------:R-:W-:-:S04]  /*2050*/  IMAD.WIDE.U32 R16, R208, c[0x0][0x1f0], R16 ;  /* 0x00007c00d0107a25 */ /* 0x000fc800078e0010 */
[----:B------:R-:W-:Y:S01]  /*2060*/  IMAD R21, R6, c[0x0][0x1f0], RZ ;  /* 0x00007c0006157a24 */ /* 0x000fe200078e02ff */
[----:B------:R-:W-:-:S03]  /*2070*/  IADD3 R16, P0, R16, UR16, RZ ;  /* 0x0000001010107c10 */ /* 0x000fc6000ff1e0ff */
[----:B------:R-:W-:-:S05]  /*2080*/  IMAD R14, R208, c[0x0][0x1f4], R21 ;  /* 0x00007d00d00e7a24 */ /* 0x000fca00078e0215 */
[----:B------:R-:W-:Y:S01]  /*2090*/  IADD3.X R17, R17, UR9, R14, P0, !PT ;  /* 0x0000000911117c10 */ /* 0x000fe200087fe40e */
[----:B------:R-:W-:Y:S01]  /*20a0*/  IMAD.WIDE.U32 R14, R208, c[0x0][0x218], R10 ;  /* 0x00008600d00e7a25 */ /* 0x000fe200078e000a */
[----:B------:R-:W-:-:S04]  /*20b0*/  LEA R18, P0, R16, c[0x0][0x1c8], 0x1 ;  /* 0x0000720010127a11 */ /* 0x000fc800078008ff */
[----:B------:R-:W-:Y:S01]  /*20c0*/  LEA.HI.X R16, R16, c[0x0][0x1cc], R17, 0x1, P0 ;  /* 0x0000730010107a11 */ /* 0x000fe200000f0c11 */
[----:B------:R-:W-:Y:S01]  /*20d0*/  SHFL.IDX PT, R10, R18, RZ, 0x181f ;  /* 0x00181fff120a7589 */ /* 0x000fe200000e0000 */
[----:B------:R-:W-:Y:S01]  /*20e0*/  LOP3.LUT R17, R9, 0x1c0, RZ, 0xc0, !PT ;  /* 0x000001c009117812 */ /* 0x000fe200078ec0ff */
[----:B------:R-:W-:Y:S01]  /*20f0*/  IMAD R9, R6, c[0x0][0x218], RZ ;  /* 0x0000860006097a24 */ /* 0x000fe200078e02ff */
[----:B------:R-:W-:Y:S01]  /*2100*/  IADD3 R6, P0, R14, UR24, RZ ;  /* 0x000000180e067c10 */ /* 0x000fe2000ff1e0ff */
[----:B------:R-:W1:Y:S01]  /*2110*/  SHFL.IDX PT, R11, R16, RZ, 0x181f ;  /* 0x00181fff100b7589 */ /* 0x000e6200000e0000 */
[----:B------:R-:W-:Y:S01]  /*2120*/  LOP3.LUT R84, R17, 0x8, R84, 0xf8, !PT ;  /* 0x0000000811547812 */ /* 0x000fe200078ef854 */
[----:B------:R-:W-:Y:S01]  /*2130*/  IMAD R5, R208, c[0x0][0x21c], R9 ;  /* 0x00008700d0057a24 */ /* 0x000fe200078e0209 */
[----:B------:R-:W-:Y:S01]  /*2140*/  SHF.R.U32.HI R17, RZ, 0x3, R17 ;  /* 0x00000003ff117819 */ /* 0x000fe20000011611 */
[----:B------:R2:W-:Y:S03]  /*2150*/  SHFL.IDX PT, R8, R18, 0x1, 0x181f ;  /* 0x00381f0012087f89 */ /* 0x0005e600000e0000 */
[----:B------:R-:W-:Y:S01]  /*2160*/  IADD3.X R5, R15, UR18, R5, P0, !PT ;  /* 0x000000120f057c10 */ /* 0x000fe200087fe405 */
[----:B------:R3:W4:Y:S01]  /*2170*/  SHFL.IDX PT, R9, R16, 0x1, 0x181f ;  /* 0x00381f0010097f89 */ /* 0x00072200000e0000 */
[----:B------:R-:W-:-:S02]  /*2180*/  IADD3 R15, R205, 0x6100, RZ ;  /* 0x00006100cd0f7810 */ /* 0x000fc40007ffe0ff */
[C---:B------:R-:W-:Y:S02]  /*2190*/  LEA R14, P0, R6.reuse, c[0x0][0x1f8], 0x1 ;  /* 0x00007e00060e7a11 */ /* 0x040fe400078008ff */
[----:B------:R-:W-:Y:S02]  /*21a0*/  @P3 IADD3 R204, R15, -0x20, RZ ;  /* 0xffffffe00fcc3810 */ /* 0x000fe40007ffe0ff */
[----:B------:R-:W-:Y:S01]  /*21b0*/  LEA.HI.X R15, R6, c[0x0][0x1fc], R5, 0x1, P0 ;  /* 0x00007f00060f7a11 */ /* 0x000fe200000f0c05 */
[----:B------:R-:W5:Y:S01]  /*21c0*/  SHFL.IDX PT, R30, R14, RZ, 0x181f ;  /* 0x00181fff0e1e7589 */ /* 0x000f6200000e0000 */
[----:B------:R-:W-:Y:S02]  /*21d0*/  ISETP.GT.AND P0, PT, R13, 0x20, PT ;  /* 0x000000200d00780c */ /* 0x000fe40003f04270 */
[----:B------:R-:W-:Y:S01]  /*21e0*/  ISETP.GE.AND P3, PT, R0, c[0x0][0x1d4], PT ;  /* 0x0000750000007a0c */ /* 0x000fe20003f66270 */
[----:B------:R-:W5:Y:S01]  /*21f0*/  SHFL.IDX PT, R20, R14, 0x1, 0x181f ;  /* 0x00381f000e147f89 */ /* 0x000f6200000e0000 */
[----:B------:R-:W-:-:S02]  /*2200*/  LOP3.LUT R84, R84, R17, RZ, 0x3c, !PT ;  /* 0x0000001154547212 */ /* 0x000fc400078e3cff */
[----:B------:R-:W-:Y:S01]  /*2210*/  SEL R221, RZ, 0x10, P3 ;  /* 0x00000010ffdd7807 */ /* 0x000fe20001800000 */
[--C-:B-1----:R-:W-:Y:S01]  /*2220*/  @P1 IMAD.WIDE R24, R216, 0x2, R10.reuse ;  /* 0x00000002d8181825 */ /* 0x102fe200078e020a */
[----:B------:R-:W1:Y:S01]  /*2230*/  SHFL.IDX PT, R6, R15, RZ, 0x181f ;  /* 0x00181fff0f067589 */ /* 0x000e6200000e0000 */
[----:B------:R-:W-:Y:S02]  /*2240*/  IADD3 R195, R204, 0x800, RZ ;  /* 0x00000800ccc37810 */ /* 0x000fe40007ffe0ff */
[--C-:B--2---:R-:W-:Y:S01]  /*2250*/  @P1 IMAD.WIDE R18, R218, 0x2, R10.reuse ;  /* 0x00000002da121825 */ /* 0x104fe200078e020a */
[----:B------:R2:W1:Y:S01]  /*2260*/  SHFL.IDX PT, R5, R15, 0x1, 0x181f ;  /* 0x00381f000f057f89 */ /* 0x00046200000e0000 */
[C---:B------:R-:W-:Y:S02]  /*2270*/  IADD3 R194, R204.reuse, 0x1000, RZ ;  /* 0x00001000ccc27810 */ /* 0x040fe40007ffe0ff */
[----:B---3--:R-:W-:Y:S01]  /*2280*/  @P1 IMAD.WIDE R16, R217, 0x2, R10 ;  /* 0x00000002d9101825 */ /* 0x008fe200078e020a */
[----:B------:R3:W-:Y:S01]  /*2290*/  @P1 LDGSTS.E.BYPASS.LTC128B.128 [R207+0x6100], [R18.64], !P5 ;  /* 0x0610000012cf1fae */ /* 0x0007e2000e901d54 */
[----:B------:R-:W-:-:S02]  /*22a0*/  IADD3 R193, R204, 0x1800, RZ ;  /* 0x00001800ccc17810 */ /* 0x000fc40007ffe0ff */
[--C-:B----4-:R-:W-:Y:S01]  /*22b0*/  @P0 IMAD.WIDE R22, R218, 0x2, R8.reuse ;  /* 0x00000002da160825 */ /* 0x110fe200078e0208 */
[----:B------:R3:W-:Y:S01]  /*22c0*/  @P1 LDGSTS.E.BYPASS.LTC128B.128 [R207+0x8100], [R16.64], !P4 ;  /* 0x0810000010cf1fae */ /* 0x0007e2000e101d54 */
[C---:B------:R-:W-:Y:S02]  /*22d0*/  IADD3 R191, R204.reuse, 0x2000, RZ ;  /* 0x00002000ccbf7810 */ /* 0x040fe40007ffe0ff */
[--C-:B------:R-:W-:Y:S01]  /*22e0*/  @P0 IMAD.WIDE R26, R217, 0x2, R8.reuse ;  /* 0x00000002d91a0825 */ /* 0x100fe200078e0208 */
[----:B------:R4:W-:Y:S01]  /*22f0*/  @P1 LDGSTS.E.BYPASS.LTC128B.128 [R207+0xa100], [R24.64], !P3 ;  /* 0x0a10000018cf1fae */ /* 0x0009e2000d901d54 */
[----:B------:R-:W-:Y:S02]  /*2300*/  IADD3 R190, R204, 0x2800, RZ ;  /* 0x00002800ccbe7810 */ /* 0x000fe40007ffe0ff */
[----:B------:R-:W-:Y:S01]  /*2310*/  @P0 IMAD.WIDE R8, R216, 0x2, R8 ;  /* 0x00000002d8080825 */ /* 0x000fe200078e0208 */
[----:B------:R3:W-:Y:S01]  /*2320*/  @P0 LDGSTS.E.BYPASS.LTC128B.128 [R207+0x7100], [R22.64], !P5 ;  /* 0x0710000016cf0fae */ /* 0x0007e2000e901d54 */
[----:B------:R-:W-:-:S02]  /*2330*/  IADD3 R189, R204, 0x3000, RZ ;  /* 0x00003000ccbd7810 */ /* 0x000fc40007ffe0ff */
[----:B------:R-:W-:Y:S01]  /*2340*/  IMAD.WIDE R10, R217, 0x2, RZ ;  /* 0x00000002d90a7825 */ /* 0x000fe200078e02ff */
[----:B------:R4:W-:Y:S01]  /*2350*/  @P0 LDGSTS.E.BYPASS.LTC128B.128 [R207+0x9100], [R26.64], !P4 ;  /* 0x091000001acf0fae */ /* 0x0009e2000e101d54 */
[----:B------:R-:W-:Y:S02]  /*2360*/  IADD3 R188, R204, 0x3800, RZ ;  /* 0x00003800ccbc7810 */ /* 0x000fe40007ffe0ff */
[----:B--2---:R-:W-:Y:S01]  /*2370*/  IMAD.WIDE R14, R218, 0x2, RZ ;  /* 0x00000002da0e7825 */ /* 0x004fe200078e02ff */
[----:B------:R2:W-:Y:S01]  /*2380*/  @P0 LDGSTS.E.BYPASS.LTC128B.128 [R207+0xb100], [R8.64], !P3 ;  /* 0x0b10000008cf0fae */ /* 0x0005e2000d901d54 */
[----:B------:R-:W-:Y:S02]  /*2390*/  IADD3 R187, R204, 0x4000, RZ ;  /* 0x00004000ccbb7810 */ /* 0x000fe40007ffe0ff */
[----:B------:R-:W-:Y:S01]  /*23a0*/  IMAD.IADD R206, R84, 0x1, R7 ;  /* 0x0000000154ce7824 */ /* 0x000fe200078e0207 */
[----:B------:R-:W0:Y:S01]  /*23b0*/  LDGDEPBAR ;  /* 0x00000000000079af */ /* 0x000e220000000000 */
[----:B-----5:R-:W-:-:S02]  /*23c0*/  IADD3 R36, P0, R30, R14, RZ ;  /* 0x0000000e1e247210 */ /* 0x020fc40007f1e0ff */
[----:B------:R-:W-:Y:S01]  /*23d0*/  IADD3 R28, P1, R14, R20, RZ ;  /* 0x000000140e1c7210 */ /* 0x000fe20007f3e0ff */
[----:B------:R-:W-:Y:S01]  /*23e0*/  IMAD.SHL.U32 R206, R206, 0x2, RZ ;  /* 0x00000002cece7824 */ /* 0x000fe200078e00ff */
[----:B------:R-:W-:Y:S01]  /*23f0*/  IADD3 R14, P6, R30, R10, RZ ;  /* 0x0000000a1e0e7210 */ /* 0x000fe20007fde0ff */
[----:B-1----:R-:W-:Y:S01]  /*2400*/  IMAD.X R37, R6, 0x1, R15, P0 ;  /* 0x0000000106257824 */ /* 0x002fe200000e060f */
[C---:B------:R-:W-:Y:S01]  /*2410*/  IADD3 R186, R204.reuse, 0x4800, RZ ;  /* 0x00004800ccba7810 */ /* 0x040fe20007ffe0ff */
[----:B------:R-:W-:Y:S01]  /*2420*/  IMAD.X R29, R15, 0x1, R5, P1 ;  /* 0x000000010f1d7824 */ /* 0x000fe200008e0605 */
[----:B------:R-:W-:Y:S01]  /*2430*/  IADD3 R185, R204, 0x5000, RZ ;  /* 0x00005000ccb97810 */ /* 0x000fe20007ffe0ff */
[--C-:B------:R-:W-:Y:S01]  /*2440*/  IMAD R202, R2, 0x2, R206.reuse ;  /* 0x0000000202ca7824 */ /* 0x100fe200078e02ce */
[----:B------:R-:W-:Y:S01]  /*2450*/  IADD3 R184, R204, 0x5800, RZ ;  /* 0x00005800ccb87810 */ /* 0x000fe20007ffe0ff */
[----:B------:R-:W-:Y:S01]  /*2460*/  IMAD.X R15, R6, 0x1, R11, P6 ;  /* 0x00000001060f7824 */ /* 0x000fe200030e060b */
[----:B------:R-:W-:Y:S01]  /*2470*/  ISETP.GE.AND P6, PT, R4, c[0x0][0x1d4], PT ;  /* 0x0000750004007a0c */ /* 0x000fe20003fc6270 */
[C---:B------:R-:W-:Y:S01]  /*2480*/  IMAD R201, R3.reuse, 0x2, R206 ;  /* 0x0000000203c97824 */ /* 0x040fe200078e02ce */
[----:B---3--:R-:W-:Y:S01]  /*2490*/  IADD3 R22, P0, R10, R20, RZ ;  /* 0x000000140a167210 */ /* 0x008fe20007f1e0ff */
[----:B------:R-:W-:-:S04]  /*24a0*/  IMAD R199, R3, 0x2, R202 ;  /* 0x0000000203c77824 */ /* 0x000fc800078e02ca */
[----:B------:R-:W-:Y:S02]  /*24b0*/  IMAD.X R23, R11, 0x1, R5, P0 ;  /* 0x000000010b177824 */ /* 0x000fe400000e0605 */
[----:B--2---:R-:W-:Y:S01]  /*24c0*/  IMAD.WIDE R8, R216, 0x2, RZ ;  /* 0x00000002d8087825 */ /* 0x004fe200078e02ff */
[----:B------:R-:W-:-:S04]  /*24d0*/  DEPBAR.LE SB0, 0x1 ;  /* 0x000080400000791a */ /* 0x000fc80000000000 */
[----:B------:R-:W-:-:S04]  /*24e0*/  DEPBAR.LE SB0, 0x0 ;  /* 0x000080000000791a */ /* 0x000fc80000000000 */
[----:B------:R-:W-:Y:S01]  /*24f0*/  BAR.SYNC.DEFER_BLOCKING 0x0 ;  /* 0x0000000000007b1d */ /* 0x000fe20000010000 */
[----:B------:R-:W-:Y:S02]  /*2500*/  IADD3 R30, P1, R30, R8, RZ ;  /* 0x000000081e1e7210 */ /* 0x000fe40007f3e0ff */
[----:B------:R-:W-:-:S03]  /*2510*/  IADD3 R20, P0, R8, R20, RZ ;  /* 0x0000001408147210 */ /* 0x000fc60007f1e0ff */
[----:B------:R-:W-:Y:S01]  /*2520*/  IMAD.X R31, R6, 0x1, R9, P1 ;  /* 0x00000001061f7824 */ /* 0x000fe200008e0609 */
[----:B------:R-:W-:Y:S01]  /*2530*/  ISETP.GE.AND P1, PT, R218, c[0x0][0x1d4], PT ;  /* 0x00007500da007a0c */ /* 0x000fe20003f26270 */
[----:B------:R-:W-:-:S03]  /*2540*/  IMAD.X R21, R9, 0x1, R5, P0 ;  /* 0x0000000109157824 */ /* 0x000fc600000e0605 */
[C---:B------:R-:W-:Y:S02]  /*2550*/  ISETP.LT.OR P0, PT, R13.reuse, 0x1, P1 ;  /* 0x000000010d00780c */ /* 0x040fe40000f01670 */
[----:B------:R-:W-:Y:S01]  /*2560*/  ISETP.GE.AND P1, PT, R0, c[0x0][0x1d4], PT ;  /* 0x0000750000007a0c */ /* 0x000fe20003f26270 */
[----:B------:R-:W-:Y:S01]  /*2570*/  IMAD.MOV.U32 R0, RZ, RZ, 0x40 ;  /* 0x00000040ff007424 */ /* 0x000fe200078e00ff */
[----:B------:R-:W-:Y:S04]  /*2580*/  LDSM.16.M88.4 R4, [R206+0xc100] ;  /* 0x00c10000ce04783b */ /* 0x000fe80000000200 */
[----:B------:R-:W-:Y:S04]  /*2590*/  LDSM.16.M88.4 R16, [R202+0xc100] ;  /* 0x00c10000ca10783b */ /* 0x000fe80000000200 */
[----:B------:R-:W-:Y:S04]  /*25a0*/  LDSM.16.M88.4 R60, [R205+0x6100] ;  /* 0x00610000cd3c783b */ /* 0x000fe80000000200 */
[----:B------:R-:W1:Y:S04]  /*25b0*/  LDSM.16.M88.4 R52, [R205+0x6900] ;  /* 0x00690000cd34783b */ /* 0x000e680000000200 */
[----:B------:R-:W2:Y:S04]  /*25c0*/  LDSM.16.M88.4 R44, [R205+0x7100] ;  /* 0x00710000cd2c783b */ /* 0x000ea80000000200 */
[----:B------:R-:W3:Y:S04]  /*25d0*/  LDSM.16.M88.4 R8, [R205+0x7900] ;  /* 0x00790000cd08783b */ /* 0x000ee80000000200 */
[----:B------:R-:W5:Y:S04]  /*25e0*/  LDSM.16.M88.4 R76, [R204] ;  /* 0x00000000cc4c783b */ /* 0x000f680000000200 */
[----:B------:R-:W3:Y:S04]  /*25f0*/  LDSM.16.M88.4 R64, [R204+0x800] ;  /* 0x00080000cc40783b */ /* 0x000ee80000000200 */
[----:B------:R-:W-:Y:S04]  /*2600*/  LDSM.16.M88.4 R32, [R204+0x1000] ;  /* 0x00100000cc20783b */ /* 0x000fe80000000200 */
[----:B----4-:R-:W-:Y:S04]  /*2610*/  LDSM.16.M88.4 R24, [R204+0x1800] ;  /* 0x00180000cc18783b */ /* 0x010fe80000000200 */
[----:B------:R-:W-:Y:S01]  /*2620*/  @!PT LDS RZ, [RZ] ;  /* 0x00000000fffff984 */ /* 0x000fe20000000800 */
[----:B------:R-:W-:Y:S01]  /*2630*/  @!PT LDS RZ, [RZ] ;  /* 0x00000000fffff984 */ /* 0x000fe20000000800 */
[----:B------:R-:W-:Y:S01]  /*2640*/  @!PT LDS RZ, [RZ] ;  /* 0x00000000fffff984 */ /* 0x000fe20000000800 */
[----:B------:R4:W-:Y:S01]  /*2650*/  LDGSTS.E.BYPASS.LTC128B.128 [R207+0x100], [R36.64], !P0 ;  /* 0x0010000024cf7fae */ /* 0x0009e2000c101d54 */
[----:B------:R-:W-:-:S02]  /*2660*/  ISETP.LT.OR P0, PT, R13, 0x1, P6 ;  /* 0x000000010d00780c */ /* 0x000fc40003701670 */
[C---:B------:R-:W-:Y:S01]  /*2670*/  ISETP.LT.OR P6, PT, R13.reuse, 0x21, P6 ;  /* 0x000000210d00780c */ /* 0x040fe200037c1670 */
[----:B-1----:R-:W-:Y:S10]  /*2680*/  HMMA.16816.F32.BF16 R56, R4, R52, RZ ;  /* 0x000000340438723c */ /* 0x002ff400000418ff */
[----:B------:R1:W-:Y:S01]  /*2690*/  LDGSTS.E.BYPASS.LTC128B.128 [R207+0x2100], [R14.64], !P0 ;  /* 0x021000000ecf7fae */ /* 0x0003e2000c101d54 */
[----:B------:R-:W-:-:S02]  /*26a0*/  ISETP.LT.OR P0, PT, R13, 0x1, P1 ;  /* 0x000000010d00780c */ /* 0x000fc40000f01670 */
[C---:B------:R-:W-:Y:S01]  /*26b0*/  ISETP.LT.OR P1, PT, R13.reuse, 0x21, P1 ;  /* 0x000000210d00780c */ /* 0x040fe20000f21670 */
[C---:B--2---:R-:W-:Y:S10]  /*26c0*/  HMMA.16816.F32.BF16 R48, R4.reuse, R44, RZ ;  /* 0x0000002c0430723c */ /* 0x044ff400000418ff */
[----:B------:R2:W-:Y:S01]  /*26d0*/  LDGSTS.E.BYPASS.LTC128B.128 [R207+0x4100], [R30.64], !P0 ;  /* 0x041000001ecf7fae */ /* 0x0005e2000c101d54 */
[----:B------:R-:W-:Y:S01]  /*26e0*/  ISETP.GE.AND P0, PT, R218, c[0x0][0x1d4], PT ;  /* 0x00007500da007a0c */ /* 0x000fe20003f06270 */
[----:B------:R-:W-:Y:S03]  /*26f0*/  HMMA.16816.F32.BF16 R52, R4, R54, RZ ;  /* 0x000000360434723c */ /* 0x000fe600000418ff */
[----:B------:R-:W-:-:S05]  /*2700*/  ISETP.LT.OR P0, PT, R13, 0x21, P0 ;  /* 0x000000210d00780c */ /* 0x000fca0000701670 */
[C---:B------:R-:W-:Y:S08]  /*2710*/  HMMA.16816.F32.BF16 R44, R4.reuse, R46, RZ ;  /* 0x0000002e042c723c */ /* 0x040ff000000418ff */
[----:B------:R2:W-:Y:S01]  /*2720*/  LDGSTS.E.BYPASS.LTC128B.128 [R207+0x1100], [R28.64], !P0 ;  /* 0x011000001ccf7fae */ /* 0x0005e2000c101d54 */
[----:B------:R-:W-:Y:S01]  /*2730*/  LOP3.LUT P0, RZ, R12, 0x4, RZ, 0xc0, !PT ;  /* 0x000000040cff7812 */ /* 0x000fe2000780c0ff */
[----:B---3--:R-:W-:Y:S02]  /*2740*/  HMMA.16816.F32.BF16 R40, R4, R8, RZ ;  /* 0x000000080428723c */ /* 0x008fe400000418ff */
[----:B------:R3:W-:Y:S01]  /*2750*/  LDGSTS.E.BYPASS.LTC128B.128 [R207+0x3100], [R22.64], !P6 ;  /* 0x0310000016cf7fae */ /* 0x0007e2000f101d54 */
[----:B------:R-:W-:-:S02]  /*2760*/  SEL R0, R0, 0xffffffc0, !P0 ;  /* 0xffffffc000007807 */ /* 0x000fc40004000000 */
[----:B------:R-:W-:Y:S01]  /*2770*/  PLOP3.LUT P0, PT, PT, PT, UP0, 0x40, 0x0 ;  /* 0x000000000000781c */ /* 0x000fe20003f0e808 */
[----:B------:R3:W-:Y:S01]  /*2780*/  LDGSTS.E.BYPASS.LTC128B.128 [R207+0x5100], [R20.64], !P1 ;  /* 0x0510000014cf7fae */ /* 0x0007e2000c901d54 */
[----:B------:R-:W-:Y:S01]  /*2790*/  ISETP.GT.AND P1, PT, R210, 0x3f, PT ;  /* 0x0000003fd200780c */ /* 0x000fe20003f24270 */
[----:B-1----:R-:W-:Y:S01]  /*27a0*/  HMMA.16816.F32.BF16 R12, R4, R60, RZ ;  /* 0x0000003c040c723c */ /* 0x002fe200000418ff */
[----:B------:R-:W-:Y:S01]  /*27b0*/  IMAD.IADD R200, R205, 0x1, R0 ;  /* 0x00000001cdc87824 */ /* 0x000fe200078e0200 */
[----:B----4-:R-:W-:Y:S01]  /*27c0*/  LDSM.16.M88.4 R36, [R201+0xc100] ;  /* 0x00c10000c924783b */ /* 0x010fe20000000200 */
[----:B------:R-:W-:-:S03]  /*27d0*/  IMAD.IADD R192, R0, 0x1, R204 ;  /* 0x0000000100c07824 */ /* 0x000fc600078e02cc */
[----:B------:R-:W1:Y:S02]  /*27e0*/  LDSM.16.M88.4 R72, [R200+0x6100] ;  /* 0x00610000c848783b */ /* 0x000e640000000200 */
[C---:B------:R-:W-:Y:S02]  /*27f0*/  HMMA.16816.F32.BF16 R60, R4.reuse, R62, RZ ;  /* 0x0000003e043c723c */ /* 0x040fe400000418ff */
[----:B------:R-:W-:Y:S04]  /*2800*/  LDSM.16.M88.4 R80, [R192] ;  /* 0x00000000c050783b */ /* 0x000fe80000000200 */
[----:B------:R-:W-:Y:S02]  /*2810*/  LDSM.16.M88.4 R68, [R200+0x6900] ;  /* 0x00690000c844783b */ /* 0x000fe40000000200 */
[----:B------:R-:W-:Y:S02]  /*2820*/  HMMA.16816.F32.BF16 R4, R4, R10, RZ ;  /* 0x0000000a0404723c */ /* 0x000fe400000418ff */
[----:B------:R-:W4:Y:S04]  /*2830*/  LDSM.16.M88.4 R8, [R199+0xc100] ;  /* 0x00c10000c708783b */ /* 0x000f280000000200 */
[----:B--2---:R-:W2:Y:S02]  /*2840*/  LDSM.16.M88.4 R28, [R200+0x7100] ;  /* 0x00710000c81c783b */ /* 0x004ea40000000200 */
[C---:B-----5:R-:W-:Y:S02]  /*2850*/  HMMA.16816.F32.BF16 R12, R16.reuse, R76, R12 ;  /* 0x0000004c100c723c */ /* 0x060fe4000004180c */
[----:B---3--:R-:W3:Y:S04]  /*2860*/  LDSM.16.M88.4 R20, [R200+0x7900] ;  /* 0x00790000c814783b */ /* 0x008ee80000000200 */
[----:B------:R-:W0:Y:S02]  /*2870*/  LDGDEPBAR ;  /* 0x00000000000079af */ /* 0x000e240000000000 */
[C---:B------:R-:W-:Y:S02]  /*2880*/  HMMA.16816.F32.BF16 R60, R16.reuse, R78, R60 ;  /* 0x0000004e103c723c */ /* 0x040fe4000004183c */
[----:B------:R-:W-:Y:S06]  /*2890*/  LDSM.16.M88.4 R76, [R205+0x8100] ;  /* 0x00810000cd4c783b */ /* 0x000fec0000000200 */
[----:B------:R-:W-:Y:S08]  /*28a0*/  HMMA.16816.F32.BF16 R56, R16, R64, R56 ;  /* 0x000000401038723c */ /* 0x000ff00000041838 */
[----:B-1----:R-:W-:Y:S08]  /*28b0*/  HMMA.16816.F32.BF16 R12, R36, R72, R12 ;  /* 0x00000048240c723c */ /* 0x002ff0000004180c */
[C---:B------:R-:W-:Y:S01]  /*28c0*/  HMMA.16816.F32.BF16 R52, R16.reuse, R66, R52 ;  /* 0x000000421034723c */ /* 0x040fe20000041834 */
[----:B------:R-:W-:Y:S07]  /*28d0*/  LDSM.16.M88.4 R64, [R192+0x800] ;  /* 0x00080000c040783b */ /* 0x000fee0000000200 */
[C---:B------:R-:W-:Y:S08]  /*28e0*/  HMMA.16816.F32.BF16 R48, R16.reuse, R32, R48 ;  /* 0x000000201030723c */ /* 0x040ff00000041830 */
[C---:B------:R-:W-:Y:S01]  /*28f0*/  HMMA.16816.F32.BF16 R44, R16.reuse, R34, R44 ;  /* 0x00000022102c723c */ /* 0x040fe2000004182c */
[----:B------:R-:W-:Y:S07]  /*2900*/  LDSM.16.M88.4 R32, [R192+0x1000] ;  /* 0x00100000c020783b */ /* 0x000fee0000000200 */
[C---:B------:R-:W-:Y:S08]  /*2910*/  HMMA.16816.F32.BF16 R40, R16.reuse, R24, R40 ;  /* 0x000000181028723c */ /* 0x040ff00000041828 */
[----:B------:R-:W-:Y:S01]  /*2920*/  HMMA.16816.F32.BF16 R4, R16, R26, R4 ;  /* 0x0000001a1004723c */ /* 0x000fe20000041804 */
[----:B------:R-:W1:Y:S04]  /*2930*/  LDSM.16.M88.4 R16, [R206+0x10100] ;  /* 0x01010000ce10783b */ /* 0x000e680000000200 */
[----:B------:R-:W5:Y:S03]  /*2940*/  LDSM.16.M88.4 R24, [R192+0x1800] ;  /* 0x00180000c018783b */ /* 0x000f660000000200 */
[----:B------:R-:W-:Y:S01]  /*2950*/  HMMA.16816.F32.BF16 R60, R36, R74, R60 ;  /* 0x0000004a243c723c */ /* 0x000fe2000004183c */
[----:B------:R-:W-:Y:S07]  /*2960*/  LDSM.16.M88.4 R72, [R205+0x8900] ;  /* 0x00890000cd48783b */ /* 0x000fee0000000200 */
[----:B----4-:R-:W-:Y:S08]  /*2970*/  HMMA.16816.F32.BF16 R12, R8, R80, R12 ;  /* 0x00000050080c723c */ /* 0x010ff0000004180c */
[C---:B------:R-:W-:Y:S08]  /*2980*/  HMMA.16816.F32.BF16 R56, R36.reuse, R68, R56 ;  /* 0x000000442438723c */ /* 0x040ff00000041838 */
[C---:B------:R-:W-:Y:S01]  /*2990*/  HMMA.16816.F32.BF16 R52, R36.reuse, R70, R52 ;  /* 0x000000462434723c */ /* 0x040fe20000041834 */
[----:B------:R-:W-:Y:S07]  /*29a0*/  LDSM.16.M88.4 R68, [R204+0x2000] ;  /* 0x00200000cc44783b */ /* 0x000fee0000000200 */
[C---:B--2---:R-:W-:Y:S08]  /*29b0*/  HMMA.16816.F32.BF16 R48, R36.reuse, R28, R48 ;  /* 0x0000001c2430723c */ /* 0x044ff00000041830 */
[C---:B------:R-:W-:Y:S01]  /*29c0*/  HMMA.16816.F32.BF16 R44, R36.reuse, R30, R44 ;  /* 0x0000001e242c723c */ /* 0x040fe2000004182c */
[----:B------:R-:W-:Y:S07]  /*29d0*/  LDSM.16.M88.4 R28, [R205+0x9100] ;  /* 0x00910000cd1c783b */ /* 0x000fee0000000200 */
[C---:B---3--:R-:W-:Y:S08]  /*29e0*/  HMMA.16816.F32.BF16 R40, R36.reuse, R20, R40 ;  /* 0x000000142428723c */ /* 0x048ff00000041828 */
[----:B------:R-:W-:Y:S01]  /*29f0*/  HMMA.16816.F32.BF16 R36, R36, R22, R4 ;  /* 0x000000162424723c */ /* 0x000fe20000041804 */
[----:B------:R-:W2:Y:S04]  /*2a00*/  LDSM.16.M88.4 R4, [R202+0x10100] ;  /* 0x01010000ca04783b */ /* 0x000ea80000000200 */
[----:B------:R-:W3:Y:S03]  /*2a10*/  LDSM.16.M88.4 R20, [R205+0x9900] ;  /* 0x00990000cd14783b */ /* 0x000ee60000000200 */
[----:B------:R-:W-:Y:S01]  /*2a20*/  HMMA.16816.F32.BF16 R60, R8, R82, R60 ;  /* 0x00000052083c723c */ /* 0x000fe2000004183c */
[----:B------:R-:W-:Y:S07]  /*2a30*/  LDSM.16.M88.4 R80, [R200+0x8100] ;  /* 0x00810000c850783b */ /* 0x000fee0000000200 */
[----:B-1----:R-:W-:Y:S08]  /*2a40*/  HMMA.16816.F32.BF16 R12, R16, R76, R12 ;  /* 0x0000004c100c723c */ /* 0x002ff0000004180c */
[C---:B------:R-:W-:Y:S08]  /*2a50*/  HMMA.16816.F32.BF16 R56, R8.reuse, R64, R56 ;  /* 0x000000400838723c */ /* 0x040ff00000041838 */
[C---:B------:R-:W-:Y:S01]  /*2a60*/  HMMA.16816.F32.BF16 R52, R8.reuse, R66, R52 ;  /* 0x000000420834723c */ /* 0x040fe20000041834 */
[----:B------:R-:W-:Y:S07]  /*2a70*/  LDSM.16.M88.4 R64, [R204+0x2800] ;  /* 0x00280000cc40783b */ /* 0x000fee0000000200 */
[C---:B------:R-:W-:Y:S08]  /*2a80*/  HMMA.16816.F32.BF16 R48, R8.reuse, R32, R48 ;  /* 0x000000200830723c */ /* 0x040ff00000041830 */
[C---:B------:R-:W-:Y:S01]  /*2a90*/  HMMA.16816.F32.BF16 R44, R8.reuse, R34, R44 ;  /* 0x00000022082c723c */ /* 0x040fe2000004182c */
[----:B------:R-:W-:Y:S07]  /*2aa0*/  LDSM.16.M88.4 R32, [R204+0x3000] ;  /* 0x00300000cc20783b */ /* 0x000fee0000000200 */
[C---:B-----5:R-:W-:Y:S08]  /*2ab0*/  HMMA.16816.F32.BF16 R40, R8.reuse, R24, R40 ;  /* 0x000000180828723c */ /* 0x060ff00000041828 */
[----:B------:R-:W-:Y:S01]  /*2ac0*/  HMMA.16816.F32.BF16 R36, R8, R26, R36 ;  /* 0x0000001a0824723c */ /* 0x000fe20000041824 */
[----:B------:R-:W1:Y:S04]  /*2ad0*/  LDSM.16.M88.4 R8, [R201+0x10100] ;  /* 0x01010000c908783b */ /* 0x000e680000000200 */
[----:B------:R-:W4:Y:S03]  /*2ae0*/  LDSM.16.M88.4 R24, [R204+0x3800] ;  /* 0x00380000cc18783b */ /* 0x000f260000000200 */
[----:B------:R-:W-:Y:S01]  /*2af0*/  HMMA.16816.F32.BF16 R60, R16, R78, R60 ;  /* 0x0000004e103c723c */ /* 0x000fe2000004183c */
[----:B------:R-:W-:Y:S07]  /*2b00*/  LDSM.16.M88.4 R76, [R200+0x8900] ;  /* 0x00890000c84c783b */ /* 0x000fee0000000200 */
[----:B--2---:R-:W-:Y:S08]  /*2b10*/  HMMA.16816.F32.BF16 R12, R4, R68, R12 ;  /* 0x00000044040c723c */ /* 0x004ff0000004180c */
[C---:B------:R-:W-:Y:S08]  /*2b20*/  HMMA.16816.F32.BF16 R56, R16.reuse, R72, R56 ;  /* 0x000000481038723c */ /* 0x040ff00000041838 */
[C---:B------:R-:W-:Y:S01]  /*2b30*/  HMMA.16816.F32.BF16 R52, R16.reuse, R74, R52 ;  /* 0x0000004a1034723c */ /* 0x040fe20000041834 */
[----:B------:R-:W-:Y:S07]  /*2b40*/  LDSM.16.M88.4 R72, [R192+0x2000] ;  /* 0x00200000c048783b */ /* 0x000fee0000000200 */
[C---:B------:R-:W-:Y:S08]  /*2b50*/  HMMA.16816.F32.BF16 R48, R16.reuse, R28, R48 ;  /* 0x0000001c1030723c */ /* 0x040ff00000041830 */
[C---:B------:R-:W-:Y:S01]  /*2b60*/  HMMA.16816.F32.BF16 R44, R16.reuse, R30, R44 ;  /* 0x0000001e102c723c */ /* 0x040fe2000004182c */
[----:B------:R-:W2:Y:S07]  /*2b70*/  LDSM.16.M88.4 R28, [R199+0x10100] ;  /* 0x01010000c71c783b */ /* 0x000eae0000000200 */
[C---:B---3--:R-:W-:Y:S08]  /*2b80*/  HMMA.16816.F32.BF16 R40, R16.reuse, R20, R40 ;  /* 0x000000141028723c */ /* 0x048ff00000041828 */
[----:B------:R-:W-:Y:S01]  /*2b90*/  HMMA.16816.F32.BF16 R36, R16, R22, R36 ;  /* 0x000000161024723c */ /* 0x000fe20000041824 */
[----:B------:R-:W3:Y:S04]  /*2ba0*/  LDSM.16.M88.4 R20, [R200+0x9100] ;  /* 0x00910000c814783b */ /* 0x000ee80000000200 */
[----:B------:R-:W5:Y:S03]  /*2bb0*/  LDSM.16.M88.4 R16, [R200+0x9900] ;  /* 0x00990000c810783b */ /* 0x000f660000000200 */
        /* <DEDUP_REMOVED lines=9> */
[C---:B----4-:R-:W-:Y:S08]  /*2c50*/  HMMA.16816.F32.BF16 R40, R4.reuse, R24, R40 ;  /* 0x000000180428723c */ /* 0x050ff00000041828 */
[----:B------:R-:W-:Y:S01]  /*2c60*/  HMMA.16816.F32.BF16 R36, R4, R26, R36 ;  /* 0x0000001a0424723c */ /* 0x000fe20000041824 */
[----:B------:R-:W-:Y:S04]  /*2c70*/  LDSM.16.M88.4 R4, [R206+0x14100] ;  /* 0x01410000ce04783b */ /* 0x000fe80000000200 */
[----:B------:R-:W1:Y:S03]  /*2c80*/  LDSM.16.M88.4 R24, [R205+0xa100] ;  /* 0x00a10000cd18783b */ /* 0x000e660000000200 */
[----:B------:R-:W-:Y:S01]  /*2c90*/  HMMA.16816.F32.BF16 R60, R8, R82, R60 ;  /* 0x00000052083c723c */ /* 0x000fe2000004183c */
[----:B------:R-:W-:Y:S07]  /*2ca0*/  LDSM.16.M88.4 R80, [R204+0x4000] ;  /* 0x00400000cc50783b */ /* 0x000fee0000000200 */
[----:B--2---:R-:W-:Y:S08]  /*2cb0*/  HMMA.16816.F32.BF16 R12, R28, R72, R12 ;  /* 0x000000481c0c723c */ /* 0x004ff0000004180c */
[C---:B------:R-:W-:Y:S08]  /*2cc0*/  HMMA.16816.F32.BF16 R56, R8.reuse, R76, R56 ;  /* 0x0000004c0838723c */ /* 0x040ff00000041838 */
[C---:B------:R-:W-:Y:S01]  /*2cd0*/  HMMA.16816.F32.BF16 R52, R8.reuse, R78, R52 ;  /* 0x0000004e0834723c */ /* 0x040fe20000041834 */
[----:B------:R-:W2:Y:S07]  /*2ce0*/  LDSM.16.M88.4 R76, [R202+0x14100] ;  /* 0x01410000ca4c783b */ /* 0x000eae0000000200 */
[C---:B---3--:R-:W-:Y:S08]  /*2cf0*/  HMMA.16816.F32.BF16 R48, R8.reuse, R20, R48 ;  /* 0x000000140830723c */ /* 0x048ff00000041830 */
[C---:B------:R-:W-:Y:S01]  /*2d00*/  HMMA.16816.F32.BF16 R44, R8.reuse, R22, R44 ;  /* 0x00000016082c723c */ /* 0x040fe2000004182c */
[----:B------:R-:W3:Y:S07]  /*2d10*/  LDSM.16.M88.4 R20, [R205+0xa900] ;  /* 0x00a90000cd14783b */ /* 0x000eee0000000200 */
[C---:B-----5:R-:W-:Y:S08]  /*2d20*/  HMMA.16816.F32.BF16 R40, R8.reuse, R16, R40 ;  /* 0x000000100828723c */ /* 0x060ff00000041828 */
[----:B------:R-:W-:Y:S01]  /*2d30*/  HMMA.16816.F32.BF16 R36, R8, R18, R36 ;  /* 0x000000120824723c */ /* 0x000fe20000041824 */
[----:B------:R-:W4:Y:S04]  /*2d40*/  LDSM.16.M88.4 R16, [R205+0xb100] ;  /* 0x00b10000cd10783b */ /* 0x000f280000000200 */
        /* <DEDUP_REMOVED lines=12> */
[----:B------:R-:W-:Y:S04]  /*2e10*/  LDSM.16.M88.4 R32, [R201+0x14100] ;  /* 0x01410000c920783b */ /* 0x000fe80000000200 */
[----:B------:R-:W1:Y:S03]  /*2e20*/  LDSM.16.M88.4 R28, [R200+0xa100] ;  /* 0x00a10000c81c783b */ /* 0x000e660000000200 */
[----:B------:R-:W-:Y:S01]  /*2e30*/  HMMA.16816.F32.BF16 R60, R4, R26, R60 ;  /* 0x0000001a043c723c */ /* 0x000fe2000004183c */
[----:B------:R-:W-:Y:S07]  /*2e40*/  LDSM.16.M88.4 R24, [R200+0xa900] ;  /* 0x00a90000c818783b */ /* 0x000fee0000000200 */
[----:B--2---:R-:W-:Y:S08]  /*2e50*/  HMMA.16816.F32.BF16 R12, R76, R80, R12 ;  /* 0x000000504c0c723c */ /* 0x004ff0000004180c */
[C---:B---3--:R-:W-:Y:S08]  /*2e60*/  HMMA.16816.F32.BF16 R56, R4.reuse, R20, R56 ;  /* 0x000000140438723c */ /* 0x048ff00000041838 */
[C---:B------:R-:W-:Y:S01]  /*2e70*/  HMMA.16816.F32.BF16 R52, R4.reuse, R22, R52 ;  /* 0x000000160434723c */ /* 0x040fe20000041834 */
[----:B------:R-:W-:Y:S07]  /*2e80*/  LDSM.16.M88.4 R20, [R200+0xb100] ;  /* 0x00b10000c814783b */ /* 0x000fee0000000200 */
[C---:B----4-:R-:W-:Y:S08]  /*2e90*/  HMMA.16816.F32.BF16 R48, R4.reuse, R16, R48 ;  /* 0x000000100430723c */ /* 0x050ff00000041830 */
[C---:B------:R-:W-:Y:S01]  /*2ea0*/  HMMA.16816.F32.BF16 R44, R4.reuse, R18, R44 ;  /* 0x00000012042c723c */ /* 0x040fe2000004182c */
[----:B------:R-:W-:Y:S07]  /*2eb0*/  LDSM.16.M88.4 R16, [R200+0xb900] ;  /* 0x00b90000c810783b */ /* 0x000fee0000000200 */
[C---:B-----5:R-:W-:Y:S08]  /*2ec0*/  HMMA.16816.F32.BF16 R40, R4.reuse, R8, R40 ;  /* 0x000000080428723c */ /* 0x060ff00000041828 */
[----:B------:R-:W-:Y:S01]  /*2ed0*/  HMMA.16816.F32.BF16 R36, R4, R10, R36 ;  /* 0x0000000a0424723c */ /* 0x000fe20000041824 */
[----:B------:R-:W-:Y:S04]  /*2ee0*/  LDSM.16.M88.4 R8, [R199+0x14100] ;  /* 0x01410000c708783b */ /* 0x000fe80000000200 */
[----:B------:R-:W2:Y:S03]  /*2ef0*/  LDSM.16.M88.4 R4, [R192+0x4000] ;  /* 0x00400000c004783b */ /* 0x000ea60000000200 */
[----:B------:R-:W-:Y:S08]  /*2f00*/  HMMA.16816.F32.BF16 R60, R76, R82, R60 ;  /* 0x000000524c3c723c */ /* 0x000ff0000004183c */
[----:B-1----:R-:W-:Y:S08]  /*2f10*/  HMMA.16816.F32.BF16 R12, R32, R28, R12 ;  /* 0x0000001c200c723c */ /* 0x002ff0000004180c */
[C---:B------:R-:W-:Y:S08]  /*2f20*/  HMMA.16816.F32.BF16 R56, R76.reuse, R72, R56 ;  /* 0x000000484c38723c */ /* 0x040ff00000041838 */
[C---:B------:R-:W-:Y:S01]  /*2f30*/  HMMA.16816.F32.BF16 R52, R76.reuse, R74, R52 ;  /* 0x0000004a4c34723c */ /* 0x040fe20000041834 */
[----:B------:R-:W1:Y:S07]  /*2f40*/  LDSM.16.M88.4 R72, [R192+0x4800] ;  /* 0x00480000c048783b */ /* 0x000e6e0000000200 */
[C---:B------:R-:W-:Y:S08]  /*2f50*/  HMMA.16816.F32.BF16 R48, R76.reuse, R68, R48 ;  /* 0x000000444c30723c */ /* 0x040ff00000041830 */
[C---:B------:R-:W-:Y:S01]  /*2f60*/  HMMA.16816.F32.BF16 R44, R76.reuse, R70, R44 ;  /* 0x000000464c2c723c */ /* 0x040fe2000004182c */
[----:B------:R-:W3:Y:S07]  /*2f70*/  LDSM.16.M88.4 R68, [R192+0x5000] ;  /* 0x00500000c044783b */ /* 0x000eee0000000200 */
[C---:B------:R-:W-:Y:S08]  /*2f80*/  HMMA.16816.F32.BF16 R40, R76.reuse, R64, R40 ;  /* 0x000000404c28723c */ /* 0x040ff00000041828 */
[----:B------:R-:W-:Y:S01]  /*2f90*/  HMMA.16816.F32.BF16 R36, R76, R66, R36 ;  /* 0x000000424c24723c */ /* 0x000fe20000041824 */
[----:B------:R-:W4:Y:S01]  /*2fa0*/  LDSM.16.M88.4 R64, [R192+0x5800] ;  /* 0x00580000c040783b */ /* 0x000f220000000200 */
[----:B------:R-:W-:-:S06]  /*2fb0*/  DEPBAR.LE SB0, 0x0 ;  /* 0x000080000000791a */ /* 0x000fcc0000000000 */
[----:B------:R-:W-:Y:S08]  /*2fc0*/  HMMA.16816.F32.BF16 R60, R32, R30, R60 ;  /* 0x0000001e203c723c */ /* 0x000ff0000004183c */
[----:B--2---:R-:W-:Y:S08]  /*2fd0*/  HMMA.16816.F32.BF16 R12, R8, R4, R12 ;  /* 0x00000004080c723c */ /* 0x004ff0000004180c */
[C---:B------:R-:W-:Y:S08]  /*2fe0*/  HMMA.16816.F32.BF16 R56, R32.reuse, R24, R56 ;  /* 0x000000182038723c */ /* 0x040ff00000041838 */
[C---:B------:R-:W-:Y:S08]  /*2ff0*/  HMMA.16816.F32.BF16 R52, R32.reuse, R26, R52 ;  /* 0x0000001a2034723c */ /* 0x040ff00000041834 */
[----:B------:R-:W-:Y:S01]  /*3000*/  HMMA.16816.F32.BF16 R48, R32, R20, R48 ;  /* 0x000000142030723c */ /* 0x000fe20000041830 */
[----:B------:R-:W-:-:S02]  /*3010*/  FMUL.FTZ R0, R14, c[0x0][0x320] ;  /* 0x0000c8000e007a20 */ /* 0x000fc40000410000 */
[----:B------:R-:W-:-:S04]  /*3020*/  FMUL.FTZ R13, R13, c[0x0][0x320] ;  /* 0x0000c8000d0d7a20 */ /* 0x000fc80000410000 */
[----:B------:R-:W2:Y:S01]  /*3030*/  MUFU.TANH R0, R0 ;  /* 0x0000000000007308 */ /* 0x000ea20000002400 */
[C---:B------:R-:W-:Y:S08]  /*3040*/  HMMA.16816.F32.BF16 R44, R32.reuse, R22, R44 ;  /* 0x00000016202c723c */ /* 0x040ff0000004182c */
[C---:B------:R-:W-:Y:S08]  /*3050*/  HMMA.16816.F32.BF16 R40, R32.reuse, R16, R40 ;  /* 0x000000102028723c */ /* 0x040ff00000041828 */
[----:B------:R-:W-:Y:S01]  /*3060*/  HMMA.16816.F32.BF16 R36, R32, R18, R36 ;  /* 0x000000122024723c */ /* 0x000fe20000041824 */
[----:B------:R2:W2:Y:S07]  /*3070*/  MUFU.TANH R19, R13 ;  /* 0x0000000d00137308 */ /* 0x0004ae0000002400 */
[C---:B------:R-:W-:Y:S07]  /*3080*/  HMMA.16816.F32.BF16 R60, R8.reuse, R6, R60 ;  /* 0x00000006083c723c */ /* 0x040fee000004183c */
[----:B------:R-:W-:Y:S01]  /*3090*/  FMUL.FTZ R6, R12, c[0x0][0x320] ;  /* 0x0000c8000c067a20 */ /* 0x000fe20000410000 */
[C---:B-1----:R-:W-:Y:S05]  /*30a0*/  HMMA.16816.F32.BF16 R56, R8.reuse, R72, R56 ;  /* 0x000000480838723c */ /* 0x042fea0000041838 */
[----:B------:R-:W1:Y:S03]  /*30b0*/  MUFU.TANH R6, R6 ;  /* 0x0000000600067308 */ /* 0x000e660000002400 */
[C---:B------:R-:W-:Y:S08]  /*30c0*/  HMMA.16816.F32.BF16 R52, R8.reuse, R74, R52 ;  /* 0x0000004a0834723c */ /* 0x040ff00000041834 */
[C---:B---3--:R-:W-:Y:S08]  /*30d0*/  HMMA.16816.F32.BF16 R48, R8.reuse, R68, R48 ;  /* 0x000000440830723c */ /* 0x048ff00000041830 */
[C---:B------:R-:W-:Y:S08]  /*30e0*/  HMMA.16816.F32.BF16 R44, R8.reuse, R70, R44 ;  /* 0x00000046082c723c */ /* 0x040ff0000004182c */
[C---:B----4-:R-:W-:Y:S08]  /*30f0*/  HMMA.16816.F32.BF16 R40, R8.reuse, R64, R40 ;  /* 0x000000400828723c */ /* 0x050ff00000041828 */
[----:B------:R-:W-:Y:S01]  /*3100*/  HMMA.16816.F32.BF16 R36, R8, R66, R36 ;  /* 0x000000420824723c */ /* 0x000fe20000041824 */
        /* <DEDUP_REMOVED lines=14> */
[----:B------:R-:W-:Y:S01]  /*31f0*/  IADD3 R13, -R221, 0x10, RZ ;  /* 0x00000010dd0d7810 */ /* 0x000fe20007ffe1ff */
[----:B------:R-:W-:Y:S02]  /*3200*/  IMAD.SHL.U32 R7, R217, 0x2, RZ ;  /* 0x00000002d9077824 */ /* 0x000fe400078e00ff */
[----:B------:R-:W-:Y:S01]  /*3210*/  IMAD R209, R4, c[0x0][0x2b8], R209 ;  /* 0x0000ae0004d17a24 */ /* 0x000fe200078e02d1 */
[----:B------:R-:W-:-:S03]  /*3220*/  LOP3.LUT R13, R13, 0xf, RZ, 0xc0, !PT ;  /* 0x0000000f0d0d7812 */ /* 0x000fc600078ec0ff */
[----:B------:R-:W-:Y:S01]  /*3230*/  IMAD.WIDE.U32 R10, R209, c[0x0][0x1e0], RZ ;  /* 0x00007800d10a7a25 */ /* 0x000fe200078e00ff */
[----:B------:R-:W-:-:S05]  /*3240*/  SHF.R.S32.HI R4, RZ, 0x1f, R209 ;  /* 0x0000001fff047819 */ /* 0x000fca00000114d1 */
[----:B------:R-:W-:-:S04]  /*3250*/  IMAD R4, R4, c[0x0][0x1e0], RZ ;  /* 0x0000780004047a24 */ /* 0x000fc800078e02ff */
[----:B------:R-:W-:-:S04]  /*3260*/  IMAD R5, R209, c[0x0][0x1e4], R4 ;  /* 0x00007900d1057a24 */ /* 0x000fc800078e0204 */
[----:B------:R-:W-:Y:S01]  /*3270*/  IMAD.IADD R11, R11, 0x1, R5 ;  /* 0x000000010b0b7824 */ /* 0x000fe200078e0205 */
[----:B--2---:R-:W-:-:S03]  /*3280*/  SHF.R.S32.HI R5, RZ, 0x1f, R208 ;  /* 0x0000001fff057819 */ /* 0x004fc600000114d0 */
[----:B------:R-:W-:Y:S01]  /*3290*/  IMAD.WIDE.U32 R8, R208, c[0x0][0x1f0], R10 ;  /* 0x00007c00d0087a25 */ /* 0x000fe200078e000a */
[----:B------:R-:W-:-:S03]  /*32a0*/  SHF.L.U64.HI R11, R218, 0x1, R133 ;  /* 0x00000001da0b7819 */ /* 0x000fc60000010285 */
[----:B------:R-:W-:Y:S01]  /*32b0*/  IMAD R5, R5, c[0x0][0x1f0], RZ ;  /* 0x00007c0005057a24 */ /* 0x000fe200078e02ff */
[----:B------:R-:W-:Y:S01]  /*32c0*/  IADD3 R18, P0, R8, UR16, RZ ;  /* 0x0000001008127c10 */ /* 0x000fe2000ff1e0ff */
[----:B------:R-:W-:Y:S01]  /*32d0*/  IMAD.SHL.U32 R10, R218, 0x2, RZ ;  /* 0x00000002da0a7824 */ /* 0x000fe200078e00ff */
[----:B------:R-:W-:Y:S01]  /*32e0*/  SHF.L.U64.HI R8, R217, 0x1, R220 ;  /* 0x00000001d9087819 */ /* 0x000fe200000102dc */
[----:B------:R-:W-:Y:S01]  /*32f0*/  IMAD R4, R208, c[0x0][0x1f4], R5 ;  /* 0x00007d00d0047a24 */ /* 0x000fe200078e0205 */
[----:B------:R-:W-:-:S04]  /*3300*/  SEL R5, RZ, 0x10, P4 ;  /* 0x00000010ff057807 */ /* 0x000fc80002000000 */
[----:B------:R-:W-:Y:S02]  /*3310*/  IADD3.X R9, R9, UR9, R4, P0, !PT ;  /* 0x0000000909097c10 */ /* 0x000fe400087fe404 */
[C---:B------:R-:W-:Y:S02]  /*3320*/  LEA R4, P0, R18.reuse, c[0x0][0x1c8], 0x1 ;  /* 0x0000720012047a11 */ /* 0x040fe400078008ff */
[----:B------:R-:W-:Y:S02]  /*3330*/  IADD3 R20, -R5, 0x10, RZ ;  /* 0x0000001005147810 */ /* 0x000fe40007ffe1ff */
[----:B------:R-:W-:Y:S01]  /*3340*/  LEA.HI.X R18, R18, c[0x0][0x1cc], R9, 0x1, P0 ;  /* 0x0000730012127a11 */ /* 0x000fe200000f0c09 */
[----:B------:R-:W1:Y:S01]  /*3350*/  SHFL.IDX PT, R12, R4, 0x1, 0x181f ;  /* 0x00381f00040c7f89 */ /* 0x000e6200000e0000 */
[----:B------:R-:W-:Y:S02]  /*3360*/  SEL R9, RZ, 0x10, P5 ;  /* 0x00000010ff097807 */ /* 0x000fe40002800000 */
[----:B------:R-:W-:Y:S01]  /*3370*/  LOP3.LUT R20, R20, 0xf, RZ, 0xc0, !PT ;  /* 0x0000000f14147812 */ /* 0x000fe200078ec0ff */
[----:B------:R-:W2:Y:S01]  /*3380*/  SHFL.IDX PT, R14, R18, 0x1, 0x181f ;  /* 0x00381f00120e7f89 */ /* 0x000ea200000e0000 */
[----:B------:R-:W-:-:S03]  /*3390*/  IADD3 R23, -R9, 0x10, RZ ;  /* 0x0000001009177810 */ /* 0x000fc60007ffe1ff */
[----:B------:R3:W4:Y:S01]  /*33a0*/  SHFL.IDX PT, R17, R4, RZ, 0x181f ;  /* 0x00181fff04117589 */ /* 0x00072200000e0000 */
[----:B------:R-:W-:-:S03]  /*33b0*/  LOP3.LUT R23, R23, 0xf, RZ, 0xc0, !PT ;  /* 0x0000000f17177812 */ /* 0x000fc600078ec0ff */
[----:B------:R-:W5:Y:S01]  /*33c0*/  SHFL.IDX PT, R16, R18, RZ, 0x181f ;  /* 0x00181fff12107589 */ /* 0x000f6200000e0000 */
[----:B-1----:R-:W-:-:S04]  /*33d0*/  IADD3 R22, P6, P0, R23, R12, R10 ;  /* 0x0000000c17167210 */ /* 0x002fc800078de00a */
[----:B--2---:R-:W-:Y:S02]  /*33e0*/  IADD3.X R23, RZ, R14, R11, P6, P0 ;  /* 0x0000000eff177210 */ /* 0x004fe400037e040b */
[----:B------:R-:W-:Y:S01]  /*33f0*/  IADD3 R20, P6, P0, R20, R12, R7 ;  /* 0x0000000c14147210 */ /* 0x000fe200078de007 */
[----:B---3--:R-:W-:-:S03]  /*3400*/  IMAD.SHL.U32 R4, R216, 0x2, RZ ;  /* 0x00000002d8047824 */ /* 0x008fc600078e00ff */
[----:B------:R-:W-:Y:S02]  /*3410*/  IADD3.X R21, RZ, R14, R8, P6, P0 ;  /* 0x0000000eff157210 */ /* 0x000fe400037e0408 */
[----:B------:R-:W-:Y:S02]  /*3420*/  IADD3 R24, P6, P0, R13, R12, R4 ;  /* 0x0000000c0d187210 */ /* 0x000fe400078de004 */
[----:B------:R-:W-:-:S04]  /*3430*/  SHF.L.U64.HI R13, R216, 0x1, R219 ;  /* 0x00000001d80d7819 */ /* 0x000fc800000102db */
[----:B------:R-:W-:Y:S02]  /*3440*/  IADD3.X R25, RZ, R14, R13, P6, P0 ;  /* 0x0000000eff197210 */ /* 0x000fe400037e040d */
[C---:B----4-:R-:W-:Y:S02]  /*3450*/  IADD3 R10, P6, R17.reuse, R10, RZ ;  /* 0x0000000a110a7210 */ /* 0x050fe40007fde0ff */
[----:B------:R-:W-:-:S03]  /*3460*/  IADD3 R26, P0, R17, R7, RZ ;  /* 0x00000007111a7210 */ /* 0x000fc60007f1e0ff */
[C---:B-----5:R-:W-:Y:S01]  /*3470*/  IMAD.X R11, R16.reuse, 0x1, R11, P6 ;  /* 0x00000001100b7824 */ /* 0x060fe200030e060b */
        /* <DEDUP_REMOVED lines=12> */
.L_x_250:
[----:B-12---:R-:W-:Y:S01]  /*3540*/  LOP3.LUT R23, R90, 0xffffffe0, RZ, 0xc0, !PT ;  /* 0xffffffe05a177812 */ /* 0x006fe200078ec0ff */
[----:B------:R-:W-:Y:S01]  /*3550*/  UIADD3 UR19, UR8, 0x1, -UR19 ;  /* 0x0000000108137890 */ /* 0x000fe2000fffe813 */
[----:B------:R-:W-:Y:S01]  /*3560*/  LEA.HI R89, R89, R86, RZ, 0x2 ;  /* 0x0000005659597211 */ /* 0x000fe200078f10ff */
[----:B------:R-:W-:Y:S01]  /*3570*/  FMUL.FTZ R17, R60, c[0x0][0x320] ;  /* 0x0000c8003c117a20 */ /* 0x000fe20000410000 */
[----:B------:R-:W-:Y:S01]  /*3580*/  SHF.R.S32.HI R21, RZ, 0x1f, R88 ;  /* 0x0000001fff157819 */ /* 0x000fe20000011458 */
[----:B------:R-:W-:Y:S01]  /*3590*/  IMAD.IADD R8, R86, 0x1, -R23 ;  /* 0x0000000156087824 */ /* 0x000fe200078e0a17 */
[----:B------:R-:W-:Y:S01]  /*35a0*/  LOP3.LUT R89, R89, 0xfffffffc, RZ, 0xc0, !PT ;  /* 0xfffffffc59597812 */ /* 0x000fe200078ec0ff */
[----:B------:R-:W-:Y:S01]  /*35b0*/  FMUL.FTZ R13, R61, c[0x0][0x320] ;  /* 0x0000c8003d0d7a20 */ /* 0x000fe20000410000 */
        /* <DEDUP_REMOVED lines=8> */
[----:B------:R-:W-:Y:S01]  /*3640*/  LEA.HI R4, R89, R89, RZ, 0x1 ;  /* 0x0000005959047211 */ /* 0x000fe200078f08ff */
[----:B------:R-:W-:Y:S01]  /*3650*/  FMUL.FTZ R5, R53, c[0x0][0x320] ;  /* 0x0000c80035057a20 */ /* 0x000fe20000410000 */
[----:B------:R-:W-:Y:S01]  /*3660*/  IADD3 R21, -R21, R88, RZ ;  /* 0x0000005815157210 */ /* 0x000fe20007ffe1ff */
[----:B------:R-:W-:Y:S01]  /*3670*/  FMUL.FTZ R44, R44, c[0x0][0x320] ;  /* 0x0000c8002c2c7a20 */ /* 0x000fe20000410000 */
[----:B------:R-:W-:Y:S01]  /*3680*/  LEA.HI.SX32 R12, R10, UR26, 0x1e ;  /* 0x0000001a0a0c7c11 */ /* 0x000fe2000f8ff2ff */
[----:B------:R-:W-:Y:S01]  /*3690*/  FMUL.FTZ R45, R45, c[0x0][0x320] ;  /* 0x0000c8002d2d7a20 */ /* 0x000fe20000410000 */
[----:B------:R-:W-:Y:S01]  /*36a0*/  LOP3.LUT R4, R4, 0x1ffffffe, RZ, 0xc0, !PT ;  /* 0x1ffffffe04047812 */ /* 0x000fe200078ec0ff */
[----:B------:R-:W-:Y:S01]  /*36b0*/  FMUL.FTZ R40, R40, c[0x0][0x320] ;  /* 0x0000c80028287a20 */ /* 0x000fe20000410000 */
[----:B------:R-:W-:Y:S01]  /*36c0*/  PLOP3.LUT P6, PT, PT, PT, UP2, 0x80, 0x0 ;  /* 0x000000000000781c */ /* 0x000fe20003fcf028 */
[----:B------:R-:W-:Y:S01]  /*36d0*/  IMAD R12, R21, 0x10, R12 ;  /* 0x00000010150c7824 */ /* 0x000fe200078e020c */
[----:B------:R-:W-:Y:S01]  /*36e0*/  PLOP3.LUT P0, PT, PT, PT, UP2, 0x80, 0x0 ;  /* 0x000000000000781c */ /* 0x000fe20003f0f028 */
[----:B------:R-:W-:Y:S01]  /*36f0*/  IMAD.IADD R211, R89, 0x1, -R4 ;  /* 0x0000000159d37824 */ /* 0x000fe200078e0a04 */
[----:B------:R-:W-:Y:S01]  /*3700*/  LOP3.LUT R23, R10, 0x7ffffffc, RZ, 0xc0, !PT ;  /* 0x7ffffffc0a177812 */ /* 0x000fe200078ec0ff */
[----:B------:R-:W-:Y:S01]  /*3710*/  FMUL.FTZ R41, R41, c[0x0][0x320] ;  /* 0x0000c80029297a20 */ /* 0x000fe20000410000 */
[----:B------:R-:W1:Y:S01]  /*3720*/  MUFU.TANH R17, R17 ;  /* 0x0000001100117308 */ /* 0x000e620000002400 */
[----:B------:R-:W-:Y:S01]  /*3730*/  FMUL.FTZ R36, R36, c[0x0][0x320] ;  /* 0x0000c80024247a20 */ /* 0x000fe20000410000 */
[----:B------:R-:W-:Y:S01]  /*3740*/  LEA R211, R211, R12, 0x3 ;  /* 0x0000000cd3d37211 */ /* 0x000fe200078e18ff */
[----:B------:R-:W-:Y:S01]  /*3750*/  IMAD.IADD R212, R8, 0x1, -R23 ;  /* 0x0000000108d47824 */ /* 0x000fe200078e0a17 */
[----:B------:R-:W-:Y:S01]  /*3760*/  MOV R23, UR19 ;  /* 0x0000001300177c02 */ /* 0x000fe20008000f00 */
[----:B------:R-:W-:Y:S01]  /*3770*/  FMUL.FTZ R37, R37, c[0x0][0x320] ;  /* 0x0000c80025257a20 */ /* 0x000fe20000410000 */
[----:B------:R-:W-:Y:S01]  /*3780*/  ULDC UR19, c[0x0][0x324] ;  /* 0x0000c90000137ab9 */ /* 0x000fe20000000800 */
[----:B------:R-:W-:Y:S01]  /*3790*/  @P6 IMAD.HI.U32 R12, R211, c[0x0][0x2c8], RZ ;  /* 0x0000b200d30c6a27 */ /* 0x000fe200078e00ff */
[----:B------:R-:W2:Y:S01]  /*37a0*/  MUFU.TANH R13, R13 ;  /* 0x0000000d000d7308 */ /* 0x000ea20000002400 */
[----:B------:R-:W-:Y:S01]  /*37b0*/  ULOP3.LUT UR19, URZ, UR19, URZ, 0x33, !UPT ;  /* 0x000000133f137292 */ /* 0x000fe2000f8e333f */
[----:B------:R-:W0:Y:S01]  /*37c0*/  LDGDEPBAR ;  /* 0x00000000000079af */ /* 0x000e220000000000 */
[----:B------:R-:W-:Y:S01]  /*37d0*/  IMAD.MOV.U32 R4, RZ, RZ, R211 ;  /* 0x000000ffff047224 */ /* 0x000fe200078e00d3 */
[----:B------:R-:W-:Y:S01]  /*37e0*/  @P0 SHF.R.U32.HI R4, RZ, c[0x0][0x2cc], R12 ;  /* 0x0000b300ff040a19 */ /* 0x000fe2000001160c */
[----:B------:R-:W-:Y:S01]  /*37f0*/  IMAD.SHL.U32 R212, R212, 0x2, RZ ;  /* 0x00000002d4d47824 */ /* 0x000fe200078e00ff */
[----:B------:R-:W-:Y:S01]  /*3800*/  PLOP3.LUT P0, PT, PT, PT, UP1, 0x40, 0x0 ;  /* 0x000000000000781c */ /* 0x000fe20003f0e818 */
[----:B------:R-:W-:Y:S01]  /*3810*/  FMUL.FTZ R49, R49, c[0x0][0x320] ;  /* 0x0000c80031317a20 */ /* 0x000fe20000410000 */
[----:B------:R-:W3:Y:S01]  /*3820*/  MUFU.TANH R11, R11 ;  /* 0x0000000b000b7308 */ /* 0x000ee20000002400 */
[----:B------:R-:W4:Y:S01]  /*3830*/  SHFL.IDX PT, R21, R4, RZ, 0x1c1f ;  /* 0x001c1fff04157589 */ /* 0x000f2200000e0000 */
[----:B------:R-:W-:Y:S01]  /*3840*/  FMUL.FTZ R48, R48, c[0x0][0x320] ;  /* 0x0000c80030307a20 */ /* 0x000fe20000410000 */
[----:B------:R-:W-:Y:S01]  /*3850*/  IADD3 R10, R23, -UR12, -R212 ;  /* 0x8000000c170a7c10 */ /* 0x000fe2000fffe8d4 */
[----:B------:R-:W-:Y:S01]  /*3860*/  IMAD.IADD R203, R87, 0x1, R84 ;  /* 0x0000000157cb7824 */ /* 0x000fe200078e0254 */
[----:B------:R-:W-:-:S02]  /*3870*/  IADD3 R8, -R212, UR8, -R85 ;  /* 0x00000008d4087c10 */ /* 0x000fc4000fffe955 */
[C---:B------:R-:W-:Y:S01]  /*3880*/  IADD3 R12, R10.reuse, c[0x0][0x328], RZ ;  /* 0x0000ca000a0c7a10 */ /* 0x040fe20007ffe0ff */
[----:B------:R-:W1:Y:S01]  /*3890*/  MUFU.TANH R9, R9 ;  /* 0x0000000900097308 */ /* 0x000e620000002400 */
[----:B------:R-:W-:-:S07]  /*38a0*/  IADD3 R10, R10, UR19, RZ ;  /* 0x000000130a0a7c10 */ /* 0x000fce000fffe0ff */
[----:B------:R-:W1:Y:S08]  /*38b0*/  MUFU.TANH R7, R7 ;  /* 0x0000000700077308 */ /* 0x000e700000002400 */
[----:B------:R-:W1:Y:S01]  /*38c0*/  MUFU.TANH R5, R5 ;  /* 0x0000000500057308 */ /* 0x000e620000002400 */
[-C--:B----4-:R-:W-:Y:S02]  /*38d0*/  IADD3 R23, R12, R21.reuse, RZ ;  /* 0x000000150c177210 */ /* 0x090fe40007ffe0ff */
[----:B------:R-:W-:-:S02]  /*38e0*/  IADD3 R14, R10, R21, RZ ;  /* 0x000000150a0e7210 */ /* 0x000fc40007ffe0ff */
[----:B------:R-:W-:-:S03]  /*38f0*/  IMNMX R16, R23, R8, PT ;  /* 0x0000000817107217 */ /* 0x000fc60003800200 */
        /* <DEDUP_REMOVED lines=9> */
[----:B--23--:R-:W-:Y:S01]  /*3990*/  IMAD.U32 R18, RZ, RZ, UR12 ;  /* 0x0000000cff127e24 */ /* 0x00cfe2000f8e00ff */
[----:B------:R-:W-:Y:S04]  /*39a0*/  BSSY B0, `(.L_x_252) ;  /* 0x000000f000007945 */ /* 0x000fe80003800000 */
[----:B------:R-:W-:-:S04]  /*39b0*/  IADD3 R20, -R18, UR8, R21 ;  /* 0x0000000812147c10 */ /* 0x000fc8000fffe115 */
[----:B------:R-:W-:-:S13]  /*39c0*/  ISETP.GT.AND P0, PT, R20, -0x1, PT ;  /* 0xffffffff1400780c */ /* 0x000fda0003f04270 */
[----:B------:R-:W-:Y:S05]  /*39d0*/  @P0 BRA `(.L_x_253) ;  /* 0x0000007000000947 */ /* 0x000fea0003800000 */
[----:B------:R-:W-:Y:S01]  /*39e0*/  IMAD.MOV.U32 R18, RZ, RZ, 0x1 ;  /* 0x00000001ff127424 */ /* 0x000fe200078e00ff */
[----:B------:R-:W-:-:S04]  /*39f0*/  LOP3.LUT R20, RZ, R20, RZ, 0x33, !PT ;  /* 0x00000014ff147212 */ /* 0x000fc800078e33ff */
[----:B------:R-:W-:-:S13]  /*3a00*/  ISETP.NE.AND P0, PT, R18, c[0x0][0x32c], PT ;  /* 0x0000cb0012007a0c */ /* 0x000fda0003f05270 */
[----:B------:R-:W-:-:S05]  /*3a10*/  @P0 IMAD.HI.U32 R18, R20, c[0x0][0x330], RZ ;  /* 0x0000cc0014120a27 */ /* 0x000fca00078e00ff */
[----:B------:R-:W-:-:S04]  /*3a20*/  @P0 SHF.R.U32.HI R20, RZ, c[0x0][0x334], R18 ;  /* 0x0000cd00ff140a19 */ /* 0x000fc80000011612 */
[----:B------:R-:W-:Y:S01]  /*3a30*/  LOP3.LUT R20, RZ, R20, RZ, 0x33, !PT ;  /* 0x00000014ff147212 */ /* 0x000fe200078e33ff */
[----:B------:R-:W-:Y:S05]  /*3a40*/  BRA `(.L_x_254) ;  /* 0x0000004000007947 */ /* 0x000fea0003800000 */
.L_x_253:
[----:B------:R-:W-:-:S04]  /*3a50*/  MOV R18, 0x1 ;  /* 0x0000000100127802 */ /* 0x000fc80000000f00 */
[----:B------:R-:W-:-:S13]  /*3a60*/  ISETP.NE.AND P0, PT, R18, c[0x0][0x32c], PT ;  /* 0x0000cb0012007a0c */ /* 0x000fda0003f05270 */
[----:B------:R-:W-:-:S05]  /*3a70*/  @P0 IMAD.HI.U32 R18, R20, c[0x0][0x330], RZ ;  /* 0x0000cc0014120a27 */ /* 0x000fca00078e00ff */
[----:B------:R-:W-:Y:S02]  /*3a80*/  @P0 SHF.R.U32.HI R20, RZ, c[0x0][0x334], R18 ;  /* 0x0000cd00ff140a19 */ /* 0x000fe40000011612 */
.L_x_254:
[----:B------:R-:W-:Y:S05]  /*3a90*/  BSYNC B0 ;  /* 0x0000000000007941 */ /* 0x000fea0003800000 */
.L_x_252:
[----:B------:R-:W-:-:S04]  /*3aa0*/  IMAD R23, R20, c[0x0][0x32c], -R85 ;  /* 0x0000cb0014177a24 */ /* 0x000fc800078e0a55 */
[----:B------:R-:W-:-:S05]  /*3ab0*/  IMAD.IADD R23, R23, 0x1, -R212 ;  /* 0x0000000117177824 */ /* 0x000fca00078e0ad4 */
[----:B------:R-:W-:Y:S02]  /*3ac0*/  IADD3 R21, R23, c[0x0][0x32c], RZ ;  /* 0x0000cb0017157a10 */ /* 0x000fe40007ffe0ff */
[----:B------:R-:W-:Y:S02]  /*3ad0*/  IMNMX R14, R14, R23, !PT ;  /* 0x000000170e0e7217 */ /* 0x000fe40007800200 */
[----:B------:R-:W-:Y:S02]  /*3ae0*/  IMNMX R16, R16, R21, PT ;  /* 0x0000001510107217 */ /* 0x000fe40003800200 */
.L_x_251:
[----:B--23--:R-:W-:Y:S01]  /*3af0*/  ISETP.LT.AND P6, PT, RZ, UR22, PT ;  /* 0x00000016ff007c0c */ /* 0x00cfe2000bfc1270 */
[----:B------:R-:W2:Y:S01]  /*3b00*/  SHFL.IDX PT, R27, R4, 0x1, 0x1c1f ;  /* 0x003c1f00041b7f89 */ /* 0x000ea200000e0000 */
[----:B------:R-:W-:Y:S02]  /*3b10*/  FMUL.FTZ R22, R15, c[0x0][0x320] ;  /* 0x0000c8000f167a20 */ /* 0x000fe40000410000 */
        /* <DEDUP_REMOVED lines=20> */
[----:B------:R-:W-:Y:S01]  /*3c60*/  FMUL.FTZ R38, R38, c[0x0][0x320] ;  /* 0x0000c80026267a20 */ /* 0x000fe20000410000 */
[----:B------:R-:W-:Y:S01]  /*3c70*/  ISETP.LT.OR P0, PT, R16, 0x9, P0 ;  /* 0x000000091000780c */ /* 0x000fe20000701670 */
[----:B------:R-:W-:Y:S01]  /*3c80*/  FMUL.FTZ R39, R39, c[0x0][0x320] ;  /* 0x0000c80027277a20 */ /* 0x000fe20000410000 */
[----:B------:R4:W1:Y:S01]  /*3c90*/  MUFU.TANH R172, R51 ;  /* 0x0000003300ac7308 */ /* 0x0008620000002400 */
[----:B------:R-:W-:Y:S01]  /*3ca0*/  FMUL.FTZ R42, R42, c[0x0][0x320] ;  /* 0x0000c8002a2a7a20 */ /* 0x000fe20000410000 */
[----:B-1----:R-:W-:Y:S01]  /*3cb0*/  FSEL R17, R17, -INF , !P0 ;  /* 0xff80000011117808 */ /* 0x002fe20004000000 */
[----:B--2---:R-:W-:Y:S01]  /*3cc0*/  IMAD.IADD R25, R12, 0x1, R27 ;  /* 0x000000010c197824 */ /* 0x004fe200078e021b */
[----:B------:R-:W-:-:S04]  /*3cd0*/  ISETP.GT.AND P0, PT, R14, 0x9, P6 ;  /* 0x000000090e00780c */ /* 0x000fc80003704270 */
[----:B------:R-:W-:Y:S01]  /*3ce0*/  ISETP.LT.OR P0, PT, R16, 0xa, P0 ;  /* 0x0000000a1000780c */ /* 0x000fe20000701670 */
[----:B------:R-:W1:Y:S01]  /*3cf0*/  MUFU.TANH R20, R20 ;  /* 0x0000001400147308 */ /* 0x000e620000002400 */
[----:B------:R-:W-:Y:S01]  /*3d00*/  IMNMX R24, R25, R8, PT ;  /* 0x0000000819187217 */ /* 0x000fe20003800200 */
[----:B------:R-:W-:Y:S01]  /*3d10*/  IMAD.IADD R25, R10, 0x1, R27 ;  /* 0x000000010a197824 */ /* 0x000fe200078e021b */
[----:B------:R-:W-:Y:S02]  /*3d20*/  FSEL R13, R13, -INF , !P0 ;  /* 0xff8000000d0d7808 */ /* 0x000fe40004000000 */
[----:B------:R-:W-:-:S03]  /*3d30*/  ISETP.GT.AND P0, PT, R14, 0x10, P6 ;  /* 0x000000100e00780c */ /* 0x000fc60003704270 */
[----:B------:R-:W2:Y:S01]  /*3d40*/  MUFU.TANH R18, R18 ;  /* 0x0000001200127308 */ /* 0x000ea20000002400 */
[----:B------:R-:W-:-:S04]  /*3d50*/  ISETP.LT.OR P0, PT, R16, 0x11, P0 ;  /* 0x000000111000780c */ /* 0x000fc80000701670 */
[----:B------:R-:W-:Y:S02]  /*3d60*/  FSEL R11, R11, -INF , !P0 ;  /* 0xff8000000b0b7808 */ /* 0x000fe40004000000 */
[----:B------:R-:W-:Y:S01]  /*3d70*/  ISETP.GT.AND P0, PT, R14, 0x11, P6 ;  /* 0x000000110e00780c */ /* 0x000fe20003704270 */
[----:B------:R4:W1:Y:S03]  /*3d80*/  MUFU.TANH R164, R46 ;  /* 0x0000002e00a47308 */ /* 0x0008660000002400 */
[----:B------:R-:W-:-:S04]  /*3d90*/  ISETP.LT.OR P0, PT, R16, 0x12, P0 ;  /* 0x000000121000780c */ /* 0x000fc80000701670 */
[----:B------:R-:W-:Y:S01]  /*3da0*/  FSEL R9, R9, -INF , !P0 ;  /* 0xff80000009097808 */ /* 0x000fe20004000000 */
[----:B------:R4:W1:Y:S01]  /*3db0*/  MUFU.TANH R170, R47 ;  /* 0x0000002f00aa7308 */ /* 0x0008620000002400 */
[----:B------:R-:W-:-:S04]  /*3dc0*/  ISETP.GT.AND P0, PT, R14, 0x18, P6 ;  /* 0x000000180e00780c */ /* 0x000fc80003704270 */
[----:B------:R-:W-:-:S03]  /*3dd0*/  ISETP.LT.OR P0, PT, R16, 0x19, P0 ;  /* 0x000000191000780c */ /* 0x000fc60000701670 */
[----:B------:R-:W1:Y:S01]  /*3de0*/  MUFU.TANH R21, R21 ;  /* 0x0000001500157308 */ /* 0x000e620000002400 */
[----:B------:R-:W-:Y:S02]  /*3df0*/  FSEL R7, R7, -INF , !P0 ;  /* 0xff80000007077808 */ /* 0x000fe40004000000 */
[----:B------:R-:W-:-:S04]  /*3e00*/  ISETP.GT.AND P0, PT, R14, 0x19, P6 ;  /* 0x000000190e00780c */ /* 0x000fc80003704270 */
[----:B------:R-:W-:Y:S01]  /*3e10*/  ISETP.LT.OR P0, PT, R16, 0x1a, P0 ;  /* 0x0000001a1000780c */ /* 0x000fe20000701670 */
[----:B------:R4:W1:Y:S03]  /*3e20*/  MUFU.TANH R144, R63 ;  /* 0x0000003f00907308 */ /* 0x0008660000002400 */
[----:B------:R-:W-:Y:S02]  /*3e30*/  FSEL R5, R5, -INF , !P0 ;  /* 0xff80000005057808 */ /* 0x000fe40004000000 */
[----:B------:R-:W-:-:S03]  /*3e40*/  ISETP.GT.AND P0, PT, R14, 0x20, P6 ;  /* 0x000000200e00780c */ /* 0x000fc60003704270 */
[----:B------:R4:W1:Y:S01]  /*3e50*/  MUFU.TANH R142, R43 ;  /* 0x0000002b008e7308 */ /* 0x0008620000002400 */
        /* <DEDUP_REMOVED lines=28> */
[----:B------:R-:W-:-:S13]  /*4020*/  PLOP3.LUT P0, PT, PT, PT, UP1, 0x40, 0x0 ;  /* 0x000000000000781c */ /* 0x000fda0003f0e818 */
[----:B------:R-:W-:Y:S05]  /*4030*/  @P0 BRA `(.L_x_255) ;  /* 0x0000016000000947 */ /* 0x000fea0003800000 */
[----:B-1234-:R-:W-:Y:S01]  /*4040*/  IMAD.U32 R4, RZ, RZ, UR12 ;  /* 0x0000000cff047e24 */ /* 0x01efe2000f8e00ff */
        /* <DEDUP_REMOVED lines=11> */
.L_x_257:
[----:B------:R-:W-:-:S04]  /*4100*/  MOV R4, 0x1 ;  /* 0x0000000100047802 */ /* 0x000fc80000000f00 */
[----:B------:R-:W-:-:S13]  /*4110*/  ISETP.NE.AND P0, PT, R4, c[0x0][0x32c], PT ;  /* 0x0000cb0004007a0c */ /* 0x000fda0003f05270 */
[----:B------:R-:W-:-:S05]  /*4120*/  @P0 IMAD.HI.U32 R4, R8, c[0x0][0x330], RZ ;  /* 0x0000cc0008040a27 */ /* 0x000fca00078e00ff */
[----:B------:R-:W-:Y:S02]  /*4130*/  @P0 SHF.R.U32.HI R8, RZ, c[0x0][0x334], R4 ;  /* 0x0000cd00ff080a19 */ /* 0x000fe40000011604 */
.L_x_258:
[----:B------:R-:W-:Y:S05]  /*4140*/  BSYNC B0 ;  /* 0x0000000000007941 */ /* 0x000fea0003800000 */
.L_x_256:
[----:B------:R-:W-:-:S04]  /*4150*/  IMAD R85, R8, c[0x0][0x32c], -R85 ;  /* 0x0000cb0008557a24 */ /* 0x000fc800078e0a55 */
[----:B------:R-:W-:-:S05]  /*4160*/  IMAD.IADD R4, R85, 0x1, -R212 ;  /* 0x0000000155047824 */ /* 0x000fca00078e0ad4 */
[----:B------:R-:W-:Y:S02]  /*4170*/  IADD3 R27, R4, c[0x0][0x32c], RZ ;  /* 0x0000cb00041b7a10 */ /* 0x000fe40007ffe0ff */
[----:B------:R-:W-:Y:S02]  /*4180*/  IMNMX R25, R25, R4, !PT ;  /* 0x0000000419197217 */ /* 0x000fe40007800200 */
[----:B------:R-:W-:Y:S02]  /*4190*/  IMNMX R24, R24, R27, PT ;  /* 0x0000001b18187217 */ /* 0x000fe40003800200 */
.L_x_255:
[----:B-1234-:R-:W-:Y:S01]  /*41a0*/  ISETP.GT.AND P0, PT, R25, 0x1, P6 ;  /* 0x000000011900780c */ /* 0x01efe20003704270 */
[----:B------:R-:W-:Y:S01]  /*41b0*/  IMAD.SHL.U32 R203, R203, 0x2, RZ ;  /* 0x00000002cbcb7824 */ /* 0x000fe200078e00ff */
[----:B------:R-:W-:Y:S02]  /*41c0*/  @UP2 USHF.L.U32 UR27, UR27, 0x7, URZ ;  /* 0x000000071b1b2899 */ /* 0x000fe4000800063f */
[----:B------:R-:W-:Y:S01]  /*41d0*/  ISETP.LT.OR P0, PT, R24, 0x2, P0 ;  /* 0x000000021800780c */ /* 0x000fe20000701670 */
[--C-:B------:R-:W-:Y:S01]  /*41e0*/  IMAD R197, R3, 0x2, R203.reuse ;  /* 0x0000000203c57824 */ /* 0x100fe200078e02cb */
[----:B------:R-:W-:Y:S01]  /*41f0*/  LDSM.16.MT88.4 R40, [R203+0x2100] ;  /* 0x00210000cb28783b */ /* 0x000fe20000004200 */
[----:B------:R-:W-:Y:S01]  /*4200*/  IMAD R198, R2, 0x2, R203 ;  /* 0x0000000202c67824 */ /* 0x000fe200078e02cb */
[----:B------:R-:W-:Y:S01]  /*4210*/  FSEL R16, R22, -INF , !P0 ;  /* 0xff80000016107808 */ /* 0x000fe20004000000 */
[----:B------:R-:W-:Y:S01]  /*4220*/  ULDC.64 UR4, c[0x0][0x2c8] ;  /* 0x0000b20000047ab9 */ /* 0x000fe20000000a00 */
[----:B------:R-:W-:Y:S01]  /*4230*/  ISETP.GT.AND P0, PT, R25, 0x8, P6 ;  /* 0x000000081900780c */ /* 0x000fe20003704270 */
[----:B------:R-:W-:Y:S01]  /*4240*/  LDSM.16.MT88.4 R56, [R197+0x2100] ;  /* 0x00210000c538783b */ /* 0x000fe20000004200 */
[----:B------:R-:W-:Y:S01]  /*4250*/  IMAD R196, R3, 0x2, R198 ;  /* 0x0000000203c47824 */ /* 0x000fe200078e02c6 */
[----:B------:R-:W-:Y:S01]  /*4260*/  UIMAD.WIDE.U32 UR28, UR27, UR4, URZ ;  /* 0x000000041b1c72a5 */ /* 0x000fe2000f8e003f */
[----:B------:R-:W-:Y:S01]  /*4270*/  ISETP.LT.OR P0, PT, R24, 0x9, P0 ;  /* 0x000000091800780c */ /* 0x000fe20000701670 */
[----:B------:R-:W-:Y:S01]  /*4280*/  LDSM.16.MT88.4 R124, [R203+0x100] ;  /* 0x00010000cb7c783b */ /* 0x000fe20000004200 */
[----:B------:R-:W-:-:S02]  /*4290*/  UIADD3 UR22, UR22, -0x2, URZ ;  /* 0xfffffffe16167890 */ /* 0x000fc4000fffe03f */
[----:B------:R-:W-:Y:S01]  /*42a0*/  FSEL R4, R20, -INF , !P0 ;  /* 0xff80000014047808 */ /* 0x000fe20004000000 */
[----:B------:R-:W-:Y:S01]  /*42b0*/  LDSM.16.MT88.4 R116, [R198+0x100] ;  /* 0x00010000c674783b */ /* 0x000fe20000004200 */
[C---:B------:R-:W-:Y:S01]  /*42c0*/  ISETP.GT.AND P0, PT, R25.reuse, 0x9, P6 ;  /* 0x000000091900780c */ /* 0x040fe20003704270 */
[----:B------:R-:W-:Y:S02]  /*42d0*/  @UP2 UMOV UR27, UR29 ;  /* 0x0000001d001b2c82 */ /* 0x000fe40008000000 */
[----:B------:R-:W-:Y:S01]  /*42e0*/  LDSM.16.MT88.4 R108, [R197+0x100] ;  /* 0x00010000c56c783b */ /* 0x000fe20000004200 */
[----:B------:R-:W-:Y:S01]  /*42f0*/  ISETP.LT.OR P0, PT, R24, 0xa, P0 ;  /* 0x0000000a1800780c */ /* 0x000fe20000701670 */
[----:B------:R-:W-:Y:S02]  /*4300*/  @UP2 USHF.R.U32.HI UR26, URZ, UR5, UR27 ;  /* 0x000000053f1a2299 */ /* 0x000fe4000801161b */
[----:B------:R-:W-:Y:S01]  /*4310*/  LDSM.16.MT88.4 R100, [R196+0x100] ;  /* 0x00010000c464783b */ /* 0x000fe20000004200 */
[----:B------:R-:W-:Y:S01]  /*4320*/  FSEL R144, R144, -INF , !P0 ;  /* 0xff80000090907808 */ /* 0x000fe20004000000 */
[----:B------:R-:W-:Y:S01]  /*4330*/  UIADD3 UR4, UR23, UR26, URZ ;  /* 0x0000001a17047290 */ /* 0x000fe2000fffe03f */
[----:B------:R-:W-:Y:S01]  /*4340*/  ISETP.GT.AND P0, PT, R25, 0x10, P6 ;  /* 0x000000101900780c */ /* 0x000fe20003704270 */
[----:B------:R-:W-:Y:S01]  /*4350*/  LDSM.16.MT88.4 R48, [R198+0x2100] ;  /* 0x00210000c630783b */ /* 0x000fe20000004200 */
[----:B------:R-:W-:-:S02]  /*4360*/  ULDC UR23, c[0x0][0x328] ;  /* 0x0000ca0000177ab9 */ /* 0x000fc40000000800 */
[----:B------:R-:W-:Y:S01]  /*4370*/  ISETP.LT.OR P0, PT, R24, 0x11, P0 ;  /* 0x000000111800780c */ /* 0x000fe20000701670 */
[----:B------:R-:W-:Y:S01]  /*4380*/  LDSM.16.MT88.4 R64, [R196+0x2100] ;  /* 0x00210000c440783b */ /* 0x000fe20000004200 */
[----:B------:R-:W-:Y:S02]  /*4390*/  UIADD3 UR23, UR4, UR23, URZ ;  /* 0x0000001704177290 */ /* 0x000fe4000fffe03f */
[----:B------:R-:W-:Y:S01]  /*43a0*/  FSEL R14, R18, -INF , !P0 ;  /* 0xff800000120e7808 */ /* 0x000fe20004000000 */
[----:B------:R-:W-:Y:S01]  /*43b0*/  LDSM.16.MT88.4 R72, [R203+0x4100] ;  /* 0x00410000cb48783b */ /* 0x000fe20000004200 */
[----:B------:R-:W-:Y:S02]  /*43c0*/  ISETP.GT.AND P0, PT, R25, 0x11, P6 ;  /* 0x000000111900780c */ /* 0x000fe40003704270 */
[----:B------:R-:W-:Y:S01]  /*43d0*/  FMNMX.FTZ R18, R6, R19, !PT ;  /* 0x0000001306127209 */ /* 0x000fe20007810000 */
[----:B------:R-:W-:Y:S01]  /*43e0*/  LDSM.16.MT88.4 R80, [R198+0x4100] ;  /* 0x00410000c650783b */ /* 0x000fe20000004200 */
[----:B------:R-:W-:-:S02]  /*43f0*/  ISETP.LT.OR P0, PT, R24, 0x12, P0 ;  /* 0x000000121800780c */ /* 0x000fc40000701670 */
[----:B------:R-:W-:Y:S01]  /*4400*/  FMNMX.FTZ R18, R17, R18, !PT ;  /* 0x0000001211127209 */ /* 0x000fe20007810000 */
[----:B------:R-:W-:Y:S01]  /*4410*/  LDSM.16.MT88.4 R88, [R197+0x4100] ;  /* 0x00410000c558783b */ /* 0x000fe20000004200 */
[----:B------:R-:W-:Y:S02]  /*4420*/  FSEL R12, R21, -INF , !P0 ;  /* 0xff800000150c7808 */ /* 0x000fe40004000000 */
[----:B------:R-:W-:Y:S01]  /*4430*/  ISETP.GT.AND P0, PT, R25, 0x18, P6 ;  /* 0x000000181900780c */ /* 0x000fe20003704270 */
[----:B------:R-:W-:Y:S01]  /*4440*/  LDSM.16.MT88.4 R136, [R198+0x900] ;  /* 0x00090000c688783b */ /* 0x000fe20000004200 */
[----:B------:R-:W-:Y:S02]  /*4450*/  FMNMX.FTZ R18, R13, R18, !PT ;  /* 0x000000120d127209 */ /* 0x000fe40007810000 */
[----:B------:R-:W-:Y:S01]  /*4460*/  ISETP.LT.OR P0, PT, R24, 0x19, P0 ;  /* 0x000000191800780c */ /* 0x000fe20000701670 */
[----:B------:R-:W-:Y:S01]  /*4470*/  LDSM.16.MT88.4 R32, [R197+0x900] ;  /* 0x00090000c520783b */ /* 0x000fe20000004200 */
[----:B------:R-:W-:-:S02]  /*4480*/  FMNMX.FTZ R18, R11, R18, !PT ;  /* 0x000000120b127209 */ /* 0x000fc40007810000 */
[----:B------:R-:W-:Y:S01]  /*4490*/  FSEL R10, R15, -INF , !P0 ;  /* 0xff8000000f0a7808 */ /* 0x000fe20004000000 */
[----:B------:R-:W-:Y:S01]  /*44a0*/  LDSM.16.MT88.4 R28, [R196+0x900] ;  /* 0x00090000c41c783b */ /* 0x000fe20000004200 */
[----:B------:R-:W-:Y:S02]  /*44b0*/  ISETP.GT.AND P0, PT, R25, 0x19, P6 ;  /* 0x000000191900780c */ /* 0x000fe40003704270 */
[----:B------:R-:W-:Y:S02]  /*44c0*/  FMNMX.FTZ R18, R9, R18, !PT ;  /* 0x0000001209127209 */ /* 0x000fe40007810000 */
        /* <DEDUP_REMOVED lines=11> */
[----:B------:R-:W-:Y:S02]  /*4580*/  FMNMX.FTZ R0, R7, R18, !PT ;  /* 0x0000001207007209 */ /* 0x000fe40007810000 */
[----:B------:R-:W-:Y:S02]  /*4590*/  FMNMX.FTZ R23, R15, R16, !PT ;  /* 0x000000100f177209 */ /* 0x000fe40007810000 */
[----:B------:R-:W-:Y:S02]  /*45a0*/  FMNMX.FTZ R0, R5, R0, !PT ;  /* 0x0000000005007209 */ /* 0x000fe40007810000 */
[----:B------:R-:W-:Y:S02]  /*45b0*/  ISETP.GT.AND P0, PT, R25, 0x28, P6 ;  /* 0x000000281900780c */ /* 0x000fe40003704270 */
[----:B------:R-:W-:-:S02]  /*45c0*/  FMNMX.FTZ R0, R165, R0, !PT ;  /* 0x00000000a5007209 */ /* 0x000fc40007810000 */
[----:B------:R-:W-:Y:S02]  /*45d0*/  FMNMX.FTZ R23, R4, R23, !PT ;  /* 0x0000001704177209 */ /* 0x000fe40007810000 */
[----:B------:R-:W-:Y:S02]  /*45e0*/  FMNMX.FTZ R0, R159, R0, !PT ;  /* 0x000000009f007209 */ /* 0x000fe40007810000 */
[----:B------:R-:W-:Y:S02]  /*45f0*/  ISETP.LT.OR P0, PT, R24, 0x29, P0 ;  /* 0x000000291800780c */ /* 0x000fe40000701670 */
[----:B------:R-:W-:Y:S02]  /*4600*/  FMNMX.FTZ R23, R144, R23, !PT ;  /* 0x0000001790177209 */ /* 0x000fe40007810000 */
[----:B------:R-:W-:Y:S02]  /*4610*/  FMNMX.FTZ R0, R157, R0, !PT ;  /* 0x000000009d007209 */ /* 0x000fe40007810000 */
[----:B------:R-:W-:-:S02]  /*4620*/  FSEL R164, R164, -INF , !P0 ;  /* 0xff800000a4a47808 */ /* 0x000fc40004000000 */
[----:B------:R-:W-:Y:S02]  /*4630*/  FMNMX.FTZ R23, R14, R23, !PT ;  /* 0x000000170e177209 */ /* 0x000fe40007810000 */
[----:B------:R-:W-:Y:S02]  /*4640*/  ISETP.GT.AND P0, PT, R25, 0x29, P6 ;  /* 0x000000291900780c */ /* 0x000fe40003704270 */
[----:B------:R-:W-:Y:S02]  /*4650*/  FMNMX.FTZ R0, R163, R0, !PT ;  /* 0x00000000a3007209 */ /* 0x000fe40007810000 */
[----:B------:R-:W-:Y:S02]  /*4660*/  FMNMX.FTZ R23, R12, R23, !PT ;  /* 0x000000170c177209 */ /* 0x000fe40007810000 */
[----:B------:R-:W-:Y:S02]  /*4670*/  ISETP.LT.OR P0, PT, R24, 0x2a, P0 ;  /* 0x0000002a1800780c */ /* 0x000fe40000701670 */
[----:B------:R-:W-:-:S02]  /*4680*/  FMNMX.FTZ R0, R169, R0, !PT ;  /* 0x00000000a9007209 */ /* 0x000fc40007810000 */
[----:B------:R-:W-:Y:S02]  /*4690*/  FMNMX.FTZ R23, R10, R23, !PT ;  /* 0x000000170a177209 */ /* 0x000fe40007810000 */
[----:B------:R-:W-:Y:S02]  /*46a0*/  FSEL R170, R170, -INF , !P0 ;  /* 0xff800000aaaa7808 */ /* 0x000fe40004000000 */
[----:B------:R-:W-:Y:S02]  /*46b0*/  ISETP.GT.AND P0, PT, R25, 0x30, P6 ;  /* 0x000000301900780c */ /* 0x000fe40003704270 */
[----:B------:R-:W-:Y:S02]  /*46c0*/  FMNMX.FTZ R0, R167, R0, !PT ;  /* 0x00000000a7007209 */ /* 0x000fe40007810000 */
[----:B------:R-:W-:Y:S02]  /*46d0*/  FMNMX.FTZ R23, R8, R23, !PT ;  /* 0x0000001708177209 */ /* 0x000fe40007810000 */
[----:B------:R-:W-:-:S02]  /*46e0*/  ISETP.LT.OR P0, PT, R24, 0x31, P0 ;  /* 0x000000311800780c */ /* 0x000fc40000701670 */
[----:B------:R-:W-:Y:S02]  /*46f0*/  FMNMX.FTZ R0, R143, R0, !PT ;  /* 0x000000008f007209 */ /* 0x000fe40007810000 */
[----:B------:R-:W-:Y:S02]  /*4700*/  FMNMX.FTZ R23, R162, R23, !PT ;  /* 0x00000017a2177209 */ /* 0x000fe40007810000 */
[----:B------:R-:W-:Y:S02]  /*4710*/  FSEL R166, R166, -INF , !P0 ;  /* 0xff800000a6a67808 */ /* 0x000fe40004000000 */
[----:B------:R-:W-:Y:S02]  /*4720*/  ISETP.GT.AND P0, PT, R25, 0x31, P6 ;  /* 0x000000311900780c */ /* 0x000fe40003704270 */
[----:B------:R-:W-:Y:S02]  /*4730*/  FMNMX.FTZ R0, R141, R0, !PT ;  /* 0x000000008d007209 */ /* 0x000fe40007810000 */
[----:B------:R-:W-:-:S02]  /*4740*/  FMNMX.FTZ R23, R172, R23, !PT ;  /* 0x00000017ac177209 */ /* 0x000fc40007810000 */
[----:B------:R-:W-:Y:S01]  /*4750*/  ISETP.LT.OR P0, PT, R24, 0x32, P0 ;  /* 0x000000321800780c */ /* 0x000fe20000701670 */
[----:B------:R-:W1:Y:S01]  /*4760*/  SHFL.BFLY PT, R21, R0, 0x2, 0x1f ;  /* 0x0c401f0000157f89 */ /* 0x000e6200000e0000 */
[----:B------:R-:W-:Y:S02]  /*4770*/  FMNMX.FTZ R23, R164, R23, !PT ;  /* 0x00000017a4177209 */ /* 0x000fe40007810000 */
[----:B------:R-:W-:Y:S02]  /*4780*/  FSEL R142, R142, -INF , !P0 ;  /* 0xff8000008e8e7808 */ /* 0x000fe40004000000 */
[C---:B------:R-:W-:Y:S02]  /*4790*/  ISETP.GT.AND P0, PT, R25.reuse, 0x38, P6 ;  /* 0x000000381900780c */ /* 0x040fe40003704270 */
[----:B------:R-:W-:Y:S02]  /*47a0*/  FMNMX.FTZ R23, R170, R23, !PT ;  /* 0x00000017aa177209 */ /* 0x000fe40007810000 */
[----:B------:R-:W-:-:S02]  /*47b0*/  ISETP.GT.AND P6, PT, R25, 0x39, P6 ;  /* 0x000000391900780c */ /* 0x000fc400037c4270 */
[----:B------:R-:W-:Y:S02]  /*47c0*/  ISETP.LT.OR P0, PT, R24, 0x39, P0 ;  /* 0x000000391800780c */ /* 0x000fe40000701670 */
[----:B------:R-:W-:Y:S02]  /*47d0*/  FMNMX.FTZ R23, R166, R23, !PT ;  /* 0x00000017a6177209 */ /* 0x000fe40007810000 */
[----:B------:R-:W-:Y:S02]  /*47e0*/  ISETP.LT.OR P6, PT, R24, 0x3a, P6 ;  /* 0x0000003a1800780c */ /* 0x000fe400037c1670 */
[----:B------:R-:W-:Y:S01]  /*47f0*/  FSEL R140, R140, -INF , !P0 ;  /* 0xff8000008c8c7808 */ /* 0x000fe20004000000 */
[----:B------:R-:W-:Y:S01]  /*4800*/  LDSM.16.MT88.4 R24, [R198+0x2900] ;  /* 0x00290000c618783b */ /* 0x000fe20000004200 */
[----:B------:R-:W-:Y:S02]  /*4810*/  FMNMX.FTZ R23, R142, R23, !PT ;  /* 0x000000178e177209 */ /* 0x000fe40007810000 */
[----:B------:R-:W-:-:S02]  /*4820*/  FSEL R160, R160, -INF , !P6 ;  /* 0xff800000a0a07808 */ /* 0x000fc40007000000 */
        /* <DEDUP_REMOVED lines=30> */
[--C-:B------:R-:W-:Y:S01]  /*4a10*/  FFMA.FTZ R169, R169, c[0x0][0x2d0], -R168.reuse ;  /* 0x0000b400a9a97a23 */ /* 0x100fe200000108a8 */
[----:B------:R-:W-:Y:S01]  /*4a20*/  FSEL R161, R161, RZ, P0 ;  /* 0x000000ffa1a17208 */ /* 0x000fe20000000000 */
[----:B------:R-:W-:Y:S01]  /*4a30*/  FFMA.FTZ R214, R141, c[0x0][0x2d0], -R168 ;  /* 0x0000b4008dd67a23 */ /* 0x000fe200000108a8 */
        /* <DEDUP_REMOVED lines=24> */
[----:B------:R-:W-:Y:S02]  /*4bc0*/  FFMA.FTZ R167, R143, c[0x0][0x2d0], -R168 ;  /* 0x0000b4008fa77a23 */ /* 0x000fe400000108a8 */
[--C-:B------:R-:W-:Y:S01]  /*4bd0*/  FFMA.FTZ R166, R166, c[0x0][0x2d0], -R161.reuse ;  /* 0x0000b400a6a67a23 */ /* 0x100fe200000108a1 */
[----:B------:R-:W5:Y:S01]  /*4be0*/  MUFU.EX2 R144, R144 ;  /* 0x0000009000907308 */ /* 0x000f620000000800 */
[----:B----4-:R-:W-:Y:S01]  /*4bf0*/  F2FP.BF16.PACK_AB R97, R150, R149 ;  /* 0x000000959661723e */ /* 0x010fe200000010ff */
[--C-:B------:R-:W-:Y:S02]  /*4c00*/  FFMA.FTZ R171, R142, c[0x0][0x2d0], -R161.reuse ;  /* 0x0000b4008eab7a23 */ /* 0x100fe400000108a1 */
[--C-:B------:R-:W-:Y:S02]  /*4c10*/  FFMA.FTZ R168, R140, c[0x0][0x2d0], -R161.reuse ;  /* 0x0000b4008ca87a23 */ /* 0x100fe400000108a1 */
[----:B------:R-:W-:Y:S01]  /*4c20*/  FFMA.FTZ R215, R160, c[0x0][0x2d0], -R161 ;  /* 0x0000b400a0d77a23 */ /* 0x000fe200000108a1 */
[----:B------:R-:W-:Y:S01]  /*4c30*/  LDSM.16.MT88.4 R140, [R198+0x1900] ;  /* 0x00190000c68c783b */ /* 0x000fe20000004200 */
[----:B------:R-:W-:Y:S01]  /*4c40*/  MUFU.EX2 R152, R152 ;  /* 0x0000009800987308 */ /* 0x000fe20000000800 */
[----:B------:R-:W-:-:S02]  /*4c50*/  FADD.FTZ R154, R155, R154 ;  /* 0x0000009a9b9a7221 */ /* 0x000fc40000010000 */
[----:B------:R-:W-:Y:S02]  /*4c60*/  FADD.FTZ R150, R149, R150 ;  /* 0x0000009695967221 */ /* 0x000fe40000010000 */
[----:B------:R-:W-:Y:S01]  /*4c70*/  FADD.FTZ R153, R153, R154 ;  /* 0x0000009a99997221 */ /* 0x000fe20000010000 */
[----:B-----5:R-:W-:Y:S02]  /*4c80*/  F2FP.BF16.PACK_AB R99, R144, R151 ;  /* 0x000000979063723e */ /* 0x020fe400000010ff */
[----:B------:R-:W4:Y:S01]  /*4c90*/  MUFU.EX2 R147, R147 ;  /* 0x0000009300937308 */ /* 0x000f220000000800 */
        /* <DEDUP_REMOVED lines=186> */
[----:B------:R-:W-:-:S12]  /*5840*/  UIADD3 UR26, UR4, -0x1, URZ ;  /* 0xffffffff041a7890 */ /* 0x000fd8000fffe03f */
[----:B------:R-:W-:Y:S05]  /*5850*/  @P0 BRA `(.L_x_260) ;  /* 0x000000a000000947 */ /* 0x000fea0003800000 */
[----:B------:R-:W-:Y:S02]  /*5860*/  UMOV UR26, 0x1 ;  /* 0x00000001001a7882 */ /* 0x000fe40000000000 */
        /* <DEDUP_REMOVED lines=9> */
.L_x_260:
[----:B------:R-:W-:Y:S02]  /*5900*/  UMOV UR5, 0x1 ;  /* 0x0000000100057882 */ /* 0x000fe40000000000 */
[----:B------:R-:W-:Y:S02]  /*5910*/  ULDC UR4, c[0x0][0x32c] ;  /* 0x0000cb0000047ab9 */ /* 0x000fe40000000800 */
[----:B------:R-:W-:-:S03]  /*5920*/  UISETP.NE.AND UP0, UPT, UR5, UR4, UPT ;  /* 0x000000040500728c */ /* 0x000fc6000bf05270 */
[----:B------:R-:W-:Y:S02]  /*5930*/  ULDC.64 UR4, c[0x0][0x330] ;  /* 0x0000cc0000047ab9 */ /* 0x000fe40000000a00 */
[----:B------:R-:W-:-:S07]  /*5940*/  UIMAD.WIDE.U32 UR28, UR26, UR4, URZ ;  /* 0x000000041a1c72a5 */ /* 0x000fce000f8e003f */
[----:B------:R-:W-:Y:S02]  /*5950*/  @UP0 UMOV UR27, UR29 ;  /* 0x0000001d001b0c82 */ /* 0x000fe40008000000 */
[----:B------:R-:W-:Y:S02]  /*5960*/  @UP0 USHF.R.U32.HI UR26, URZ, UR5, UR27 ;  /* 0x000000053f1a0299 */ /* 0x000fe4000801161b */
.L_x_261:
[----:B------:R-:W-:Y:S02]  /*5970*/  ULDC UR4, c[0x0][0x32c] ;  /* 0x0000cb0000047ab9 */ /* 0x000fe40000000800 */
[----:B------:R-:W-:-:S04]  /*5980*/  UIMAD UR4, UR26, UR4, UR4 ;  /* 0x000000041a0472a4 */ /* 0x000fc8000f8e0204 */
[----:B------:R-:W-:-:S04]  /*5990*/  UISETP.LT.AND UP0, UPT, UR23, UR4, UPT ;  /* 0x000000041700728c */ /* 0x000fc8000bf01270 */
[----:B------:R-:W-:-:S04]  /*59a0*/  USEL UR23, UR23, UR4, UP0 ;  /* 0x0000000417177287 */ /* 0x000fc80008000000 */
.L_x_259:
        /* <DEDUP_REMOVED lines=17> */
.L_x_273:
        /* <DEDUP_REMOVED lines=23> */
[C---:B------:R-:W-:Y:S02]  /*5c30*/  IMAD R4, R208.reuse, c[0x0][0x21c], R4 ;  /* 0x00008700d0047a24 */ /* 0x040fe400078e0204 */
        /* <DEDUP_REMOVED lines=32> */
.L_x_263:
        /* <DEDUP_REMOVED lines=232> */
[----:B------:R-:W-:Y:S04]  /*6cc0*/  @!P1 LEA.HI.X R7, R8, c[0x0][0x2a4], R5, 0x2, P0 ;  /* 0x0000a90008079a11 */ /* 0x000fe800000f1405 */
[----:B------:R-:W-:Y:S01]  /*6cd0*/  SHF.R.S32.HI R5, RZ, 0x1f, R209 ;  /* 0x0000001fff057819 */ /* 0x000fe200000114d1 */
[----:B------:R2:W3:Y:S04]  /*6ce0*/  @!P1 LDG.E R208, [R6.64] ;  /* 0x0000001406d09981 */ /* 0x0004e8000c1e1900 */
[----:B------:R-:W-:Y:S04]  /*6cf0*/  IMAD R5, R5, c[0x0][0x1e0], RZ ;  /* 0x0000780005057a24 */ /* 0x000fe800078e02ff */
[C---:B------:R-:W-:Y:S02]  /*6d00*/  IMAD R5, R209.reuse, c[0x0][0x1e4], R5 ;  /* 0x00007900d1057a24 */ /* 0x040fe400078e0205 */
[----:B--2---:R-:W-:Y:S04]  /*6d10*/  IMAD.WIDE.U32 R6, R209, c[0x0][0x1e0], RZ ;  /* 0x00007800d1067a25 */ /* 0x004fe800078e00ff */
[----:B------:R-:W-:Y:S01]  /*6d20*/  IMAD.IADD R7, R7, 0x1, R5 ;  /* 0x0000000107077824 */ /* 0x000fe200078e0205 */
[----:B---3--:R-:W-:Y:S03]  /*6d30*/  SHF.R.S32.HI R4, RZ, 0x1f, R208 ;  /* 0x0000001fff047819 */ /* 0x008fe600000114d0 */
[----:B------:R-:W-:Y:S04]  /*6d40*/  IMAD.WIDE.U32 R6, R208, c[0x0][0x1f0], R6 ;  /* 0x00007c00d0067a25 */ /* 0x000fe800078e0006 */
        /* <DEDUP_REMOVED lines=30> */
.L_x_264:
[----:B--234-:R-:W-:Y:S01]  /*6f30*/  PLOP3.LUT P6, PT, PT, PT, UP2, 0x80, 0x0 ;  /* 0x000000000000781c */ /* 0x01cfe20003fcf028 */
[----:B------:R-:W0:Y:S01]  /*6f40*/  LDGDEPBAR ;  /* 0x00000000000079af */ /* 0x000e220000000000 */
[----:B------:R-:W-:Y:S01]  /*6f50*/  PLOP3.LUT P0, PT, PT, PT, UP2, 0x80, 0x0 ;  /* 0x000000000000781c */ /* 0x000fe20003f0f028 */
[----:B------:R-:W-:Y:S01]  /*6f60*/  IMAD.MOV.U32 R11, RZ, RZ, R211 ;  /* 0x000000ffff0b7224 */ /* 0x000fe200078e00d3 */
[----:B------:R-:W-:Y:S06]  /*6f70*/  USHF.L.U32 UR5, UR22, 0x6, URZ ;  /* 0x0000000616057899 */ /* 0x000fec000800063f */
[----:B------:R-:W-:Y:S03]  /*6f80*/  IMAD.U32 R5, RZ, RZ, UR5 ;  /* 0x00000005ff057e24 */ /* 0x000fe6000f8e00ff */
[----:B------:R-:W-:Y:S02]  /*6f90*/  @P6 IMAD.HI.U32 R4, R211, c[0x0][0x2c8], RZ ;  /* 0x0000b200d3046a27 */ /* 0x000fe400078e00ff */
[----:B------:R-:W-:Y:S03]  /*6fa0*/  IADD3 R5, -R212, 0x1, -R5 ;  /* 0x00000001d4057810 */ /* 0x000fe60007ffe905 */
[----:B------:R-:W-:Y:S01]  /*6fb0*/  @P0 SHF.R.U32.HI R11, RZ, c[0x0][0x2cc], R4 ;  /* 0x0000b300ff0b0a19 */ /* 0x000fe20000011604 */
[----:B------:R-:W-:Y:S01]  /*6fc0*/  IMAD.U32 R4, RZ, RZ, UR12 ;  /* 0x0000000cff047e24 */ /* 0x000fe2000f8e00ff */
[----:B------:R-:W-:Y:S03]  /*6fd0*/  PLOP3.LUT P0, PT, PT, PT, UP1, 0x40, 0x0 ;  /* 0x000000000000781c */ /* 0x000fe60003f0e818 */
[----:B------:R-:W2:Y:S01]  /*6fe0*/  SHFL.IDX PT, R6, R11, RZ, 0x1c1f ;  /* 0x001c1fff0b067589 */ /* 0x000ea200000e0000 */
[----:B------:R-:W-:Y:S04]  /*6ff0*/  IADD3 R4, -R4, UR8, R5 ;  /* 0x0000000804047c10 */ /* 0x000fe8000fffe105 */
[C---:B------:R-:W-:Y:S02]  /*7000*/  IADD3 R5, R4.reuse, c[0x0][0x328], RZ ;  /* 0x0000ca0004057a10 */ /* 0x040fe40007ffe0ff */
[----:B------:R-:W-:Y:S03]  /*7010*/  IADD3 R4, R4, UR19, RZ ;  /* 0x0000001304047c10 */ /* 0x000fe6000fffe0ff */
[--C-:B--2---:R-:W-:Y:S02]  /*7020*/  IMAD.IADD R9, R5, 0x1, R6.reuse ;  /* 0x0000000105097824 */ /* 0x104fe400078e0206 */
[----:B------:R-:W-:Y:S01]  /*7030*/  IMAD.IADD R7, R4, 0x1, R6 ;  /* 0x0000000104077824 */ /* 0x000fe200078e0206 */
[----:B------:R-:W-:-:S05]  /*7040*/  @P0 BRA `(.L_x_265) ;  /* 0x000001a000000947 */ /* 0x000fca0003800000 */
[----:B------:R-:W-:Y:S01]  /*7050*/  IMAD.U32 R13, RZ, RZ, UR12 ;  /* 0x0000000cff0d7e24 */ /* 0x000fe2000f8e00ff */
[----:B------:R-:W-:Y:S04]  /*7060*/  BSSY B0, `(.L_x_266) ;  /* 0x0000012000007945 */ /* 0x000fe80003800000 */
[----:B------:R-:W-:Y:S04]  /*7070*/  IADD3 R13, -R13, UR8, R6 ;  /* 0x000000080d0d7c10 */ /* 0x000fe8000fffe106 */
[----:B------:R-:W-:Y:S11]  /*7080*/  ISETP.GT.AND P0, PT, R13, -0x1, PT ;  /* 0xffffffff0d00780c */ /* 0x000ff60003f04270 */
[----:B------:R-:W-:Y:S02]  /*7090*/  @!UPT UIADD3 URZ, URZ, URZ, URZ ;  /* 0x0000003f3f3ff290 */ /* 0x000fe4000fffe03f */
[----:B------:R-:W-:-:S05]  /*70a0*/  @P0 BRA `(.L_x_267) ;  /* 0x0000008000000947 */ /* 0x000fca0003800000 */
[----:B------:R-:W-:Y:S01]  /*70b0*/  LOP3.LUT R13, RZ, R13, RZ, 0x33, !PT ;  /* 0x0000000dff0d7212 */ /* 0x000fe200078e33ff */
[----:B------:R-:W-:Y:S05]  /*70c0*/  IMAD.MOV.U32 R6, RZ, RZ, 0x1 ;  /* 0x00000001ff067424 */ /* 0x000fea00078e00ff */
[----:B------:R-:W-:Y:S11]  /*70d0*/  ISETP.NE.AND P0, PT, R6, c[0x0][0x32c], PT ;  /* 0x0000cb0006007a0c */ /* 0x000ff60003f05270 */
[----:B------:R-:W-:Y:S02]  /*70e0*/  @!UPT UIADD3 URZ, URZ, URZ, URZ ;  /* 0x0000003f3f3ff290 */ /* 0x000fe4000fffe03f */
[----:B------:R-:W-:Y:S05]  /*70f0*/  @P0 IMAD.HI.U32 R6, R13, c[0x0][0x330], RZ ;  /* 0x0000cc000d060a27 */ /* 0x000fea00078e00ff */
[----:B------:R-:W-:Y:S04]  /*7100*/  @P0 SHF.R.U32.HI R13, RZ, c[0x0][0x334], R6 ;  /* 0x0000cd00ff0d0a19 */ /* 0x000fe80000011606 */
[----:B------:R-:W-:Y:S01]  /*7110*/  LOP3.LUT R13, RZ, R13, RZ, 0x33, !PT ;  /* 0x0000000dff0d7212 */ /* 0x000fe200078e33ff */
[----:B------:R-:W-:-:S05]  /*7120*/  BRA `(.L_x_268) ;  /* 0x0000005000007947 */ /* 0x000fca0003800000 */
.L_x_267:
[----:B------:R-:W-:Y:S04]  /*7130*/  MOV R6, 0x1 ;  /* 0x0000000100067802 */ /* 0x000fe80000000f00 */
[----:B------:R-:W-:Y:S11]  /*7140*/  ISETP.NE.AND P0, PT, R6, c[0x0][0x32c], PT ;  /* 0x0000cb0006007a0c */ /* 0x000ff60003f05270 */
[----:B------:R-:W-:Y:S02]  /*7150*/  @!UPT UIADD3 URZ, URZ, URZ, URZ ;  /* 0x0000003f3f3ff290 */ /* 0x000fe4000fffe03f */
[----:B------:R-:W-:Y:S05]  /*7160*/  @P0 IMAD.HI.U32 R6, R13, c[0x0][0x330], RZ ;  /* 0x0000cc000d060a27 */ /* 0x000fea00078e00ff */
[----:B------:R-:W-:Y:S02]  /*7170*/  @P0 SHF.R.U32.HI R13, RZ, c[0x0][0x334], R6 ;  /* 0x0000cd00ff0d0a19 */ /* 0x000fe40000011606 */
.L_x_268:
[----:B------:R-:W-:Y:S05]  /*7180*/  BSYNC B0 ;  /* 0x0000000000007941 */ /* 0x000fea0003800000 */
.L_x_266:
[----:B------:R-:W-:Y:S04]  /*7190*/  IMAD.MOV.U32 R6, RZ, RZ, c[0x0][0x32c] ;  /* 0x0000cb00ff067624 */ /* 0x000fe800078e00ff */
[----:B------:R-:W-:Y:S04]  /*71a0*/  IMAD R13, R13, R6, -UR5 ;  /* 0x800000050d0d7e24 */ /* 0x000fe8000f8e0206 */
[----:B------:R-:W-:Y:S05]  /*71b0*/  IMAD.IADD R8, R13, 0x1, -R212 ;  /* 0x000000010d087824 */ /* 0x000fea00078e0ad4 */
[----:B------:R-:W-:Y:S02]  /*71c0*/  IADD3 R6, R8, c[0x0][0x32c], RZ ;  /* 0x0000cb0008067a10 */ /* 0x000fe40007ffe0ff */
[----:B------:R-:W-:Y:S02]  /*71d0*/  IMNMX R7, R7, R8, !PT ;  /* 0x0000000807077217 */ /* 0x000fe40007800200 */
[----:B------:R-:W-:Y:S02]  /*71e0*/  IMNMX R9, R9, R6, PT ;  /* 0x0000000609097217 */ /* 0x000fe40003800200 */
.L_x_265:
        /* <DEDUP_REMOVED lines=84> */
.L_x_271:
[----:B------:R-:W-:Y:S04]  /*7730*/  MOV R7, 0x1 ;  /* 0x0000000100077802 */ /* 0x000fe80000000f00 */
[----:B------:R-:W-:Y:S11]  /*7740*/  ISETP.NE.AND P0, PT, R7, c[0x0][0x32c], PT ;  /* 0x0000cb0007007a0c */ /* 0x000ff60003f05270 */
[----:B------:R-:W-:Y:S02]  /*7750*/  @!UPT UIADD3 URZ, URZ, URZ, URZ ;  /* 0x0000003f3f3ff290 */ /* 0x000fe4000fffe03f */
[----:B------:R-:W-:Y:S05]  /*7760*/  @P0 IMAD.HI.U32 R7, R12, c[0x0][0x330], RZ ;  /* 0x0000cc000c070a27 */ /* 0x000fea00078e00ff */
[----:B------:R-:W-:Y:S02]  /*7770*/  @P0 SHF.R.U32.HI R12, RZ, c[0x0][0x334], R7 ;  /* 0x0000cd00ff0c0a19 */ /* 0x000fe40000011607 */
.L_x_272:
[----:B------:R-:W-:Y:S05]  /*7780*/  BSYNC B0 ;  /* 0x0000000000007941 */ /* 0x000fea0003800000 */
.L_x_270:
[----:B------:R-:W-:Y:S04]  /*7790*/  IMAD.MOV.U32 R7, RZ, RZ, c[0x0][0x32c] ;  /* 0x0000cb00ff077624 */ /* 0x000fe800078e00ff */
[----:B------:R-:W-:Y:S04]  /*77a0*/  IMAD R7, R12, R7, -UR5 ;  /* 0x800000050c077e24 */ /* 0x000fe8000f8e0207 */
[----:B------:R-:W-:Y:S05]  /*77b0*/  IMAD.IADD R7, R7, 0x1, -R212 ;  /* 0x0000000107077824 */ /* 0x000fea00078e0ad4 */
[----:B------:R-:W-:Y:S02]  /*77c0*/  IADD3 R12, R7, c[0x0][0x32c], RZ ;  /* 0x0000cb00070c7a10 */ /* 0x000fe40007ffe0ff */
[----:B------:R-:W-:Y:S02]  /*77d0*/  IMNMX R4, R4, R7, !PT ;  /* 0x0000000704047217 */ /* 0x000fe40007800200 */
[----:B------:R-:W-:Y:S02]  /*77e0*/  IMNMX R5, R5, R12, PT ;  /* 0x0000000c05057217 */ /* 0x000fe40003800200 */
.L_x_269:
[----:B------:R-:W-:Y:S01]  /*77f0*/  PLOP3.LUT P6, PT, PT, PT, UP0, 0x80, 0x0 ;  /* 0x000000000000781c */ /* 0x000fe20003fcf008 */
[----:B------:R-:W-:Y:S01]  /*7800*/  LDSM.16.MT88.4 R20, [R198+0x100] ;  /* 0x00010000c614783b */ /* 0x000fe20000004200 */
[----:B------:R-:W-:Y:S02]  /*7810*/  PLOP3.LUT P0, PT, PT, PT, UP0, 0x80, 0x0 ;  /* 0x000000000000781c */ /* 0x000fe40003f0f008 */
[----:B------:R-:W-:Y:S02]  /*7820*/  ISETP.GT.AND P6, PT, R4, RZ, P6 ;  /* 0x000000ff0400720c */ /* 0x000fe400037c4270 */
[----:B------:R-:W-:Y:S02]  /*7830*/  FMNMX.FTZ R7, R10, R3, !PT ;  /* 0x000000030a077209 */ /* 0x000fe40007810000 */
[C---:B------:R-:W-:Y:S01]  /*7840*/  ISETP.LT.OR P6, PT, R5.reuse, 0x1, P6 ;  /* 0x000000010500780c */ /* 0x040fe200037c1670 */
[----:B------:R-:W-:Y:S01]  /*7850*/  LDSM.16.MT88.4 R28, [R197+0x100] ;  /* 0x00010000c51c783b */ /* 0x000fe20000004200 */
[----:B------:R-:W-:Y:S02]  /*7860*/  ISETP.GT.AND P0, PT, R4, 0x1, P0 ;  /* 0x000000010400780c */ /* 0x000fe40000704270 */
        /* <DEDUP_REMOVED lines=20> */
[C---:B------:R-:W-:Y:S02]  /*79b0*/  ISETP.LT.OR P6, PT, R5.reuse, 0x11, P6 ;  /* 0x000000110500780c */ /* 0x040fe400037c1670 */
        /* <DEDUP_REMOVED lines=11> */
[----:B------:R-:W-:Y:S02]  /*7a70*/  ISETP.LT.OR P6, PT, R5, 0x19, P6 ;  /* 0x000000190500780c */ /* 0x000fe400037c1670 */
[----:B------:R-:W-:Y:S02]  /*7a80*/  ISETP.GT.AND P0, PT, R4, 0x19, P0 ;  /* 0x000000190400780c */ /* 0x000fe40000704270 */
[----:B------:R-:W-:Y:S02]  /*7a90*/  FMNMX.FTZ R7, R156, R7, !PT ;  /* 0x000000079c077209 */ /* 0x000fe40007810000 */
[----:B------:R-:W-:Y:S02]  /*7aa0*/  FSEL R143, R235, -INF , !P6 ;  /* 0xff800000eb8f7808 */ /* 0x000fe40007000000 */
[----:B------:R-:W-:Y:S02]  /*7ab0*/  ISETP.LT.OR P0, PT, R5, 0x1a, P0 ;  /* 0x0000001a0500780c */ /* 0x000fe40000701670 */
[----:B------:R-:W-:Y:S02]  /*7ac0*/  FMNMX.FTZ R0, R225, R0, !PT ;  /* 0x00000000e1007209 */ /* 0x000fe40007810000 */
[----:B------:R-:W-:Y:S02]  /*7ad0*/  PLOP3.LUT P6, PT, PT, PT, UP0, 0x80, 0x0 ;  /* 0x000000000000781c */ /* 0x000fe40003fcf008 */
[----:B------:R-:W-:Y:S02]  /*7ae0*/  FMNMX.FTZ R7, R154, R7, !PT ;  /* 0x000000079a077209 */ /* 0x000fe40007810000 */
[----:B------:R-:W-:Y:S02]  /*7af0*/  FSEL R141, R234, -INF , !P0 ;  /* 0xff800000ea8d7808 */ /* 0x000fe40004000000 */
[----:B------:R-:W-:Y:S02]  /*7b00*/  FMNMX.FTZ R0, R11, R0, !PT ;  /* 0x000000000b007209 */ /* 0x000fe40007810000 */
[----:B------:R-:W-:Y:S02]  /*7b10*/  ISETP.GT.AND P6, PT, R4, 0x20, P6 ;  /* 0x000000200400780c */ /* 0x000fe400037c4270 */
[----:B------:R-:W-:Y:S02]  /*7b20*/  PLOP3.LUT P0, PT, PT, PT, UP0, 0x80, 0x0 ;  /* 0x000000000000781c */ /* 0x000fe40003f0f008 */
[----:B------:R-:W-:Y:S02]  /*7b30*/  FMNMX.FTZ R7, R152, R7, !PT ;  /* 0x0000000798077209 */ /* 0x000fe40007810000 */
[----:B------:R-:W-:Y:S02]  /*7b40*/  ISETP.LT.OR P6, PT, R5, 0x21, P6 ;  /* 0x000000210500780c */ /* 0x000fe400037c1670 */
[----:B------:R-:W-:Y:S02]  /*7b50*/  FMNMX.FTZ R0, R9, R0, !PT ;  /* 0x0000000009007209 */ /* 0x000fe40007810000 */
[----:B------:R-:W-:Y:S02]  /*7b60*/  ISETP.GT.AND P0, PT, R4, 0x21, P0 ;  /* 0x000000210400780c */ /* 0x000fe40000704270 */
        /* <DEDUP_REMOVED lines=12> */
[----:B------:R-:W-:Y:S01]  /*7c30*/  ISETP.LT.OR P6, PT, R5, 0x29, P6 ;  /* 0x000000290500780c */ /* 0x000fe200037c1670 */
[----:B------:R-:W1:Y:S01]  /*7c40*/  SHFL.BFLY PT, R7, R0, 0x2, 0x1f ;  /* 0x0c401f0000077f89 */ /* 0x000e6200000e0000 */
[----:B------:R-:W-:Y:S02]  /*7c50*/  ISETP.GT.AND P0, PT, R4, 0x29, P0 ;  /* 0x000000290400780c */ /* 0x000fe40000704270 */
[----:B------:R-:W-:Y:S02]  /*7c60*/  FSEL R155, R244, -INF , !P6 ;  /* 0xff800000f49b7808 */ /* 0x000fe40007000000 */
[----:B------:R-:W-:Y:S02]  /*7c70*/  FMNMX.FTZ R12, R141, R12, !PT ;  /* 0x0000000c8d0c7209 */ /* 0x000fe40007810000 */
[----:B------:R-:W-:Y:S02]  /*7c80*/  ISETP.LT.OR P0, PT, R5, 0x2a, P0 ;  /* 0x0000002a0500780c */ /* 0x000fe40000701670 */
[----:B------:R-:W-:Y:S02]  /*7c90*/  PLOP3.LUT P6, PT, PT, PT, UP0, 0x80, 0x0 ;  /* 0x000000000000781c */ /* 0x000fe40003fcf008 */
[----:B------:R-:W-:Y:S02]  /*7ca0*/  FSEL R153, R243, -INF , !P0 ;  /* 0xff800000f3997808 */ /* 0x000fe40004000000 */
[----:B------:R-:W-:Y:S02]  /*7cb0*/  FMNMX.FTZ R12, R159, R12, !PT ;  /* 0x0000000c9f0c7209 */ /* 0x000fe40007810000 */
[C---:B------:R-:W-:Y:S02]  /*7cc0*/  ISETP.GT.AND P6, PT, R4.reuse, 0x30, P6 ;  /* 0x000000300400780c */ /* 0x040fe400037c4270 */
[----:B------:R-:W-:Y:S02]  /*7cd0*/  PLOP3.LUT P0, PT, PT, PT, UP0, 0x80, 0x0 ;  /* 0x000000000000781c */ /* 0x000fe40003f0f008 */
[----:B------:R-:W-:Y:S02]  /*7ce0*/  FMNMX.FTZ R12, R157, R12, !PT ;  /* 0x0000000c9d0c7209 */ /* 0x000fe40007810000 */
[----:B------:R-:W-:Y:S02]  /*7cf0*/  ISETP.LT.OR P6, PT, R5, 0x31, P6 ;  /* 0x000000310500780c */ /* 0x000fe400037c1670 */
        /* <DEDUP_REMOVED lines=12> */
[----:B------:R-:W-:Y:S02]  /*7dc0*/  ISETP.LT.OR P6, PT, R5, 0x39, P6 ;  /* 0x000000390500780c */ /* 0x000fe400037c1670 */
[----:B------:R-:W-:Y:S02]  /*7dd0*/  ISETP.GT.AND P0, PT, R4, 0x39, P0 ;  /* 0x000000390400780c */ /* 0x000fe40000704270 */
        /* <DEDUP_REMOVED lines=381> */
.L_x_262:
[----:B------:R-:W1:Y:S01]  /*95b0*/  S2UR UR23, SR_CTAID.X ;  /* 0x00000000001779c3 */ /* 0x000e620000002500 */
[----:B------:R-:W-:Y:S01]  /*95c0*/  ULDC.64 UR4, c[0x0][0x2c8] ;  /* 0x0000b20000047ab9 */ /* 0x000fe20000000a00 */
[----:B------:R-:W-:Y:S01]  /*95d0*/  PLOP3.LUT P0, PT, PT, PT, UP1, 0x40, 0x0 ;  /* 0x000000000000781c */ /* 0x000fe20003f0e818 */
[----:B-1----:R-:W-:-:S04]  /*95e0*/  ULEA UR23, UR23, 0x7f, 0x7 ;  /* 0x0000007f17177891 */ /* 0x002fc8000f8e383f */
[----:B------:R-:W-:Y:S02]  /*95f0*/  UIMAD.WIDE.U32 UR28, UR23, UR4, URZ ;  /* 0x00000004171c72a5 */ /* 0x000fe4000f8e003f */
[----:B------:R-:W-:Y:S02]  /*9600*/  UIADD3 UR4, UR8, 0x1, -UR12 ;  /* 0x0000000108047890 */ /* 0x000fe4000fffe80c */
[----:B------:R-:W-:-:S03]  /*9610*/  UMOV UR26, UR23 ;  /* 0x00000017001a7c82 */ /* 0x000fc60008000000 */
[----:B------:R-:W-:Y:S02]  /*9620*/  @UP2 UMOV UR23, UR29 ;  /* 0x0000001d00172c82 */ /* 0x000fe40008000000 */
[----:B------:R-:W-:-:S03]  /*9630*/  @UP2 USHF.R.U32.HI UR26, URZ, UR5, UR23 ;  /* 0x000000053f1a2299 */ /* 0x000fc60008011617 */
[----:B------:R-:W-:Y:S02]  /*9640*/  ULDC UR23, c[0x0][0x324] ;  /* 0x0000c90000177ab9 */ /* 0x000fe40000000800 */
[----:B------:R-:W-:-:S04]  /*9650*/  UIADD3 UR26, UR4, UR26, URZ ;  /* 0x0000001a041a7290 */ /* 0x000fc8000fffe03f */
[----:B------:R-:W-:Y:S01]  /*9660*/  UIADD3 UR23, UR26, -UR23, URZ ;  /* 0x800000171a177290 */ /* 0x000fe2000fffe03f */
[----:B------:R-:W-:Y:S05]  /*9670*/  @P0 BRA `(.L_x_274) ;  /* 0x0000018000000947 */ /* 0x000fea0003800000 */
[----:B------:R-:W-:-:S06]  /*9680*/  UISETP.GT.AND UP0, UPT, UR26, -0x1, UPT ;  /* 0xffffffff1a00788c */ /* 0x000fcc000bf04270 */
[----:B------:R-:W-:-:S13]  /*9690*/  PLOP3.LUT P0, PT, PT, PT, UP0, 0x80, 0x0 ;  /* 0x000000000000781c */ /* 0x000fda0003f0f008 */
[----:B------:R-:W-:Y:S05]  /*96a0*/  @P0 BRA `(.L_x_275) ;  /* 0x000000a000000947 */ /* 0x000fea0003800000 */
[----:B------:R-:W-:Y:S02]  /*96b0*/  UMOV UR5, 0x1 ;  /* 0x0000000100057882 */ /* 0x000fe40000000000 */
[----:B------:R-:W-:Y:S02]  /*96c0*/  ULDC UR4, c[0x0][0x32c] ;  /* 0x0000cb0000047ab9 */ /* 0x000fe40000000800 */
[----:B------:R-:W-:Y:S02]  /*96d0*/  UISETP.NE.AND UP0, UPT, UR5, UR4, UPT ;  /* 0x000000040500728c */ /* 0x000fe4000bf05270 */
[----:B------:R-:W-:Y:S02]  /*96e0*/  ULOP3.LUT UR26, URZ, UR26, URZ, 0x33, !UPT ;  /* 0x0000001a3f1a7292 */ /* 0x000fe4000f8e333f */
[----:B------:R-:W-:Y:S02]  /*96f0*/  ULDC.64 UR4, c[0x0][0x330] ;  /* 0x0000cc0000047ab9 */ /* 0x000fe40000000a00 */
[----:B------:R-:W-:-:S07]  /*9700*/  UIMAD.WIDE.U32 UR28, UR26, UR4, URZ ;  /* 0x000000041a1c72a5 */ /* 0x000fce000f8e003f */
[----:B------:R-:W-:Y:S02]  /*9710*/  @UP0 UMOV UR27, UR29 ;  /* 0x0000001d001b0c82 */ /* 0x000fe40008000000 */
[----:B------:R-:W-:-:S04]  /*9720*/  @UP0 USHF.R.U32.HI UR26, URZ, UR5, UR27 ;  /* 0x000000053f1a0299 */ /* 0x000fc8000801161b */
[----:B------:R-:W-:Y:S01]  /*9730*/  ULOP3.LUT UR26, URZ, UR26, URZ, 0x33, !UPT ;  /* 0x0000001a3f1a7292 */ /* 0x000fe2000f8e333f */
[----:B------:R-:W-:Y:S05]  /*9740*/  BRA `(.L_x_276) ;  /* 0x0000007000007947 */ /* 0x000fea0003800000 */
.L_x_275:
[----:B------:R-:W-:Y:S02]  /*9750*/  UMOV UR5, 0x1 ;  /* 0x0000000100057882 */ /* 0x000fe40000000000 */
[----:B------:R-:W-:Y:S02]  /*9760*/  ULDC UR4, c[0x0][0x32c] ;  /* 0x0000cb0000047ab9 */ /* 0x000fe40000000800 */
[----:B------:R-:W-:-:S03]  /*9770*/  UISETP.NE.AND UP0, UPT, UR5, UR4, UPT ;  /* 0x000000040500728c */ /* 0x000fc6000bf05270 */
[----:B------:R-:W-:Y:S02]  /*9780*/  ULDC.64 UR4, c[0x0][0x330] ;  /* 0x0000cc0000047ab9 */ /* 0x000fe40000000a00 */
[----:B------:R-:W-:-:S07]  /*9790*/  UIMAD.WIDE.U32 UR28, UR26, UR4, URZ ;  /* 0x000000041a1c72a5 */ /* 0x000fce000f8e003f */
[----:B------:R-:W-:Y:S02]  /*97a0*/  @UP0 UMOV UR27, UR29 ;  /* 0x0000001d001b0c82 */ /* 0x000fe40008000000 */
[----:B------:R-:W-:Y:S02]  /*97b0*/  @UP0 USHF.R.U32.HI UR26, URZ, UR5, UR27 ;  /* 0x000000053f1a0299 */ /* 0x000fe4000801161b */
.L_x_276:
[----:B------:R-:W-:Y:S02]  /*97c0*/  ULDC UR4, c[0x0][0x32c] ;  /* 0x0000cb0000047ab9 */ /* 0x000fe40000000800 */
[----:B------:R-:W-:-:S04]  /*97d0*/  UIMAD UR4, UR26, UR4, URZ ;  /* 0x000000041a0472a4 */ /* 0x000fc8000f8e023f */
[----:B------:R-:W-:-:S04]  /*97e0*/  UISETP.LT.AND UP0, UPT, UR23, UR4, UPT ;  /* 0x000000041700728c */ /* 0x000fc8000bf01270 */
[----:B------:R-:W-:-:S04]  /*97f0*/  USEL UR23, UR23, UR4, !UP0 ;  /* 0x0000000417177287 */ /* 0x000fc8000c000000 */
.L_x_274:
        /* <DEDUP_REMOVED lines=19> */
.L_x_280:
        /* <DEDUP_REMOVED lines=56> */
.L_x_278:
        /* <DEDUP_REMOVED lines=223> */
[--C-:B------:R-:W-:Y:S01]  /*aaa0*/  IMAD.MOV.U32 R0, RZ, RZ, R209.reuse ;  /* 0x000000ffff007224 */ /* 0x100fe200078e00d1 */
[----:B------:R-:W-:Y:S04]  /*aab0*/  @P2 SHF.R.U32.HI R0, RZ, c[0x0][0x2c0], R2 ;  /* 0x0000b000ff002a19 */ /* 0x000fe80000011602 */
[C---:B------:R-:W-:Y:S04]  /*aac0*/  @!P1 IADD3 R7, P0, R0.reuse, UR14, RZ ;  /* 0x0000000e00079c10 */ /* 0x040fe8000ff1e0ff */
[----:B------:R-:W-:Y:S01]  /*aad0*/  @!P1 LEA.HI.X.SX32 R2, R0, UR6, 0x1, P0 ;  /* 0x0000000600029c11 */ /* 0x000fe200080f0eff */
[----:B------:R-:W-:Y:S01]  /*aae0*/  IMAD.MOV R0, RZ, RZ, -R0 ;  /* 0x000000ffff007224 */ /* 0x000fe200078e0a00 */
[C---:B------:R-:W-:Y:S03]  /*aaf0*/  @!P1 LEA R4, P0, R7.reuse, c[0x0][0x2a0], 0x2 ;  /* 0x0000a80007049a11 */ /* 0x040fe600078010ff */
        /* <DEDUP_REMOVED lines=42> */
.L_x_279:
        /* <DEDUP_REMOVED lines=407> */
.L_x_277:
        /* <DEDUP_REMOVED lines=12> */
.L_x_291:
        /* <DEDUP_REMOVED lines=9> */
[C---:B------:R-:W-:Y:S03]  /*c860*/  IMAD R6, R208.reuse, c[0x0][0x21c], R6 ;  /* 0x00008700d0067a24 */ /* 0x040fe600078e0206 */
        /* <DEDUP_REMOVED lines=305> */
.L_x_282:
[----:B--234-:R-:W-:Y:S01]  /*db80*/  PLOP3.LUT P6, PT, PT, PT, UP2, 0x80, 0x0 ;  /* 0x000000000000781c */ /* 0x01cfe20003fcf028 */
[----:B------:R-:W0:Y:S01]  /*db90*/  LDGDEPBAR ;  /* 0x00000000000079af */ /* 0x000e220000000000 */
[----:B------:R-:W-:Y:S01]  /*dba0*/  PLOP3.LUT P0, PT, PT, PT, UP2, 0x80, 0x0 ;  /* 0x000000000000781c */ /* 0x000fe20003f0f028 */
[----:B-1----:R-:W-:Y:S01]  /*dbb0*/  IMAD.MOV.U32 R14, RZ, RZ, R211 ;  /* 0x000000ffff0e7224 */ /* 0x002fe200078e00d3 */
[----:B------:R-:W-:Y:S01]  /*dbc0*/  USHF.L.U32 UR4, UR22, 0x6, URZ ;  /* 0x0000000616047899 */ /* 0x000fe2000800063f */
[----:B------:R-:W-:Y:S05]  /*dbd0*/  IMAD.U32 R7, RZ, RZ, UR12 ;  /* 0x0000000cff077e24 */ /* 0x000fea000f8e00ff */
[----:B------:R-:W-:Y:S03]  /*dbe0*/  IMAD.U32 R9, RZ, RZ, UR4 ;  /* 0x00000004ff097e24 */ /* 0x000fe6000f8e00ff */
[----:B------:R-:W-:Y:S02]  /*dbf0*/  @P6 IMAD.HI.U32 R6, R211, c[0x0][0x2c8], RZ ;  /* 0x0000b200d3066a27 */ /* 0x000fe400078e00ff */
[----:B------:R-:W-:Y:S03]  /*dc00*/  IADD3 R8, -R212, 0x1, -R9 ;  /* 0x00000001d4087810 */ /* 0x000fe60007ffe909 */
[----:B------:R-:W-:Y:S02]  /*dc10*/  @P0 SHF.R.U32.HI R14, RZ, c[0x0][0x2cc], R6 ;  /* 0x0000b300ff0e0a19 */ /* 0x000fe40000011606 */
[----:B------:R-:W-:Y:S02]  /*dc20*/  PLOP3.LUT P0, PT, PT, PT, UP1, 0x40, 0x0 ;  /* 0x000000000000781c */ /* 0x000fe40003f0e818 */
[----:B------:R-:W-:Y:S01]  /*dc30*/  IADD3 R7, -R7, UR8, R8 ;  /* 0x0000000807077c10 */ /* 0x000fe2000fffe108 */
[----:B------:R-:W1:Y:S03]  /*dc40*/  SHFL.IDX PT, R6, R14, RZ, 0x1c1f ;  /* 0x001c1fff0e067589 */ /* 0x000e6600000e0000 */
[C---:B------:R-:W-:Y:S02]  /*dc50*/  IADD3 R9, R7.reuse, c[0x0][0x328], RZ ;  /* 0x0000ca0007097a10 */ /* 0x040fe40007ffe0ff */
[----:B------:R-:W-:Y:S03]  /*dc60*/  IADD3 R7, R7, UR19, RZ ;  /* 0x0000001307077c10 */ /* 0x000fe6000fffe0ff */
[--C-:B-1----:R-:W-:Y:S02]  /*dc70*/  IMAD.IADD R13, R9, 0x1, R6.reuse ;  /* 0x00000001090d7824 */ /* 0x102fe400078e0206 */
        /* <DEDUP_REMOVED lines=16> */
.L_x_285:
[----:B------:R-:W-:Y:S04]  /*dd80*/  MOV R6, 0x1 ;  /* 0x0000000100067802 */ /* 0x000fe80000000f00 */
[----:B------:R-:W-:Y:S11]  /*dd90*/  ISETP.NE.AND P0, PT, R6, c[0x0][0x32c], PT ;  /* 0x0000cb0006007a0c */ /* 0x000ff60003f05270 */
[----:B------:R-:W-:Y:S02]  /*dda0*/  @!UPT UIADD3 URZ, URZ, URZ, URZ ;  /* 0x0000003f3f3ff290 */ /* 0x000fe4000fffe03f */
[----:B------:R-:W-:Y:S05]  /*ddb0*/  @P0 IMAD.HI.U32 R6, R15, c[0x0][0x330], RZ ;  /* 0x0000cc000f060a27 */ /* 0x000fea00078e00ff */
[----:B------:R-:W-:Y:S02]  /*ddc0*/  @P0 SHF.R.U32.HI R15, RZ, c[0x0][0x334], R6 ;  /* 0x0000cd00ff0f0a19 */ /* 0x000fe40000011606 */
.L_x_286:
[----:B------:R-:W-:Y:S05]  /*ddd0*/  BSYNC B0 ;  /* 0x0000000000007941 */ /* 0x000fea0003800000 */
.L_x_284:
[----:B------:R-:W-:Y:S04]  /*dde0*/  IMAD.MOV.U32 R6, RZ, RZ, c[0x0][0x32c] ;  /* 0x0000cb00ff067624 */ /* 0x000fe800078e00ff */
[----:B------:R-:W-:Y:S04]  /*ddf0*/  IMAD R15, R15, R6, -UR4 ;  /* 0x800000040f0f7e24 */ /* 0x000fe8000f8e0206 */
[----:B------:R-:W-:Y:S05]  /*de00*/  IMAD.IADD R8, R15, 0x1, -R212 ;  /* 0x000000010f087824 */ /* 0x000fea00078e0ad4 */
[----:B------:R-:W-:Y:S02]  /*de10*/  IADD3 R6, R8, c[0x0][0x32c], RZ ;  /* 0x0000cb0008067a10 */ /* 0x000fe40007ffe0ff */
[----:B------:R-:W-:Y:S02]  /*de20*/  IMNMX R11, R11, R8, !PT ;  /* 0x000000080b0b7217 */ /* 0x000fe40007800200 */
[----:B------:R-:W-:Y:S02]  /*de30*/  IMNMX R13, R13, R6, PT ;  /* 0x000000060d0d7217 */ /* 0x000fe40003800200 */
.L_x_283:
[----:B------:R-:W-:Y:S06]  /*de40*/  UISETP.GT.AND UP0, UPT, UR22, -0x1, UPT ;  /* 0xffffffff1600788c */ /* 0x000fec000bf04270 */
        /* <DEDUP_REMOVED lines=9> */
[----:B------:R-:W-:Y:S02]  /*dee0*/  ISETP.GT.AND P0, PT, R11, 0x8, P0 ;  /* 0x000000080b00780c */ /* 0x000fe40000704270 */
[----:B------:R-:W-:Y:S02]  /*def0*/  PLOP3.LUT P6, PT, PT, PT, UP0, 0x80, 0x0 ;  /* 0x000000000000781c */ /* 0x000fe40003fcf008 */
[----:B------:R-:W-:Y:S02]  /*df00*/  ISETP.LT.OR P0, PT, R13, 0x9, P0 ;  /* 0x000000090d00780c */ /* 0x000fe40000701670 */
        /* <DEDUP_REMOVED lines=8> */
[----:B------:R-:W-:Y:S02]  /*df90*/  FSEL R164, R12, -INF , !P0 ;  /* 0xff8000000ca47808 */ /* 0x000fe40004000000 */
[----:B------:R-:W-:Y:S01]  /*dfa0*/  PLOP3.LUT P0, PT, PT, PT, UP0, 0x80, 0x0 ;  /* 0x000000000000781c */ /* 0x000fe20003f0f008 */
[----:B------:R-:W1:Y:S01]  /*dfb0*/  SHFL.IDX PT, R12, R14, 0x1, 0x1c1f ;  /* 0x003c1f000e0c7f89 */ /* 0x000e6200000e0000 */
        /* <DEDUP_REMOVED lines=11> */
[----:B------:R-:W-:Y:S01]  /*e070*/  ISETP.LT.OR P6, PT, R13, 0x1a, P6 ;  /* 0x0000001a0d00780c */ /* 0x000fe200037c1670 */
[--C-:B-1----:R-:W-:Y:S01]  /*e080*/  IMAD.IADD R7, R7, 0x1, R12.reuse ;  /* 0x0000000107077824 */ /* 0x102fe200078e020c */
[----:B------:R-:W-:Y:S02]  /*e090*/  FSEL R160, R160, -INF , !P0 ;  /* 0xff800000a0a07808 */ /* 0x000fe40004000000 */
[----:B------:R-:W-:Y:S02]  /*e0a0*/  PLOP3.LUT P0, PT, PT, PT, UP0, 0x80, 0x0 ;  /* 0x000000000000781c */ /* 0x000fe40003f0f008 */
[----:B------:R-:W-:Y:S01]  /*e0b0*/  FSEL R140, R4, -INF , !P6 ;  /* 0xff800000048c7808 */ /* 0x000fe20007000000 */
[----:B------:R-:W-:Y:S01]  /*e0c0*/  IMAD.IADD R4, R9, 0x1, R12 ;  /* 0x0000000109047824 */ /* 0x000fe200078e020c */
        /* <DEDUP_REMOVED lines=43> */
.L_x_289:
[----:B------:R-:W-:Y:S04]  /*e380*/  MOV R9, 0x1 ;  /* 0x0000000100097802 */ /* 0x000fe80000000f00 */
[----:B------:R-:W-:Y:S11]  /*e390*/  ISETP.NE.AND P0, PT, R9, c[0x0][0x32c], PT ;  /* 0x0000cb0009007a0c */ /* 0x000ff60003f05270 */
[----:B------:R-:W-:Y:S02]  /*e3a0*/  @!UPT UIADD3 URZ, URZ, URZ, URZ ;  /* 0x0000003f3f3ff290 */ /* 0x000fe4000fffe03f */
[----:B------:R-:W-:Y:S05]  /*e3b0*/  @P0 IMAD.HI.U32 R9, R12, c[0x0][0x330], RZ ;  /* 0x0000cc000c090a27 */ /* 0x000fea00078e00ff */
[----:B------:R-:W-:Y:S02]  /*e3c0*/  @P0 SHF.R.U32.HI R12, RZ, c[0x0][0x334], R9 ;  /* 0x0000cd00ff0c0a19 */ /* 0x000fe40000011609 */
.L_x_290:
[----:B------:R-:W-:Y:S05]  /*e3d0*/  BSYNC B0 ;  /* 0x0000000000007941 */ /* 0x000fea0003800000 */
.L_x_288:
[----:B------:R-:W-:Y:S04]  /*e3e0*/  IMAD.MOV.U32 R9, RZ, RZ, c[0x0][0x32c] ;  /* 0x0000cb00ff097624 */ /* 0x000fe800078e00ff */
[----:B------:R-:W-:Y:S04]  /*e3f0*/  IMAD R9, R12, R9, -UR4 ;  /* 0x800000040c097e24 */ /* 0x000fe8000f8e0209 */
[----:B------:R-:W-:Y:S05]  /*e400*/  IMAD.IADD R12, R9, 0x1, -R212 ;  /* 0x00000001090c7824 */ /* 0x000fea00078e0ad4 */
[----:B------:R-:W-:Y:S02]  /*e410*/  IADD3 R9, R12, c[0x0][0x32c], RZ ;  /* 0x0000cb000c097a10 */ /* 0x000fe40007ffe0ff */
[----:B------:R-:W-:Y:S02]  /*e420*/  IMNMX R7, R7, R12, !PT ;  /* 0x0000000c07077217 */ /* 0x000fe40007800200 */
[----:B------:R-:W-:Y:S02]  /*e430*/  IMNMX R4, R4, R9, PT ;  /* 0x0000000904047217 */ /* 0x000fe40003800200 */
.L_x_287:
[----:B------:R-:W-:Y:S01]  /*e440*/  PLOP3.LUT P6, PT, PT, PT, UP0, 0x80, 0x0 ;  /* 0x000000000000781c */ /* 0x000fe20003fcf008 */
[----:B------:R-:W-:Y:S01]  /*e450*/  LDSM.16.MT88.4 R20, [R198+0x100] ;  /* 0x00010000c614783b */ /* 0x000fe20000004200 */
[----:B------:R-:W-:Y:S02]  /*e460*/  PLOP3.LUT P0, PT, PT, PT, UP0, 0x80, 0x0 ;  /* 0x000000000000781c */ /* 0x000fe40003f0f008 */
[C---:B------:R-:W-:Y:S02]  /*e470*/  ISETP.GT.AND P6, PT, R7.reuse, RZ, P6 ;  /* 0x000000ff0700720c */ /* 0x040fe400037c4270 */
[----:B------:R-:W-:Y:S02]  /*e480*/  FMNMX.FTZ R17, R10, R3, !PT ;  /* 0x000000030a117209 */ /* 0x000fe40007810000 */
[----:B------:R-:W-:Y:S01]  /*e490*/  ISETP.LT.OR P6, PT, R4, 0x1, P6 ;  /* 0x000000010400780c */ /* 0x000fe200037c1670 */
[----:B------:R-:W-:Y:S01]  /*e4a0*/  LDSM.16.MT88.4 R28, [R197+0x100] ;  /* 0x00010000c51c783b */ /* 0x000fe20000004200 */
[C---:B------:R-:W-:Y:S02]  /*e4b0*/  ISETP.GT.AND P0, PT, R7.reuse, 0x1, P0 ;  /* 0x000000010700780c */ /* 0x040fe40000704270 */
[----:B------:R-:W-:Y:S02]  /*e4c0*/  FMNMX.FTZ R17, R138, R17, !PT ;  /* 0x000000118a117209 */ /* 0x000fe40007810000 */
[----:B------:R-:W-:Y:S02]  /*e4d0*/  FSEL R15, R0, -INF , !P6 ;  /* 0xff800000000f7808 */ /* 0x000fe40007000000 */
[----:B------:R-:W-:Y:S02]  /*e4e0*/  ISETP.LT.OR P0, PT, R4, 0x2, P0 ;  /* 0x000000020400780c */ /* 0x000fe40000701670 */
[----:B------:R-:W-:Y:S02]  /*e4f0*/  PLOP3.LUT P6, PT, PT, PT, UP0, 0x80, 0x0 ;  /* 0x000000000000781c */ /* 0x000fe40003fcf008 */
[----:B------:R-:W-:Y:S02]  /*e500*/  FMNMX.FTZ R17, R8, R17, !PT ;  /* 0x0000001108117209 */ /* 0x000fe40007810000 */
[----:B------:R-:W-:Y:S02]  /*e510*/  FSEL R13, R136, -INF , !P0 ;  /* 0xff800000880d7808 */ /* 0x000fe40004000000 */
        /* <DEDUP_REMOVED lines=14> */
[----:B------:R-:W-:Y:S02]  /*e600*/  ISETP.LT.OR P6, PT, R4, 0x11, P6 ;  /* 0x000000110400780c */ /* 0x000fe400037c1670 */
        /* <DEDUP_REMOVED lines=39> */
[C---:B------:R-:W-:Y:S01]  /*e880*/  ISETP.LT.OR P6, PT, R4.reuse, 0x29, P6 ;  /* 0x000000290400780c */ /* 0x040fe200037c1670 */
[----:B------:R-:W1:Y:S01]  /*e890*/  SHFL.BFLY PT, R17, R0, 0x2, 0x1f ;  /* 0x0c401f0000117f89 */ /* 0x000e6200000e0000 */
[----:B------:R-:W-:Y:S02]  /*e8a0*/  ISETP.GT.AND P0, PT, R7, 0x29, P0 ;  /* 0x000000290700780c */ /* 0x000fe40000704270 */
[----:B------:R-:W-:Y:S02]  /*e8b0*/  FSEL R155, R155, -INF , !P6 ;  /* 0xff8000009b9b7808 */ /* 0x000fe40007000000 */
[----:B------:R-:W-:Y:S02]  /*e8c0*/  FMNMX.FTZ R12, R141, R12, !PT ;  /* 0x0000000c8d0c7209 */ /* 0x000fe40007810000 */
[C---:B------:R-:W-:Y:S02]  /*e8d0*/  ISETP.LT.OR P0, PT, R4.reuse, 0x2a, P0 ;  /* 0x0000002a0400780c */ /* 0x040fe40000701670 */
[----:B------:R-:W-:Y:S02]  /*e8e0*/  PLOP3.LUT P6, PT, PT, PT, UP0, 0x80, 0x0 ;  /* 0x000000000000781c */ /* 0x000fe40003fcf008 */
[----:B------:R-:W-:Y:S02]  /*e8f0*/  FSEL R153, R153, -INF , !P0 ;  /* 0xff80000099997808 */ /* 0x000fe40004000000 */
[----:B------:R-:W-:Y:S02]  /*e900*/  FMNMX.FTZ R12, R159, R12, !PT ;  /* 0x0000000c9f0c7209 */ /* 0x000fe40007810000 */
[----:B------:R-:W-:Y:S02]  /*e910*/  ISETP.GT.AND P6, PT, R7, 0x30, P6 ;  /* 0x000000300700780c */ /* 0x000fe400037c4270 */
[----:B------:R-:W-:Y:S02]  /*e920*/  PLOP3.LUT P0, PT, PT, PT, UP0, 0x80, 0x0 ;  /* 0x000000000000781c */ /* 0x000fe40003f0f008 */
[----:B------:R-:W-:Y:S02]  /*e930*/  FMNMX.FTZ R12, R157, R12, !PT ;  /* 0x0000000c9d0c7209 */ /* 0x000fe40007810000 */
[C---:B------:R-:W-:Y:S02]  /*e940*/  ISETP.LT.OR P6, PT, R4.reuse, 0x31, P6 ;  /* 0x000000310400780c */ /* 0x040fe400037c1670 */
        /* <DEDUP_REMOVED lines=8> */
[----:B------:R-:W-:Y:S01]  /*e9d0*/  PLOP3.LUT P0, PT, PT, PT, UP0, 0x80, 0x0 ;  /* 0x000000000000781c */ /* 0x000fe20003f0f008 */
[----:B------:R-:W-:Y:S01]  /*e9e0*/  UISETP.GT.AND UP0, UPT, UR22, UR7, UPT ;  /* 0x000000071600728c */ /* 0x000fe2000bf04270 */
[----:B------:R-:W-:Y:S01]  /*e9f0*/  FMNMX.FTZ R12, R149, R12, !PT ;  /* 0x0000000c950c7209 */ /* 0x000fe20007810000 */
[----:B------:R-:W-:Y:S01]  /*ea00*/  UIADD3 UR22, UR22, -0x1, URZ ;  /* 0xffffffff16167890 */ /* 0x000fe2000fffe03f */
[----:B------:R-:W-:Y:S02]  /*ea10*/  ISETP.LT.OR P6, PT, R4, 0x39, P6 ;  /* 0x000000390400780c */ /* 0x000fe400037c1670 */
[----:B------:R-:W-:Y:S02]  /*ea20*/  ISETP.GT.AND P0, PT, R7, 0x39, P0 ;  /* 0x000000390700780c */ /* 0x000fe40000704270 */
[----:B------:R-:W-:Y:S02]  /*ea30*/  FSEL R145, R145, -INF , !P6 ;  /* 0xff80000091917808 */ /* 0x000fe40007000000 */
[----:B-1----:R-:W-:Y:S02]  /*ea40*/  FMNMX.FTZ R17, R0, R17, !PT ;  /* 0x0000001100117209 */ /* 0x002fe40007810000 */
[----:B------:R-:W-:Y:S02]  /*ea50*/  FMNMX.FTZ R0, R147, R12, !PT ;  /* 0x0000000c93007209 */ /* 0x000fe40007810000 */
[----:B------:R-:W-:Y:S01]  /*ea60*/  ISETP.LT.OR P0, PT, R4, 0x3a, P0 ;  /* 0x0000003a0400780c */ /* 0x000fe20000701670 */
[----:B------:R-:W1:Y:S01]  /*ea70*/  SHFL.BFLY PT, R12, R17, 0x1, 0x1f ;  /* 0x0c201f00110c7f89 */ /* 0x000e6200000e0000 */
        /* <DEDUP_REMOVED lines=8> */
[----:B--2---:R-:W-:Y:S02]  /*eb00*/  FMNMX.FTZ R5, R4, R7, !PT ;  /* 0x0000000704057209 */ /* 0x004fe40007810000 */
[----:B------:R-:W-:Y:S01]  /*eb10*/  FSEL R4, R0, RZ, P0 ;  /* 0x000000ff00047208 */ /* 0x000fe20000000000 */
[--C-:B------:R-:W-:Y:S02]  /*eb20*/  FFMA.FTZ R168, R10, c[0x0][0x2d0], -R151.reuse ;  /* 0x0000b4000aa87a23 */ /* 0x100fe40000010897 */
[----:B------:R-:W1:Y:S01]  /*eb30*/  SHFL.BFLY PT, R132, R5, 0x1, 0x1f ;  /* 0x0c201f0005847f89 */ /* 0x000e6200000e0000 */
[----:B------:R-:W-:Y:S02]  /*eb40*/  FFMA.FTZ R135, R138, c[0x0][0x2d0], -R151 ;  /* 0x0000b4008a877a23 */ /* 0x000fe40000010897 */
[----:B------:R-:W-:Y:S01]  /*eb50*/  FADD.FTZ R4, -R4, R3 ;  /* 0x0000000304047221 */ /* 0x000fe20000010100 */
[----:B------:R-:W-:Y:S01]  /*eb60*/  MUFU.EX2 R168, R168 ;  /* 0x000000a800a87308 */ /* 0x000fe20000000800 */
[--C-:B------:R-:W-:Y:S02]  /*eb70*/  FFMA.FTZ R134, R8, c[0x0][0x2d0], -R151.reuse ;  /* 0x0000b40008867a23 */ /* 0x100fe40000010897 */
        /* <DEDUP_REMOVED lines=10> */
[----:B-1----:R-:W-:Y:S01]  /*ec20*/  FMNMX.FTZ R132, R132, R5, !PT ;  /* 0x0000000584847209 */ /* 0x002fe20007810000 */
[----:B------:R-:W-:Y:S01]  /*ec30*/  MUFU.EX2 R134, R134 ;  /* 0x0000008600867308 */ /* 0x000fe20000000800 */
[--C-:B------:R-:W-:Y:S02]  /*ec40*/  FFMA.FTZ R221, R156, c[0x0][0x2d0], -R151.reuse ;  /* 0x0000b4009cdd7a23 */ /* 0x100fe40000010897 */
[C---:B------:R-:W-:Y:S01]  /*ec50*/  FSETP.NEU.FTZ.AND P0, PT, R132.reuse, -INF , PT ;  /* 0xff8000008400780b */ /* 0x040fe20003f1d000 */
[----:B------:R-:W-:Y:S02]  /*ec60*/  FMUL.FTZ R144, R132, c[0x0][0x2d0] ;  /* 0x0000b40084907a20 */ /* 0x000fe40000410000 */
[--C-:B------:R-:W-:Y:S01]  /*ec70*/  FFMA.FTZ R224, R154, c[0x0][0x2d0], -R151.reuse ;  /* 0x0000b4009ae07a23 */ /* 0x100fe20000010897 */
[----:B------:R-:W-:Y:S01]  /*ec80*/  FSEL R5, R132, RZ, P0 ;  /* 0x000000ff84057208 */ /* 0x000fe20000000000 */
[--C-:B------:R-:W-:Y:S01]  /*ec90*/  FFMA.FTZ R227, R152, c[0x0][0x2d0], -R151.reuse ;  /* 0x0000b40098e37a23 */ /* 0x100fe20000010897 */
[----:B------:R-:W-:Y:S01]  /*eca0*/  FSEL R144, R144, RZ, P0 ;  /* 0x000000ff90907208 */ /* 0x000fe20000000000 */
[----:B------:R-:W1:Y:S01]  /*ecb0*/  MUFU.EX2 R169, R169 ;  /* 0x000000a900a97308 */ /* 0x000e620000000800 */
[--C-:B------:R-:W-:Y:S01]  /*ecc0*/  FFMA.FTZ R230, R150, c[0x0][0x2d0], -R151.reuse ;  /* 0x0000b40096e67a23 */ /* 0x100fe20000010897 */
[----:B------:R-:W-:Y:S01]  /*ecd0*/  PLOP3.LUT P0, PT, PT, PT, UP0, 0x80, 0x0 ;  /* 0x000000000000781c */ /* 0x000fe20003f0f008 */
[----:B------:R-:W-:Y:S01]  /*ece0*/  FADD.FTZ R5, -R5, R2 ;  /* 0x0000000205057221 */ /* 0x000fe20000010100 */
[----:B--2---:R-:W-:Y:S01]  /*ecf0*/  F2FP.BF16.PACK_AB R136, R135, R168 ;  /* 0x000000a88788723e */ /* 0x004fe200000010ff */
        /* <DEDUP_REMOVED lines=39> */
[--C-:B------:R-:W-:Y:S02]  /*ef70*/  FFMA.FTZ R233, R145, c[0x0][0x2d0], -R144.reuse ;  /* 0x0000b40091e97a23 */ /* 0x100fe40000010890 */
[----:B------:R-:W-:Y:S02]  /*ef80*/  FFMA.FTZ R151, R146, c[0x0][0x2d0], -R151 ;  /* 0x0000b40092977a23 */ /* 0x000fe40000010897 */
[----:B------:R-:W-:Y:S02]  /*ef90*/  FFMA.FTZ R144, R133, c[0x0][0x2d0], -R144 ;  /* 0x0000b40085907a23 */ /* 0x000fe40000010890 */
        /* <DEDUP_REMOVED lines=126> */
[C---:B------:R-:W-:Y:S02]  /*f780*/  FMUL.FTZ R84, R3.reuse, R84 ;  /* 0x0000005403547220 */ /* 0x040fe40000410000 */
[----:B------:R-:W-:Y:S01]  /*f790*/  FMUL.FTZ R85, R3, R85 ;  /* 0x0000005503557220 */ /* 0x000fe20000410000 */
[----:B------:R-:W-:Y:S01]  /*f7a0*/  F2FP.BF16.PACK_AB R100, R175, R174 ;  /* 0x000000aeaf64723e */ /* 0x000fe200000010ff */
[C---:B------:R-:W-:Y:S01]  /*f7b0*/  HMMA.16816.F32.BF16 R80, R136.reuse, R102, R80 ;  /* 0x000000668850723c */ /* 0x040fe20000041850 */
[----:B------:R-:W-:Y:S03]  /*f7c0*/  MUFU.EX2 R229, R229 ;  /* 0x000000e500e57308 */ /* 0x000fe60000000800 */
[C---:B------:R-:W-:Y:S01]  /*f7d0*/  FMUL.FTZ R86, R2.reuse, R86 ;  /* 0x0000005602567220 */ /* 0x040fe20000410000 */
[----:B----4-:R-:W-:Y:S01]  /*f7e0*/  F2FP.BF16.PACK_AB R101, R179, R178 ;  /* 0x000000b2b365723e */ /* 0x010fe200000010ff */
[----:B------:R-:W-:Y:S01]  /*f7f0*/  FMUL.FTZ R87, R2, R87 ;  /* 0x0000005702577220 */ /* 0x000fe20000410000 */
[----:B------:R-:W-:Y:S01]  /*f800*/  F2FP.BF16.PACK_AB R102, R177, R176 ;  /* 0x000000b0b166723e */ /* 0x000fe200000010ff */
[C---:B------:R-:W-:Y:S01]  /*f810*/  FMUL.FTZ R88, R3.reuse, R88 ;  /* 0x0000005803587220 */ /* 0x040fe20000410000 */
[----:B-----5:R-:W-:Y:S02]  /*f820*/  F2FP.BF16.PACK_AB R103, R182, R181 ;  /* 0x000000b5b667723e */ /* 0x020fe400000010ff */
[----:B------:R-:W-:Y:S01]  /*f830*/  MUFU.EX2 R231, R231 ;  /* 0x000000e700e77308 */ /* 0x000fe20000000800 */
[C---:B------:R-:W-:Y:S01]  /*f840*/  FMUL.FTZ R89, R3.reuse, R89 ;  /* 0x0000005903597220 */ /* 0x040fe20000410000 */
[C---:B--2---:R-:W-:Y:S03]  /*f850*/  HMMA.16816.F32.BF16 R84, R136.reuse, R108, R84 ;  /* 0x0000006c8854723c */ /* 0x044fe60000041854 */
[C---:B------:R-:W-:Y:S02]  /*f860*/  FMUL.FTZ R90, R2.reuse, R90 ;  /* 0x0000005a025a7220 */ /* 0x040fe40000410000 */
        /* <DEDUP_REMOVED lines=153> */
.L_x_281:
[----:B------:R-:W1:Y:S01]  /*10200*/  SHFL.BFLY PT, R3, R214, 0x2, 0x1f ;  /* 0x0c401f00d6037f89 */ /* 0x000e6200000e0000 */
[----:B------:R-:W-:-:S02]  /*10210*/  MOV R4, RZ ;  /* 0x000000ff00047202 */ /* 0x000fc40000000f00 */
[----:B------:R-:W-:Y:S01]  /*10220*/  PLOP3.LUT P2, PT, PT, PT, PT, 0x8, 0x0 ;  /* 0x000000000000781c */ /* 0x000fe20003f4e170 */
[----:B------:R-:W2:Y:S01]  /*10230*/  SHFL.BFLY PT, R2, R215, 0x2, 0x1f ;  /* 0x0c401f00d7027f89 */ /* 0x000ea200000e0000 */
[----:B-1----:R-:W-:Y:S01]  /*10240*/  FADD.FTZ R6, R3, R214 ;  /* 0x000000d603067221 */ /* 0x002fe20000010000 */
[----:B------:R-:W-:Y:S01]  /*10250*/  MOV R3, RZ ;  /* 0x000000ff00037202 */ /* 0x000fe20000000f00 */
[----:B--2---:R-:W-:-:S03]  /*10260*/  FADD.FTZ R7, R2, R215 ;  /* 0x000000d702077221 */ /* 0x004fc60000010000 */
[----:B------:R-:W1:Y:S04]  /*10270*/  SHFL.BFLY PT, R5, R6, 0x1, 0x1f ;  /* 0x0c201f0006057f89 */ /* 0x000e6800000e0000 */
[----:B------:R-:W2:Y:S01]  /*10280*/  SHFL.BFLY PT, R2, R7, 0x1, 0x1f ;  /* 0x0c201f0007027f89 */ /* 0x000ea200000e0000 */
[----:B-1----:R-:W-:Y:S01]  /*10290*/  FADD.FTZ R5, R6, R5 ;  /* 0x0000000506057221 */ /* 0x002fe20000010000 */
[----:B------:R-:W-:Y:S01]  /*102a0*/  MOV R6, 0xff800000 ;  /* 0xff80000000067802 */ /* 0x000fe20000000f00 */
        /* <DEDUP_REMOVED lines=19> */
[C---:B------:R-:W-:Y:S02]  /*103e0*/  FMUL.FTZ R117, R4.reuse, R117 ;  /* 0x0000007504757220 */ /* 0x040fe40000410000 */
        /* <DEDUP_REMOVED lines=92> */
.L_x_243:
[----:B------:R-:W-:Y:S01]  /*109b0*/  USHF.R.S32.HI UR8, URZ, 0x1f, UR10 ;  /* 0x0000001f3f087899 */ /* 0x000fe2000801140a */
[----:B------:R-:W-:Y:S05]  /*109c0*/  @P2 BRA `(.L_x_292) ;  /* 0x000017e000002947 */ /* 0x000fea0003800000 */
[----:B------:R-:W1:Y:S01]  /*109d0*/  S2R R0, SR_TID.X ;  /* 0x0000000000007919 */ /* 0x000e620000002100 */
        /* <DEDUP_REMOVED lines=18> */
[----:B-1----:R-:W-:Y:S02]  /*10b00*/  SHF.R.S32.HI R5, RZ, 0x1f, R0 ;  /* 0x0000001fff057819 */ /* 0x002fe40000011400 */
[----:B------:R-:W-:Y:S02]  /*10b10*/  F2FP.BF16.PACK_AB R104, R105, R104 ;  /* 0x000000686968723e */ /* 0x000fe400000010ff */
[----:B------:R-:W-:Y:S02]  /*10b20*/  LEA.HI R2, R5, R0, RZ, 0x2 ;  /* 0x0000000005027211 */ /* 0x000fe400078f10ff */
        /* <DEDUP_REMOVED lines=40> */
[----:B------:R-:W-:Y:S02]  /*10db0*/  F2FP.BF16.PACK_AB R54, R55, R54 ;  /* 0x000000363736723e */ /* 0x000fe400000010ff */
        /* <DEDUP_REMOVED lines=9> */
[----:B------:R-:W-:Y:S01]  /*10e50*/  F2FP.BF16.PACK_AB R62, R63, R62 ;  /* 0x0000003e3f3e723e */ /* 0x000fe200000010ff */
[----:B------:R-:W-:Y:S01]  /*10e60*/  IMAD.U32 R12, RZ, RZ, UR4 ;  /* 0x00000004ff0c7e24 */ /* 0x000fe2000f8e00ff */
        /* <DEDUP_REMOVED lines=70> */
[----:B------:R-:W3:Y:S02]  /*112d0*/  @P1 LDG.E R10, [R12.64] ;  /* 0x000000140c0a1981 */ /* 0x000ee4000c1e1900 */
        /* <DEDUP_REMOVED lines=9> */
[----:B---3--:R-:W2:Y:S02]  /*11370*/  @P1 R2UR UR5, R10 ;  /* 0x000000000a0513c2 */ /* 0x008ea400000e0000 */
        /* <DEDUP_REMOVED lines=8> */
.L_x_293:
[----:B-1----:R-:W-:Y:S01]  /*11400*/  SHF.R.S32.HI R13, RZ, 0x1f, R2 ;  /* 0x0000001fff0d7819 */ /* 0x002fe20000011402 */
        /* <DEDUP_REMOVED lines=25> */
[----:B------:R-:W-:Y:S01]  /*115a0*/  UIMAD.WIDE.U32 UR14, UR10, UR6, UR14 ;  /* 0x000000060a0e72a5 */ /* 0x000fe2000f8e000e */
[-C--:B------:R-:W-:Y:S01]  /*115b0*/  LEA.HI R4, R5, R0.reuse, RZ, 0x3 ;  /* 0x0000000005047211 */ /* 0x080fe200078f18ff */
[----:B------:R-:W-:Y:S01]  /*115c0*/  UIMAD UR9, UR10, UR7, UR9 ;  /* 0x000000070a0972a4 */ /* 0x000fe2000f8e0209 */
[----:B------:R-:W-:Y:S01]  /*115d0*/  IMAD R8, R11, 0x8, R2 ;  /* 0x000000080b087824 */ /* 0x000fe200078e0202 */
[----:B------:R-:W-:Y:S01]  /*115e0*/  UIMAD.WIDE.U32 UR16, UR18, UR4, URZ ;  /* 0x00000004121072a5 */ /* 0x000fe2000f8e003f */
[----:B------:R-:W-:Y:S01]  /*115f0*/  LEA.HI R5, R5, R0, RZ, 0x6 ;  /* 0x0000000005057211 */ /* 0x000fe200078f30ff */
[----:B------:R-:W-:-:S02]  /*11600*/  ULDC.64 UR6, c[0x0][0x498] ;  /* 0x0001260000067ab9 */ /* 0x000fc40000000a00 */
[----:B-1----:R-:W-:Y:S01]  /*11610*/  LEA R8, R57, R8, 0x7 ;  /* 0x0000000839087211 */ /* 0x002fe200078e38ff */
[----:B------:R-:W-:Y:S02]  /*11620*/  UIMAD UR12, UR18, UR5, UR12 ;  /* 0x00000005120c72a4 */ /* 0x000fe4000f8e020c */
[----:B------:R-:W-:Y:S02]  /*11630*/  USEL UR13, UR13, URZ, !UP1 ;  /* 0x0000003f0d0d7287 */ /* 0x000fe4000c800000 */
[----:B------:R-:W-:Y:S01]  /*11640*/  @P1 IMAD.HI.U32 R3, R8, c[0x0][0x4ec], RZ ;  /* 0x00013b0008031a27 */ /* 0x000fe200078e00ff */
[----:B------:R-:W-:Y:S02]  /*11650*/  UIMAD UR18, UR11, UR6, URZ ;  /* 0x000000060b1272a4 */ /* 0x000fe4000f8e023f */
[----:B------:R-:W-:Y:S01]  /*11660*/  UIADD3 UR15, UR15, UR9, URZ ;  /* 0x000000090f0f7290 */ /* 0x000fe2000fffe03f */
[----:B------:R-:W-:Y:S01]  /*11670*/  IMAD.MOV.U32 R14, RZ, RZ, R8 ;  /* 0x000000ffff0e7224 */ /* 0x000fe200078e0008 */
[----:B------:R-:W-:Y:S01]  /*11680*/  @P1 SHF.R.U32.HI R14, RZ, c[0x0][0x4f0], R3 ;  /* 0x00013c00ff0e1a19 */ /* 0x000fe20000011603 */
[----:B------:R-:W-:Y:S01]  /*11690*/  UIMAD UR7, UR13, UR7, UR18 ;  /* 0x000000070d0772a4 */ /* 0x000fe2000f8e0212 */
[----:B------:R-:W-:Y:S01]  /*116a0*/  LOP3.LUT R3, R4, 0xfffffff8, RZ, 0xc0, !PT ;  /* 0xfffffff804037812 */ /* 0x000fe200078ec0ff */
[----:B------:R-:W-:Y:S01]  /*116b0*/  UIMAD.WIDE.U32 UR14, UR13, UR6, UR14 ;  /* 0x000000060d0e72a5 */ /* 0x000fe2000f8e000e */
[--C-:B------:R-:W-:Y:S01]  /*116c0*/  SHF.R.S32.HI R13, RZ, 0x1f, R14.reuse ;  /* 0x0000001fff0d7819 */ /* 0x100fe2000001140e */
[----:B------:R-:W-:Y:S01]  /*116d0*/  IMAD.MOV R11, RZ, RZ, -R14 ;  /* 0x000000ffff0b7224 */ /* 0x000fe200078e0a0e */
[----:B------:R-:W-:Y:S01]  /*116e0*/  SHF.R.S32.HI R4, RZ, 0x3, R4 ;  /* 0x00000003ff047819 */ /* 0x000fe20000011404 */
[----:B------:R-:W-:Y:S01]  /*116f0*/  IMAD.IADD R3, R0, 0x1, -R3 ;  /* 0x0000000100037824 */ /* 0x000fe200078e0a03 */
[----:B------:R-:W-:Y:S01]  /*11700*/  ULDC.64 UR4, c[0x0][0x3e8] ;  /* 0x0000fa0000047ab9 */ /* 0x000fe20000000a00 */
[----:B------:R-:W-:Y:S01]  /*11710*/  IMAD R8, R11, c[0x0][0x4e8], R8 ;  /* 0x00013a000b087a24 */ /* 0x000fe200078e0208 */
[----:B------:R-:W-:Y:S01]  /*11720*/  IADD3 R14, P0, R14, UR14, RZ ;  /* 0x0000000e0e0e7c10 */ /* 0x000fe2000ff1e0ff */
[----:B------:R-:W-:Y:S01]  /*11730*/  IMAD.U32 R0, RZ, RZ, UR7 ;  /* 0x00000007ff007e24 */ /* 0x000fe2000f8e00ff */
[----:B------:R-:W-:Y:S01]  /*11740*/  UIMAD UR8, UR8, UR4, URZ ;  /* 0x00000004080872a4 */ /* 0x000fe2000f8e023f */
[----:B------:R-:W-:Y:S01]  /*11750*/  IMAD.SHL.U32 R17, R4, 0x40, RZ ;  /* 0x0000004004117824 */ /* 0x000fe200078e00ff */
[----:B------:R-:W-:Y:S01]  /*11760*/  SHF.R.S32.HI R11, RZ, 0x1f, R8 ;  /* 0x0000001fff0b7819 */ /* 0x000fe20000011408 */
[----:B------:R-:W-:Y:S01]  /*11770*/  UIADD3 UR17, UR17, UR12, URZ ;  /* 0x0000000c11117290 */ /* 0x000fe2000fffe03f */
[----:B------:R-:W-:Y:S01]  /*11780*/  IADD3.X R15, R13, UR15, R0, P0, !PT ;  /* 0x0000000f0d0f7c10 */ /* 0x000fe200087fe400 */
[----:B------:R-:W-:Y:S01]  /*11790*/  UIMAD UR5, UR10, UR5, UR8 ;  /* 0x000000050a0572a4 */ /* 0x000fe2000f8e0208 */
[----:B------:R-:W-:Y:S01]  /*117a0*/  LEA R0, R3, R4, 0x5 ;  /* 0x0000000403007211 */ /* 0x000fe200078e28ff */
[----:B------:R-:W-:Y:S01]  /*117b0*/  IMAD R11, R11, c[0x0][0x488], RZ ;  /* 0x000122000b0b7a24 */ /* 0x000fe200078e02ff */
[----:B------:R-:W-:Y:S01]  /*117c0*/  UIMAD.WIDE.U32 UR16, UR10, UR4, UR16 ;  /* 0x000000040a1072a5 */ /* 0x000fe2000f8e0010 */
[----:B------:R-:W-:Y:S01]  /*117d0*/  IMAD.WIDE.U32 R14, R8, c[0x0][0x488], R14 ;  /* 0x00012200080e7a25 */ /* 0x000fe200078e000e */
[----:B------:R-:W-:Y:S01]  /*117e0*/  ULDC.64 UR6, c[0x0][0x3f0] ;  /* 0x0000fc0000067ab9 */ /* 0x000fe20000000a00 */
[----:B------:R-:W-:Y:S01]  /*117f0*/  LOP3.LUT R17, R17, 0x1c0, RZ, 0xc0, !PT ;  /* 0x000001c011117812 */ /* 0x000fe200078ec0ff */
[----:B------:R-:W-:Y:S01]  /*11800*/  UIMAD UR11, UR11, UR6, URZ ;  /* 0x000000060b0b72a4 */ /* 0x000fe2000f8e023f */
[----:B------:R-:W-:Y:S01]  /*11810*/  IMAD R13, R57, 0x80, R0 ;  /* 0x00000080390d7824 */ /* 0x000fe200078e0200 */
[----:B------:R-:W-:Y:S01]  /*11820*/  LEA R12, P0, R14, c[0x0][0x450], 0x2 ;  /* 0x000114000e0c7a11 */ /* 0x000fe200078010ff */
[----:B------:R-:W-:Y:S01]  /*11830*/  IMAD R11, R8, c[0x0][0x48c], R11 ;  /* 0x00012300080b7a24 */ /* 0x000fe200078e020b */
[----:B------:R-:W-:Y:S01]  /*11840*/  UIADD3 UR17, UR17, UR5, URZ ;  /* 0x0000000511117290 */ /* 0x000fe2000fffe03f */
[----:B------:R-:W-:Y:S01]  /*11850*/  @P1 IMAD.HI.U32 R16, R13, c[0x0][0x4ec], RZ ;  /* 0x00013b000d101a27 */ /* 0x000fe200078e00ff */
[----:B------:R-:W-:Y:S01]  /*11860*/  UIMAD UR7, UR13, UR7, UR11 ;  /* 0x000000070d0772a4 */ /* 0x000fe2000f8e020b */
[----:B------:R-:W-:Y:S01]  /*11870*/  SHFL.IDX PT, R48, R12, RZ, 0x1c1f ;  /* 0x001c1fff0c307589 */ /* 0x000fe200000e0000 */
[----:B------:R-:W-:Y:S01]  /*11880*/  UIMAD.WIDE.U32 UR16, UR13, UR6, UR16 ;  /* 0x000000060d1072a5 */ /* 0x000fe2000f8e0010 */
[----:B------:R-:W-:-:S02]  /*11890*/  IMAD.IADD R11, R15, 0x1, R11 ;  /* 0x000000010f0b7824 */ /* 0x000fc400078e020b */
[----:B------:R-:W-:Y:S01]  /*118a0*/  IMAD.MOV.U32 R8, RZ, RZ, R13 ;  /* 0x000000ffff087224 */ /* 0x000fe200078e000d */
[----:B------:R-:W-:Y:S01]  /*118b0*/  @P1 SHF.R.U32.HI R8, RZ, c[0x0][0x4f0], R16 ;  /* 0x00013c00ff081a19 */ /* 0x000fe20000011610 */
[----:B------:R-:W-:Y:S01]  /*118c0*/  IMAD.SHL.U32 R0, R3, 0x8, RZ ;  /* 0x0000000803007824 */ /* 0x000fe200078e00ff */
[----:B------:R-:W-:Y:S01]  /*118d0*/  LEA.HI.X R11, R14, c[0x0][0x454], R11, 0x2, P0 ;  /* 0x000115000e0b7a11 */ /* 0x000fe200000f140b */
[----:B------:R-:W-:Y:S01]  /*118e0*/  SHFL.IDX PT, R34, R12, 0x1, 0x1c1f ;  /* 0x003c1f000c227f89 */ /* 0x000fe200000e0000 */
[----:B------:R-:W-:Y:S01]  /*118f0*/  SHF.R.U32.HI R3, RZ, 0x3, R17 ;  /* 0x00000003ff037819 */ /* 0x000fe20000011611 */
[----:B------:R-:W-:Y:S01]  /*11900*/  IMAD.MOV R32, RZ, RZ, -R8 ;  /* 0x000000ffff207224 */ /* 0x000fe200078e0a08 */
[----:B------:R-:W-:Y:S01]  /*11910*/  LOP3.LUT R10, R17, 0x38, R0, 0xf8, !PT ;  /* 0x00000038110a7812 */ /* 0x000fe200078ef800 */
[----:B------:R-:W1:Y:S01]  /*11920*/  SHFL.IDX PT, R49, R11, RZ, 0x1c1f ;  /* 0x001c1fff0b317589 */ /* 0x000e6200000e0000 */
[----:B------:R-:W-:Y:S01]  /*11930*/  UIADD3 UR7, UR17, UR7, URZ ;  /* 0x0000000711077290 */ /* 0x000fe2000fffe03f */
[----:B------:R-:W-:Y:S01]  /*11940*/  IMAD R32, R32, c[0x0][0x4e8], R13 ;  /* 0x00013a0020207a24 */ /* 0x000fe200078e020d */
[----:B------:R-:W-:Y:S01]  /*11950*/  LOP3.LUT R3, R10, R3, RZ, 0x3c, !PT ;  /* 0x000000030a037212 */ /* 0x000fe200078e3cff */
[----:B------:R-:W2:Y:S01]  /*11960*/  SHFL.IDX PT, R35, R11, 0x1, 0x1c1f ;  /* 0x003c1f000b237f89 */ /* 0x000ea200000e0000 */
[----:B------:R-:W-:Y:S01]  /*11970*/  IMAD R13, R57, 0x80, R2 ;  /* 0x00000080390d7824 */ /* 0x000fe200078e0202 */
[----:B------:R-:W-:Y:S01]  /*11980*/  SHF.R.S32.HI R10, RZ, 0x1f, R8 ;  /* 0x0000001fff0a7819 */ /* 0x000fe20000011408 */
[----:B-----5:R-:W-:Y:S01]  /*11990*/  IMAD R2, R9, c[0x0][0x4e8], RZ ;  /* 0x00013a0009027a24 */ /* 0x020fe200078e02ff */
[----:B------:R-:W-:Y:S01]  /*119a0*/  MOV R14, UR16 ;  /* 0x00000010000e7c02 */ /* 0x000fe20008000f00 */
[----:B------:R-:W-:Y:S01]  /*119b0*/  IMAD.U32 R15, RZ, RZ, UR17 ;  /* 0x00000011ff0f7e24 */ /* 0x000fe2000f8e00ff */
[C---:B------:R-:W-:Y:S01]  /*119c0*/  IADD3 R9, R13.reuse, 0x8, RZ ;  /* 0x000000080d097810 */ /* 0x040fe20007ffe0ff */
[----:B------:R-:W-:Y:S01]  /*119d0*/  IMAD.U32 R15, RZ, RZ, UR7 ;  /* 0x00000007ff0f7e24 */ /* 0x000fe2000f8e00ff */
[-C--:B------:R-:W-:Y:S01]  /*119e0*/  ISETP.GE.OR P0, PT, R13, R2.reuse, P2 ;  /* 0x000000020d00720c */ /* 0x080fe20001706670 */
[----:B------:R-:W-:Y:S01]  /*119f0*/  IMAD R17, R10, c[0x0][0x3e0], RZ ;  /* 0x0000f8000a117a24 */ /* 0x000fe200078e02ff */
[----:B------:R-:W-:Y:S01]  /*11a00*/  ISETP.GE.OR P2, PT, R9, R2, P2 ;  /* 0x000000020900720c */ /* 0x000fe20001746670 */
[----:B------:R-:W-:-:S02]  /*11a10*/  IMAD.SHL.U32 R10, R5, 0x8, RZ ;  /* 0x00000008050a7824 */ /* 0x000fc400078e00ff */
        /* <DEDUP_REMOVED lines=9> */
[C---:B------:R-:W-:Y:S01]  /*11ab0*/  IMAD R3, R32.reuse, c[0x0][0x3dc], R5 ;  /* 0x0000f70020037a24 */ /* 0x040fe200078e0205 */
[----:B--2---:R1:W-:Y:S01]  /*11ac0*/  @!P2 ST.E [R34.64], R7 ;  /* 0x000000072200a985 */ /* 0x0043e2000c101914 */
[----:B------:R-:W-:-:S03]  /*11ad0*/  IMAD.WIDE.U32 R32, R32, c[0x0][0x3d8], R14 ;  /* 0x0000f60020207a25 */ /* 0x000fc600078e000e */
[----:B------:R1:W2:Y:S01]  /*11ae0*/  LDS.128 R44, [R58+0x1080] ;  /* 0x001080003a2c7984 */ /* 0x0002a20000000c00 */
[----:B------:R-:W-:Y:S01]  /*11af0*/  IMAD.IADD R3, R33, 0x1, R3 ;  /* 0x0000000121037824 */ /* 0x000fe200078e0203 */
[C---:B------:R-:W-:Y:S02]  /*11b00*/  LEA R56, P0, R32.reuse, c[0x0][0x380], 0x1 ;  /* 0x0000e00020387a11 */ /* 0x040fe400078008ff */
[----:B------:R1:W3:Y:S02]  /*11b10*/  LDS.128 R40, [R58+0x2080] ;  /* 0x002080003a287984 */ /* 0x0002e40000000c00 */
[----:B------:R-:W-:Y:S02]  /*11b20*/  LEA.HI.X R55, R32, c[0x0][0x384], R3, 0x1, P0 ;  /* 0x0000e10020377a11 */ /* 0x000fe400000f0c03 */
[----:B------:R1:W4:Y:S01]  /*11b30*/  LDS.128 R36, [R58+0x3080] ;  /* 0x003080003a247984 */ /* 0x0003220000000c00 */
[----:B------:R-:W-:-:S03]  /*11b40*/  ISETP.GE.AND P0, PT, R57, R2, PT ;  /* 0x000000023900720c */ /* 0x000fc60003f06270 */
        /* <DEDUP_REMOVED lines=29> */
.L_x_295:
[----:B--2---:R-:W-:Y:S05]  /*11d20*/  BSYNC B0 ;  /* 0x0000000000007941 */ /* 0x004fea0003800000 */
.L_x_294:
        /* <DEDUP_REMOVED lines=23> */
.L_x_297:
[----:B------:R-:W-:Y:S05]  /*11ea0*/  BSYNC B0 ;  /* 0x0000000000007941 */ /* 0x000fea0003800000 */
.L_x_296:
[----:B------:R-:W-:Y:S01]  /*11eb0*/  IADD3 R3, R57, 0x40, RZ ;  /* 0x0000004039037810 */ /* 0x000fe20007ffe0ff */
[----:B--2---:R2:W1:Y:S01]  /*11ec0*/  SHFL.IDX PT, R17, R55, 0x2, 0x181f ;  /* 0x00581f0037117f89 */ /* 0x00446200000e0000 */
        /* <DEDUP_REMOVED lines=21> */
.L_x_299:
[----:B------:R-:W-:Y:S05]  /*12020*/  BSYNC B0 ;  /* 0x0000000000007941 */ /* 0x000fea0003800000 */
.L_x_298:
        /* <DEDUP_REMOVED lines=24> */
.L_x_292:
        /* <DEDUP_REMOVED lines=17> */
[----:B------:R-:W-:Y:S01]  /*122c0*/  MOV R4, UR4 ;  /* 0x0000000400047c02 */ /* 0x000fe20008000f00 */
        /* <DEDUP_REMOVED lines=13> */
.L_x_300:
[----:B-1----:R-:W1:Y:S01]  /*123a0*/  S2R R7, SR_TID.X ;  /* 0x0000000000077919 */ /* 0x002e620000002100 */
[----:B------:R-:W-:Y:S01]  /*123b0*/  USHF.R.S32.HI UR6, URZ, 0x1f, UR13 ;  /* 0x0000001f3f067899 */ /* 0x000fe2000801140d */
[----:B------:R-:W-:Y:S01]  /*123c0*/  BSSY B0, `(.L_x_301) ;  /* 0x0000029000007945 */ /* 0x000fe20003800000 */
[----:B------:R-:W-:-:S02]  /*123d0*/  USEL UR13, UR13, URZ, !UP1 ;  /* 0x0000003f0d0d7287 */ /* 0x000fc4000c800000 */
[----:B------:R-:W-:Y:S01]  /*123e0*/  USEL UR6, UR6, URZ, !UP1 ;  /* 0x0000003f06067287 */ /* 0x000fe2000c800000 */
[----:B-1----:R-:W-:-:S13]  /*123f0*/  ISETP.GT.AND P0, PT, R7, 0x7f, PT ;  /* 0x0000007f0700780c */ /* 0x002fda0003f04270 */
        /* <DEDUP_REMOVED lines=22> */
[----:B------:R-:W-:-:S03]  /*12560*/  IADD3 R4, -R8, RZ, RZ ;  /* 0x000000ff08047210 */ /* 0x000fc60007ffe1ff */
[----:B------:R-:W-:Y:S02]  /*12570*/  IMAD.U32 R0, RZ, RZ, UR5 ;  /* 0x00000005ff007e24 */ /* 0x000fe4000f8e00ff */
[----:B------:R-:W-:Y:S01]  /*12580*/  IMAD R4, R4, c[0x0][0x4e8], R5 ;  /* 0x00013a0004047a24 */ /* 0x000fe200078e0205 */
[----:B------:R-:W-:Y:S02]  /*12590*/  SHF.R.S32.HI R5, RZ, 0x1f, R8 ;  /* 0x0000001fff057819 */ /* 0x000fe40000011408 */
[----:B------:R-:W-:Y:S02]  /*125a0*/  IADD3 R8, P0, R8, UR16, RZ ;  /* 0x0000001008087c10 */ /* 0x000fe4000ff1e0ff */
[----:B------:R-:W-:Y:S02]  /*125b0*/  SHF.R.S32.HI R2, RZ, 0x1f, R4 ;  /* 0x0000001fff027819 */ /* 0x000fe40000011404 */
[----:B------:R-:W-:-:S03]  /*125c0*/  IADD3.X R9, R5, UR17, R0, P0, !PT ;  /* 0x0000001105097c10 */ /* 0x000fc600087fe400 */
[----:B------:R-:W-:Y:S02]  /*125d0*/  IMAD R5, R2, c[0x0][0x488], RZ ;  /* 0x0001220002057a24 */ /* 0x000fe400078e02ff */
[----:B------:R-:W-:-:S04]  /*125e0*/  IMAD.WIDE.U32 R8, R4, c[0x0][0x488], R8 ;  /* 0x0001220004087a25 */ /* 0x000fc800078e0008 */
[----:B------:R-:W-:Y:S01]  /*125f0*/  IMAD R0, R4, c[0x0][0x48c], R5 ;  /* 0x0001230004007a24 */ /* 0x000fe200078e0205 */
[----:B------:R-:W-:-:S04]  /*12600*/  LEA R4, P0, R8, c[0x0][0x450], 0x2 ;  /* 0x0001140008047a11 */ /* 0x000fc800078010ff */
[----:B------:R-:W-:Y:S01]  /*12610*/  IADD3 R5, R9, R0, RZ ;  /* 0x0000000009057210 */ /* 0x000fe20007ffe0ff */
[----:B------:R-:W-:-:S03]  /*12620*/  IMAD.MOV.U32 R9, RZ, RZ, -0x800000 ;  /* 0xff800000ff097424 */ /* 0x000fc600078e00ff */
[----:B------:R-:W-:-:S05]  /*12630*/  LEA.HI.X R5, R8, c[0x0][0x454], R5, 0x2, P0 ;  /* 0x0001150008057a11 */ /* 0x000fca00000f1405 */
[----:B------:R1:W-:Y:S02]  /*12640*/  STG.E [R4.64], R9 ;  /* 0x0000000904007986 */ /* 0x0003e4000c101914 */
.L_x_302:
[----:B------:R-:W-:Y:S05]  /*12650*/  BSYNC B0 ;  /* 0x0000000000007941 */ /* 0x000fea0003800000 */
.L_x_301:
        /* <DEDUP_REMOVED lines=17> */
[C---:B------:R-:W-:Y:S02]  /*12770*/  LEA R0, R7.reuse, R4, 0x5 ;  /* 0x0000000407007211 */ /* 0x040fe400078e28ff */
[----:B------:R-:W-:Y:S01]  /*12780*/  UIMAD UR7, UR10, UR5, UR7 ;  /* 0x000000050a0772a4 */ /* 0x000fe2000f8e0207 */
[----:B------:R-:W-:Y:S01]  /*12790*/  SHF.L.U32 R7, R7, 0x3, RZ ;  /* 0x0000000307077819 */ /* 0x000fe200000006ff */
[----:B------:R-:W-:Y:S01]  /*127a0*/  UIMAD.WIDE.U32 UR10, UR10, UR4, UR16 ;  /* 0x000000040a0a72a5 */ /* 0x000fe2000f8e0010 */
[----:B-1----:R-:W-:-:S02]  /*127b0*/  IMAD R0, R5, 0x80, R0 ;  /* 0x0000008005007824 */ /* 0x002fc400078e0200 */
[----:B------:R-:W-:Y:S01]  /*127c0*/  ULDC.64 UR4, c[0x0][0x3f0] ;  /* 0x0000fc0000047ab9 */ /* 0x000fe20000000a00 */
[----:B------:R-:W-:Y:S01]  /*127d0*/  IMAD R4, R5, 0x80, R4 ;  /* 0x0000008005047824 */ /* 0x000fe200078e0204 */
[----:B------:R-:W-:Y:S01]  /*127e0*/  UIMAD UR6, UR6, UR4, URZ ;  /* 0x00000004060672a4 */ /* 0x000fe2000f8e023f */
[----:B------:R-:W-:Y:S01]  /*127f0*/  @P0 IMAD.HI.U32 R2, R0, c[0x0][0x4ec], RZ ;  /* 0x00013b0000020a27 */ /* 0x000fe200078e00ff */
[----:B------:R-:W-:Y:S01]  /*12800*/  UIADD3 UR11, UR7, UR11, URZ ;  /* 0x0000000b070b7290 */ /* 0x000fe2000fffe03f */
[----:B------:R-:W-:Y:S01]  /*12810*/  MOV R8, R0 ;  /* 0x0000000000087202 */ /* 0x000fe20000000f00 */
[----:B------:R-:W-:Y:S01]  /*12820*/  UIMAD UR5, UR13, UR5, UR6 ;  /* 0x000000050d0572a4 */ /* 0x000fe2000f8e0206 */
[----:B------:R-:W-:Y:S01]  /*12830*/  IADD3 R5, R7, 0x80, RZ ;  /* 0x0000008007057810 */ /* 0x000fe20007ffe0ff */
[----:B------:R-:W-:Y:S01]  /*12840*/  UIMAD.WIDE.U32 UR10, UR13, UR4, UR10 ;  /* 0x000000040d0a72a5 */ /* 0x000fe2000f8e000a */
[----:B------:R-:W-:-:S03]  /*12850*/  @P0 SHF.R.U32.HI R8, RZ, c[0x0][0x4f0], R2 ;  /* 0x00013c00ff080a19 */ /* 0x000fc60000011602 */
[----:B------:R-:W-:Y:S01]  /*12860*/  UIADD3 UR5, UR11, UR5, URZ ;  /* 0x000000050b057290 */ /* 0x000fe2000fffe03f */
[--C-:B------:R-:W-:Y:S01]  /*12870*/  SHF.R.S32.HI R9, RZ, 0x1f, R8.reuse ;  /* 0x0000001fff097819 */ /* 0x100fe20000011408 */
[----:B------:R-:W-:Y:S01]  /*12880*/  IMAD.MOV R11, RZ, RZ, -R8 ;  /* 0x000000ffff0b7224 */ /* 0x000fe200078e0a08 */
[----:B------:R-:W-:-:S03]  /*12890*/  MOV R10, UR10 ;  /* 0x0000000a000a7c02 */ /* 0x000fc60008000f00 */
[----:B------:R-:W-:Y:S02]  /*128a0*/  IMAD R6, R11, c[0x0][0x4e8], R0 ;  /* 0x00013a000b067a24 */ /* 0x000fe400078e0200 */
[----:B------:R-:W-:Y:S01]  /*128b0*/  IMAD.U32 R11, RZ, RZ, UR11 ;  /* 0x0000000bff0b7e24 */ /* 0x000fe2000f8e00ff */
[----:B------:R-:W-:Y:S01]  /*128c0*/  MOV R11, UR5 ;  /* 0x00000005000b7c02 */ /* 0x000fe20008000f00 */
[----:B------:R-:W-:Y:S01]  /*128d0*/  IMAD R9, R9, c[0x0][0x3e0], RZ ;  /* 0x0000f80009097a24 */ /* 0x000fe200078e02ff */
[----:B------:R-:W-:-:S03]  /*128e0*/  SHF.R.S32.HI R2, RZ, 0x1f, R6 ;  /* 0x0000001fff027819 */ /* 0x000fc60000011406 */
[C---:B------:R-:W-:Y:S02]  /*128f0*/  IMAD R0, R8.reuse, c[0x0][0x3e4], R9 ;  /* 0x0000f90008007a24 */ /* 0x040fe400078e0209 */
        /* <DEDUP_REMOVED lines=8> */
[----:B------:R-:W-:Y:S02]  /*12980*/  LEA.HI.X R8, R10, c[0x0][0x384], R11, 0x1, P0 ;  /* 0x0000e1000a087a11 */ /* 0x000fe400000f0c0b */
[----:B------:R-:W-:Y:S01]  /*12990*/  ISETP.GE.AND P0, PT, R4, R3, PT ;  /* 0x000000030400720c */ /* 0x000fe20003f06270 */
[----:B------:R1:W2:Y:S04]  /*129a0*/  SHFL.IDX PT, R10, R9, RZ, 0x181f ;  /* 0x00181fff090a7589 */ /* 0x0002a800000e0000 */
        /* <DEDUP_REMOVED lines=17> */
.L_x_304:
[----:B------:R-:W-:Y:S05]  /*12ac0*/  BSYNC B0 ;  /* 0x0000000000007941 */ /* 0x000fea0003800000 */
.L_x_303:
        /* <DEDUP_REMOVED lines=21> */
.L_x_306:
[----:B------:R-:W-:Y:S05]  /*12c20*/  BSYNC B0 ;  /* 0x0000000000007941 */ /* 0x000fea0003800000 */
.L_x_305:
        /* <DEDUP_REMOVED lines=21> */
.L_x_308:
[----:B------:R-:W-:Y:S05]  /*12d80*/  BSYNC B0 ;  /* 0x0000000000007941 */ /* 0x000fea0003800000 */
.L_x_307:
        /* <DEDUP_REMOVED lines=22> */
.L_x_309:
        /* <DEDUP_REMOVED lines=9> */
.L_x_1701:


//--------------------- .text._ZN7cutlass13device_kernelIN5flash19enable_sm80_to_sm89INS1_16FlashAttnFwdSm80INS1_25CollectiveMainloopFwdSm80ILi8ELi1ELb0EN4cute5tupleIJNS5_1CILi128EEENS7_ILi64EEENS7_ILi192EEEEEELi192ENS_10bfloat16_tEfNS_4arch4Sm80ELb0ELb1ELb1ELb1ELb1ELb1ELb1ELb0EEENS1_21CollectiveEpilogueFwdINS6_IJS8_SA_S9_EEENS6_IJNS7_ILi1EEESI_SI_EEESC_SE_Li256ELb1ELb1ELb0ELb0EEENS1_19SingleTileSchedulerILb1ELb0ELb1ELi128EEEEEEEEEvNT_6ParamsE --------------------------
	.section	.text._ZN7cutlass13device_kernelIN5flash19enable_sm80_to_sm89INS1_16FlashAttnFwdSm80INS1_25CollectiveMainloopFwdSm80ILi8ELi1ELb0EN4cute5tupleIJNS5_1CILi128EEENS7_ILi64EEENS7_ILi192EEEEEELi192ENS_10bfloat16_tEfNS_4arch4Sm80ELb0ELb1ELb1ELb1ELb1ELb1ELb1ELb0EEENS1_21CollectiveEpilogueFwdINS6_IJS8_SA_S9_EEENS6_IJNS7_ILi1EEESI_SI_EEESC_SE_Li256ELb1ELb1ELb0ELb0EEENS1_19SingleTileSchedulerILb1ELb0ELb1ELi128EEEEEEEEEvNT_6ParamsE,"ax",@progbits
	.sectioninfo	@"SHI_REGISTERS=255"
	.align	128
.text._ZN7cutlass13device_kernelIN5flash19enable_sm80_to_sm89INS1_16FlashAttnFwdSm80INS1_25CollectiveMainloopFwdSm80ILi8ELi1ELb0EN4cute5tupleIJNS5_1CILi128EEENS7_ILi64EEENS7_ILi192EEEEEELi192ENS_10bfloat16_tEfNS_4arch4Sm80ELb0ELb1ELb1ELb1ELb1ELb1ELb1ELb0EEENS1_21CollectiveEpilogueFwdINS6_IJS8_SA_S9_EEENS6_IJNS7_ILi1EEESI_SI_EEESC_SE_Li256ELb1ELb1ELb0ELb0EEENS1_19SingleTileSchedulerILb1ELb0ELb1ELi128EEEEEEEEEvNT_6ParamsE:
        .type           _ZN7cutlass13device_kernelIN5flash19enable_sm80_to_sm89INS1_16FlashAttnFwdSm80INS1_25CollectiveMainloopFwdSm80ILi8ELi1ELb0EN4cute5tupleIJNS5_1CILi128EEENS7_ILi64EEENS7_ILi192EEEEEELi192ENS_10bfloat16_tEfNS_4arch4Sm80ELb0ELb1ELb1ELb1ELb1ELb1ELb1ELb0EEENS1_21CollectiveEpilogueFwdINS6_IJS8_SA_S9_EEENS6_IJNS7_ILi1EEESI_SI_EEESC_SE_Li256ELb1ELb1ELb0ELb0EEENS1_19SingleTileSchedulerILb1ELb0ELb1ELi128EEEEEEEEEvNT_6ParamsE,@function
        .size           _ZN7cutlass13device_kernelIN5flash19enable_sm80_to_sm89INS1_16FlashAttnFwdSm80INS1_25CollectiveMainloopFwdSm80ILi8ELi1ELb0EN4cute5tupleIJNS5_1CILi128EEENS7_ILi64EEENS7_ILi192EEEEEELi192ENS_10bfloat16_tEfNS_4arch4Sm80ELb0ELb1ELb1ELb1ELb1ELb1ELb1ELb0EEENS1_21CollectiveEpilogueFwdINS6_IJS8_SA_S9_EEENS6_IJNS7_ILi1EEESI_SI_EEESC_SE_Li256ELb1ELb1ELb0ELb0EEENS1_19SingleTileSchedulerILb1ELb0ELb1ELi128EEEEEEEEEvNT_6ParamsE,(.L_x_1702 - _ZN7cutlass13device_kernelIN5flash19enable_sm80_to_sm89INS1_16FlashAttnFwdSm80INS1_25CollectiveMainloopFwdSm80ILi8ELi1ELb0EN4cute5tupleIJNS5_1CILi128EEENS7_ILi64EEENS7_ILi192EEEEEELi192ENS_10bfloat16_tEfNS_4arch4Sm80ELb0ELb1ELb1ELb1ELb1ELb1ELb1ELb0EEENS1_21CollectiveEpilogueFwdINS6_IJS8_SA_S9_EEENS6_IJNS7_ILi1EEESI_SI_EEESC_SE_Li256ELb1ELb1ELb0ELb0EEENS1_19SingleTileSchedulerILb1ELb0ELb1ELi128EEEEEEEEEvNT_6ParamsE)
        .other          _ZN7cutlass13device_kernelIN5flash19enable_sm80_to_sm89INS1_16FlashAttnFwdSm80INS1_25CollectiveMainloopFwdSm80ILi8ELi1ELb0EN4cute5tupleIJNS5_1CILi128EEENS7_ILi64EEENS7_ILi192EEEEEELi192ENS_10bfloat16_tEfNS_4arch4Sm80ELb0ELb1ELb1ELb1ELb1ELb1ELb1ELb0EEENS1_21CollectiveEpilogueFwdINS6_IJS8_SA_S9_EEENS6_IJNS7_ILi1EEESI_SI_EEESC_SE_Li256ELb1ELb1ELb0ELb0EEENS1_19SingleTileSchedulerILb1ELb0ELb1ELi128EEEEEEEEEvNT_6ParamsE,@"STO_CUDA_ENTRY STV_DEFAULT"
_ZN7cutlass13device_kernelIN5flash19enable_sm80_to_sm89INS1_16FlashAttnFwdSm80INS1_25CollectiveMainloopFwdSm80ILi8ELi1ELb0EN4cute5tupleIJNS5_1CILi128EEENS7_ILi64EEENS7_ILi192EEEEEELi192ENS_10bfloat16_tEfNS_4arch4Sm80ELb0ELb1ELb1ELb1ELb1ELb1ELb1ELb0EEENS1_21CollectiveEpilogueFwdINS6_IJS8_SA_S9_EEENS6_IJNS7_ILi1EEESI_SI_EEESC_SE_Li256ELb1ELb1ELb0ELb0EEENS1_19SingleTileSchedulerILb1ELb0ELb1ELi128EEEEEEEEEvNT_6ParamsE:
[----:B------:R-:W-:Y:S02]  /*0000*/  MOV R1, c[0x0][0x28] ;  /* 0x00000a0000017a02 */ /* 0x000fe40000000f00 */
[----:B------:R-:W1:Y:S01]  /*0010*/  S2R R168, SR_TID.X ;  /* 0x0000000000a87919 */ /* 0x000e620000002100 */
[----:B------:R-:W-:Y:S01]  /*0020*/  IMAD.MOV.U32 R14, RZ, RZ, 0x4 ;  /* 0x00000004ff0e7424 */ /* 0x000fe200078e00ff */
[----:B------:R-:W-:Y:S01]  /*0030*/  ULDC.64 UR6, c[0x0][0x118] ;  /* 0x0000460000067ab9 */ /* 0x000fe20000000a00 */
[----:B------:R-:W-:Y:S01]  /*0040*/  IADD3 R1, R1, -0x70, RZ ;  /* 0xffffff9001017810 */ /* 0x000fe20007ffe0ff */
        /* <DEDUP_REMOVED lines=12> */
.L_x_311:
        /* <DEDUP_REMOVED lines=8> */
.L_x_313:
[----:B------:R-:W-:-:S05]  /*0190*/  MOV R0, c[0x0][0x54c] ;  /* 0x0001530000007a02 */ /* 0x000fca0000000f00 */
.L_x_312:
[----:B-----5:R-:W-:Y:S01]  /*01a0*/  IMAD R0, R0, c[0x0][0x548], RZ ;  /* 0x0001520000007a24 */ /* 0x020fe200078e02ff */
[----:B------:R-:W-:-:S04]  /*01b0*/  SHF.L.U32 R153, R169, 0x7, RZ ;  /* 0x00000007a9997819 */ /* 0x000fc800000006ff */
[----:B------:R-:W-:-:S04]  /*01c0*/  ISETP.GE.AND P0, PT, R153, R0, PT ;  /* 0x000000009900720c */ /* 0x000fc80003f06270 */
[----:B------:R-:W-:Y:S01]  /*01d0*/  SEL R246, R5, 0xffffffff, !P0 ;  /* 0xffffffff05f67807 */ /* 0x000fe20004000000 */
[----:B------:R-:W-:Y:S05]  /*01e0*/  BRA `(.L_x_314) ;  /* 0x0000012000007947 */ /* 0x000fea0003800000 */
.L_x_310:
[----:B---3--:R-:W-:-:S04]  /*01f0*/  ISETP.NE.U32.AND P0, PT, RZ, c[0x0][0x568], PT ;  /* 0x00015a00ff007a0c */ /* 0x008fc80003f05070 */
[----:B------:R-:W-:-:S13]  /*0200*/  ISETP.NE.AND.EX P0, PT, RZ, c[0x0][0x56c], PT, P0 ;  /* 0x00015b00ff007a0c */ /* 0x000fda0003f05300 */
[----:B------:R-:W-:Y:S05]  /*0210*/  @!P0 BRA `(.L_x_315) ;  /* 0x0000002000008947 */ /* 0x000fea0003800000 */
[----:B------:R1:W5:Y:S01]  /*0220*/  LDG.E R0, [R2.64] ;  /* 0x0000000602007981 */ /* 0x000362000c1e1900 */
[----:B------:R-:W-:Y:S05]  /*0230*/  BRA `(.L_x_316) ;  /* 0x0000009000007947 */ /* 0x000fea0003800000 */
.L_x_315:
        /* <DEDUP_REMOVED lines=8> */
.L_x_317:
[----:B------:R-:W-:-:S05]  /*02c0*/  MOV R0, c[0x0][0x54c] ;  /* 0x0001530000007a02 */ /* 0x000fca0000000f00 */
.L_x_316:
[----:B-----5:R-:W-:Y:S01]  /*02d0*/  IMAD R0, R0, c[0x0][0x548], RZ ;  /* 0x0001520000007a24 */ /* 0x020fe200078e02ff */
[----:B------:R-:W-:-:S04]  /*02e0*/  SHF.L.U32 R153, R169, 0x7, RZ ;  /* 0x00000007a9997819 */ /* 0x000fc800000006ff */
[----:B------:R-:W-:-:S04]  /*02f0*/  ISETP.GE.AND P0, PT, R153, R0, PT ;  /* 0x000000009900720c */ /* 0x000fc80003f06270 */
[----:B------:R-:W-:-:S04]  /*0300*/  SEL R246, R5, 0xffffffff, !P0 ;  /* 0xffffffff05f67807 */ /* 0x000fc80004000000 */
.L_x_314:
[----:B------:R-:W-:-:S13]  /*0310*/  ISETP.GE.AND P0, PT, R246, RZ, PT ;  /* 0x000000fff600720c */ /* 0x000fda0003f06270 */
[----:B------:R-:W-:Y:S05]  /*0320*/  @!P0 EXIT ;  /* 0x000000000000894d */ /* 0x000fea0003800000 */
[----:B------:R-:W-:Y:S01]  /*0330*/  ISETP.NE.U32.AND P0, PT, RZ, c[0x0][0x370], PT ;  /* 0x0000dc00ff007a0c */ /* 0x000fe20003f05070 */
[----:B------:R-:W-:Y:S01]  /*0340*/  CS2R R10, SRZ ;  /* 0x00000000000a7805 */ /* 0x000fe2000001ff00 */
[----:B------:R-:W-:Y:S01]  /*0350*/  ISETP.NE.U32.AND P1, PT, RZ, c[0x0][0x348], PT ;  /* 0x0000d200ff007a0c */ /* 0x000fe20003f25070 */
[----:B------:R-:W-:Y:S01]  /*0360*/  IMAD.WIDE R4, R246, R14, c[0x0][0x350] ;  /* 0x0000d400f6047625 */ /* 0x000fe200078e020e */
[----:B------:R-:W-:Y:S02]  /*0370*/  ISETP.NE.AND.EX P0, PT, RZ, c[0x0][0x374], PT, P0 ;  /* 0x0000dd00ff007a0c */ /* 0x000fe40003f05300 */
[----:B------:R-:W-:Y:S02]  /*0380*/  ISETP.NE.U32.AND P3, PT, RZ, c[0x0][0x358], PT ;  /* 0x0000d600ff007a0c */ /* 0x000fe40003f65070 */
[----:B------:R-:W-:Y:S02]  /*0390*/  ISETP.NE.AND.EX P1, PT, RZ, c[0x0][0x34c], PT, P1 ;  /* 0x0000d300ff007a0c */ /* 0x000fe40003f25310 */
[----:B------:R-:W-:Y:S01]  /*03a0*/  ISETP.NE.AND.EX P3, PT, RZ, c[0x0][0x35c], PT, P3 ;  /* 0x0000d700ff007a0c */ /* 0x000fe20003f65330 */
[----:B------:R-:W-:Y:S01]  /*03b0*/  IMAD.MOV.U32 R0, RZ, RZ, RZ ;  /* 0x000000ffff007224 */ /* 0x000fe200078e00ff */
[----:B------:R-:W-:Y:S01]  /*03c0*/  ISETP.NE.U32.AND P2, PT, RZ, c[0x0][0x350], PT ;  /* 0x0000d400ff007a0c */ /* 0x000fe20003f45070 */
[----:B------:R-:W-:-:S02]  /*03d0*/  IMAD.MOV.U32 R12, RZ, RZ, RZ ;  /* 0x000000ffff0c7224 */ /* 0x000fc400078e00ff */
[----:B------:R-:W-:Y:S01]  /*03e0*/  IMAD.WIDE R6, R246, R14, c[0x0][0x348] ;  /* 0x0000d200f6067625 */ /* 0x000fe200078e020e */
[----:B------:R-:W-:-:S03]  /*03f0*/  ISETP.NE.AND.EX P2, PT, RZ, c[0x0][0x354], PT, P2 ;  /* 0x0000d500ff007a0c */ /* 0x000fc60003f45320 */
[CC--:B-1----:R-:W-:Y:S02]  /*0400*/  @P0 IMAD.WIDE R2, R246.reuse, R14.reuse, c[0x0][0x370] ;  /* 0x0000dc00f6020625 */ /* 0x0c2fe400078e020e */
[----:B------:R-:W2:Y:S04]  /*0410*/  @P1 LDG.E R0, [R6.64] ;  /* 0x0000000606001981 */ /* 0x000ea8000c1e1900 */
[----:B------:R1:W3:Y:S04]  /*0420*/  @P0 LDG.E R10, [R2.64] ;  /* 0x00000006020a0981 */ /* 0x0002e8000c1e1900 */
[----:B------:R-:W4:Y:S01]  /*0430*/  @P2 LDG.E R11, [R4.64] ;  /* 0x00000006040b2981 */ /* 0x000f22000c1e1900 */
[----:B-1----:R-:W-:-:S05]  /*0440*/  IMAD.WIDE R2, R246, R14, c[0x0][0x358] ;  /* 0x0000d600f6027625 */ /* 0x002fca00078e020e */
[----:B------:R-:W4:Y:S01]  /*0450*/  @P3 LDG.E R12, [R2.64] ;  /* 0x00000006020c3981 */ /* 0x000f22000c1e1900 */
[----:B------:R-:W-:-:S04]  /*0460*/  ISETP.NE.U32.AND P0, PT, RZ, c[0x0][0x360], PT ;  /* 0x0000d800ff007a0c */ /* 0x000fc80003f05070 */
[----:B------:R-:W-:Y:S01]  /*0470*/  ISETP.NE.AND.EX P0, PT, RZ, c[0x0][0x364], PT, P0 ;  /* 0x0000d900ff007a0c */ /* 0x000fe20003f05300 */
[----:B------:R-:W1:Y:S01]  /*0480*/  S2R R36, SR_CTAID.Y ;  /* 0x0000000000247919 */ /* 0x000e620000002600 */
[----:B------:R-:W-:Y:S01]  /*0490*/  IMAD.MOV.U32 R13, RZ, RZ, c[0x0][0x168] ;  /* 0x00005a00ff0d7624 */ /* 0x000fe200078e00ff */
[----:B------:R-:W-:Y:S02]  /*04a0*/  ULDC UR5, c[0x0][0x2ac] ;  /* 0x0000ab0000057ab9 */ /* 0x000fe40000000800 */
[----:B------:R-:W-:Y:S02]  /*04b0*/  ULDC UR4, c[0x0][0x1d0] ;  /* 0x0000740000047ab9 */ /* 0x000fe40000000800 */
[----:B------:R-:W-:-:S06]  /*04c0*/  UIMAD UR4, UR5, UR4, URZ ;  /* 0x00000004050472a4 */ /* 0x000fcc000f8e023f */
[----:B------:R-:W-:-:S05]  /*04d0*/  @P0 IMAD.WIDE R8, R246, R14, c[0x0][0x360] ;  /* 0x0000d800f6080625 */ /* 0x000fca00078e020e */
[----:B------:R4:W5:Y:S01]  /*04e0*/  @P0 LDG.E R13, [R8.64] ;  /* 0x00000006080d0981 */ /* 0x000962000c1e1900 */
[----:B------:R-:W-:Y:S01]  /*04f0*/  IMAD.MOV.U32 R222, RZ, RZ, c[0x0][0x228] ;  /* 0x00008a00ffde7624 */ /* 0x000fe200078e00ff */
[----:B-1----:R-:W-:Y:S02]  /*0500*/  SHF.R.S32.HI R37, RZ, 0x1f, R36 ;  /* 0x0000001fff257819 */ /* 0x002fe40000011424 */
[----:B--2---:R-:W-:Y:S04]  /*0510*/  STL [R1+0x4c], R0 ;  /* 0x00004c0001007387 */ /* 0x004fe80000100800 */
[----:B---3--:R-:W-:Y:S01]  /*0520*/  STL [R1+0x48], R10 ;  /* 0x0000480a01007387 */ /* 0x008fe20000100800 */
[----:B----4-:R-:W-:-:S05]  /*0530*/  IMAD.IADD R8, R11, 0x1, R10 ;  /* 0x000000010b087824 */ /* 0x010fca00078e020a */
[----:B------:R1:W-:Y:S04]  /*0540*/  STL [R1+0x50], R8 ;  /* 0x0000500801007387 */ /* 0x0003e80000100800 */
[----:B------:R2:W-:Y:S01]  /*0550*/  STL [R1+0x54], R12 ;  /* 0x0000540c01007387 */ /* 0x0005e20000100800 */
[----:B-1----:R-:W-:Y:S01]  /*0560*/  IMAD.U32 R8, RZ, RZ, UR4 ;  /* 0x00000004ff087e24 */ /* 0x002fe2000f8e00ff */
[----:B------:R-:W-:Y:S05]  /*0570*/  @P0 BRA `(.L_x_318) ;  /* 0x0000004000000947 */ /* 0x000fea0003800000 */
[----:B------:R-:W-:Y:S05]  /*0580*/  @!P1 BRA `(.L_x_318) ;  /* 0x0000003000009947 */ /* 0x000fea0003800000 */
[----:B------:R1:W3:Y:S04]  /*0590*/  LDG.E R0, [R6.64] ;  /* 0x0000000606007981 */ /* 0x0002e8000c1e1900 */
[----:B-1----:R-:W3:Y:S02]  /*05a0*/  LDG.E R6, [R6.64+0x4] ;  /* 0x0000040606067981 */ /* 0x002ee4000c1e1900 */
[----:B---3-5:R-:W-:-:S05]  /*05b0*/  IADD3 R13, -R0, R6, RZ ;  /* 0x00000006000d7210 */ /* 0x028fca0007ffe1ff */
.L_x_318:
[----:B-----5:R1:W-:Y:S01]  /*05c0*/  STL [R1+0x58], R13 ;  /* 0x0000580d01007387 */ /* 0x0203e20000100800 */
[----:B------:R-:W-:-:S04]  /*05d0*/  ISETP.NE.U32.AND P0, PT, RZ, c[0x0][0x368], PT ;  /* 0x0000da00ff007a0c */ /* 0x000fc80003f05070 */
[----:B------:R-:W-:-:S13]  /*05e0*/  ISETP.NE.AND.EX P0, PT, RZ, c[0x0][0x36c], PT, P0 ;  /* 0x0000db00ff007a0c */ /* 0x000fda0003f05300 */
[----:B------:R-:W-:Y:S05]  /*05f0*/  @!P0 BRA `(.L_x_319) ;  /* 0x0000003000008947 */ /* 0x000fea0003800000 */
[----:B------:R-:W-:-:S05]  /*0600*/  IMAD.WIDE R4, R246, R14, c[0x0][0x368] ;  /* 0x0000da00f6047625 */ /* 0x000fca00078e020e */
[----:B------:R3:W5:Y:S01]  /*0610*/  LDG.E R8, [R4.64] ;  /* 0x0000000604087981 */ /* 0x000762000c1e1900 */
[----:B------:R-:W-:Y:S05]  /*0620*/  BRA `(.L_x_320) ;  /* 0x0000004000007947 */ /* 0x000fea0003800000 */
.L_x_319:
[----:B------:R-:W-:Y:S05]  /*0630*/  @!P2 BRA `(.L_x_320) ;  /* 0x000000300000a947 */ /* 0x000fea0003800000 */
[----:B------:R3:W4:Y:S04]  /*0640*/  LDG.E R0, [R4.64] ;  /* 0x0000000604007981 */ /* 0x000728000c1e1900 */
[----:B---3--:R-:W4:Y:S02]  /*0650*/  LDG.E R4, [R4.64+0x4] ;  /* 0x0000040604047981 */ /* 0x008f24000c1e1900 */
[----:B----4-:R-:W-:Y:S02]  /*0660*/  IADD3 R8, -R0, R4, RZ ;  /* 0x0000000400087210 */ /* 0x010fe40007ffe1ff */
.L_x_320:
[----:B------:R-:W-:Y:S01]  /*0670*/  ISETP.NE.U32.AND P0, PT, RZ, c[0x0][0x378], PT ;  /* 0x0000de00ff007a0c */ /* 0x000fe20003f05070 */
[----:B---3--:R3:W4:Y:S03]  /*0680*/  @P3 LDG.E R4, [R2.64] ;  /* 0x0000000602043981 */ /* 0x008726000c1e1900 */
[----:B------:R-:W-:Y:S01]  /*0690*/  ISETP.NE.AND.EX P0, PT, RZ, c[0x0][0x37c], PT, P0 ;  /* 0x0000df00ff007a0c */ /* 0x000fe20003f05300 */
[----:B------:R3:W4:Y:S01]  /*06a0*/  @P3 LDG.E R0, [R2.64+0x4] ;  /* 0x0000040602003981 */ /* 0x000722000c1e1900 */
[----:B-----5:R-:W-:-:S11]  /*06b0*/  IMAD.MOV.U32 R20, RZ, RZ, R8 ;  /* 0x000000ffff147224 */ /* 0x020fd600078e0008 */
[----:B---3--:R-:W-:-:S05]  /*06c0*/  @P0 IMAD.WIDE R2, R246, R14, c[0x0][0x378] ;  /* 0x0000de00f6020625 */ /* 0x008fca00078e020e */
[----:B--2---:R3:W2:Y:S01]  /*06d0*/  @P0 LDG.E R20, [R2.64] ;  /* 0x0000000602140981 */ /* 0x0046a2000c1e1900 */
[----:B------:R-:W-:Y:S02]  /*06e0*/  IMAD.IADD R10, R8, 0x1, -R10 ;  /* 0x00000001080a7824 */ /* 0x000fe400078e0a0a */
[----:B------:R-:W-:-:S03]  /*06f0*/  IMAD.MOV.U32 R6, RZ, RZ, c[0x0][0x32c] ;  /* 0x0000cb00ff067624 */ /* 0x000fc600078e00ff */
[----:B------:R1:W-:Y:S01]  /*0700*/  STL [R1+0x5c], R10 ;  /* 0x00005c0a01007387 */ /* 0x0003e20000100800 */
[----:B---3--:R-:W-:-:S05]  /*0710*/  IMAD.MOV.U32 R2, RZ, RZ, c[0x0][0x2c4] ;  /* 0x0000b100ff027624 */ /* 0x008fca00078e00ff */
[----:B------:R-:W-:Y:S02]  /*0720*/  ISETP.NE.AND P1, PT, R2, 0x1, PT ;  /* 0x000000010200780c */ /* 0x000fe40003f25270 */
[----:B------:R-:W-:Y:S01]  /*0730*/  ISETP.GE.AND P2, PT, R6, 0x1, PT ;  /* 0x000000010600780c */ /* 0x000fe20003f46270 */
[----:B----4-:R-:W-:Y:S01]  /*0740*/  @P3 IMAD.IADD R222, R0, 0x1, -R4 ;  /* 0x0000000100de3824 */ /* 0x010fe200078e0a04 */
[----:B------:R-:W-:-:S03]  /*0750*/  IADD3 R0, R153, 0x7f, RZ ;  /* 0x0000007f99007810 */ /* 0x000fc60007ffe0ff */
[----:B------:R-:W-:-:S06]  /*0760*/  IMAD.IADD R223, R10, 0x1, R222 ;  /* 0x000000010adf7824 */ /* 0x000fcc00078e02de */
[----:B------:R-:W-:Y:S01]  /*0770*/  @P1 IMAD.HI.U32 R3, R0, c[0x0][0x2c8], RZ ;  /* 0x0000b20000031a27 */ /* 0x000fe200078e00ff */
[----:B------:R1:W-:Y:S01]  /*0780*/  STL.64 [R1+0x60], R222 ;  /* 0x000060de01007387 */ /* 0x0003e20000100a00 */
[----:B------:R-:W-:-:S03]  /*0790*/  IADD3 R2, R223, 0x3f, RZ ;  /* 0x0000003fdf027810 */ /* 0x000fc60007ffe0ff */
[----:B------:R-:W-:Y:S02]  /*07a0*/  @P1 SHF.R.U32.HI R0, RZ, c[0x0][0x2cc], R3 ;  /* 0x0000b300ff001a19 */ /* 0x000fe40000011603 */
[----:B------:R-:W-:Y:S02]  /*07b0*/  SHF.R.S32.HI R3, RZ, 0x1f, R2 ;  /* 0x0000001fff037819 */ /* 0x000fe40000011402 */
[----:B------:R-:W-:Y:S01]  /*07c0*/  IADD3 R0, R0, 0x1, R223 ;  /* 0x0000000100007810 */ /* 0x000fe20007ffe0df */
[----:B--2---:R1:W-:Y:S01]  /*07d0*/  STL [R1+0x68], R20 ;  /* 0x0000681401007387 */ /* 0x0043e20000100800 */
[----:B------:R-:W-:-:S03]  /*07e0*/  LEA.HI R3, R3, R2, RZ, 0x6 ;  /* 0x0000000203037211 */ /* 0x000fc600078f30ff */
[----:B------:R-:W-:Y:S01]  /*07f0*/  IMAD.IADD R2, R0, 0x1, -R13 ;  /* 0x0000000100027824 */ /* 0x000fe200078e0a0d */
[----:B------:R-:W-:-:S04]  /*0800*/  SHF.R.S32.HI R5, RZ, 0x6, R3 ;  /* 0x00000006ff057819 */ /* 0x000fc80000011403 */
[----:B------:R-:W-:Y:S01]  /*0810*/  IADD3 R4, R2, c[0x0][0x328], RZ ;  /* 0x0000ca0002047a10 */ /* 0x000fe20007ffe0ff */
[----:B------:R-:W-:Y:S05]  /*0820*/  @!P2 BRA `(.L_x_321) ;  /* 0x000000e00000a947 */ /* 0x000fea0003800000 */
[C---:B------:R-:W-:Y:S02]  /*0830*/  ISETP.GT.AND P0, PT, R2.reuse, RZ, PT ;  /* 0x000000ff0200720c */ /* 0x040fe40003f04270 */
[----:B------:R-:W-:-:S11]  /*0840*/  IADD3 R0, R2, -0x1, RZ ;  /* 0xffffffff02007810 */ /* 0x000fd60007ffe0ff */
[----:B------:R-:W-:Y:S05]  /*0850*/  @P0 BRA `(.L_x_322) ;  /* 0x0000006000000947 */ /* 0x000fea0003800000 */
[----:B------:R-:W-:Y:S01]  /*0860*/  ISETP.NE.AND P0, PT, R6, 0x1, PT ;  /* 0x000000010600780c */ /* 0x000fe20003f05270 */
[----:B------:R-:W-:-:S12]  /*0870*/  IMAD.MOV R0, RZ, RZ, -R2 ;  /* 0x000000ffff007224 */ /* 0x000fd800078e0a02 */
[----:B------:R-:W-:-:S05]  /*0880*/  @P0 IMAD.HI.U32 R2, R0, c[0x0][0x330], RZ ;  /* 0x0000cc0000020a27 */ /* 0x000fca00078e00ff */
[----:B------:R-:W-:-:S04]  /*0890*/  @P0 SHF.R.U32.HI R0, RZ, c[0x0][0x334], R2 ;  /* 0x0000cd00ff000a19 */ /* 0x000fc80000011602 */
[----:B------:R-:W-:Y:S01]  /*08a0*/  LOP3.LUT R0, RZ, R0, RZ, 0x33, !PT ;  /* 0x00000000ff007212 */ /* 0x000fe200078e33ff */
[----:B------:R-:W-:Y:S05]  /*08b0*/  BRA `(.L_x_323) ;  /* 0x0000003000007947 */ /* 0x000fea0003800000 */
.L_x_322:
[----:B------:R-:W-:-:S13]  /*08c0*/  ISETP.NE.AND P0, PT, R6, 0x1, PT ;  /* 0x000000010600780c */ /* 0x000fda0003f05270 */
[----:B------:R-:W-:-:S05]  /*08d0*/  @P0 IMAD.HI.U32 R2, R0, c[0x0][0x330], RZ ;  /* 0x0000cc0000020a27 */ /* 0x000fca00078e00ff */
[----:B------:R-:W-:-:S05]  /*08e0*/  @P0 SHF.R.U32.HI R0, RZ, c[0x0][0x334], R2 ;  /* 0x0000cd00ff000a19 */ /* 0x000fca0000011602 */
.L_x_323:
[----:B------:R-:W-:-:S05]  /*08f0*/  IMAD R0, R0, R6, c[0x0][0x32c] ;  /* 0x0000cb0000007624 */ /* 0x000fca00078e0206 */
[----:B------:R-:W-:Y:S02]  /*0900*/  IMNMX R4, R4, R0, PT ;  /* 0x0000000004047217 */ /* 0x000fe40003800200 */
.L_x_321:
[----:B------:R-:W-:-:S04]  /*0910*/  @P1 IMAD.HI.U32 R2, R153, c[0x0][0x2c8], RZ ;  /* 0x0000b20099021a27 */ /* 0x000fc800078e00ff */
[----:B------:R-:W-:Y:S01]  /*0920*/  IMAD.MOV.U32 R0, RZ, RZ, R153 ;  /* 0x000000ffff007224 */ /* 0x000fe200078e0099 */
[----:B------:R-:W-:-:S04]  /*0930*/  @P1 SHF.R.U32.HI R0, RZ, c[0x0][0x2cc], R2 ;  /* 0x0000b300ff001a19 */ /* 0x000fc80000011602 */
[----:B------:R-:W-:-:S04]  /*0940*/  IADD3 R0, R0, R223, -R13 ;  /* 0x000000df00007210 */ /* 0x000fc80007ffe80d */
[----:B------:R-:W-:Y:S01]  /*0950*/  IADD3 R3, R0, -c[0x0][0x324], RZ ;  /* 0x8000c90000037a10 */ /* 0x000fe20007ffe0ff */
[----:B------:R-:W-:Y:S05]  /*0960*/  @!P2 BRA `(.L_x_324) ;  /* 0x000000d00000a947 */ /* 0x000fea0003800000 */
[----:B------:R-:W-:-:S13]  /*0970*/  ISETP.GT.AND P0, PT, R0, -0x1, PT ;  /* 0xffffffff0000780c */ /* 0x000fda0003f04270 */
[----:B------:R-:W-:Y:S05]  /*0980*/  @P0 BRA `(.L_x_325) ;  /* 0x0000006000000947 */ /* 0x000fea0003800000 */
[----:B------:R-:W-:Y:S02]  /*0990*/  ISETP.NE.AND P0, PT, R6, 0x1, PT ;  /* 0x000000010600780c */ /* 0x000fe40003f05270 */
[----:B------:R-:W-:-:S11]  /*09a0*/  LOP3.LUT R0, RZ, R0, RZ, 0x33, !PT ;  /* 0x00000000ff007212 */ /* 0x000fd600078e33ff */
[----:B------:R-:W-:-:S05]  /*09b0*/  @P0 IMAD.HI.U32 R2, R0, c[0x0][0x330], RZ ;  /* 0x0000cc0000020a27 */ /* 0x000fca00078e00ff */
[----:B------:R-:W-:-:S04]  /*09c0*/  @P0 SHF.R.U32.HI R0, RZ, c[0x0][0x334], R2 ;  /* 0x0000cd00ff000a19 */ /* 0x000fc80000011602 */
[----:B------:R-:W-:Y:S01]  /*09d0*/  LOP3.LUT R0, RZ, R0, RZ, 0x33, !PT ;  /* 0x00000000ff007212 */ /* 0x000fe200078e33ff */
[----:B------:R-:W-:Y:S05]  /*09e0*/  BRA `(.L_x_326) ;  /* 0x0000003000007947 */ /* 0x000fea0003800000 */
.L_x_325:
[----:B------:R-:W-:-:S13]  /*09f0*/  ISETP.NE.AND P0, PT, R6, 0x1, PT ;  /* 0x000000010600780c */ /* 0x000fda0003f05270 */
[----:B------:R-:W-:-:S05]  /*0a00*/  @P0 IMAD.HI.U32 R2, R0, c[0x0][0x330], RZ ;  /* 0x0000cc0000020a27 */ /* 0x000fca00078e00ff */
[----:B------:R-:W-:-:S05]  /*0a10*/  @P0 SHF.R.U32.HI R0, RZ, c[0x0][0x334], R2 ;  /* 0x0000cd00ff000a19 */ /* 0x000fca0000011602 */
.L_x_326:
[----:B------:R-:W-:-:S05]  /*0a20*/  IMAD R0, R0, c[0x0][0x32c], RZ ;  /* 0x0000cb0000007a24 */ /* 0x000fca00078e02ff */
[----:B------:R-:W-:Y:S02]  /*0a30*/  IMNMX R3, R3, R0, !PT ;  /* 0x0000000003037217 */ /* 0x000fe40007800200 */
.L_x_324:
[----:B------:R-:W-:Y:S02]  /*0a40*/  IADD3 R2, R4, 0x3f, RZ ;  /* 0x0000003f04027810 */ /* 0x000fe40007ffe0ff */
[----:B------:R-:W-:Y:S02]  /*0a50*/  SHF.R.S32.HI R0, RZ, 0x1f, R3 ;  /* 0x0000001fff007819 */ /* 0x000fe40000011403 */
[----:B------:R-:W-:Y:S02]  /*0a60*/  SHF.R.S32.HI R4, RZ, 0x1f, R2 ;  /* 0x0000001fff047819 */ /* 0x000fe40000011402 */
[----:B------:R-:W-:Y:S02]  /*0a70*/  LEA.HI R0, R0, R3, RZ, 0x6 ;  /* 0x0000000300007211 */ /* 0x000fe400078f30ff */
[----:B------:R-:W-:Y:S02]  /*0a80*/  LEA.HI R3, R4, R2, RZ, 0x6 ;  /* 0x0000000204037211 */ /* 0x000fe400078f30ff */
[----:B------:R-:W-:-:S02]  /*0a90*/  SHF.R.S32.HI R0, RZ, 0x6, R0 ;  /* 0x00000006ff007819 */ /* 0x000fc40000011400 */
[----:B------:R-:W-:Y:S02]  /*0aa0*/  SHF.R.S32.HI R3, RZ, 0x6, R3 ;  /* 0x00000006ff037819 */ /* 0x000fe40000011403 */
[----:B------:R-:W-:Y:S02]  /*0ab0*/  IMNMX R2, RZ, R0, !PT ;  /* 0x00000000ff027217 */ /* 0x000fe40007800200 */
[----:B------:R-:W-:-:S03]  /*0ac0*/  IMNMX R0, R5, R3, PT ;  /* 0x0000000305007217 */ /* 0x000fc60003800200 */
[--C-:B------:R-:W-:Y:S02]  /*0ad0*/  IMAD R2, R2, 0x40, -R10.reuse ;  /* 0x0000004002027824 */ /* 0x100fe400078e0a0a */
[----:B------:R-:W-:-:S03]  /*0ae0*/  IMAD R0, R0, 0x40, -R10 ;  /* 0x0000004000007824 */ /* 0x000fc600078e0a0a */
[----:B------:R-:W-:Y:S02]  /*0af0*/  IMNMX R2, RZ, R2, !PT ;  /* 0x00000002ff027217 */ /* 0x000fe40007800200 */
[----:B------:R-:W-:Y:S02]  /*0b00*/  IMNMX R0, R0, R222, PT ;  /* 0x000000de00007217 */ /* 0x000fe40003800200 */
[----:B------:R-:W-:Y:S02]  /*0b10*/  SHF.R.U32.HI R144, RZ, 0x6, R2 ;  /* 0x00000006ff907819 */ /* 0x000fe40000011602 */
[----:B------:R-:W-:-:S03]  /*0b20*/  ISETP.GT.AND P0, PT, R0, R2, PT ;  /* 0x000000020000720c */ /* 0x000fc60003f04270 */
[----:B------:R-:W-:-:S10]  /*0b30*/  IMAD.MOV.U32 R4, RZ, RZ, R144 ;  /* 0x000000ffff047224 */ /* 0x000fd400078e0090 */
[----:B------:R-:W-:-:S04]  /*0b40*/  @P0 IADD3 R0, R0, 0x3f, RZ ;  /* 0x0000003f00000810 */ /* 0x000fc80007ffe0ff */
[----:B------:R-:W-:-:S04]  /*0b50*/  @P0 SHF.R.S32.HI R2, RZ, 0x1f, R0 ;  /* 0x0000001fff020819 */ /* 0x000fc80000011400 */
[----:B------:R-:W-:-:S04]  /*0b60*/  @P0 LEA.HI R0, R2, R0, RZ, 0x6 ;  /* 0x0000000002000211 */ /* 0x000fc800078f30ff */
[----:B------:R-:W-:-:S04]  /*0b70*/  @P0 SHF.R.S32.HI R4, RZ, 0x6, R0 ;  /* 0x00000006ff040819 */ /* 0x000fc80000011400 */
[----:B------:R-:W-:-:S13]  /*0b80*/  ISETP.GT.AND P0, PT, R4, R144, PT ;  /* 0x000000900400720c */ /* 0x000fda0003f04270 */
[----:B------:R-:W-:Y:S05]  /*0b90*/  @!P0 BRA `(.L_x_327) ;  /* 0x0000559000008947 */ /* 0x000fea0003800000 */
[----:B------:R-:W-:-:S04]  /*0ba0*/  ISETP.NE.U32.AND P0, PT, RZ, c[0x0][0x340], PT ;  /* 0x0000d000ff007a0c */ /* 0x000fc80003f05070 */
[----:B------:R-:W-:-:S13]  /*0bb0*/  ISETP.NE.AND.EX P2, PT, RZ, c[0x0][0x344], PT, P0 ;  /* 0x0000d100ff007a0c */ /* 0x000fda0003f45300 */
[----:B------:R-:W-:-:S05]  /*0bc0*/  @P2 IMAD.WIDE R2, R246, R14, c[0x0][0x340] ;  /* 0x0000d000f6022625 */ /* 0x000fca00078e020e */
[----:B------:R2:W3:Y:S01]  /*0bd0*/  @P2 LDG.E R22, [R2.64] ;  /* 0x0000000602162981 */ /* 0x0004e2000c1e1900 */
[----:B------:R-:W-:Y:S01]  /*0be0*/  SHF.R.S32.HI R35, RZ, 0x1f, R168 ;  /* 0x0000001fff237819 */ /* 0x000fe200000114a8 */
[----:B------:R-:W-:Y:S01]  /*0bf0*/  IMAD.MOV.U32 R27, RZ, RZ, c[0x0][0x238] ;  /* 0x00008e00ff1b7624 */ /* 0x000fe200078e00ff */
[----:B------:R-:W-:Y:S01]  /*0c00*/  IADD3 R79, R4, -0x1, RZ ;  /* 0xffffffff044f7810 */ /* 0x000fe20007ffe0ff */
[----:B------:R-:W-:Y:S01]  /*0c10*/  IMAD.MOV.U32 R156, RZ, RZ, 0x6 ;  /* 0x00000006ff9c7424 */ /* 0x000fe200078e00ff */
[----:B------:R-:W-:Y:S01]  /*0c20*/  LEA.HI R0, R35, R168, RZ, 0x3 ;  /* 0x000000a823007211 */ /* 0x000fe200078f18ff */
[----:B------:R-:W-:Y:S01]  /*0c30*/  IMAD.SHL.U32 R162, R27, 0x40, RZ ;  /* 0x000000401ba27824 */ /* 0x000fe200078e00ff */
[----:B------:R-:W-:Y:S01]  /*0c40*/  SHF.R.S32.HI R5, RZ, 0x1f, R79 ;  /* 0x0000001fff057819 */ /* 0x000fe2000001144f */
[----:B------:R-:W-:Y:S01]  /*0c50*/  IMAD.IADD R151, R11, 0x1, R8 ;  /* 0x000000010b977824 */ /* 0x000fe200078e0208 */
[----:B------:R-:W-:Y:S01]  /*0c60*/  SHF.R.S32.HI R21, RZ, 0x3, R0 ;  /* 0x00000003ff157819 */ /* 0x000fe20000011400 */
[----:B------:R-:W-:Y:S01]  /*0c70*/  IMAD R9, R37, c[0x0][0x260], RZ ;  /* 0x0000980025097a24 */ /* 0x000fe200078e02ff */
[----:B------:R-:W-:Y:S01]  /*0c80*/  SHF.L.U64.HI R158, R27, R156, c[0x0][0x23c] ;  /* 0x00008f001b9e7619 */ /* 0x000fe2000001029c */
[----:B------:R-:W-:Y:S01]  /*0c90*/  IMAD.MOV.U32 R157, RZ, RZ, 0x5 ;  /* 0x00000005ff9d7424 */ /* 0x000fe200078e00ff */
[----:B------:R-:W-:Y:S01]  /*0ca0*/  SHF.R.S32.HI R19, RZ, 0x1f, R246 ;  /* 0x0000001fff137819 */ /* 0x000fe200000114f6 */
[----:B------:R-:W-:Y:S01]  /*0cb0*/  IMAD R4, R79, -0x40, -R21 ;  /* 0xffffffc04f047824 */ /* 0x000fe200078e0a15 */
[-C--:B------:R-:W-:Y:S01]  /*0cc0*/  LEA.HI R7, R35, R168.reuse, RZ, 0x6 ;  /* 0x000000a823077211 */ /* 0x080fe200078f30ff */
[----:B------:R-:W-:Y:S01]  /*0cd0*/  IMAD R9, R36, c[0x0][0x264], R9 ;  /* 0x0000990024097a24 */ /* 0x000fe200078e0209 */
[----:B------:R-:W-:Y:S01]  /*0ce0*/  SEL R28, R19, RZ, !P3 ;  /* 0x000000ff131c7207 */ /* 0x000fe20005800000 */
[----:B------:R-:W-:Y:S01]  /*0cf0*/  IMAD.SHL.U32 R161, R27, 0x20, RZ ;  /* 0x000000201ba17824 */ /* 0x000fe200078e00ff */
[----:B------:R-:W-:Y:S01]  /*0d00*/  LEA.HI R30, R35, R168, RZ, 0x2 ;  /* 0x000000a8231e7211 */ /* 0x000fe200078f10ff */
[----:B------:R-:W-:Y:S01]  /*0d10*/  IMAD.SHL.U32 R7, R7, 0x8, RZ ;  /* 0x0000000807077824 */ /* 0x000fe200078e00ff */
[----:B------:R-:W-:Y:S01]  /*0d20*/  SEL R106, R246, RZ, !P3 ;  /* 0x000000fff66a7207 */ /* 0x000fe20005800000 */
[----:B------:R-:W-:Y:S01]  /*0d30*/  IMAD.WIDE.U32 R164, R36, c[0x0][0x210], RZ ;  /* 0x0000840024a47a25 */ /* 0x000fe200078e00ff */
[----:B------:R-:W-:Y:S01]  /*0d40*/  SHF.R.S32.HI R92, RZ, 0x2, R30 ;  /* 0x00000002ff5c7819 */ /* 0x000fe2000001141e */
[----:B------:R-:W-:Y:S01]  /*0d50*/  ULDC.U8 UR4, c[0x0][0x298] ;  /* 0x0000a60000047ab9 */ /* 0x000fe20000000000 */
[----:B--2---:R-:W-:Y:S01]  /*0d60*/  LOP3.LUT R2, R0, 0x1ffffff8, RZ, 0xc0, !PT ;  /* 0x1ffffff800027812 */ /* 0x004fe200078ec0ff */
[C---:B------:R-:W-:Y:S01]  /*0d70*/  IMAD.SHL.U32 R3, R21.reuse, 0x40, RZ ;  /* 0x0000004015037824 */ /* 0x040fe200078e00ff */
[----:B------:R-:W-:Y:S01]  /*0d80*/  IADD3 R108, P3, R21, R12, RZ ;  /* 0x0000000c156c7210 */ /* 0x000fe20007f7e0ff */
[----:B------:R-:W-:Y:S01]  /*0d90*/  IMAD R0, R158, R79, RZ ;  /* 0x0000004f9e007224 */ /* 0x000fe200078e02ff */
[----:B------:R-:W-:Y:S01]  /*0da0*/  SHF.L.U64.HI R157, R27, R157, c[0x0][0x23c] ;  /* 0x00008f001b9d7619 */ /* 0x000fe2000001029d */
[----:B------:R-:W-:Y:S01]  /*0db0*/  IMAD.IADD R2, R168, 0x1, -R2 ;  /* 0x00000001a8027824 */ /* 0x000fe200078e0a02 */
[----:B------:R-:W-:Y:S01]  /*0dc0*/  LOP3.LUT R3, R3, 0x1c0, RZ, 0xc0, !PT ;  /* 0x000001c003037812 */ /* 0x000fe200078ec0ff */
[----:B------:R-:W-:-:S02]  /*0dd0*/  IMAD R26, R5, R162, R0 ;  /* 0x000000a2051a7224 */ /* 0x000fc400078e0200 */
[----:B------:R-:W-:Y:S02]  /*0de0*/  IMAD.SHL.U32 R2, R2, 0x8, RZ ;  /* 0x0000000802027824 */ /* 0x000fe400078e00ff */
[----:B------:R-:W-:Y:S01]  /*0df0*/  IMAD.IADD R0, R4, 0x1, R222 ;  /* 0x0000000104007824 */ /* 0x000fe200078e02de */
[----:B------:R-:W-:Y:S01]  /*0e00*/  SHF.R.U32.HI R4, RZ, 0x3, R3 ;  /* 0x00000003ff047819 */ /* 0x000fe20000011603 */
[----:B------:R-:W-:Y:S01]  /*0e10*/  IMAD.WIDE.U32 R166, R36, c[0x0][0x1e8], RZ ;  /* 0x00007a0024a67a25 */ /* 0x000fe200078e00ff */
[--C-:B------:R-:W-:Y:S02]  /*0e20*/  LOP3.LUT R5, R3, 0x38, R2.reuse, 0xf8, !PT ;  /* 0x0000003803057812 */ /* 0x100fe400078ef802 */
[----:B------:R-:W-:Y:S01]  /*0e30*/  IADD3 R3, R2, 0x40, RZ ;  /* 0x0000004002037810 */ /* 0x000fe20007ffe0ff */
[----:B------:R-:W-:Y:S01]  /*0e40*/  IMAD.MOV.U32 R159, RZ, RZ, c[0x0][0x280] ;  /* 0x0000a000ff9f7624 */ /* 0x000fe200078e00ff */
[C---:B------:R-:W-:Y:S01]  /*0e50*/  ISETP.GE.AND P1, PT, R0.reuse, 0x1, PT ;  /* 0x000000010000780c */ /* 0x040fe20003f26270 */
[----:B------:R-:W-:Y:S01]  /*0e60*/  IMAD.MOV.U32 R160, RZ, RZ, c[0x0][0x290] ;  /* 0x0000a400ffa07624 */ /* 0x000fe200078e00ff */
[----:B------:R-:W-:Y:S01]  /*0e70*/  ISETP.GE.AND P6, PT, R3, c[0x0][0x1d4], PT ;  /* 0x0000750003007a0c */ /* 0x000fe20003fc6270 */
[----:B------:R-:W-:Y:S01]  /*0e80*/  IMAD.MOV.U32 R170, RZ, RZ, c[0x0][0x2b8] ;  /* 0x0000ae00ffaa7624 */ /* 0x000fe200078e00ff */
[----:B------:R-:W-:Y:S01]  /*0e90*/  ISETP.GT.AND P0, PT, R0, 0x20, PT ;  /* 0x000000200000780c */ /* 0x000fe20003f04270 */
[----:B------:R-:W-:Y:S01]  /*0ea0*/  IMAD R0, R37, c[0x0][0x240], RZ ;  /* 0x0000900025007a24 */ /* 0x000fe200078e02ff */
[----:B------:R-:W-:Y:S01]  /*0eb0*/  SHF.R.S32.HI R3, RZ, 0x1f, R2 ;  /* 0x0000001fff037819 */ /* 0x000fe20000011402 */
[----:B------:R-:W-:Y:S01]  /*0ec0*/  IMAD.MOV.U32 R163, RZ, RZ, c[0x0][0x27c] ;  /* 0x00009f00ffa37624 */ /* 0x000fe200078e00ff */
[----:B------:R-:W-:Y:S01]  /*0ed0*/  LOP3.LUT R8, R5, R4, RZ, 0x3c, !PT ;  /* 0x0000000405087212 */ /* 0x000fe200078e3cff */
[----:B------:R-:W-:Y:S01]  /*0ee0*/  IMAD R0, R36, c[0x0][0x244], R0 ;  /* 0x0000910024007a24 */ /* 0x000fe200078e0200 */
[----:B------:R-:W-:Y:S01]  /*0ef0*/  IADD3 R6, R2, 0x80, RZ ;  /* 0x0000008002067810 */ /* 0x000fe20007ffe0ff */
[----:B------:R-:W-:Y:S01]  /*0f00*/  IMAD.WIDE.U32 R4, R36, c[0x0][0x240], R2 ;  /* 0x0000900024047a25 */ /* 0x000fe200078e0002 */
[----:B------:R-:W-:-:S02]  /*0f10*/  LOP3.LUT R80, R8, 0xfffffe00, R7, 0xf8, !PT ;  /* 0xfffffe0008507812 */ /* 0x000fc400078ef807 */
[----:B------:R-:W-:Y:S01]  /*0f20*/  ISETP.GE.AND P5, PT, R6, c[0x0][0x1d4], PT ;  /* 0x0000750006007a0c */ /* 0x000fe20003fa6270 */
[----:B------:R-:W-:Y:S01]  /*0f30*/  IMAD.IADD R5, R5, 0x1, R0 ;  /* 0x0000000105057824 */ /* 0x000fe200078e0200 */
[----:B------:R-:W-:Y:S01]  /*0f40*/  ISETP.GE.AND P4, PT, R2, c[0x0][0x1d4], PT ;  /* 0x0000750002007a0c */ /* 0x000fe20003f86270 */
[----:B------:R-:W-:Y:S01]  /*0f50*/  IMAD R0, R28, c[0x0][0x248], RZ ;  /* 0x000092001c007a24 */ /* 0x000fe200078e02ff */
[-C--:B------:R-:W-:Y:S01]  /*0f60*/  SHF.L.U64.HI R155, R159, R156.reuse, c[0x0][0x284] ;  /* 0x0000a1009f9b7619 */ /* 0x080fe2000001029c */
[----:B------:R-:W-:Y:S01]  /*0f70*/  IMAD.WIDE.U32 R6, R36, c[0x0][0x260], R2 ;  /* 0x0000980024067a25 */ /* 0x000fe200078e0002 */
[----:B------:R-:W-:Y:S02]  /*0f80*/  SHF.L.U64.HI R156, R160, R156, c[0x0][0x294] ;  /* 0x0000a500a09c7619 */ /* 0x000fe4000001029c */
[----:B------:R-:W-:Y:S01]  /*0f90*/  P2R R112, PR, RZ, 0x10 ;  /* 0x00000010ff707803 */ /* 0x000fe20000000000 */
[C---:B------:R-:W-:Y:S01]  /*0fa0*/  IMAD R8, R106.reuse, c[0x0][0x24c], R0 ;  /* 0x000093006a087a24 */ /* 0x040fe200078e0200 */
[----:B------:R-:W-:Y:S01]  /*0fb0*/  SHF.R.S32.HI R0, RZ, 0x1f, R12 ;  /* 0x0000001fff007819 */ /* 0x000fe2000001140c */
[----:B------:R-:W-:Y:S01]  /*0fc0*/  IMAD.WIDE.U32 R2, R106, c[0x0][0x248], R4 ;  /* 0x000092006a027a25 */ /* 0x000fe200078e0004 */
[----:B------:R-:W-:-:S02]  /*0fd0*/  LOP3.LUT R4, R30, 0xfffffffc, RZ, 0xc0, !PT ;  /* 0xfffffffc1e047812 */ /* 0x000fc400078ec0ff */
[----:B------:R-:W-:Y:S01]  /*0fe0*/  SHF.R.S32.HI R5, RZ, 0x1f, R92 ;  /* 0x0000001fff057819 */ /* 0x000fe2000001145c */
[----:B------:R-:W-:Y:S01]  /*0ff0*/  IMAD.IADD R3, R3, 0x1, R8 ;  /* 0x0000000103037824 */ /* 0x000fe200078e0208 */
[----:B------:R-:W-:Y:S01]  /*1000*/  LEA.HI.X.SX32 R109, R21, R0, 0x1, P3 ;  /* 0x00000000156d7211 */ /* 0x000fe200018f0eff */
[----:B------:R-:W-:Y:S02]  /*1010*/  IMAD.IADD R23, R168, 0x1, -R4 ;  /* 0x00000001a8177824 */ /* 0x000fe400078e0a04 */
[----:B------:R-:W-:Y:S02]  /*1020*/  IMAD R0, R5, c[0x0][0x290], RZ ;  /* 0x0000a40005007a24 */ /* 0x000fe400078e02ff */
[C---:B------:R-:W-:Y:S02]  /*1030*/  IMAD.SHL.U32 R32, R23.reuse, 0x4, RZ ;  /* 0x0000000417207824 */ /* 0x040fe400078e00ff */
[----:B------:R-:W-:Y:S02]  /*1040*/  IMAD R18, R92, c[0x0][0x294], R0 ;  /* 0x0000a5005c127a24 */ /* 0x000fe400078e0200 */
[----:B------:R-:W-:Y:S01]  /*1050*/  IMAD.SHL.U32 R24, R23, 0x8, RZ ;  /* 0x0000000817187824 */ /* 0x000fe200078e00ff */
[----:B------:R-:W-:Y:S01]  /*1060*/  SHF.R.S32.HI R33, RZ, 0x1f, R32 ;  /* 0x0000001fff217819 */ /* 0x000fe20000011420 */
[----:B------:R-:W-:Y:S01]  /*1070*/  IMAD R0, R109, c[0x0][0x238], RZ ;  /* 0x00008e006d007a24 */ /* 0x000fe200078e02ff */
[----:B------:R-:W-:Y:S01]  /*1080*/  IADD3 R34, R32, 0x20, RZ ;  /* 0x0000002020227810 */ /* 0x000fe20007ffe0ff */
[----:B------:R-:W-:Y:S01]  /*1090*/  IMAD.WIDE.U32 R116, R108, c[0x0][0x238], R2 ;  /* 0x00008e006c747a25 */ /* 0x000fe200078e0002 */
[----:B------:R-:W-:-:S02]  /*10a0*/  SHF.R.S32.HI R25, RZ, 0x1f, R24 ;  /* 0x0000001fff197819 */ /* 0x000fc40000011418 */
[----:B------:R-:W-:Y:S01]  /*10b0*/  ISETP.GE.AND P3, PT, R24, c[0x0][0x27c], PT ;  /* 0x00009f0018007a0c */ /* 0x000fe20003f66270 */
[----:B------:R-:W-:Y:S01]  /*10c0*/  IMAD R0, R108, c[0x0][0x23c], R0 ;  /* 0x00008f006c007a24 */ /* 0x000fe200078e0200 */
[----:B------:R-:W-:Y:S01]  /*10d0*/  IADD3 R31, R32, 0x40, RZ ;  /* 0x00000040201f7810 */ /* 0x000fe20007ffe0ff */
[----:B------:R-:W-:Y:S01]  /*10e0*/  IMAD R4, R5, c[0x0][0x280], RZ ;  /* 0x0000a00005047a24 */ /* 0x000fe200078e02ff */
[----:B------:R-:W-:Y:S01]  /*10f0*/  P2R R150, PR, RZ, 0x8 ;  /* 0x00000008ff967803 */ /* 0x000fe20000000000 */
[----:B------:R-:W-:Y:S01]  /*1100*/  IMAD.IADD R115, R117, 0x1, R0 ;  /* 0x0000000175737824 */ /* 0x000fe200078e0200 */
[----:B------:R-:W-:Y:S01]  /*1110*/  SEL R0, RZ, c[0x0][0x27c], !P3 ;  /* 0x00009f00ff007a07 */ /* 0x000fe20005800000 */
[----:B------:R-:W-:Y:S01]  /*1120*/  IMAD.MOV.U32 R114, RZ, RZ, R116 ;  /* 0x000000ffff727224 */ /* 0x000fe200078e0074 */
[C---:B------:R-:W-:Y:S01]  /*1130*/  IADD3 R94, R24.reuse, 0x80, RZ ;  /* 0x00000080185e7810 */ /* 0x040fe20007ffe0ff */
[----:B------:R-:W-:Y:S01]  /*1140*/  IMAD.IADD R17, R7, 0x1, R9 ;  /* 0x0000000107117824 */ /* 0x000fe200078e0209 */
[C---:B------:R-:W-:Y:S01]  /*1150*/  IADD3 R95, R24.reuse, 0x60, RZ ;  /* 0x00000060185f7810 */ /* 0x040fe20007ffe0ff */
[----:B------:R-:W-:Y:S01]  /*1160*/  IMAD.MOV.U32 R16, RZ, RZ, R6 ;  /* 0x000000ffff107224 */ /* 0x000fe200078e0006 */
[----:B------:R-:W-:Y:S01]  /*1170*/  IADD3 R93, R24, 0xa0, RZ ;  /* 0x000000a0185d7810 */ /* 0x000fe20007ffe0ff */
[----:B------:R-:W-:-:S02]  /*1180*/  IMAD R12, R92, c[0x0][0x284], R4 ;  /* 0x0000a1005c0c7a24 */ /* 0x000fc400078e0204 */
[----:B-1----:R-:W-:-:S04]  /*1190*/  IMAD.WIDE.U32 R10, R92, c[0x0][0x280], R32 ;  /* 0x0000a0005c0a7a25 */ /* 0x002fc800078e0020 */
[----:B------:R-:W-:-:S04]  /*11a0*/  IMAD.WIDE.U32 R6, R92, c[0x0][0x280], R24 ;  /* 0x0000a0005c067a25 */ /* 0x000fc800078e0018 */
[----:B------:R-:W-:-:S04]  /*11b0*/  IMAD.WIDE.U32 R8, R92, c[0x0][0x290], R32 ;  /* 0x0000a4005c087a25 */ /* 0x000fc800078e0020 */
[----:B------:R-:W-:-:S04]  /*11c0*/  IMAD.WIDE.U32 R4, R92, c[0x0][0x290], R24 ;  /* 0x0000a4005c047a25 */ /* 0x000fc800078e0018 */
[----:B------:R-:W-:-:S04]  /*11d0*/  IMAD.WIDE.U32 R2, R79, R162, R114 ;  /* 0x000000a24f027225 */ /* 0x000fc800078e0072 */
[----:B------:R-:W-:Y:S02]  /*11e0*/  IMAD.IADD R15, R11, 0x1, R12 ;  /* 0x000000010b0f7824 */ /* 0x000fe400078e020c */
[----:B------:R-:W-:Y:S02]  /*11f0*/  IMAD.MOV.U32 R14, RZ, RZ, R10 ;  /* 0x000000ffff0e7224 */ /* 0x000fe400078e000a */
[----:B------:R-:W-:Y:S02]  /*1200*/  IMAD.IADD R11, R12, 0x1, R7 ;  /* 0x000000010c0b7824 */ /* 0x000fe400078e0207 */
[----:B------:R-:W-:Y:S02]  /*1210*/  IMAD.MOV.U32 R10, RZ, RZ, R6 ;  /* 0x000000ffff0a7224 */ /* 0x000fe400078e0006 */
[----:B------:R-:W-:Y:S02]  /*1220*/  IMAD.MOV.U32 R12, RZ, RZ, R8 ;  /* 0x000000ffff0c7224 */ /* 0x000fe400078e0008 */
[----:B------:R-:W-:-:S02]  /*1230*/  IMAD.MOV.U32 R8, RZ, RZ, R4 ;  /* 0x000000ffff087224 */ /* 0x000fc400078e0004 */
[----:B------:R-:W-:Y:S02]  /*1240*/  IMAD.IADD R3, R3, 0x1, R26 ;  /* 0x0000000103037824 */ /* 0x000fe400078e021a */
[----:B------:R-:W-:Y:S02]  /*1250*/  IMAD.IADD R13, R9, 0x1, R18 ;  /* 0x00000001090d7824 */ /* 0x000fe400078e0212 */
[----:B------:R-:W-:Y:S02]  /*1260*/  IMAD.IADD R9, R18, 0x1, R5 ;  /* 0x0000000112097824 */ /* 0x000fe400078e0205 */
[----:B------:R-:W-:Y:S02]  /*1270*/  IMAD.SHL.U32 R80, R80, 0x2, RZ ;  /* 0x0000000250507824 */ /* 0x000fe400078e00ff */
[----:B------:R-:W-:Y:S02]  /*1280*/  IMAD.IADD R27, R32, 0x1, R34 ;  /* 0x00000001201b7824 */ /* 0x000fe400078e0222 */
[----:B------:R-:W-:-:S02]  /*1290*/  IMAD.IADD R0, R24, 0x1, R0 ;  /* 0x0000000118007824 */ /* 0x000fc400078e0200 */
[----:B------:R-:W-:Y:S02]  /*12a0*/  IMAD.IADD R26, R32, 0x1, R31 ;  /* 0x00000001201a7824 */ /* 0x000fe400078e021f */
[----:B------:R-:W-:-:S03]  /*12b0*/  IMAD.WIDE.U32 R122, R20, c[0x0][0x280], R10 ;  /* 0x0000a000147a7a25 */ /* 0x000fc600078e000a */
[----:B------:R-:W-:Y:S01]  /*12c0*/  ISETP.GE.AND P3, PT, R26, c[0x0][0x27c], PT ;  /* 0x00009f001a007a0c */ /* 0x000fe20003f66270 */
[----:B------:R-:W-:-:S03]  /*12d0*/  IMAD.WIDE.U32 R120, R20, c[0x0][0x290], R8 ;  /* 0x0000a40014787a25 */ /* 0x000fc600078e0008 */
[----:B------:R-:W-:Y:S01]  /*12e0*/  P2R R148, PR, RZ, 0x8 ;  /* 0x00000008ff947803 */ /* 0x000fe20000000000 */
[----:B------:R-:W-:-:S04]  /*12f0*/  IMAD.WIDE.U32 R126, R20, c[0x0][0x280], R14 ;  /* 0x0000a000147e7a25 */ /* 0x000fc800078e000e */
[----:B------:R-:W-:-:S04]  /*1300*/  IMAD.WIDE.U32 R124, R20, c[0x0][0x290], R12 ;  /* 0x0000a400147c7a25 */ /* 0x000fc800078e000c */
[----:B------:R-:W-:Y:S02]  /*1310*/  IMAD.MOV.U32 R154, RZ, RZ, c[0x0][0x27c] ;  /* 0x00009f00ff9a7624 */ /* 0x000fe400078e00ff */
[----:B------:R-:W-:Y:S02]  /*1320*/  IMAD.SHL.U32 R159, R159, 0x40, RZ ;  /* 0x000000409f9f7824 */ /* 0x000fe400078e00ff */
[----:B------:R-:W-:Y:S02]  /*1330*/  IMAD.SHL.U32 R160, R160, 0x40, RZ ;  /* 0x00000040a0a07824 */ /* 0x000fe400078e00ff */
[----:B------:R-:W-:Y:S02]  /*1340*/  IMAD.SHL.U32 R154, R154, 0x2, RZ ;  /* 0x000000029a9a7824 */ /* 0x000fe400078e00ff */
[----:B------:R-:W-:Y:S02]  /*1350*/  IMAD.IADD R145, R222, 0x1, -R21 ;  /* 0x00000001de917824 */ /* 0x000fe400078e0a15 */
[----:B------:R-:W-:Y:S01]  /*1360*/  IMAD R111, R23, 0x40, R92 ;  /* 0x00000040176f7824 */ /* 0x000fe200078e025c */
[--C-:B---3--:R-:W-:Y:S01]  /*1370*/  @P2 SHF.R.S32.HI R7, RZ, 0x1f, R22.reuse ;  /* 0x0000001fff072819 */ /* 0x108fe20000011416 */
[----:B------:R-:W-:-:S02]  /*1380*/  @P2 IMAD.MOV.U32 R6, RZ, RZ, R22 ;  /* 0x000000ffff062224 */ /* 0x000fc400078e0016 */
[----:B------:R-:W-:Y:S02]  /*1390*/  @!P2 IMAD.MOV.U32 R6, RZ, RZ, R246 ;  /* 0x000000ffff06a224 */ /* 0x000fe400078e00f6 */
[----:B------:R-:W-:Y:S01]  /*13a0*/  @!P2 IMAD.MOV.U32 R7, RZ, RZ, R19 ;  /* 0x000000ffff07a224 */ /* 0x000fe200078e0013 */
[----:B------:R-:W-:Y:S01]  /*13b0*/  @P1 LEA R4, P2, R2, c[0x0][0x220], 0x1 ;  /* 0x0000880002041a11 */ /* 0x000fe200078408ff */
[----:B------:R-:W-:Y:S01]  /*13c0*/  IMAD.WIDE.U32 R118, R6, c[0x0][0x2b0], RZ ;  /* 0x0000ac0006767a25 */ /* 0x000fe200078e00ff */
[----:B------:R-:W-:Y:S02]  /*13d0*/  SHF.R.S32.HI R19, RZ, 0x1f, R30 ;  /* 0x0000001fff137819 */ /* 0x000fe4000001141e */
[----:B------:R-:W-:Y:S02]  /*13e0*/  @P1 LEA.HI.X R5, R2, c[0x0][0x224], R3, 0x1, P2 ;  /* 0x0000890002051a11 */ /* 0x000fe400010f0c03 */
[----:B------:R-:W-:-:S03]  /*13f0*/  @P0 IADD3 R18, P2, R161, R2, RZ ;  /* 0x00000002a1120210 */ /* 0x000fc60007f5e0ff */
[----:B------:R-:W-:Y:S01]  /*1400*/  @!PT LDS RZ, [RZ] ;  /* 0x00000000fffff984 */ /* 0x000fe20000000800 */
[----:B------:R-:W-:Y:S01]  /*1410*/  @!PT LDS RZ, [RZ] ;  /* 0x00000000fffff984 */ /* 0x000fe20000000800 */
[----:B------:R-:W-:Y:S01]  /*1420*/  @!PT LDS RZ, [RZ] ;  /* 0x00000000fffff984 */ /* 0x000fe20000000800 */
[----:B------:R1:W-:Y:S02]  /*1430*/  @P1 LDGSTS.E.BYPASS.LTC128B.128 [R80+0x6100], [R4.64], !P4 ;  /* 0x0610000004501fae */ /* 0x0003e4000e101d46 */
[----:B------:R-:W-:Y:S01]  /*1440*/  @P0 IMAD.X R3, R157, 0x1, R3, P2 ;  /* 0x000000019d030824 */ /* 0x000fe200010e0603 */
[----:B------:R-:W-:Y:S01]  /*1450*/  ISETP.GE.AND P2, PT, R27, c[0x0][0x27c], PT ;  /* 0x00009f001b007a0c */ /* 0x000fe20003f46270 */
[----:B------:R1:W-:Y:S03]  /*1460*/  @P1 LDGSTS.E.BYPASS.LTC128B.128 [R80+0x8100], [R4.64+0x80], !P6 ;  /* 0x0810008004501fae */ /* 0x0003e6000f101d46 */
[----:B------:R-:W-:Y:S01]  /*1470*/  P2R R149, PR, RZ, 0x4 ;  /* 0x00000004ff957803 */ /* 0x000fe20000000000 */
[----:B------:R1:W-:Y:S01]  /*1480*/  @P1 LDGSTS.E.BYPASS.LTC128B.128 [R80+0xa100], [R4.64+0x100], !P5 ;  /* 0x0a10010004501fae */ /* 0x0003e2000e901d46 */
[----:B------:R-:W-:-:S04]  /*1490*/  @P0 LEA R2, P1, R18, c[0x0][0x220], 0x1 ;  /* 0x0000880012020a11 */ /* 0x000fc800078208ff */
[----:B------:R-:W-:Y:S02]  /*14a0*/  @P0 LEA.HI.X R3, R18, c[0x0][0x224], R3, 0x1, P1 ;  /* 0x0000890012030a11 */ /* 0x000fe400008f0c03 */
[----:B------:R-:W-:Y:S02]  /*14b0*/  SEL R18, RZ, c[0x0][0x27c], !P2 ;  /* 0x00009f00ff127a07 */ /* 0x000fe40005000000 */
[----:B------:R-:W-:Y:S01]  /*14c0*/  ISETP.NE.AND P1, PT, R170, 0x1, PT ;  /* 0x00000001aa00780c */ /* 0x000fe20003f25270 */
[----:B------:R2:W-:Y:S04]  /*14d0*/  @P0 LDGSTS.E.BYPASS.LTC128B.128 [R80+0x7100], [R2.64], !P4 ;  /* 0x0710000002500fae */ /* 0x0005e8000e101d46 */
[----:B------:R2:W-:Y:S04]  /*14e0*/  @P0 LDGSTS.E.BYPASS.LTC128B.128 [R80+0x9100], [R2.64+0x80], !P6 ;  /* 0x0910008002500fae */ /* 0x0005e8000f101d46 */
[----:B------:R2:W-:Y:S04]  /*14f0*/  @P0 LDGSTS.E.BYPASS.LTC128B.128 [R80+0xb100], [R2.64+0x100], !P5 ;  /* 0x0b10010002500fae */ /* 0x0005e8000e901d46 */
[----:B------:R-:W0:Y:S01]  /*1500*/  LDGDEPBAR ;  /* 0x00000000000079af */ /* 0x000e220000000000 */
[----:B-1----:R-:W-:-:S02]  /*1510*/  SHF.R.S32.HI R4, RZ, 0x1f, R0 ;  /* 0x0000001fff047819 */ /* 0x002fc40000011400 */
[----:B------:R-:W-:Y:S02]  /*1520*/  SEL R5, RZ, c[0x0][0x27c], !P3 ;  /* 0x00009f00ff057a07 */ /* 0x000fe40005800000 */
[CC--:B------:R-:W-:Y:S02]  /*1530*/  LEA.HI R22, R4.reuse, R0.reuse, RZ, 0x3 ;  /* 0x0000000004167211 */ /* 0x0c0fe400078f18ff */
[----:B------:R-:W-:Y:S01]  /*1540*/  LEA.HI R29, R4, R0, RZ, 0x6 ;  /* 0x00000000041d7211 */ /* 0x000fe200078f30ff */
[----:B------:R-:W-:Y:S01]  /*1550*/  IMAD.IADD R4, R27, 0x1, R18 ;  /* 0x000000011b047824 */ /* 0x000fe200078e0212 */
[----:B------:R-:W-:Y:S01]  /*1560*/  SHF.R.S32.HI R143, RZ, 0x3, R22 ;  /* 0x00000003ff8f7819 */ /* 0x000fe20000011416 */
[----:B------:R-:W-:-:S03]  /*1570*/  IMAD R0, R28, c[0x0][0x268], RZ ;  /* 0x00009a001c007a24 */ /* 0x000fc600078e02ff */
[----:B------:R-:W-:Y:S01]  /*1580*/  SHF.R.S32.HI R18, RZ, 0x1f, R4 ;  /* 0x0000001fff127819 */ /* 0x000fe20000011404 */
[C---:B------:R-:W-:Y:S02]  /*1590*/  IMAD R110, R106.reuse, c[0x0][0x26c], R0 ;  /* 0x00009b006a6e7a24 */ /* 0x040fe400078e0200 */
[----:B------:R-:W-:Y:S01]  /*15a0*/  IMAD.WIDE.U32 R106, R106, c[0x0][0x268], R16 ;  /* 0x00009a006a6a7a25 */ /* 0x000fe200078e0010 */
[----:B------:R-:W-:Y:S02]  /*15b0*/  LEA.HI R16, R19, R92, RZ, 0x3 ;  /* 0x0000005c13107211 */ /* 0x000fe400078f18ff */
[-C--:B------:R-:W-:Y:S01]  /*15c0*/  LEA.HI R17, R18, R4.reuse, RZ, 0x3 ;  /* 0x0000000412117211 */ /* 0x080fe200078f18ff */
[----:B------:R-:W-:Y:S01]  /*15d0*/  IMAD.IADD R0, R26, 0x1, R5 ;  /* 0x000000011a007824 */ /* 0x000fe200078e0205 */
[----:B------:R-:W-:Y:S01]  /*15e0*/  LEA.HI R18, R18, R4, RZ, 0x6 ;  /* 0x0000000412127211 */ /* 0x000fe200078f30ff */
[----:B------:R-:W-:Y:S01]  /*15f0*/  IMAD.IADD R110, R107, 0x1, R110 ;  /* 0x000000016b6e7824 */ /* 0x000fe200078e026e */
[----:B------:R-:W-:-:S02]  /*1600*/  LOP3.LUT R4, R16, 0xfffffff8, RZ, 0xc0, !PT ;  /* 0xfffffff810047812 */ /* 0x000fc400078ec0ff */
[----:B------:R-:W-:Y:S02]  /*1610*/  SHF.R.S32.HI R5, RZ, 0x1f, R0 ;  /* 0x0000001fff057819 */ /* 0x000fe40000011400 */
[----:B--2---:R-:W-:Y:S01]  /*1620*/  LEA.HI R2, R35, R168, RZ, 0x5 ;  /* 0x000000a823027211 */ /* 0x004fe200078f28ff */
[----:B------:R-:W-:Y:S01]  /*1630*/  IMAD.IADD R4, R92, 0x1, -R4 ;  /* 0x000000015c047824 */ /* 0x000fe200078e0a04 */
[CC--:B------:R-:W-:Y:S02]  /*1640*/  LEA.HI R16, R5.reuse, R0.reuse, RZ, 0x3 ;  /* 0x0000000005107211 */ /* 0x0c0fe400078f18ff */
[----:B------:R-:W-:Y:S01]  /*1650*/  LEA.HI R5, R5, R0, RZ, 0x6 ;  /* 0x0000000005057211 */ /* 0x000fe200078f30ff */
[----:B------:R-:W-:Y:S01]  /*1660*/  IMAD.SHL.U32 R2, R2, 0x10, RZ ;  /* 0x0000001002027824 */ /* 0x000fe200078e00ff */
[----:B------:R-:W-:Y:S01]  /*1670*/  SHF.R.S32.HI R0, RZ, 0x1f, R20 ;  /* 0x0000001fff007819 */ /* 0x000fe20000011414 */
[----:B------:R-:W-:Y:S01]  /*1680*/  BAR.SYNC.DEFER_BLOCKING 0x0 ;  /* 0x0000000000007b1d */ /* 0x000fe20000010000 */
[C---:B------:R-:W-:Y:S01]  /*1690*/  LOP3.LUT P0, RZ, R4.reuse, 0x4, RZ, 0xc0, !PT ;  /* 0x0000000404ff7812 */ /* 0x040fe2000780c0ff */
[----:B------:R-:W-:Y:S01]  /*16a0*/  IMAD.SHL.U32 R4, R4, 0x40, RZ ;  /* 0x0000004004047824 */ /* 0x000fe200078e00ff */
[----:B------:R-:W-:Y:S01]  /*16b0*/  LOP3.LUT R100, R2, 0xfffffe00, RZ, 0xc0, !PT ;  /* 0xfffffe0002647812 */ /* 0x000fe200078ec0ff */
[----:B------:R-:W-:Y:S01]  /*16c0*/  IMAD R3, R0, c[0x0][0x280], RZ ;  /* 0x0000a00000037a24 */ /* 0x000fe200078e02ff */
[----:B------:R-:W-:Y:S01]  /*16d0*/  IADD3 R35, R32, 0x50, RZ ;  /* 0x0000005020237810 */ /* 0x000fe20007ffe0ff */
[----:B------:R-:W-:Y:S01]  /*16e0*/  IMAD R0, R0, c[0x0][0x290], RZ ;  /* 0x0000a40000007a24 */ /* 0x000fe200078e02ff */
[----:B------:R-:W-:Y:S01]  /*16f0*/  LOP3.LUT R98, R4, 0x1c0, RZ, 0xc0, !PT ;  /* 0x000001c004627812 */ /* 0x000fe200078ec0ff */
[C---:B------:R-:W-:Y:S01]  /*1700*/  IMAD R28, R20.reuse, c[0x0][0x284], R3 ;  /* 0x0000a100141c7a24 */ /* 0x040fe200078e0203 */
[--C-:B------:R-:W-:Y:S01]  /*1710*/  SHF.R.S32.HI R136, RZ, 0x3, R17.reuse ;  /* 0x00000003ff887819 */ /* 0x100fe20000011411 */
[----:B------:R-:W-:Y:S01]  /*1720*/  IMAD R19, R20, c[0x0][0x294], R0 ;  /* 0x0000a50014137a24 */ /* 0x000fe200078e0200 */
[----:B------:R-:W-:Y:S01]  /*1730*/  SHF.R.U32.HI R99, RZ, 0x3, R98 ;  /* 0x00000003ff637819 */ /* 0x000fe20000011662 */
[----:B------:R-:W-:Y:S01]  /*1740*/  IMAD.SHL.U32 R0, R29, 0x40, RZ ;  /* 0x000000401d007824 */ /* 0x000fe200078e00ff */
[C---:B------:R-:W-:Y:S01]  /*1750*/  LOP3.LUT R2, R98.reuse, 0x38, R22, 0xf8, !PT ;  /* 0x0000003862027812 */ /* 0x040fe200078ef816 */
[----:B------:R-:W-:Y:S01]  /*1760*/  IMAD.IADD R141, R127, 0x1, R28 ;  /* 0x000000017f8d7824 */ /* 0x000fe200078e021c */
[----:B------:R-:W-:Y:S01]  /*1770*/  LOP3.LUT R3, R98, 0x38, R17, 0xf8, !PT ;  /* 0x0000003862037812 */ /* 0x000fe200078ef811 */
[----:B------:R-:W-:Y:S01]  /*1780*/  IMAD.IADD R139, R28, 0x1, R123 ;  /* 0x000000011c8b7824 */ /* 0x000fe200078e027b */
[-C--:B------:R-:W-:Y:S01]  /*1790*/  LOP3.LUT R10, R2, R99.reuse, RZ, 0x3c, !PT ;  /* 0x00000063020a7212 */ /* 0x080fe200078e3cff */
[----:B------:R-:W-:Y:S01]  /*17a0*/  IMAD.SHL.U32 R2, R18, 0x40, RZ ;  /* 0x0000004012027824 */ /* 0x000fe200078e00ff */
[----:B------:R-:W-:Y:S01]  /*17b0*/  LOP3.LUT R11, R0, 0x7ffff000, RZ, 0xc0, !PT ;  /* 0x7ffff000000b7812 */ /* 0x000fe200078ec0ff */
[----:B------:R-:W-:Y:S01]  /*17c0*/  IMAD.SHL.U32 R0, R5, 0x40, RZ ;  /* 0x0000004005007824 */ /* 0x000fe200078e00ff */
[----:B------:R-:W-:Y:S01]  /*17d0*/  LOP3.LUT R4, R98, 0x38, R16, 0xf8, !PT ;  /* 0x0000003862047812 */ /* 0x000fe200078ef810 */
[----:B------:R-:W-:Y:S01]  /*17e0*/  IMAD.IADD R140, R125, 0x1, R19 ;  /* 0x000000017d8c7824 */ /* 0x000fe200078e0213 */
[----:B------:R-:W-:Y:S01]  /*17f0*/  LOP3.LUT R5, R2, 0x7ffff000, RZ, 0xc0, !PT ;  /* 0x7ffff00002057812 */ /* 0x000fe200078ec0ff */
[----:B------:R-:W-:Y:S01]  /*1800*/  IMAD.IADD R138, R19, 0x1, R121 ;  /* 0x00000001138a7824 */ /* 0x000fe200078e0279 */
[----:B------:R-:W-:-:S02]  /*1810*/  LOP3.LUT R3, R3, R99, RZ, 0x3c, !PT ;  /* 0x0000006303037212 */ /* 0x000fc400078e3cff */
[----:B------:R-:W-:Y:S02]  /*1820*/  LOP3.LUT R2, R0, 0x7ffff000, RZ, 0xc0, !PT ;  /* 0x7ffff00000027812 */ /* 0x000fe400078ec0ff */
[----:B------:R-:W-:Y:S02]  /*1830*/  LOP3.LUT R0, R4, R99, RZ, 0x3c, !PT ;  /* 0x0000006304007212 */ /* 0x000fe400078e3cff */
[--C-:B------:R-:W-:Y:S02]  /*1840*/  IADD3 R8, R3, R5, R100.reuse ;  /* 0x0000000503087210 */ /* 0x100fe40007ffe064 */
[--C-:B------:R-:W-:Y:S01]  /*1850*/  IADD3 R5, R0, R2, R100.reuse ;  /* 0x0000000200057210 */ /* 0x100fe20007ffe064 */
[C---:B------:R-:W-:Y:S01]  /*1860*/  IMAD R0, R37.reuse, c[0x0][0x210], RZ ;  /* 0x0000840025007a24 */ /* 0x040fe200078e02ff */
[----:B------:R-:W-:Y:S01]  /*1870*/  SHF.R.S32.HI R3, RZ, 0x1f, R93 ;  /* 0x0000001fff037819 */ /* 0x000fe2000001145d */
[----:B------:R-:W-:Y:S01]  /*1880*/  IMAD R2, R37, c[0x0][0x1e8], RZ ;  /* 0x00007a0025027a24 */ /* 0x000fe200078e02ff */
[----:B------:R-:W-:Y:S01]  /*1890*/  IADD3 R10, R10, R11, R100 ;  /* 0x0000000b0a0a7210 */ /* 0x000fe20007ffe064 */
[C---:B------:R-:W-:Y:S01]  /*18a0*/  IMAD R0, R36.reuse, c[0x0][0x214], R0 ;  /* 0x0000850024007a24 */ /* 0x040fe200078e0200 */
[----:B------:R-:W-:Y:S01]  /*18b0*/  LEA.HI R88, R3, R93, RZ, 0x3 ;  /* 0x0000005d03587211 */ /* 0x000fe200078f18ff */
[----:B------:R-:W-:Y:S01]  /*18c0*/  IMAD R2, R36, c[0x0][0x1ec], R2 ;  /* 0x00007b0024027a24 */ /* 0x000fe200078e0202 */
[----:B------:R-:W-:Y:S01]  /*18d0*/  SHF.R.S32.HI R3, RZ, 0x1f, R27 ;  /* 0x0000001fff037819 */ /* 0x000fe2000001141b */
[----:B------:R-:W-:Y:S01]  /*18e0*/  IMAD.IADD R146, R165, 0x1, R0 ;  /* 0x00000001a5927824 */ /* 0x000fe200078e0200 */
[----:B------:R-:W-:Y:S01]  /*18f0*/  SHF.R.S32.HI R0, RZ, 0x1f, R94 ;  /* 0x0000001fff007819 */ /* 0x000fe2000001145e */
[----:B------:R-:W-:Y:S01]  /*1900*/  IMAD.IADD R147, R167, 0x1, R2 ;  /* 0x00000001a7937824 */ /* 0x000fe200078e0202 */
[----:B------:R-:W-:Y:S01]  /*1910*/  SHF.R.S32.HI R2, RZ, 0x1f, R95 ;  /* 0x0000001fff027819 */ /* 0x000fe2000001145f */
[----:B------:R-:W-:Y:S01]  /*1920*/  IMAD.SHL.U32 R133, R10, 0x2, RZ ;  /* 0x000000020a857824 */ /* 0x000fe200078e00ff */
[----:B------:R-:W-:Y:S01]  /*1930*/  LEA.HI R89, R0, R94, RZ, 0x3 ;  /* 0x0000005e00597211 */ /* 0x000fe200078f18ff */
[----:B------:R-:W-:Y:S01]  /*1940*/  IMAD R0, R7, c[0x0][0x2b0], RZ ;  /* 0x0000ac0007007a24 */ /* 0x000fe200078e02ff */
[----:B------:R-:W-:Y:S01]  /*1950*/  LEA.HI R90, R2, R95, RZ, 0x3 ;  /* 0x0000005f025a7211 */ /* 0x000fe200078f18ff */
[----:B------:R-:W-:Y:S01]  /*1960*/  IMAD.SHL.U32 R128, R8, 0x2, RZ ;  /* 0x0000000208807824 */ /* 0x000fe200078e00ff */
[----:B------:R-:W-:Y:S01]  /*1970*/  SHF.R.S32.HI R2, RZ, 0x1f, R26 ;  /* 0x0000001fff027819 */ /* 0x000fe2000001141a */
[----:B------:R-:W-:Y:S01]  /*1980*/  IMAD R4, R6, c[0x0][0x2b4], R0 ;  /* 0x0000ad0006047a24 */ /* 0x000fe200078e0200 */
[----:B------:R-:W-:Y:S01]  /*1990*/  LOP3.LUT R0, R98, 0x18, R24, 0xf8, !PT ;  /* 0x0000001862007812 */ /* 0x000fe200078ef818 */
[----:B------:R-:W-:Y:S01]  /*19a0*/  IMAD.SHL.U32 R113, R5, 0x2, RZ ;  /* 0x0000000205717824 */ /* 0x000fe200078e00ff */
[----:B------:R-:W-:Y:S01]  /*19b0*/  LEA.HI R2, R2, R26, RZ, 0x3 ;  /* 0x0000001a02027211 */ /* 0x000fe200078f18ff */
[----:B------:R-:W-:Y:S01]  /*19c0*/  IMAD.IADD R142, R119, 0x1, R4 ;  /* 0x00000001778e7824 */ /* 0x000fe200078e0204 */
[----:B------:R-:W-:-:S02]  /*19d0*/  LOP3.LUT R81, R0, R99, RZ, 0x3c, !PT ;  /* 0x0000006300517212 */ /* 0x000fc400078e3cff */
[----:B------:R-:W-:Y:S02]  /*19e0*/  LOP3.LUT R0, R22, 0xfffffff8, RZ, 0xc0, !PT ;  /* 0xfffffff816007812 */ /* 0x000fe400078ec0ff */
[----:B------:R-:W-:Y:S01]  /*19f0*/  LOP3.LUT R86, R2, 0xfffffff8, RZ, 0xc0, !PT ;  /* 0xfffffff802567812 */ /* 0x000fe200078ec0ff */
[----:B------:R-:W-:Y:S01]  /*1a00*/  IMAD.IADD R81, R100, 0x1, R81 ;  /* 0x0000000164517824 */ /* 0x000fe200078e0251 */
[----:B------:R-:W-:Y:S01]  /*1a10*/  SHF.R.S32.HI R2, RZ, 0x1f, R0 ;  /* 0x0000001fff027819 */ /* 0x000fe20000011400 */
[C---:B------:R-:W-:Y:S01]  /*1a20*/  IMAD.SHL.U32 R135, R0.reuse, 0x2, RZ ;  /* 0x0000000200877824 */ /* 0x040fe200078e00ff */
[----:B------:R-:W-:Y:S02]  /*1a30*/  LEA.HI R3, R3, R27, RZ, 0x3 ;  /* 0x0000001b03037211 */ /* 0x000fe400078f18ff */
[----:B------:R-:W-:Y:S02]  /*1a40*/  SHF.L.U64.HI R137, R0, 0x1, R2 ;  /* 0x0000000100897819 */ /* 0x000fe40000010202 */
[----:B------:R-:W-:-:S02]  /*1a50*/  LOP3.LUT R2, R17, 0xfffffff8, RZ, 0xc0, !PT ;  /* 0xfffffff811027812 */ /* 0x000fc400078ec0ff */
[----:B------:R-:W-:Y:S02]  /*1a60*/  LOP3.LUT R0, R16, 0xfffffff8, RZ, 0xc0, !PT ;  /* 0xfffffff810007812 */ /* 0x000fe400078ec0ff */
[----:B------:R-:W-:Y:S01]  /*1a70*/  LEA R81, R81, 0x100, 0x1 ;  /* 0x0000010051517811 */ /* 0x000fe200078e08ff */
[----:B------:R-:W-:Y:S01]  /*1a80*/  IMAD.SHL.U32 R131, R2, 0x2, RZ ;  /* 0x0000000202837824 */ /* 0x000fe200078e00ff */
[----:B------:R-:W-:Y:S01]  /*1a90*/  LOP3.LUT R87, R3, 0xfffffff8, RZ, 0xc0, !PT ;  /* 0xfffffff803577812 */ /* 0x000fe200078ec0ff */
[----:B------:R-:W-:Y:S01]  /*1aa0*/  IMAD.SHL.U32 R129, R0, 0x2, RZ ;  /* 0x0000000200817824 */ /* 0x000fe200078e00ff */
[----:B------:R-:W-:Y:S02]  /*1ab0*/  LOP3.LUT R90, R90, 0xfffffff8, RZ, 0xc0, !PT ;  /* 0xfffffff85a5a7812 */ /* 0x000fe400078ec0ff */
[----:B------:R-:W-:Y:S02]  /*1ac0*/  LOP3.LUT R89, R89, 0xfffffff8, RZ, 0xc0, !PT ;  /* 0xfffffff859597812 */ /* 0x000fe400078ec0ff */
[----:B------:R-:W-:-:S02]  /*1ad0*/  LOP3.LUT R88, R88, 0xfffffff8, RZ, 0xc0, !PT ;  /* 0xfffffff858587812 */ /* 0x000fc400078ec0ff */
[----:B------:R-:W-:Y:S02]  /*1ae0*/  SHF.R.S32.HI R4, RZ, 0x1f, R2 ;  /* 0x0000001fff047819 */ /* 0x000fe40000011402 */
[----:B------:R-:W-:Y:S02]  /*1af0*/  SHF.R.S32.HI R3, RZ, 0x1f, R0 ;  /* 0x0000001fff037819 */ /* 0x000fe40000011400 */
[C---:B------:R-:W-:Y:S02]  /*1b00*/  IADD3 R82, R81.reuse, 0x40, RZ ;  /* 0x0000004051527810 */ /* 0x040fe40007ffe0ff */
[----:B------:R-:W-:Y:S02]  /*1b10*/  @P0 IADD3 R82, R81, -0x40, RZ ;  /* 0xffffffc051520810 */ /* 0x000fe40007ffe0ff */
[C---:B------:R-:W-:Y:S02]  /*1b20*/  IADD3 R37, R32.reuse, 0x10, RZ ;  /* 0x0000001020257810 */ /* 0x040fe40007ffe0ff */
[----:B------:R-:W-:-:S02]  /*1b30*/  IADD3 R36, R32, 0x30, RZ ;  /* 0x0000003020247810 */ /* 0x000fc40007ffe0ff */
[----:B------:R-:W-:Y:S02]  /*1b40*/  SHF.R.S32.HI R105, RZ, 0x1f, R90 ;  /* 0x0000001fff697819 */ /* 0x000fe4000001145a */
[----:B------:R-:W-:Y:S02]  /*1b50*/  SHF.R.S32.HI R104, RZ, 0x1f, R89 ;  /* 0x0000001fff687819 */ /* 0x000fe40000011459 */
[----:B------:R-:W-:Y:S02]  /*1b60*/  SHF.R.S32.HI R103, RZ, 0x1f, R88 ;  /* 0x0000001fff677819 */ /* 0x000fe40000011458 */
[----:B------:R-:W-:Y:S02]  /*1b70*/  SHF.R.S32.HI R102, RZ, 0x1f, R87 ;  /* 0x0000001fff667819 */ /* 0x000fe40000011457 */
[----:B------:R-:W-:Y:S02]  /*1b80*/  SHF.R.S32.HI R101, RZ, 0x1f, R86 ;  /* 0x0000001fff657819 */ /* 0x000fe40000011456 */
[----:B------:R-:W-:-:S02]  /*1b90*/  SHF.R.S32.HI R134, RZ, 0x3, R16 ;  /* 0x00000003ff867819 */ /* 0x000fc40000011410 */
[----:B------:R-:W-:Y:S02]  /*1ba0*/  SHF.L.U64.HI R132, R2, 0x1, R4 ;  /* 0x0000000102847819 */ /* 0x000fe40000010204 */
[----:B------:R-:W-:Y:S02]  /*1bb0*/  SHF.L.U64.HI R130, R0, 0x1, R3 ;  /* 0x0000000100827819 */ /* 0x000fe40000010203 */
[----:B------:R-:W-:Y:S02]  /*1bc0*/  ISETP.GE.AND P0, PT, R163, 0x1, PT ;  /* 0x00000001a300780c */ /* 0x000fe40003f06270 */
.L_x_352:
[----:B------:R-:W-:Y:S01]  /*1bd0*/  IMAD.SHL.U32 R91, R79, 0x40, RZ ;  /* 0x000000404f5b7824 */ /* 0x000fe200078e00ff */
[----:B------:R-:W-:Y:S04]  /*1be0*/  DEPBAR.LE SB0, 0x0 ;  /* 0x000080000000791a */ /* 0x000fe80000000000 */
[----:B------:R-:W-:Y:S01]  /*1bf0*/  IMAD.IADD R0, R111, 0x1, R91 ;  /* 0x000000016f007824 */ /* 0x000fe200078e025b */
[----:B------:R-:W-:Y:S01]  /*1c00*/  ISETP.NE.AND P1, PT, R170, 0x1, PT ;  /* 0x00000001aa00780c */ /* 0x000fe20003f25270 */
[----:B------:R-:W-:Y:S01]  /*1c10*/  IMAD.MOV.U32 R83, RZ, RZ, RZ ;  /* 0x000000ffff537224 */ /* 0x000fe200078e00ff */
[----:B------:R-:W-:Y:S01]  /*1c20*/  ISETP.GE.AND P2, PT, R163, 0x1, PT ;  /* 0x00000001a300780c */ /* 0x000fe20003f46270 */
[----:B-1----:R-:W-:Y:S01]  /*1c30*/  IMAD.IADD R2, R151, 0x1, R0 ;  /* 0x0000000197027824 */ /* 0x002fe200078e0200 */
        /* <DEDUP_REMOVED lines=9> */
[C---:B------:R-:W-:Y:S03]  /*1cd0*/  @!P0 LEA R4, P1, R3.reuse, c[0x0][0x2a0], 0x2 ;  /* 0x0000a80003048a11 */ /* 0x040fe600078210ff */
[----:B------:R-:W-:Y:S01]  /*1ce0*/  IMAD R84, R0, c[0x0][0x2b8], R2 ;  /* 0x0000ae0000547a24 */ /* 0x000fe200078e0202 */
[----:B------:R-:W-:Y:S03]  /*1cf0*/  @!P0 LEA.HI.X R5, R3, c[0x0][0x2a4], R5, 0x2, P1 ;  /* 0x0000a90003058a11 */ /* 0x000fe600008f1405 */
[----:B------:R-:W-:Y:S01]  /*1d00*/  IMAD.WIDE.U32 R2, R84, c[0x0][0x1e0], RZ ;  /* 0x0000780054027a25 */ /* 0x000fe200078e00ff */
[----:B------:R-:W-:Y:S01]  /*1d10*/  SHF.R.S32.HI R96, RZ, 0x1f, R84 ;  /* 0x0000001fff607819 */ /* 0x000fe20000011454 */
[----:B------:R-:W2:Y:S04]  /*1d20*/  @!P0 LDG.E R83, [R4.64] ;  /* 0x0000000604538981 */ /* 0x000ea8000c1e1900 */
        /* <DEDUP_REMOVED lines=12> */
[----:B----4-:R-:W-:-:S05]  /*1df0*/  @!P2 BRA `(.L_x_329) ;  /* 0x000039700000a947 */ /* 0x010fca0003800000 */
[-C--:B------:R-:W-:Y:S01]  /*1e00*/  IMAD R3, R155, R79.reuse, RZ ;  /* 0x0000004f9b037224 */ /* 0x080fe200078e02ff */
[----:B------:R-:W-:Y:S01]  /*1e10*/  ISETP.NE.AND P0, PT, RZ, UR4, PT ;  /* 0x00000004ff007c0c */ /* 0x000fe2000bf05270 */
[-C--:B------:R-:W-:Y:S01]  /*1e20*/  IMAD R2, R156, R79.reuse, RZ ;  /* 0x0000004f9c027224 */ /* 0x080fe200078e02ff */
[----:B------:R-:W-:Y:S01]  /*1e30*/  SHF.R.S32.HI R0, RZ, 0x1f, R79 ;  /* 0x0000001fff007819 */ /* 0x000fe2000001144f */
[----:B------:R-:W-:Y:S01]  /*1e40*/  IMAD.WIDE.U32 R8, R159, R79, RZ ;  /* 0x0000004f9f087225 */ /* 0x000fe200078e00ff */
[----:B------:R-:W-:Y:S03]  /*1e50*/  IADD3 R4, -R91, R222, RZ ;  /* 0x000000de5b047210 */ /* 0x000fe60007ffe1ff */
[----:B------:R-:W-:Y:S01]  /*1e60*/  IMAD R3, R0, R159, R3 ;  /* 0x0000009f00037224 */ /* 0x000fe200078e0203 */
        /* <DEDUP_REMOVED lines=37> */
[----:B------:R-:W-:Y:S02]  /*20c0*/  LEA.HI.X R9, R0, c[0x0][0x274], R3, 0x1, P0 ;  /* 0x00009d0000097a11 */ /* 0x000fe400000f0c03 */
[C---:B------:R-:W-:Y:S04]  /*20d0*/  LEA R4, P0, R2.reuse, c[0x0][0x288], 0x1 ;  /* 0x0000a20002047a11 */ /* 0x040fe800078008ff */
[----:B------:R-:W-:Y:S02]  /*20e0*/  LEA.HI.X R5, R2, c[0x0][0x28c], R5, 0x1, P0 ;  /* 0x0000a30002057a11 */ /* 0x000fe400000f0c05 */
[----:B------:R-:W-:Y:S01]  /*20f0*/  ISETP.GE.AND P0, PT, R32, c[0x0][0x27c], PT ;  /* 0x00009f0020007a0c */ /* 0x000fe20003f06270 */
[----:B------:R-:W-:Y:S11]  /*2100*/  CS2R R2, SRZ ;  /* 0x0000000000027805 */ /* 0x000ff6000001ff00 */
[----:B------:R-:W-:Y:S01]  /*2110*/  @!UPT UIADD3 URZ, URZ, URZ, URZ ;  /* 0x0000003f3f3ff290 */ /* 0x000fe2000fffe03f */
        /* <DEDUP_REMOVED lines=22> */
.L_x_332:
[----:B------:R-:W-:Y:S05]  /*2280*/  BSYNC B0 ;  /* 0x0000000000007941 */ /* 0x000fea0003800000 */
.L_x_331:
[----:B------:R2:W3:Y:S04]  /*2290*/  SHFL.IDX PT, R65, R14, RZ, 0x1c1f ;  /* 0x001c1fff0e417589 */ /* 0x0004e800000e0000 */
[----:B------:R2:W4:Y:S01]  /*22a0*/  SHFL.IDX PT, R64, R15, RZ, 0x1c1f ;  /* 0x001c1fff0f407589 */ /* 0x00052200000e0000 */
[----:B------:R-:W-:-:S05]  /*22b0*/  @P1 BRA `(.L_x_333) ;  /* 0x0000371000001947 */ /* 0x000fca0003800000 */
[----:B-----5:R-:W-:Y:S01]  /*22c0*/  MOV R0, R19 ;  /* 0x0000001300007202 */ /* 0x020fe20000000f00 */
[----:B-1----:R-:W-:Y:S01]  /*22d0*/  IMAD.MOV.U32 R8, RZ, RZ, R20 ;  /* 0x000000ffff087224 */ /* 0x002fe200078e0014 */
[----:B------:R-:W-:Y:S01]  /*22e0*/  ISETP.GE.AND P0, PT, R24, c[0x0][0x1d4], PT ;  /* 0x0000750018007a0c */ /* 0x000fe20003f06270 */
[----:B------:R-:W-:Y:S01]  /*22f0*/  IMAD.MOV.U32 R5, RZ, RZ, R21 ;  /* 0x000000ffff057224 */ /* 0x000fe200078e0015 */
[----:B------:R-:W-:Y:S01]  /*2300*/  BSSY B0, `(.L_x_334) ;  /* 0x0000057000007945 */ /* 0x000fe20003800000 */
[----:B------:R-:W-:Y:S03]  /*2310*/  IMAD.MOV.U32 R4, RZ, RZ, R18 ;  /* 0x000000ffff047224 */ /* 0x000fe600078e0012 */
[----:B------:R-:W-:Y:S01]  /*2320*/  PRMT R29, R5, 0x5410, R8 ;  /* 0x00005410051d7816 */ /* 0x000fe20000000008 */
[----:B------:R-:W-:Y:S01]  /*2330*/  IMAD.MOV.U32 R8, RZ, RZ, R16 ;  /* 0x000000ffff087224 */ /* 0x000fe200078e0010 */
[----:B------:R-:W-:Y:S01]  /*2340*/  PRMT R28, R0, 0x5410, R4 ;  /* 0x00005410001c7816 */ /* 0x000fe20000000004 */
[----:B------:R-:W-:Y:S01]  /*2350*/  IMAD.MOV.U32 R5, RZ, RZ, R17 ;  /* 0x000000ffff057224 */ /* 0x000fe200078e0011 */
[----:B------:R-:W-:Y:S01]  /*2360*/  MOV R4, R12 ;  /* 0x0000000c00047202 */ /* 0x000fe20000000f00 */
[----:B------:R-:W-:Y:S03]  /*2370*/  IMAD.MOV.U32 R0, RZ, RZ, R13 ;  /* 0x000000ffff007224 */ /* 0x000fe600078e000d */
[----:B------:R-:W-:Y:S01]  /*2380*/  PRMT R23, R5, 0x5410, R8 ;  /* 0x0000541005177816 */ /* 0x000fe20000000008 */
[----:B------:R-:W-:Y:S01]  /*2390*/  IMAD.MOV.U32 R8, RZ, RZ, R52 ;  /* 0x000000ffff087224 */ /* 0x000fe200078e0034 */
[----:B------:R-:W-:Y:S01]  /*23a0*/  PRMT R22, R0, 0x5410, R4 ;  /* 0x0000541000167816 */ /* 0x000fe20000000004 */
[----:B------:R-:W-:Y:S01]  /*23b0*/  IMAD.MOV.U32 R4, RZ, RZ, R6 ;  /* 0x000000ffff047224 */ /* 0x000fe200078e0006 */
[----:B------:R-:W-:Y:S01]  /*23c0*/  MOV R0, R7 ;  /* 0x0000000700007202 */ /* 0x000fe20000000f00 */
[----:B------:R-:W-:Y:S03]  /*23d0*/  IMAD.MOV.U32 R5, RZ, RZ, R53 ;  /* 0x000000ffff057224 */ /* 0x000fe600078e0035 */
[----:B--2---:R-:W-:Y:S01]  /*23e0*/  PRMT R15, R0, 0x5410, R4 ;  /* 0x00005410000f7816 */ /* 0x004fe20000000004 */
[----:B------:R-:W-:Y:S01]  /*23f0*/  IMAD.MOV.U32 R4, RZ, RZ, R48 ;  /* 0x000000ffff047224 */ /* 0x000fe200078e0030 */
[----:B------:R-:W-:Y:S01]  /*2400*/  PRMT R57, R8, 0x5410, R5 ;  /* 0x0000541008397816 */ /* 0x000fe20000000005 */
[----:B------:R-:W-:Y:S01]  /*2410*/  IMAD.MOV.U32 R5, RZ, RZ, R51 ;  /* 0x000000ffff057224 */ /* 0x000fe200078e0033 */
[----:B------:R-:W-:Y:S02]  /*2420*/  MOV R8, R50 ;  /* 0x0000003200087202 */ /* 0x000fe40000000f00 */
[----:B------:R-:W-:Y:S02]  /*2430*/  MOV R0, R49 ;  /* 0x0000003100007202 */ /* 0x000fe40000000f00 */
[----:B------:R-:W-:Y:S01]  /*2440*/  PRMT R56, R8, 0x5410, R5 ;  /* 0x0000541008387816 */ /* 0x000fe20000000005 */
[----:B------:R-:W-:Y:S01]  /*2450*/  IMAD.MOV.U32 R8, RZ, RZ, R46 ;  /* 0x000000ffff087224 */ /* 0x000fe200078e002e */
[----:B------:R-:W-:Y:S01]  /*2460*/  PRMT R55, R4, 0x5410, R0 ;  /* 0x0000541004377816 */ /* 0x000fe20000000000 */
[----:B------:R-:W-:Y:S01]  /*2470*/  IMAD.MOV.U32 R5, RZ, RZ, R47 ;  /* 0x000000ffff057224 */ /* 0x000fe200078e002f */
[----:B------:R-:W-:Y:S01]  /*2480*/  MOV R4, R44 ;  /* 0x0000002c00047202 */ /* 0x000fe20000000f00 */
[----:B------:R-:W-:Y:S03]  /*2490*/  IMAD.MOV.U32 R0, RZ, RZ, R45 ;  /* 0x000000ffff007224 */ /* 0x000fe600078e002d */
[----:B------:R-:W-:Y:S02]  /*24a0*/  PRMT R54, R8, 0x5410, R5 ;  /* 0x0000541008367816 */ /* 0x000fe40000000005 */
[----:B------:R-:W-:Y:S01]  /*24b0*/  PRMT R43, R4, 0x5410, R0 ;  /* 0x00005410042b7816 */ /* 0x000fe20000000000 */
[----:B------:R-:W-:-:S05]  /*24c0*/  @P0 BRA `(.L_x_335) ;  /* 0x000003a000000947 */ /* 0x000fca0003800000 */
[C---:B----4-:R-:W-:Y:S01]  /*24d0*/  LEA R58, P0, R24.reuse, R64, 0x1 ;  /* 0x00000040183a7211 */ /* 0x050fe200078008ff */
[----:B------:R-:W1:Y:S01]  /*24e0*/  LDS.128 R8, [R81+0x6000] ;  /* 0x0060000051087984 */ /* 0x000e620000000c00 */
[----:B------:R-:W-:Y:S01]  /*24f0*/  MOV R4, R2 ;  /* 0x0000000200047202 */ /* 0x000fe20000000f00 */
[----:B------:R-:W-:Y:S01]  /*2500*/  IMAD.MOV.U32 R30, RZ, RZ, R38 ;  /* 0x000000ffff1e7224 */ /* 0x000fe200078e0026 */
[----:B---3--:R-:W-:Y:S01]  /*2510*/  LEA.HI.X R59, R24, R65, R25, 0x1, P0 ;  /* 0x00000041183b7211 */ /* 0x008fe200000f0c19 */
[--C-:B------:R-:W-:Y:S01]  /*2520*/  IMAD.MOV.U32 R40, RZ, RZ, R39.reuse ;  /* 0x000000ffff287224 */ /* 0x100fe200078e0027 */
[----:B------:R-:W-:Y:S11]  /*2530*/  ISETP.GE.AND P0, PT, R32, c[0x0][0x27c], PT ;  /* 0x00009f0020007a0c */ /* 0x000ff60003f06270 */
[----:B------:R-:W-:Y:S02]  /*2540*/  @!UPT UIADD3 URZ, URZ, URZ, URZ ;  /* 0x0000003f3f3ff290 */ /* 0x000fe4000fffe03f */
[----:B------:R-:W-:Y:S02]  /*2550*/  @!P0 SHF.R.U64 R38, R38, 0x10, R39 ;  /* 0x0000001026268819 */ /* 0x000fe40000001227 */
[--C-:B------:R-:W-:Y:S01]  /*2560*/  @!P0 SHF.R.U64 R5, R2, 0x10, R3.reuse ;  /* 0x0000001002058819 */ /* 0x100fe20000001203 */
[----:B------:R-:W-:Y:S01]  /*2570*/  IMAD.MOV.U32 R2, RZ, RZ, R3 ;  /* 0x000000ffff027224 */ /* 0x000fe200078e0003 */
[----:B------:R-:W-:Y:S02]  /*2580*/  @!P0 SHF.R.U32.HI R14, RZ, 0x10, R39 ;  /* 0x00000010ff0e8819 */ /* 0x000fe40000011627 */
[----:B------:R-:W-:Y:S02]  /*2590*/  @!P0 SHF.R.U32.HI R0, RZ, 0x10, R3 ;  /* 0x00000010ff008819 */ /* 0x000fe40000011603 */
[----:B------:R-:W-:Y:S02]  /*25a0*/  @!P0 PRMT R38, R30, 0x5410, R38 ;  /* 0x000054101e268816 */ /* 0x000fe40000000026 */
[----:B------:R-:W-:Y:S02]  /*25b0*/  @!P0 PRMT R4, R4, 0x5410, R5 ;  /* 0x0000541004048816 */ /* 0x000fe40000000005 */
[----:B------:R-:W-:Y:S01]  /*25c0*/  @!P0 PRMT R41, R40, 0x5410, R14 ;  /* 0x0000541028298816 */ /* 0x000fe2000000000e */
[----:B------:R-:W-:Y:S01]  /*25d0*/  @!P0 IMAD.U32 R5, R38, 0x10000, RZ ;  /* 0x0001000026058824 */ /* 0x000fe200078e00ff */
[----:B------:R-:W-:Y:S02]  /*25e0*/  @!P0 PRMT R14, R2, 0x5410, R0 ;  /* 0x00005410020e8816 */ /* 0x000fe40000000000 */
[----:B------:R-:W-:Y:S02]  /*25f0*/  @!P0 SHF.L.U32 R3, R4, 0x10, RZ ;  /* 0x0000001004038819 */ /* 0x000fe400000006ff */
[----:B------:R-:W-:Y:S02]  /*2600*/  @!P0 LOP3.LUT R38, R38, 0xffff0000, RZ, 0xc0, !PT ;  /* 0xffff000026268812 */ /* 0x000fe400078ec0ff */
[----:B------:R-:W-:Y:S01]  /*2610*/  @!P0 LOP3.LUT R4, R4, 0xffff0000, RZ, 0xc0, !PT ;  /* 0xffff000004048812 */ /* 0x000fe200078ec0ff */
[C---:B-1----:R-:W-:Y:S01]  /*2620*/  @!P0 IMAD.U32 R30, R8.reuse, 0x10000, RZ ;  /* 0x00010000081e8824 */ /* 0x042fe200078e00ff */
[----:B------:R-:W-:Y:S01]  /*2630*/  @!P0 LOP3.LUT R0, R8, 0xffff0000, RZ, 0xc0, !PT ;  /* 0xffff000008008812 */ /* 0x000fe200078ec0ff */
[C---:B------:R-:W-:Y:S01]  /*2640*/  @!P0 IMAD.U32 R39, R9.reuse, 0x10000, RZ ;  /* 0x0001000009278824 */ /* 0x040fe200078e00ff */
[----:B------:R-:W-:Y:S03]  /*2650*/  @!P0 LOP3.LUT R2, R9, 0xffff0000, RZ, 0xc0, !PT ;  /* 0xffff000009028812 */ /* 0x000fe600078ec0ff */
[C---:B------:R-:W-:Y:S02]  /*2660*/  @!P0 FMUL.FTZ R40, R0.reuse, R5 ;  /* 0x0000000500288220 */ /* 0x040fe40000410000 */
[-C--:B------:R-:W-:Y:S02]  /*2670*/  @!P0 FMUL.FTZ R0, R0, R3.reuse ;  /* 0x0000000300008220 */ /* 0x080fe40000410000 */
[----:B------:R-:W-:Y:S02]  /*2680*/  @!P0 FMUL.FTZ R42, R2, R38 ;  /* 0x00000026022a8220 */ /* 0x000fe40000410000 */
[----:B------:R-:W-:Y:S01]  /*2690*/  @!P0 FFMA.FTZ R63, R30, R3, -R40 ;  /* 0x000000031e3f8223 */ /* 0x000fe20000010828 */
[----:B------:R-:W-:Y:S01]  /*26a0*/  @!P0 LOP3.LUT R3, R10, 0xffff0000, RZ, 0xc0, !PT ;  /* 0xffff00000a038812 */ /* 0x000fe200078ec0ff */
[----:B------:R-:W-:Y:S01]  /*26b0*/  @!P0 FFMA.FTZ R0, R5, R30, R0 ;  /* 0x0000001e05008223 */ /* 0x000fe20000010000 */
[C---:B------:R-:W-:Y:S01]  /*26c0*/  @!P0 SHF.L.U32 R30, R41.reuse, 0x10, RZ ;  /* 0x00000010291e8819 */ /* 0x040fe200000006ff */
[----:B------:R-:W-:Y:S01]  /*26d0*/  @!P0 IMAD.U32 R5, R14, 0x10000, RZ ;  /* 0x000100000e058824 */ /* 0x000fe200078e00ff */
[----:B------:R-:W-:Y:S01]  /*26e0*/  @!P0 LOP3.LUT R41, R41, 0xffff0000, RZ, 0xc0, !PT ;  /* 0xffff000029298812 */ /* 0x000fe200078ec0ff */
[-C--:B------:R-:W-:Y:S01]  /*26f0*/  @!P0 FMUL.FTZ R2, R2, R4.reuse ;  /* 0x0000000402028220 */ /* 0x080fe20000410000 */
[----:B------:R-:W-:Y:S01]  /*2700*/  @!P0 F2FP.BF16.PACK_AB R0, R0, R63 ;  /* 0x0000003f0000823e */ /* 0x000fe200000010ff */
[----:B------:R-:W-:Y:S01]  /*2710*/  @!P0 FFMA.FTZ R62, R39, R4, -R42 ;  /* 0x00000004273e8223 */ /* 0x000fe2000001082a */
[----:B------:R-:W-:Y:S01]  /*2720*/  @!P0 LOP3.LUT R4, R11, 0xffff0000, RZ, 0xc0, !PT ;  /* 0xffff00000b048812 */ /* 0x000fe200078ec0ff */
[----:B------:R-:W-:Y:S01]  /*2730*/  @!P0 IMAD.U32 R40, R10, 0x10000, RZ ;  /* 0x000100000a288824 */ /* 0x000fe200078e00ff */
[----:B------:R-:W-:Y:S01]  /*2740*/  @!P0 LOP3.LUT R14, R14, 0xffff0000, RZ, 0xc0, !PT ;  /* 0xffff00000e0e8812 */ /* 0x000fe200078ec0ff */
[----:B------:R-:W-:Y:S01]  /*2750*/  @!P0 FMUL.FTZ R60, R3, R30 ;  /* 0x0000001e033c8220 */ /* 0x000fe20000410000 */
[----:B------:R-:W-:Y:S01]  /*2760*/  @!P0 SHF.L.U32 R42, R11, 0x10, RZ ;  /* 0x000000100b2a8819 */ /* 0x000fe200000006ff */
        /* <DEDUP_REMOVED lines=16> */
.L_x_335:
[----:B------:R-:W-:Y:S05]  /*2870*/  BSYNC B0 ;  /* 0x0000000000007941 */ /* 0x000fea0003800000 */
.L_x_334:
[----:B------:R-:W-:Y:S01]  /*2880*/  ISETP.GE.AND P0, PT, R27, c[0x0][0x1d4], PT ;  /* 0x000075001b007a0c */ /* 0x000fe20003f06270 */
[----:B------:R-:W-:Y:S01]  /*2890*/  @!UPT UIADD3 URZ, URZ, URZ, URZ ;  /* 0x0000003f3f3ff290 */ /* 0x000fe2000fffe03f */
[----:B------:R-:W-:Y:S11]  /*28a0*/  BSSY B0, `(.L_x_336) ;  /* 0x0000038000007945 */ /* 0x000ff60003800000 */
[----:B------:R-:W-:-:S05]  /*28b0*/  @P0 BRA `(.L_x_337) ;  /* 0x0000036000000947 */ /* 0x000fca0003800000 */
[C---:B----4-:R-:W-:Y:S01]  /*28c0*/  LEA R40, P0, R87.reuse, R64, 0x1 ;  /* 0x0000004057287211 */ /* 0x050fe200078008ff */
[----:B-1----:R-:W1:Y:S03]  /*28d0*/  LDS.128 R8, [R82+0x6000] ;  /* 0x0060000052087984 */ /* 0x002e660000000c00 */
[----:B---3--:R-:W-:Y:S02]  /*28e0*/  LEA.HI.X R41, R87, R65, R102, 0x1, P0 ;  /* 0x0000004157297211 */ /* 0x008fe400000f0c66 */
[----:B------:R-:W-:Y:S11]  /*28f0*/  ISETP.GE.AND P0, PT, R37, c[0x0][0x27c], PT ;  /* 0x00009f0025007a0c */ /* 0x000ff60003f06270 */
[----:B------:R-:W-:Y:S02]  /*2900*/  @!UPT UIADD3 URZ, URZ, URZ, URZ ;  /* 0x0000003f3f3ff290 */ /* 0x000fe4000fffe03f */
[----:B------:R-:W-:Y:S02]  /*2910*/  @!P0 SHF.R.U64 R4, R44, 0x10, R45 ;  /* 0x000000102c048819 */ /* 0x000fe4000000122d */
[--C-:B------:R-:W-:Y:S02]  /*2920*/  @!P0 SHF.R.U64 R0, R6, 0x10, R7.reuse ;  /* 0x0000001006008819 */ /* 0x100fe40000001207 */
[----:B------:R-:W-:Y:S02]  /*2930*/  @!P0 PRMT R4, R43, 0x5410, R4 ;  /* 0x000054102b048816 */ /* 0x000fe40000000004 */
[C---:B------:R-:W-:Y:S02]  /*2940*/  @!P0 PRMT R0, R15.reuse, 0x5432, R0 ;  /* 0x000054320f008816 */ /* 0x040fe40000000000 */
[----:B------:R-:W-:Y:S01]  /*2950*/  @!P0 SHF.R.U32.HI R6, RZ, 0x10, R7 ;  /* 0x00000010ff068819 */ /* 0x000fe20000011607 */
[----:B------:R-:W-:Y:S01]  /*2960*/  @!P0 IMAD.U32 R7, R4, 0x10000, RZ ;  /* 0x0001000004078824 */ /* 0x000fe200078e00ff */
[----:B------:R-:W-:Y:S01]  /*2970*/  @!P0 SHF.R.U32.HI R38, RZ, 0x10, R45 ;  /* 0x00000010ff268819 */ /* 0x000fe2000001162d */
[----:B------:R-:W-:Y:S01]  /*2980*/  @!P0 IMAD.U32 R5, R0, 0x10000, RZ ;  /* 0x0001000000058824 */ /* 0x000fe200078e00ff */
[----:B------:R-:W-:Y:S02]  /*2990*/  @!P0 PRMT R6, R15, 0x5410, R6 ;  /* 0x000054100f068816 */ /* 0x000fe40000000006 */
[----:B------:R-:W-:Y:S02]  /*29a0*/  @!P0 LOP3.LUT R15, R4, 0xffff0000, RZ, 0xc0, !PT ;  /* 0xffff0000040f8812 */ /* 0x000fe400078ec0ff */
[----:B------:R-:W-:Y:S02]  /*29b0*/  @!P0 LOP3.LUT R4, R0, 0xffff0000, RZ, 0xc0, !PT ;  /* 0xffff000000048812 */ /* 0x000fe400078ec0ff */
[----:B------:R-:W-:Y:S01]  /*29c0*/  @!P0 PRMT R38, R43, 0x5432, R38 ;  /* 0x000054322b268816 */ /* 0x000fe20000000026 */
[C---:B-1----:R-:W-:Y:S01]  /*29d0*/  @!P0 IMAD.U32 R14, R8.reuse, 0x10000, RZ ;  /* 0x00010000080e8824 */ /* 0x042fe200078e00ff */
[----:B------:R-:W-:Y:S02]  /*29e0*/  @!P0 LOP3.LUT R2, R8, 0xffff0000, RZ, 0xc0, !PT ;  /* 0xffff000008028812 */ /* 0x000fe400078ec0ff */
[C---:B------:R-:W-:Y:S02]  /*29f0*/  @!P0 LOP3.LUT R3, R9.reuse, 0xffff0000, RZ, 0xc0, !PT ;  /* 0xffff000009038812 */ /* 0x040fe400078ec0ff */
[----:B------:R-:W-:Y:S01]  /*2a00*/  @!P0 SHF.L.U32 R30, R9, 0x10, RZ ;  /* 0x00000010091e8819 */ /* 0x000fe200000006ff */
[C---:B------:R-:W-:Y:S02]  /*2a10*/  @!P0 FMUL.FTZ R39, R2.reuse, R7 ;  /* 0x0000000702278220 */ /* 0x040fe40000410000 */
[----:B------:R-:W-:Y:S02]  /*2a20*/  @!P0 FMUL.FTZ R0, R2, R5 ;  /* 0x0000000502008220 */ /* 0x000fe40000410000 */
[C---:B------:R-:W-:Y:S02]  /*2a30*/  @!P0 FMUL.FTZ R42, R3.reuse, R15 ;  /* 0x0000000f032a8220 */ /* 0x040fe40000410000 */
[----:B------:R-:W-:Y:S01]  /*2a40*/  @!P0 FFMA.FTZ R45, R14, R5, -R39 ;  /* 0x000000050e2d8223 */ /* 0x000fe20000010827 */
[----:B------:R-:W-:Y:S01]  /*2a50*/  @!P0 SHF.L.U32 R5, R6, 0x10, RZ ;  /* 0x0000001006058819 */ /* 0x000fe200000006ff */
[----:B------:R-:W-:Y:S01]  /*2a60*/  @!P0 FMUL.FTZ R2, R3, R4 ;  /* 0x0000000403028220 */ /* 0x000fe20000410000 */
[----:B------:R-:W-:Y:S01]  /*2a70*/  @!P0 LOP3.LUT R3, R10, 0xffff0000, RZ, 0xc0, !PT ;  /* 0xffff00000a038812 */ /* 0x000fe200078ec0ff */
[----:B------:R-:W-:Y:S01]  /*2a80*/  @!P0 FFMA.FTZ R0, R7, R14, R0 ;  /* 0x0000000e07008223 */ /* 0x000fe20000010000 */
[----:B------:R-:W-:Y:S01]  /*2a90*/  @!P0 LOP3.LUT R6, R6, 0xffff0000, RZ, 0xc0, !PT ;  /* 0xffff000006068812 */ /* 0x000fe200078ec0ff */
[C---:B------:R-:W-:Y:S01]  /*2aa0*/  @!P0 IMAD.U32 R7, R38.reuse, 0x10000, RZ ;  /* 0x0001000026078824 */ /* 0x040fe200078e00ff */
[----:B------:R-:W-:Y:S01]  /*2ab0*/  @!P0 LOP3.LUT R38, R38, 0xffff0000, RZ, 0xc0, !PT ;  /* 0xffff000026268812 */ /* 0x000fe200078ec0ff */
[----:B------:R-:W-:Y:S01]  /*2ac0*/  @!P0 FFMA.FTZ R44, R30, R4, -R42 ;  /* 0x000000041e2c8223 */ /* 0x000fe2000001082a */
[----:B------:R-:W-:Y:S01]  /*2ad0*/  @!P0 LOP3.LUT R4, R11, 0xffff0000, RZ, 0xc0, !PT ;  /* 0xffff00000b048812 */ /* 0x000fe200078ec0ff */
[----:B------:R-:W-:Y:S01]  /*2ae0*/  @!P0 IMAD.U32 R14, R10, 0x10000, RZ ;  /* 0x000100000a0e8824 */ /* 0x000fe200078e00ff */
[----:B------:R-:W-:Y:S01]  /*2af0*/  @!P0 F2FP.BF16.PACK_AB R0, R0, R45 ;  /* 0x0000002d0000823e */ /* 0x000fe200000010ff */
[C---:B------:R-:W-:Y:S02]  /*2b00*/  @!P0 FMUL.FTZ R42, R3.reuse, R7 ;  /* 0x00000007032a8220 */ /* 0x040fe40000410000 */
[-C--:B------:R-:W-:Y:S02]  /*2b10*/  @!P0 FMUL.FTZ R3, R3, R5.reuse ;  /* 0x0000000503038220 */ /* 0x080fe40000410000 */
[----:B------:R-:W-:Y:S02]  /*2b20*/  @!P0 IMAD.U32 R39, R11, 0x10000, RZ ;  /* 0x000100000b278824 */ /* 0x000fe400078e00ff */
        /* <DEDUP_REMOVED lines=15> */
.L_x_337:
[----:B------:R-:W-:Y:S05]  /*2c20*/  BSYNC B0 ;  /* 0x0000000000007941 */ /* 0x000fea0003800000 */
.L_x_336:
        /* <DEDUP_REMOVED lines=11> */
[----:B------:R-:W-:Y:S02]  /*2ce0*/  @!P0 SHF.R.U32.HI R2, RZ, 0x10, R13 ;  /* 0x00000010ff028819 */ /* 0x000fe4000001160d */
[----:B------:R-:W-:Y:S02]  /*2cf0*/  @!P0 PRMT R13, R54, 0x5410, R3 ;  /* 0x00005410360d8816 */ /* 0x000fe40000000003 */
[C---:B------:R-:W-:Y:S02]  /*2d00*/  @!P0 PRMT R0, R22.reuse, 0x5432, R0 ;  /* 0x0000543216008816 */ /* 0x040fe40000000000 */
[----:B------:R-:W-:Y:S01]  /*2d10*/  @!P0 PRMT R5, R22, 0x5410, R2 ;  /* 0x0000541016058816 */ /* 0x000fe20000000002 */
[C---:B------:R-:W-:Y:S01]  /*2d20*/  @!P0 IMAD.U32 R7, R13.reuse, 0x10000, RZ ;  /* 0x000100000d078824 */ /* 0x040fe200078e00ff */
[----:B------:R-:W-:Y:S01]  /*2d30*/  @!P0 SHF.R.U32.HI R15, RZ, 0x10, R47 ;  /* 0x00000010ff0f8819 */ /* 0x000fe2000001162f */
[C---:B------:R-:W-:Y:S01]  /*2d40*/  @!P0 IMAD.U32 R6, R0.reuse, 0x10000, RZ ;  /* 0x0001000000068824 */ /* 0x040fe200078e00ff */
        /* <DEDUP_REMOVED lines=8> */
[-C--:B------:R-:W-:Y:S02]  /*2dd0*/  @!P0 FMUL.FTZ R0, R2, R6.reuse ;  /* 0x0000000602008220 */ /* 0x080fe40000410000 */
[----:B------:R-:W-:Y:S02]  /*2de0*/  @!P0 FMUL.FTZ R30, R3, R13 ;  /* 0x0000000d031e8220 */ /* 0x000fe40000410000 */
        /* <DEDUP_REMOVED lines=13> */
[----:B------:R-:W-:Y:S02]  /*2ec0*/  @!P0 FMUL.FTZ R3, R3, R6 ;  /* 0x0000000603038220 */ /* 0x000fe40000410000 */
        /* <DEDUP_REMOVED lines=16> */
.L_x_339:
[----:B------:R-:W-:Y:S05]  /*2fd0*/  BSYNC B0 ;  /* 0x0000000000007941 */ /* 0x000fea0003800000 */
.L_x_338:
[----:B------:R-:W-:Y:S01]  /*2fe0*/  ISETP.GE.AND P0, PT, R95, c[0x0][0x1d4], PT ;  /* 0x000075005f007a0c */ /* 0x000fe20003f06270 */
[----:B------:R-:W-:Y:S01]  /*2ff0*/  @!UPT UIADD3 URZ, URZ, URZ, URZ ;  /* 0x0000003f3f3ff290 */ /* 0x000fe2000fffe03f */
[----:B------:R-:W-:Y:S11]  /*3000*/  BSSY B0, `(.L_x_340) ;  /* 0x0000038000007945 */ /* 0x000ff60003800000 */
[----:B------:R-:W-:-:S05]  /*3010*/  @P0 BRA `(.L_x_341) ;  /* 0x0000036000000947 */ /* 0x000fca0003800000 */
[C---:B-1--4-:R-:W-:Y:S01]  /*3020*/  LEA R38, P0, R90.reuse, R64, 0x1 ;  /* 0x000000405a267211 */ /* 0x052fe200078008ff */
[----:B------:R-:W1:Y:S03]  /*3030*/  LDS.128 R8, [R82+0x8000] ;  /* 0x0080000052087984 */ /* 0x000e660000000c00 */
        /* <DEDUP_REMOVED lines=52> */
.L_x_341:
[----:B------:R-:W-:Y:S05]  /*3380*/  BSYNC B0 ;  /* 0x0000000000007941 */ /* 0x000fea0003800000 */
.L_x_340:
        /* <DEDUP_REMOVED lines=58> */
.L_x_343:
[----:B------:R-:W-:Y:S05]  /*3730*/  BSYNC B0 ;  /* 0x0000000000007941 */ /* 0x000fea0003800000 */
.L_x_342:
[----:B------:R-:W-:Y:S11]  /*3740*/  ISETP.GE.AND P0, PT, R93, c[0x0][0x1d4], PT ;  /* 0x000075005d007a0c */ /* 0x000ff60003f06270 */
[----:B------:R-:W-:Y:S02]  /*3750*/  @!UPT UIADD3 URZ, URZ, URZ, URZ ;  /* 0x0000003f3f3ff290 */ /* 0x000fe4000fffe03f */
        /* <DEDUP_REMOVED lines=56> */
.L_x_330:
        /* <DEDUP_REMOVED lines=47> */
.L_x_345:
[----:B------:R-:W-:Y:S05]  /*3dd0*/  BSYNC B0 ;  /* 0x0000000000007941 */ /* 0x000fea0003800000 */
.L_x_344:
[----:B------:R2:W3:Y:S04]  /*3de0*/  SHFL.IDX PT, R69, R14, RZ, 0x1c1f ;  /* 0x001c1fff0e457589 */ /* 0x0004e800000e0000 */
[----:B------:R2:W4:Y:S01]  /*3df0*/  SHFL.IDX PT, R68, R15, RZ, 0x1c1f ;  /* 0x001c1fff0f447589 */ /* 0x00052200000e0000 */
[----:B------:R-:W-:-:S05]  /*3e00*/  @P1 BRA `(.L_x_333) ;  /* 0x00001bc000001947 */ /* 0x000fca0003800000 */
[----:B------:R-:W-:Y:S01]  /*3e10*/  ISETP.GE.AND P0, PT, R24, c[0x0][0x1d4], PT ;  /* 0x0000750018007a0c */ /* 0x000fe20003f06270 */
[----:B-1---5:R-:W-:Y:S01]  /*3e20*/  IMAD.MOV.U32 R8, RZ, RZ, R22 ;  /* 0x000000ffff087224 */ /* 0x022fe200078e0016 */
[----:B------:R-:W-:Y:S01]  /*3e30*/  IADD3 R152, -R154, c[0x0][0x1d4], RZ ;  /* 0x000075009a987a10 */ /* 0x000fe20007ffe1ff */
[----:B------:R-:W-:Y:S01]  /*3e40*/  IMAD.MOV.U32 R3, RZ, RZ, R23 ;  /* 0x000000ffff037224 */ /* 0x000fe200078e0017 */
[----:B------:R-:W-:Y:S01]  /*3e50*/  BSSY B0, `(.L_x_346) ;  /* 0x0000097000007945 */ /* 0x000fe20003800000 */
[----:B------:R-:W-:Y:S02]  /*3e60*/  IMAD.MOV.U32 R2, RZ, RZ, R20 ;  /* 0x000000ffff027224 */ /* 0x000fe400078e0014 */
[----:B------:R-:W-:Y:S01]  /*3e70*/  IMAD.MOV.U32 R0, RZ, RZ, R21 ;  /* 0x000000ffff007224 */ /* 0x000fe200078e0015 */
[----:B------:R-:W-:Y:S01]  /*3e80*/  PRMT R30, R3, 0x5410, R8 ;  /* 0x00005410031e7816 */ /* 0x000fe20000000008 */
[----:B------:R-:W-:Y:S01]  /*3e90*/  IMAD.MOV.U32 R3, RZ, RZ, R19 ;  /* 0x000000ffff037224 */ /* 0x000fe200078e0013 */
[----:B------:R-:W-:Y:S02]  /*3ea0*/  MOV R8, R18 ;  /* 0x0000001200087202 */ /* 0x000fe40000000f00 */
        /* <DEDUP_REMOVED lines=18> */
[----:B------:R-:W-:Y:S01]  /*3fd0*/  ISETP.NE.AND P2, PT, R150, RZ, PT ;  /* 0x000000ff9600720c */ /* 0x000fe20003f45270 */
[----:B------:R-:W1:Y:S01]  /*3fe0*/  LDS.128 R52, [R133+0x6100] ;  /* 0x0061000085347984 */ /* 0x000e620000000c00 */
[----:B------:R-:W-:Y:S01]  /*3ff0*/  ISETP.GE.AND P0, PT, R24, c[0x0][0x27c], PT ;  /* 0x00009f0018007a0c */ /* 0x000fe20003f06270 */
[----:B------:R-:W-:Y:S01]  /*4000*/  IMAD.MOV.U32 R45, RZ, RZ, R40 ;  /* 0x000000ffff2d7224 */ /* 0x000fe200078e0028 */
[----:B------:R-:W-:Y:S01]  /*4010*/  SEL R0, R154, R152, !P2 ;  /* 0x000000989a007207 */ /* 0x000fe20005000000 */
[----:B------:R-:W-:Y:S01]  /*4020*/  IMAD.MOV.U32 R9, RZ, RZ, R4 ;  /* 0x000000ffff097224 */ /* 0x000fe200078e0004 */
[----:B------:R-:W-:Y:S01]  /*4030*/  MOV R47, R41 ;  /* 0x00000029002f7202 */ /* 0x000fe20000000f00 */
[----:B------:R-:W-:Y:S01]  /*4040*/  IMAD.MOV.U32 R8, RZ, RZ, R5 ;  /* 0x000000ffff087224 */ /* 0x000fe200078e0005 */
[----:B------:R-:W-:Y:S01]  /*4050*/  SHF.R.S32.HI R2, RZ, 0x1f, R0 ;  /* 0x0000001fff027819 */ /* 0x000fe20000011400 */
[----:B------:R-:W-:Y:S02]  /*4060*/  IMAD.MOV.U32 R3, RZ, RZ, R6 ;  /* 0x000000ffff037224 */ /* 0x000fe400078e0006 */
[----:B------:R-:W-:Y:S01]  /*4070*/  IMAD.MOV.U32 R39, RZ, RZ, R42 ;  /* 0x000000ffff277224 */ /* 0x000fe200078e002a */
[----:B------:R-:W-:Y:S03]  /*4080*/  LEA.HI R0, R2, R0, RZ, 0x4 ;  /* 0x0000000002007211 */ /* 0x000fe600078f20ff */
[--C-:B------:R-:W-:Y:S02]  /*4090*/  @!P0 SHF.R.U64 R46, R40, 0x10, R41.reuse ;  /* 0x00000010282e8819 */ /* 0x100fe40000001229 */
[----:B------:R-:W-:Y:S02]  /*40a0*/  LEA.HI.SX32 R0, R0, R143, 0x1c ;  /* 0x0000008f00007211 */ /* 0x000fe400078fe2ff */
[----:B------:R-:W-:Y:S02]  /*40b0*/  @!P0 SHF.R.U32.HI R44, RZ, 0x10, R41 ;  /* 0x00000010ff2c8819 */ /* 0x000fe40000011629 */
[----:B------:R-:W-:Y:S01]  /*40c0*/  SHF.R.S32.HI R2, RZ, 0x1f, R0 ;  /* 0x0000001fff027819 */ /* 0x000fe20000011400 */
[----:B------:R-:W-:Y:S01]  /*40d0*/  IMAD.SHL.U32 R71, R0, 0x8, RZ ;  /* 0x0000000800477824 */ /* 0x000fe200078e00ff */
[----:B------:R-:W-:Y:S02]  /*40e0*/  @!P0 SHF.R.U64 R10, R4, 0x10, R5 ;  /* 0x00000010040a8819 */ /* 0x000fe40000001205 */
[----:B------:R-:W-:Y:S02]  /*40f0*/  LEA.HI R0, R2, R0, RZ, 0x3 ;  /* 0x0000000002007211 */ /* 0x000fe400078f18ff */
[----:B------:R-:W-:Y:S02]  /*4100*/  @!P0 SHF.R.U32.HI R38, RZ, 0x10, R43 ;  /* 0x00000010ff268819 */ /* 0x000fe4000001162b */
[----:B------:R-:W-:Y:S01]  /*4110*/  @!P0 PRMT R45, R45, 0x5410, R46 ;  /* 0x000054102d2d8816 */ /* 0x000fe2000000002e */
[----:B------:R-:W-:Y:S01]  /*4120*/  IMAD.SHL.U32 R0, R0, 0x200, RZ ;  /* 0x0000020000007824 */ /* 0x000fe200078e00ff */
[----:B------:R-:W-:Y:S02]  /*4130*/  LOP3.LUT R2, R98, 0x38, R71, 0xf8, !PT ;  /* 0x0000003862027812 */ /* 0x000fe400078ef847 */
[----:B------:R-:W-:Y:S02]  /*4140*/  @!P0 SHF.R.U32.HI R4, RZ, 0x10, R5 ;  /* 0x00000010ff048819 */ /* 0x000fe40000011605 */
[----:B------:R-:W-:Y:S02]  /*4150*/  LOP3.LUT R2, R2, R99, RZ, 0x3c, !PT ;  /* 0x0000006302027212 */ /* 0x000fe400078e3cff */
[----:B------:R-:W-:Y:S02]  /*4160*/  LOP3.LUT R0, R0, 0x7ffff000, RZ, 0xc0, !PT ;  /* 0x7ffff00000007812 */ /* 0x000fe400078ec0ff */
[--C-:B------:R-:W-:Y:S01]  /*4170*/  @!P0 SHF.R.U64 R5, R6, 0x10, R7.reuse ;  /* 0x0000001006058819 */ /* 0x100fe20000001207 */
[----:B-1----:R-:W-:Y:S01]  /*4180*/  @!P0 IMAD.U32 R49, R55, 0x10000, RZ ;  /* 0x0001000037318824 */ /* 0x002fe200078e00ff */
[----:B------:R-:W-:Y:S01]  /*4190*/  IADD3 R0, R2, R0, R100 ;  /* 0x0000000002007210 */ /* 0x000fe20007ffe064 */
[----:B------:R-:W-:Y:S01]  /*41a0*/  IMAD.MOV.U32 R2, RZ, RZ, R7 ;  /* 0x000000ffff027224 */ /* 0x000fe200078e0007 */
[----:B------:R-:W-:Y:S02]  /*41b0*/  @!P0 SHF.R.U64 R40, R42, 0x10, R43 ;  /* 0x000000102a288819 */ /* 0x000fe4000000122b */
[----:B------:R-:W-:Y:S01]  /*41c0*/  @!P0 PRMT R6, R9, 0x5410, R10 ;  /* 0x0000541009068816 */ /* 0x000fe2000000000a */
[----:B------:R-:W-:Y:S01]  /*41d0*/  IMAD.SHL.U32 R0, R0, 0x2, RZ ;  /* 0x0000000200007824 */ /* 0x000fe200078e00ff */
[----:B------:R-:W-:Y:S01]  /*41e0*/  @!P0 PRMT R46, R39, 0x5410, R40 ;  /* 0x00005410272e8816 */ /* 0x000fe20000000028 */
[C---:B------:R-:W-:Y:S01]  /*41f0*/  @!P0 IMAD.U32 R9, R52.reuse, 0x10000, RZ ;  /* 0x0001000034098824 */ /* 0x040fe200078e00ff */
[----:B------:R-:W-:Y:S02]  /*4200*/  @!P0 LOP3.LUT R39, R52, 0xffff0000, RZ, 0xc0, !PT ;  /* 0xffff000034278812 */ /* 0x000fe400078ec0ff */
[----:B--2---:R1:W2:Y:S01]  /*4210*/  LDS.128 R12, [R0+0x6100] ;  /* 0x00610000000c7984 */ /* 0x0042a20000000c00 */
[----:B------:R-:W-:Y:S02]  /*4220*/  @!P0 PRMT R44, R47, 0x5410, R44 ;  /* 0x000054102f2c8816 */ /* 0x000fe4000000002c */
[----:B------:R-:W-:Y:S02]  /*4230*/  @!P0 LOP3.LUT R47, R54, 0xffff0000, RZ, 0xc0, !PT ;  /* 0xffff0000362f8812 */ /* 0x000fe400078ec0ff */
[----:B------:R-:W-:Y:S02]  /*4240*/  @!P0 LOP3.LUT R42, R44, 0xffff0000, RZ, 0xc0, !PT ;  /* 0xffff00002c2a8812 */ /* 0x000fe400078ec0ff */
[----:B------:R-:W-:Y:S02]  /*4250*/  @!P0 LOP3.LUT R51, R55, 0xffff0000, RZ, 0xc0, !PT ;  /* 0xffff000037338812 */ /* 0x000fe400078ec0ff */
[----:B------:R-:W-:Y:S02]  /*4260*/  MOV R41, R43 ;  /* 0x0000002b00297202 */ /* 0x000fe40000000f00 */
[----:B------:R-:W-:Y:S02]  /*4270*/  @!P0 LOP3.LUT R43, R53, 0xffff0000, RZ, 0xc0, !PT ;  /* 0xffff0000352b8812 */ /* 0x000fe400078ec0ff */
[----:B------:R-:W-:Y:S01]  /*4280*/  @!P0 PRMT R50, R41, 0x5410, R38 ;  /* 0x0000541029328816 */ /* 0x000fe20000000026 */
[----:B------:R-:W-:Y:S01]  /*4290*/  @!P0 IMAD.U32 R41, R53, 0x10000, RZ ;  /* 0x0001000035298824 */ /* 0x000fe200078e00ff */
[----:B------:R-:W-:Y:S02]  /*42a0*/  @!P0 LOP3.LUT R38, R45, 0xffff0000, RZ, 0xc0, !PT ;  /* 0xffff00002d268812 */ /* 0x000fe400078ec0ff */
[----:B-1----:R-:W-:Y:S02]  /*42b0*/  @!P0 SHF.R.U32.HI R0, RZ, 0x10, R7 ;  /* 0x00000010ff008819 */ /* 0x002fe40000011607 */
[----:B------:R-:W-:Y:S02]  /*42c0*/  @!P0 PRMT R7, R8, 0x5410, R4 ;  /* 0x0000541008078816 */ /* 0x000fe40000000004 */
[----:B------:R-:W-:Y:S02]  /*42d0*/  @!P0 PRMT R10, R2, 0x5410, R0 ;  /* 0x00005410020a8816 */ /* 0x000fe40000000000 */
[----:B------:R-:W-:Y:S01]  /*42e0*/  @!P0 PRMT R8, R3, 0x5410, R5 ;  /* 0x0000541003088816 */ /* 0x000fe20000000005 */
[----:B------:R-:W-:Y:S01]  /*42f0*/  @!P0 IMAD.U32 R3, R6, 0x10000, RZ ;  /* 0x0001000006038824 */ /* 0x000fe200078e00ff */
[----:B------:R-:W-:Y:S01]  /*4300*/  @!P0 SHF.L.U32 R5, R45, 0x10, RZ ;  /* 0x000000102d058819 */ /* 0x000fe200000006ff */
[----:B------:R-:W-:Y:S01]  /*4310*/  @!P0 IMAD.U32 R45, R54, 0x10000, RZ ;  /* 0x00010000362d8824 */ /* 0x000fe200078e00ff */
[----:B------:R-:W-:Y:S01]  /*4320*/  @!P0 LOP3.LUT R4, R6, 0xffff0000, RZ, 0xc0, !PT ;  /* 0xffff000006048812 */ /* 0x000fe200078ec0ff */
[C---:B--2---:R-:W-:Y:S01]  /*4330*/  @!P0 IMAD.U32 R0, R12.reuse, 0x10000, RZ ;  /* 0x000100000c008824 */ /* 0x044fe200078e00ff */
[----:B------:R-:W-:Y:S03]  /*4340*/  @!P0 LOP3.LUT R2, R12, 0xffff0000, RZ, 0xc0, !PT ;  /* 0xffff00000c028812 */ /* 0x000fe600078ec0ff */
[----:B------:R-:W-:Y:S02]  /*4350*/  @!P0 FMUL.FTZ R6, R0, R5 ;  /* 0x0000000500068220 */ /* 0x000fe40000410000 */
[C---:B------:R-:W-:Y:S02]  /*4360*/  @!P0 FMUL.FTZ R40, R2.reuse, R38 ;  /* 0x0000002602288220 */ /* 0x040fe40000410000 */
[-C--:B------:R-:W-:Y:S02]  /*4370*/  @!P0 FMUL.FTZ R2, R2, R4.reuse ;  /* 0x0000000402028220 */ /* 0x080fe40000410000 */
[----:B------:R-:W-:Y:S01]  /*4380*/  @!P0 FFMA.FTZ R77, R39, R4, -R40 ;  /* 0x00000004274d8223 */ /* 0x000fe20000010828 */
[----:B------:R-:W-:Y:S01]  /*4390*/  @!P0 LOP3.LUT R4, R13, 0xffff0000, RZ, 0xc0, !PT ;  /* 0xffff00000d048812 */ /* 0x000fe200078ec0ff */
[-C--:B------:R-:W-:Y:S01]  /*43a0*/  @!P0 FMUL.FTZ R0, R0, R3.reuse ;  /* 0x0000000300008220 */ /* 0x080fe20000410000 */
[----:B------:R-:W-:Y:S01]  /*43b0*/  @!P0 SHF.L.U32 R40, R44, 0x10, RZ ;  /* 0x000000102c288819 */ /* 0x000fe200000006ff */
[----:B------:R-:W-:Y:S01]  /*43c0*/  @!P0 FFMA.FTZ R78, R9, R3, -R6 ;  /* 0x00000003094e8223 */ /* 0x000fe20000010806 */
[----:B------:R-:W-:Y:S01]  /*43d0*/  @!P0 LOP3.LUT R6, R7, 0xffff0000, RZ, 0xc0, !PT ;  /* 0xffff000007068812 */ /* 0x000fe200078ec0ff */
[----:B------:R-:W-:Y:S01]  /*43e0*/  @!P0 IMAD.U32 R3, R13, 0x10000, RZ ;  /* 0x000100000d038824 */ /* 0x000fe200078e00ff */
[C---:B------:R-:W-:Y:S01]  /*43f0*/  @!P0 SHF.L.U32 R44, R46.reuse, 0x10, RZ ;  /* 0x000000102e2c8819 */ /* 0x040fe200000006ff */
[----:B------:R-:W-:Y:S01]  /*4400*/  @!P0 FFMA.FTZ R0, R5, R9, R0 ;  /* 0x0000000905008223 */ /* 0x000fe20000010000 */
[----:B------:R-:W-:Y:S01]  /*4410*/  @!P0 LOP3.LUT R46, R46, 0xffff0000, RZ, 0xc0, !PT ;  /* 0xffff00002e2e8812 */ /* 0x000fe200078ec0ff */
[C---:B------:R-:W-:Y:S02]  /*4420*/  @!P0 FMUL.FTZ R9, R4.reuse, R42 ;  /* 0x0000002a04098220 */ /* 0x040fe40000410000 */
[----:B------:R-:W-:Y:S02]  /*4430*/  @!P0 IMAD.U32 R5, R7, 0x10000, RZ ;  /* 0x0001000007058824 */ /* 0x000fe400078e00ff */
[----:B------:R-:W-:Y:S02]  /*4440*/  @!P0 FMUL.FTZ R7, R3, R40 ;  /* 0x0000002803078220 */ /* 0x000fe40000410000 */
[-C--:B------:R-:W-:Y:S02]  /*4450*/  @!P0 FMUL.FTZ R4, R4, R6.reuse ;  /* 0x0000000604048220 */ /* 0x080fe40000410000 */
[----:B------:R-:W-:Y:S01]  /*4460*/  @!P0 FFMA.FTZ R75, R43, R6, -R9 ;  /* 0x000000062b4b8223 */ /* 0x000fe20000010809 */
[C---:B------:R-:W-:Y:S01]  /*4470*/  @!P0 LOP3.LUT R6, R14.reuse, 0xffff0000, RZ, 0xc0, !PT ;  /* 0xffff00000e068812 */ /* 0x040fe200078ec0ff */
[-C--:B------:R-:W-:Y:S02]  /*4480*/  @!P0 FMUL.FTZ R3, R3, R5.reuse ;  /* 0x0000000503038220 */ /* 0x080fe40000410000 */
[----:B------:R-:W-:Y:S02]  /*4490*/  @!P0 FFMA.FTZ R76, R41, R5, -R7 ;  /* 0x00000005294c8223 */ /* 0x000fe40000010807 */
[----:B------:R-:W-:Y:S02]  /*44a0*/  @!P0 IMAD.U32 R5, R14, 0x10000, RZ ;  /* 0x000100000e058824 */ /* 0x000fe400078e00ff */
[C---:B------:R-:W-:Y:S01]  /*44b0*/  @!P0 IMAD.U32 R7, R8.reuse, 0x10000, RZ ;  /* 0x0001000008078824 */ /* 0x040fe200078e00ff */
[----:B------:R-:W-:Y:S01]  /*44c0*/  @!P0 LOP3.LUT R8, R8, 0xffff0000, RZ, 0xc0, !PT ;  /* 0xffff000008088812 */ /* 0x000fe200078ec0ff */
[----:B------:R-:W-:Y:S02]  /*44d0*/  @!P0 FMUL.FTZ R48, R6, R46 ;  /* 0x0000002e06308220 */ /* 0x000fe40000410000 */
[----:B------:R-:W-:Y:S02]  /*44e0*/  @!P0 FMUL.FTZ R9, R5, R44 ;  /* 0x0000002c05098220 */ /* 0x000fe40000410000 */
[----:B------:R-:W-:Y:S01]  /*44f0*/  @!P0 FFMA.FTZ R2, R38, R39, R2 ;  /* 0x0000002726028223 */ /* 0x000fe20000010002 */
[----:B------:R-:W-:Y:S01]  /*4500*/  @!P0 F2FP.BF16.PACK_AB R38, R77, R78 ;  /* 0x0000004e4d26823e */ /* 0x000fe200000010ff */
[----:B------:R-:W-:Y:S01]  /*4510*/  @!P0 FFMA.FTZ R73, R47, R8, -R48 ;  /* 0x000000082f498223 */ /* 0x000fe20000010830 */
[C---:B------:R-:W-:Y:S01]  /*4520*/  @!P0 SHF.L.U32 R48, R50.reuse, 0x10, RZ ;  /* 0x0000001032308819 */ /* 0x040fe200000006ff */
[-C--:B------:R-:W-:Y:S01]  /*4530*/  @!P0 FMUL.FTZ R5, R5, R7.reuse ;  /* 0x0000000705058220 */ /* 0x080fe20000410000 */
[----:B------:R-:W-:Y:S01]  /*4540*/  @!P0 LOP3.LUT R50, R50, 0xffff0000, RZ, 0xc0, !PT ;  /* 0xffff000032328812 */ /* 0x000fe200078ec0ff */
[----:B------:R-:W-:Y:S01]  /*4550*/  @!P0 FFMA.FTZ R74, R45, R7, -R9 ;  /* 0x000000072d4a8223 */ /* 0x000fe20000010809 */
[----:B------:R-:W-:Y:S01]  /*4560*/  @!P0 F2FP.BF16.PACK_AB R39, R75, R76 ;  /* 0x0000004c4b27823e */ /* 0x000fe200000010ff */
[----:B------:R-:W-:Y:S01]  /*4570*/  @!P0 FMUL.FTZ R6, R6, R8 ;  /* 0x0000000806068220 */ /* 0x000fe20000410000 */
[C---:B------:R-:W-:Y:S01]  /*4580*/  @!P0 LOP3.LUT R8, R15.reuse, 0xffff0000, RZ, 0xc0, !PT ;  /* 0xffff00000f088812 */ /* 0x040fe200078ec0ff */
[----:B------:R-:W-:Y:S01]  /*4590*/  @!P0 IMAD.U32 R7, R15, 0x10000, RZ ;  /* 0x000100000f078824 */ /* 0x000fe200078e00ff */
[----:B------:R-:W-:Y:S01]  /*45a0*/  @!P0 MOV R53, R39 ;  /* 0x0000002700358202 */ /* 0x000fe20000000f00 */
[C---:B------:R-:W-:Y:S01]  /*45b0*/  @!P0 IMAD.U32 R9, R10.reuse, 0x10000, RZ ;  /* 0x000100000a098824 */ /* 0x040fe200078e00ff */
[----:B------:R-:W-:Y:S01]  /*45c0*/  @!P0 LOP3.LUT R10, R10, 0xffff0000, RZ, 0xc0, !PT ;  /* 0xffff00000a0a8812 */ /* 0x000fe200078ec0ff */
[----:B------:R-:W-:Y:S01]  /*45d0*/  @!P0 FFMA.FTZ R3, R40, R41, R3 ;  /* 0x0000002928038223 */ /* 0x000fe20000010003 */
[----:B------:R-:W-:Y:S01]  /*45e0*/  @!P0 F2FP.BF16.PACK_AB R0, R2, R0 ;  /* 0x000000000200823e */ /* 0x000fe200000010ff */
[----:B------:R-:W-:Y:S02]  /*45f0*/  @!P0 FFMA.FTZ R4, R42, R43, R4 ;  /* 0x0000002b2a048223 */ /* 0x000fe40000010004 */
[C---:B------:R-:W-:Y:S01]  /*4600*/  @!P0 FMUL.FTZ R70, R7.reuse, R48 ;  /* 0x0000003007468220 */ /* 0x040fe20000410000 */
[----:B------:R-:W-:Y:S01]  /*4610*/  @!P0 MOV R12, R0 ;  /* 0x00000000000c8202 */ /* 0x000fe20000000f00 */
[----:B------:R-:W-:Y:S01]  /*4620*/  @!P0 FMUL.FTZ R7, R7, R9 ;  /* 0x0000000907078220 */ /* 0x000fe20000410000 */
[----:B------:R-:W-:Y:S01]  /*4630*/  @!P0 F2FP.BF16.PACK_AB R3, R4, R3 ;  /* 0x000000030403823e */ /* 0x000fe200000010ff */
[----:B------:R-:W-:Y:S02]  /*4640*/  @!P0 FFMA.FTZ R5, R44, R45, R5 ;  /* 0x0000002d2c058223 */ /* 0x000fe40000010005 */
[C---:B------:R-:W-:Y:S02]  /*4650*/  @!P0 FMUL.FTZ R72, R8.reuse, R50 ;  /* 0x0000003208488220 */ /* 0x040fe40000410000 */
[-C--:B------:R-:W-:Y:S02]  /*4660*/  @!P0 FMUL.FTZ R8, R8, R10.reuse ;  /* 0x0000000a08088220 */ /* 0x080fe40000410000 */
[----:B------:R-:W-:Y:S02]  /*4670*/  @!P0 FFMA.FTZ R6, R46, R47, R6 ;  /* 0x0000002f2e068223 */ /* 0x000fe40000010006 */
[----:B------:R-:W-:Y:S02]  /*4680*/  @!P0 FFMA.FTZ R7, R48, R49, R7 ;  /* 0x0000003130078223 */ /* 0x000fe40000010007 */
[----:B------:R-:W-:Y:S01]  /*4690*/  @!P0 FFMA.FTZ R70, R49, R9, -R70 ;  /* 0x0000000931468223 */ /* 0x000fe20000010846 */
[----:B------:R-:W-:Y:S01]  /*46a0*/  @!P0 F2FP.BF16.PACK_AB R5, R6, R5 ;  /* 0x000000050605823e */ /* 0x000fe200000010ff */
[----:B------:R-:W-:Y:S01]  /*46b0*/  @!P0 FFMA.FTZ R72, R51, R10, -R72 ;  /* 0x0000000a33488223 */ /* 0x000fe20000010848 */
[----:B------:R-:W-:Y:S01]  /*46c0*/  @!P0 F2FP.BF16.PACK_AB R10, R73, R74 ;  /* 0x0000004a490a823e */ /* 0x000fe200000010ff */
        /* <DEDUP_REMOVED lines=15> */
.L_x_347:
[----:B------:R-:W-:Y:S05]  /*47c0*/  BSYNC B0 ;  /* 0x0000000000007941 */ /* 0x000fea0003800000 */
.L_x_346:
        /* <DEDUP_REMOVED lines=8> */
[----:B-1----:R-:W-:Y:S04]  /*4850*/  SHF.R.S32.HI R2, RZ, 0x1f, R0 ;  /* 0x0000001fff027819 */ /* 0x002fe80000011400 */
        /* <DEDUP_REMOVED lines=8> */
[----:B------:R-:W-:Y:S02]  /*48e0*/  @!P0 PRMT R6, R11, 0x5432, R3 ;  /* 0x000054320b068816 */ /* 0x000fe40000000003 */
[----:B------:R-:W-:Y:S01]  /*48f0*/  @!P0 PRMT R16, R64, 0x5432, R7 ;  /* 0x0000543240108816 */ /* 0x000fe20000000007 */
[----:B------:R-:W-:Y:S01]  /*4900*/  IMAD.SHL.U32 R0, R0, 0x200, RZ ;  /* 0x0000020000007824 */ /* 0x000fe200078e00ff */
[----:B------:R-:W-:Y:S02]  /*4910*/  LOP3.LUT R2, R98, 0x38, R53, 0xf8, !PT ;  /* 0x0000003862027812 */ /* 0x000fe400078ef835 */
[--C-:B------:R-:W-:Y:S02]  /*4920*/  @!P0 SHF.R.U32.HI R8, RZ, 0x10, R59.reuse ;  /* 0x00000010ff088819 */ /* 0x100fe4000001163b */
[----:B------:R-:W-:Y:S02]  /*4930*/  LOP3.LUT R2, R2, R99, RZ, 0x3c, !PT ;  /* 0x0000006302027212 */ /* 0x000fe400078e3cff */
[----:B------:R-:W-:Y:S02]  /*4940*/  LOP3.LUT R0, R0, 0x7ffff000, RZ, 0xc0, !PT ;  /* 0x7ffff00000007812 */ /* 0x000fe400078ec0ff */
[----:B------:R-:W-:Y:S01]  /*4950*/  @!P0 SHF.R.U64 R9, R58, 0x10, R59 ;  /* 0x000000103a098819 */ /* 0x000fe2000000123b */
[----:B-----5:R-:W-:Y:S01]  /*4960*/  @!P0 IMAD.U32 R43, R51, 0x10000, RZ ;  /* 0x00010000332b8824 */ /* 0x020fe200078e00ff */
[----:B------:R-:W-:Y:S02]  /*4970*/  IADD3 R0, R2, R0, R100 ;  /* 0x0000000002007210 */ /* 0x000fe40007ffe064 */
[----:B------:R-:W-:Y:S02]  /*4980*/  @!P0 SHF.R.U32.HI R2, RZ, 0x10, R17 ;  /* 0x00000010ff028819 */ /* 0x000fe40000011611 */
[----:B------:R-:W-:Y:S01]  /*4990*/  @!P0 PRMT R17, R64, 0x5410, R4 ;  /* 0x0000541040118816 */ /* 0x000fe20000000004 */
[----:B------:R-:W-:Y:S01]  /*49a0*/  IMAD.SHL.U32 R0, R0, 0x2, RZ ;  /* 0x0000000200007824 */ /* 0x000fe200078e00ff */
[----:B------:R-:W-:Y:S02]  /*49b0*/  @!P0 SHF.R.U32.HI R5, RZ, 0x10, R19 ;  /* 0x00000010ff058819 */ /* 0x000fe40000011613 */
[----:B------:R-:W-:Y:S01]  /*49c0*/  @!P0 PRMT R4, R11, 0x5410, R2 ;  /* 0x000054100b048816 */ /* 0x000fe20000000002 */
[----:B------:R-:W-:Y:S01]  /*49d0*/  @!P0 IMAD.U32 R7, R17, 0x10000, RZ ;  /* 0x0001000011078824 */ /* 0x000fe200078e00ff */
[----:B--2---:R1:W2:Y:S01]  /*49e0*/  LDS.128 R12, [R0+0x6100] ;  /* 0x00610000000c7984 */ /* 0x0042a20000000c00 */
[----:B------:R-:W-:Y:S01]  /*49f0*/  @!P0 IMAD.U32 R2, R6, 0x10000, RZ ;  /* 0x0001000006028824 */ /* 0x000fe200078e00ff */
[C---:B------:R-:W-:Y:S02]  /*4a00*/  @!P0 PRMT R11, R65.reuse, 0x5410, R8 ;  /* 0x00005410410b8816 */ /* 0x040fe40000000008 */
[----:B------:R-:W-:Y:S01]  /*4a10*/  @!P0 PRMT R8, R28, 0x5410, R5 ;  /* 0x000054101c088816 */ /* 0x000fe20000000005 */
[----:B------:R-:W-:Y:S01]  /*4a20*/  @!P0 IMAD.U32 R5, R4, 0x10000, RZ ;  /* 0x0001000004058824 */ /* 0x000fe200078e00ff */
[----:B------:R-:W-:Y:S01]  /*4a30*/  @!P0 PRMT R41, R65, 0x5432, R9 ;  /* 0x0000543241298816 */ /* 0x000fe20000000009 */
[----:B------:R-:W-:Y:S01]  /*4a40*/  @!P0 IMAD.U32 R9, R48, 0x10000, RZ ;  /* 0x0001000030098824 */ /* 0x000fe200078e00ff */
[----:B------:R-:W-:Y:S01]  /*4a50*/  @!P0 LOP3.LUT R6, R6, 0xffff0000, RZ, 0xc0, !PT ;  /* 0xffff000006068812 */ /* 0x000fe200078ec0ff */
[C---:B------:R-:W-:Y:S01]  /*4a60*/  @!P0 IMAD.U32 R42, R11.reuse, 0x10000, RZ ;  /* 0x000100000b2a8824 */ /* 0x040fe200078e00ff */
[----:B------:R-:W-:Y:S02]  /*4a70*/  @!P0 LOP3.LUT R44, R11, 0xffff0000, RZ, 0xc0, !PT ;  /* 0xffff00000b2c8812 */ /* 0x000fe400078ec0ff */
[----:B------:R-:W-:Y:S02]  /*4a80*/  @!P0 LOP3.LUT R45, R51, 0xffff0000, RZ, 0xc0, !PT ;  /* 0xffff0000332d8812 */ /* 0x000fe400078ec0ff */
[----:B------:R-:W-:Y:S02]  /*4a90*/  @!P0 SHF.L.U32 R40, R50, 0x10, RZ ;  /* 0x0000001032288819 */ /* 0x000fe400000006ff */
[----:B-1----:R-:W-:Y:S01]  /*4aa0*/  @!P0 SHF.R.U64 R0, R18, 0x10, R19 ;  /* 0x0000001012008819 */ /* 0x002fe20000001213 */
[----:B------:R-:W-:Y:S01]  /*4ab0*/  @!P0 IMAD.U32 R18, R16, 0x10000, RZ ;  /* 0x0001000010128824 */ /* 0x000fe200078e00ff */
[----:B------:R-:W-:Y:S02]  /*4ac0*/  @!P0 SHF.L.U32 R19, R49, 0x10, RZ ;  /* 0x0000001031138819 */ /* 0x000fe400000006ff */
[----:B------:R-:W-:Y:S01]  /*4ad0*/  @!P0 PRMT R10, R28, 0x5432, R0 ;  /* 0x000054321c0a8816 */ /* 0x000fe20000000000 */
[----:B--2---:R-:W-:Y:S01]  /*4ae0*/  @!P0 IMAD.U32 R3, R13, 0x10000, RZ ;  /* 0x000100000d038824 */ /* 0x004fe200078e00ff */
[----:B------:R-:W-:Y:S03]  /*4af0*/  @!P0 SHF.L.U32 R0, R12, 0x10, RZ ;  /* 0x000000100c008819 */ /* 0x000fe600000006ff */
[----:B------:R-:W-:Y:S02]  /*4b00*/  @!P0 FMUL.FTZ R38, R3, R18 ;  /* 0x0000001203268220 */ /* 0x000fe40000410000 */
[C---:B------:R-:W-:Y:S02]  /*4b10*/  @!P0 FMUL.FTZ R28, R0.reuse, R7 ;  /* 0x00000007001c8220 */ /* 0x040fe40000410000 */
[-C--:B------:R-:W-:Y:S02]  /*4b20*/  @!P0 FMUL.FTZ R0, R0, R2.reuse ;  /* 0x0000000200008220 */ /* 0x080fe40000410000 */
[----:B------:R-:W-:Y:S01]  /*4b30*/  @!P0 FFMA.FTZ R58, R9, R2, -R28 ;  /* 0x00000002093a8223 */ /* 0x000fe2000001081c */
[----:B------:R-:W-:Y:S01]  /*4b40*/  @!P0 LOP3.LUT R28, R16, 0xffff0000, RZ, 0xc0, !PT ;  /* 0xffff0000101c8812 */ /* 0x000fe200078ec0ff */
[----:B------:R-:W-:Y:S01]  /*4b50*/  @!P0 FFMA.FTZ R0, R7, R9, R0 ;  /* 0x0000000907008223 */ /* 0x000fe20000010000 */
[----:B------:R-:W-:Y:S01]  /*4b60*/  @!P0 LOP3.LUT R2, R13, 0xffff0000, RZ, 0xc0, !PT ;  /* 0xffff00000d028812 */ /* 0x000fe200078ec0ff */
[-C--:B------:R-:W-:Y:S01]  /*4b70*/  @!P0 FMUL.FTZ R3, R3, R5.reuse ;  /* 0x0000000503038220 */ /* 0x080fe20000410000 */
[----:B------:R-:W-:Y:S01]  /*4b80*/  @!P0 LOP3.LUT R16, R17, 0xffff0000, RZ, 0xc0, !PT ;  /* 0xffff000011108812 */ /* 0x000fe200078ec0ff */
[----:B------:R-:W-:Y:S01]  /*4b90*/  @!P0 FFMA.FTZ R57, R19, R5, -R38 ;  /* 0x0000000513398223 */ /* 0x000fe20000010826 */
[----:B------:R-:W-:Y:S01]  /*4ba0*/  @!P0 LOP3.LUT R5, R12, 0xffff0000, RZ, 0xc0, !PT ;  /* 0xffff00000c058812 */ /* 0x000fe200078ec0ff */
[----:B------:R-:W-:Y:S01]  /*4bb0*/  @!P0 FMUL.FTZ R9, R2, R28 ;  /* 0x0000001c02098220 */ /* 0x000fe20000410000 */
[----:B------:R-:W-:Y:S02]  /*4bc0*/  @!P0 LOP3.LUT R7, R4, 0xffff0000, RZ, 0xc0, !PT ;  /* 0xffff000004078812 */ /* 0x000fe400078ec0ff */
[----:B------:R-:W-:Y:S01]  /*4bd0*/  @!P0 LOP3.LUT R38, R49, 0xffff0000, RZ, 0xc0, !PT ;  /* 0xffff000031268812 */ /* 0x000fe200078ec0ff */
[C---:B------:R-:W-:Y:S01]  /*4be0*/  @!P0 FMUL.FTZ R39, R5.reuse, R16 ;  /* 0x0000001005278220 */ /* 0x040fe20000410000 */
[----:B------:R-:W-:Y:S01]  /*4bf0*/  @!P0 LOP3.LUT R17, R48, 0xffff0000, RZ, 0xc0, !PT ;  /* 0xffff000030118812 */ /* 0x000fe200078ec0ff */
[-C--:B------:R-:W-:Y:S02]  /*4c00*/  @!P0 FMUL.FTZ R4, R2, R7.reuse ;  /* 0x0000000702048220 */ /* 0x080fe40000410000 */
[-C--:B------:R-:W-:Y:S01]  /*4c10*/  @!P0 FMUL.FTZ R2, R5, R6.reuse ;  /* 0x0000000605028220 */ /* 0x080fe20000410000 */
[C---:B------:R-:W-:Y:S01]  /*4c20*/  @!P0 LOP3.LUT R5, R15.reuse, 0xffff0000, RZ, 0xc0, !PT ;  /* 0xffff00000f058812 */ /* 0x040fe200078ec0ff */
[----:B------:R-:W-:Y:S02]  /*4c30*/  @!P0 FFMA.FTZ R56, R38, R7, -R9 ;  /* 0x0000000726388223 */ /* 0x000fe40000010809 */
[----:B------:R-:W-:Y:S02]  /*4c40*/  @!P0 IMAD.U32 R7, R15, 0x10000, RZ ;  /* 0x000100000f078824 */ /* 0x000fe400078e00ff */
[----:B------:R-:W-:Y:S01]  /*4c50*/  @!P0 FFMA.FTZ R55, R17, R6, -R39 ;  /* 0x0000000611378223 */ /* 0x000fe20000010827 */
[C---:B------:R-:W-:Y:S01]  /*4c60*/  @!P0 LOP3.LUT R6, R8.reuse, 0xffff0000, RZ, 0xc0, !PT ;  /* 0xffff000008068812 */ /* 0x040fe200078ec0ff */
[----:B------:R-:W-:Y:S02]  /*4c70*/  @!P0 IMAD.U32 R9, R8, 0x10000, RZ ;  /* 0x0001000008098824 */ /* 0x000fe400078e00ff */
[----:B------:R-:W-:Y:S02]  /*4c80*/  @!P0 FMUL.FTZ R8, R7, R42 ;  /* 0x0000002a07088220 */ /* 0x000fe40000410000 */
[----:B------:R-:W-:Y:S02]  /*4c90*/  @!P0 FMUL.FTZ R11, R5, R44 ;  /* 0x0000002c050b8220 */ /* 0x000fe40000410000 */
[-C--:B------:R-:W-:Y:S02]  /*4ca0*/  @!P0 FFMA.FTZ R54, R43, R9.reuse, -R8 ;  /* 0x000000092b368223 */ /* 0x080fe40000010808 */
[-C--:B------:R-:W-:Y:S02]  /*4cb0*/  @!P0 FMUL.FTZ R8, R5, R6.reuse ;  /* 0x0000000605088220 */ /* 0x080fe40000410000 */
[----:B------:R-:W-:Y:S01]  /*4cc0*/  @!P0 FFMA.FTZ R52, R45, R6, -R11 ;  /* 0x000000062d348223 */ /* 0x000fe2000001080b */
[C---:B------:R-:W-:Y:S01]  /*4cd0*/  @!P0 LOP3.LUT R6, R14.reuse, 0xffff0000, RZ, 0xc0, !PT ;  /* 0xffff00000e068812 */ /* 0x040fe200078ec0ff */
[C---:B------:R-:W-:Y:S01]  /*4ce0*/  @!P0 IMAD.U32 R39, R41.reuse, 0x10000, RZ ;  /* 0x0001000029278824 */ /* 0x040fe200078e00ff */
[----:B------:R-:W-:Y:S01]  /*4cf0*/  @!P0 LOP3.LUT R41, R41, 0xffff0000, RZ, 0xc0, !PT ;  /* 0xffff000029298812 */ /* 0x000fe200078ec0ff */
[----:B------:R-:W-:Y:S02]  /*4d00*/  @!P0 IMAD.U32 R5, R14, 0x10000, RZ ;  /* 0x000100000e058824 */ /* 0x000fe400078e00ff */
[C---:B------:R-:W-:Y:S02]  /*4d10*/  @!P0 IMAD.U32 R11, R10.reuse, 0x10000, RZ ;  /* 0x000100000a0b8824 */ /* 0x040fe400078e00ff */
[----:B------:R-:W-:Y:S01]  /*4d20*/  @!P0 FMUL.FTZ R7, R7, R9 ;  /* 0x0000000907078220 */ /* 0x000fe20000410000 */
[----:B------:R-:W-:Y:S01]  /*4d30*/  @!P0 LOP3.LUT R9, R10, 0xffff0000, RZ, 0xc0, !PT ;  /* 0xffff00000a098812 */ /* 0x000fe200078ec0ff */
[----:B------:R-:W-:Y:S01]  /*4d40*/  @!P0 FFMA.FTZ R2, R16, R17, R2 ;  /* 0x0000001110028223 */ /* 0x000fe20000010002 */
[----:B------:R-:W-:Y:S01]  /*4d50*/  @!P0 LOP3.LUT R10, R50, 0xffff0000, RZ, 0xc0, !PT ;  /* 0xffff0000320a8812 */ /* 0x000fe200078ec0ff */
[----:B------:R-:W-:Y:S01]  /*4d60*/  @!P0 FMUL.FTZ R46, R5, R39 ;  /* 0x00000027052e8220 */ /* 0x000fe20000410000 */
[----:B------:R-:W-:Y:S01]  /*4d70*/  @!P0 F2FP.BF16.PACK_AB R16, R55, R58 ;  /* 0x0000003a3710823e */ /* 0x000fe200000010ff */
[----:B------:R-:W-:Y:S01]  /*4d80*/  @!P0 FMUL.FTZ R5, R5, R11 ;  /* 0x0000000b05058220 */ /* 0x000fe20000410000 */
[----:B------:R-:W-:Y:S01]  /*4d90*/  @!P0 F2FP.BF16.PACK_AB R0, R2, R0 ;  /* 0x000000000200823e */ /* 0x000fe200000010ff */
[----:B------:R-:W-:Y:S01]  /*4da0*/  @!P0 FFMA.FTZ R3, R18, R19, R3 ;  /* 0x0000001312038223 */ /* 0x000fe20000010003 */
[----:B------:R-:W-:Y:S01]  /*4db0*/  @!P0 F2FP.BF16.PACK_AB R17, R56, R57 ;  /* 0x000000393811823e */ /* 0x000fe200000010ff */
[C---:B------:R-:W-:Y:S02]  /*4dc0*/  @!P0 FMUL.FTZ R47, R6.reuse, R41 ;  /* 0x00000029062f8220 */ /* 0x040fe40000410000 */
[----:B------:R-:W-:Y:S01]  /*4dd0*/  @!P0 FMUL.FTZ R6, R6, R9 ;  /* 0x0000000906068220 */ /* 0x000fe20000410000 */
[----:B------:R-:W-:Y:S01]  /*4de0*/  @!P0 MOV R49, R17 ;  /* 0x0000001100318202 */ /* 0x000fe20000000f00 */
[----:B------:R-:W-:Y:S02]  /*4df0*/  @!P0 FFMA.FTZ R4, R28, R38, R4 ;  /* 0x000000261c048223 */ /* 0x000fe40000010004 */
[----:B------:R-:W-:Y:S02]  /*4e00*/  @!P0 FFMA.FTZ R5, R39, R40, R5 ;  /* 0x0000002827058223 */ /* 0x000fe40000010005 */
[----:B------:R-:W-:Y:S01]  /*4e10*/  @!P0 FFMA.FTZ R6, R41, R10, R6 ;  /* 0x0000000a29068223 */ /* 0x000fe20000010006 */
[----:B------:R-:W-:Y:S01]  /*4e20*/  @!P0 F2FP.BF16.PACK_AB R3, R4, R3 ;  /* 0x000000030403823e */ /* 0x000fe200000010ff */
        /* <DEDUP_REMOVED lines=10> */
[----:B------:R-:W-:Y:S01]  /*4ed0*/  @!P0 IMAD.MOV.U32 R12, RZ, RZ, R0 ;  /* 0x000000ffff0c8224 */ /* 0x000fe200078e0000 */
[----:B------:R-:W-:Y:S01]  /*4ee0*/  @!P0 MOV R14, R5 ;  /* 0x00000005000e8202 */ /* 0x000fe20000000f00 */
[----:B------:R-:W-:Y:S02]  /*4ef0*/  @!P0 IMAD.MOV.U32 R50, RZ, RZ, R9 ;  /* 0x000000ffff328224 */ /* 0x000fe400078e0009 */
[----:B------:R-:W-:Y:S02]  /*4f00*/  @!P0 IMAD.MOV.U32 R13, RZ, RZ, R3 ;  /* 0x000000ffff0d8224 */ /* 0x000fe400078e0003 */
[----:B------:R-:W-:Y:S01]  /*4f10*/  @!P0 IMAD.MOV.U32 R15, RZ, RZ, R7 ;  /* 0x000000ffff0f8224 */ /* 0x000fe200078e0007 */
[----:B----4-:R-:W-:Y:S05]  /*4f20*/  IADD3 R2, P0, R68, R131, RZ ;  /* 0x0000008344027210 */ /* 0x010fea0007f1e0ff */
[----:B---3--:R-:W-:Y:S01]  /*4f30*/  IMAD.X R3, R69, 0x1, R132, P0 ;  /* 0x0000000145037824 */ /* 0x008fe200000e0684 */
[C---:B------:R-:W-:Y:S04]  /*4f40*/  ISETP.GE.AND P0, PT, R53.reuse, c[0x0][0x1d4], PT ;  /* 0x0000750035007a0c */ /* 0x040fe80003f06270 */
[----:B------:R1:W-:Y:S09]  /*4f50*/  ST.E.128 [R2.64], R48 ;  /* 0x0000003002007985 */ /* 0x0003f2000c101d06 */
[----:B------:R-:W-:Y:S05]  /*4f60*/  @!P0 IMAD.WIDE R4, R53, 0x2, R68 ;  /* 0x0000000235048825 */ /* 0x000fea00078e0244 */
[----:B------:R1:W-:Y:S02]  /*4f70*/  @!P0 ST.E.128 [R4.64], R12 ;  /* 0x0000000c04008985 */ /* 0x0003e4000c101d06 */
.L_x_349:
[----:B------:R-:W-:Y:S05]  /*4f80*/  BSYNC B0 ;  /* 0x0000000000007941 */ /* 0x000fea0003800000 */
.L_x_348:
[----:B------:R-:W-:Y:S11]  /*4f90*/  ISETP.GE.AND P0, PT, R26, c[0x0][0x1d4], PT ;  /* 0x000075001a007a0c */ /* 0x000ff60003f06270 */
[----:B------:R-:W-:Y:S02]  /*4fa0*/  @!UPT UIADD3 URZ, URZ, URZ, URZ ;  /* 0x0000003f3f3ff290 */ /* 0x000fe4000fffe03f */
[----:B------:R-:W-:-:S05]  /*4fb0*/  @P0 BRA `(.L_x_333) ;  /* 0x00000a1000000947 */ /* 0x000fca0003800000 */
[----:B------:R-:W-:Y:S01]  /*4fc0*/  ISETP.NE.AND P1, PT, R148, RZ, PT ;  /* 0x000000ff9400720c */ /* 0x000fe20003f25270 */
[----:B------:R-:W5:Y:S01]  /*4fd0*/  LDS.128 R40, [R113+0x6100] ;  /* 0x0061000071287984 */ /* 0x000f620000000c00 */
[----:B-1--4-:R-:W-:Y:S02]  /*4fe0*/  IADD3 R52, P0, R68, R129, RZ ;  /* 0x0000008144347210 */ /* 0x012fe40007f1e0ff */
[----:B------:R-:W-:Y:S03]  /*4ff0*/  SEL R0, R154, R152, !P1 ;  /* 0x000000989a007207 */ /* 0x000fe60004800000 */
[----:B---3--:R-:W-:Y:S01]  /*5000*/  IMAD.X R53, R69, 0x1, R130, P0 ;  /* 0x0000000145357824 */ /* 0x008fe200000e0682 */
[----:B------:R-:W-:Y:S02]  /*5010*/  SHF.R.S32.HI R2, RZ, 0x1f, R0 ;  /* 0x0000001fff027819 */ /* 0x000fe40000011400 */
[----:B------:R-:W-:Y:S02]  /*5020*/  ISETP.GE.AND P0, PT, R26, c[0x0][0x27c], PT ;  /* 0x00009f001a007a0c */ /* 0x000fe40003f06270 */
[----:B------:R-:W-:Y:S04]  /*5030*/  LEA.HI R0, R2, R0, RZ, 0x4 ;  /* 0x0000000002007211 */ /* 0x000fe800078f20ff */
[----:B------:R-:W-:Y:S04]  /*5040*/  LEA.HI.SX32 R0, R0, R134, 0x1c ;  /* 0x0000008600007211 */ /* 0x000fe800078fe2ff */
[----:B------:R-:W-:Y:S01]  /*5050*/  SHF.R.S32.HI R2, RZ, 0x1f, R0 ;  /* 0x0000001fff027819 */ /* 0x000fe20000011400 */
[----:B------:R-:W-:Y:S02]  /*5060*/  IMAD.SHL.U32 R46, R0, 0x8, RZ ;  /* 0x00000008002e7824 */ /* 0x000fe400078e00ff */
[----:B------:R-:W-:Y:S02]  /*5070*/  @!P0 SHF.R.U64 R3, R22, 0x10, R23 ;  /* 0x0000001016038819 */ /* 0x000fe40000001217 */
[----:B------:R-:W-:Y:S02]  /*5080*/  LEA.HI R0, R2, R0, RZ, 0x3 ;  /* 0x0000000002007211 */ /* 0x000fe400078f18ff */
[----:B------:R-:W-:Y:S02]  /*5090*/  @!P0 SHF.R.U64 R9, R62, 0x10, R63 ;  /* 0x000000103e098819 */ /* 0x000fe4000000123f */
[----:B------:R-:W-:Y:S01]  /*50a0*/  @!P0 SHF.R.U32.HI R5, RZ, 0x10, R23 ;  /* 0x00000010ff058819 */ /* 0x000fe20000011617 */
        /* <DEDUP_REMOVED lines=9> */
[----:B------:R-:W-:Y:S01]  /*5140*/  @!P0 LOP3.LUT R39, R43, 0xffff0000, RZ, 0xc0, !PT ;  /* 0xffff00002b278812 */ /* 0x000fe200078ec0ff */
[----:B------:R-:W-:Y:S01]  /*5150*/  @!P0 IMAD.U32 R22, R28, 0x10000, RZ ;  /* 0x000100001c168824 */ /* 0x000fe200078e00ff */
[----:B------:R-:W-:Y:S01]  /*5160*/  @!P0 SHF.R.U32.HI R2, RZ, 0x10, R21 ;  /* 0x00000010ff028819 */ /* 0x000fe20000011615 */
[----:B------:R-:W-:Y:S01]  /*5170*/  IMAD.SHL.U32 R0, R0, 0x2, RZ ;  /* 0x0000000200007824 */ /* 0x000fe200078e00ff */
[----:B------:R-:W-:Y:S01]  /*5180*/  @!P0 SHF.R.U32.HI R8, RZ, 0x10, R63 ;  /* 0x00000010ff088819 */ /* 0x000fe2000001163f */
[----:B------:R-:W-:Y:S01]  /*5190*/  @!P0 IMAD.U32 R23, R42, 0x10000, RZ ;  /* 0x000100002a178824 */ /* 0x000fe200078e00ff */
[----:B------:R-:W-:Y:S02]  /*51a0*/  @!P0 SHF.R.U64 R4, R60, 0x10, R61 ;  /* 0x000000103c048819 */ /* 0x000fe4000000123d */
[----:B--2---:R1:W2:Y:S01]  /*51b0*/  LDS.128 R12, [R0+0x6100] ;  /* 0x00610000000c7984 */ /* 0x0042a20000000c00 */
[----:B------:R-:W-:Y:S02]  /*51c0*/  @!P0 PRMT R38, R67, 0x5410, R8 ;  /* 0x0000541043268816 */ /* 0x000fe40000000008 */
[----:B------:R-:W-:Y:S01]  /*51d0*/  @!P0 PRMT R8, R30, 0x5410, R5 ;  /* 0x000054101e088816 */ /* 0x000fe20000000005 */
[----:B------:R-:W-:Y:S01]  /*51e0*/  @!P0 IMAD.U32 R30, R43, 0x10000, RZ ;  /* 0x000100002b1e8824 */ /* 0x000fe200078e00ff */
[----:B------:R-:W-:Y:S02]  /*51f0*/  @!P0 PRMT R16, R66, 0x5410, R4 ;  /* 0x0000541042108816 */ /* 0x000fe40000000004 */
[----:B------:R-:W-:Y:S02]  /*5200*/  @!P0 SHF.R.U32.HI R7, RZ, 0x10, R61 ;  /* 0x00000010ff078819 */ /* 0x000fe4000001163d */
[----:B------:R-:W-:Y:S02]  /*5210*/  @!P0 PRMT R4, R29, 0x5410, R2 ;  /* 0x000054101d048816 */ /* 0x000fe40000000002 */
[----:B------:R-:W-:Y:S03]  /*5220*/  @!P0 LOP3.LUT R28, R28, 0xffff0000, RZ, 0xc0, !PT ;  /* 0xffff00001c1c8812 */ /* 0x000fe600078ec0ff */
[----:B------:R-:W-:Y:S01]  /*5230*/  @!P0 IMAD.U32 R5, R4, 0x10000, RZ ;  /* 0x0001000004058824 */ /* 0x000fe200078e00ff */
[----:B-1----:R-:W-:Y:S02]  /*5240*/  @!P0 SHF.R.U64 R0, R20, 0x10, R21 ;  /* 0x0000001014008819 */ /* 0x002fe40000001215 */
[----:B------:R-:W-:Y:S02]  /*5250*/  @!P0 LOP3.LUT R21, R41, 0xffff0000, RZ, 0xc0, !PT ;  /* 0xffff000029158812 */ /* 0x000fe400078ec0ff */
[----:B------:R-:W-:Y:S02]  /*5260*/  @!P0 PRMT R6, R29, 0x5432, R0 ;  /* 0x000054321d068816 */ /* 0x000fe40000000000 */
[----:B------:R-:W-:Y:S01]  /*5270*/  @!P0 PRMT R20, R66, 0x5432, R7 ;  /* 0x0000543242148816 */ /* 0x000fe20000000007 */
[C---:B------:R-:W-:Y:S01]  /*5280*/  @!P0 IMAD.U32 R7, R16.reuse, 0x10000, RZ ;  /* 0x0001000010078824 */ /* 0x040fe200078e00ff */
[----:B------:R-:W-:Y:S02]  /*5290*/  @!P0 LOP3.LUT R16, R16, 0xffff0000, RZ, 0xc0, !PT ;  /* 0xffff000010108812 */ /* 0x000fe400078ec0ff */
[----:B------:R-:W-:Y:S01]  /*52a0*/  @!P0 SHF.L.U32 R2, R6, 0x10, RZ ;  /* 0x0000001006028819 */ /* 0x000fe200000006ff */
[----:B------:R-:W-:Y:S01]  /*52b0*/  @!P0 IMAD.U32 R18, R20, 0x10000, RZ ;  /* 0x0001000014128824 */ /* 0x000fe200078e00ff */
[----:B------:R-:W-:Y:S02]  /*52c0*/  @!P0 LOP3.LUT R6, R6, 0xffff0000, RZ, 0xc0, !PT ;  /* 0xffff000006068812 */ /* 0x000fe400078ec0ff */
[----:B------:R-:W-:Y:S02]  /*52d0*/  @!P0 LOP3.LUT R20, R20, 0xffff0000, RZ, 0xc0, !PT ;  /* 0xffff000014148812 */ /* 0x000fe400078ec0ff */
[----:B------:R-:W-:Y:S01]  /*52e0*/  @!P0 SHF.L.U32 R29, R38, 0x10, RZ ;  /* 0x00000010261d8819 */ /* 0x000fe200000006ff */
[----:B--2---:R-:W-:Y:S01]  /*52f0*/  @!P0 IMAD.U32 R0, R12, 0x10000, RZ ;  /* 0x000100000c008824 */ /* 0x004fe200078e00ff */
        /* <DEDUP_REMOVED lines=8> */
[----:B------:R-:W-:Y:S01]  /*5380*/  @!P0 LOP3.LUT R7, R4, 0xffff0000, RZ, 0xc0, !PT ;  /* 0xffff000004078812 */ /* 0x000fe200078ec0ff */
[-C--:B------:R-:W-:Y:S02]  /*5390*/  @!P0 FMUL.FTZ R3, R3, R5.reuse ;  /* 0x0000000503038220 */ /* 0x080fe40000410000 */
[----:B------:R-:W-:Y:S01]  /*53a0*/  @!P0 FFMA.FTZ R51, R19, R5, -R17 ;  /* 0x0000000513338223 */ /* 0x000fe20000010811 */
[----:B------:R-:W-:Y:S01]  /*53b0*/  @!P0 LOP3.LUT R17, R40, 0xffff0000, RZ, 0xc0, !PT ;  /* 0xffff000028118812 */ /* 0x000fe200078ec0ff */
[----:B------:R-:W-:Y:S01]  /*53c0*/  @!P0 FMUL.FTZ R9, R2, R20 ;  /* 0x0000001402098220 */ /* 0x000fe20000410000 */
[----:B------:R-:W-:Y:S01]  /*53d0*/  @!P0 LOP3.LUT R5, R12, 0xffff0000, RZ, 0xc0, !PT ;  /* 0xffff00000c058812 */ /* 0x000fe200078ec0ff */
[-C--:B------:R-:W-:Y:S02]  /*53e0*/  @!P0 FMUL.FTZ R4, R2, R7.reuse ;  /* 0x0000000702048220 */ /* 0x080fe40000410000 */
[----:B------:R-:W-:Y:S02]  /*53f0*/  @!P0 FFMA.FTZ R50, R21, R7, -R9 ;  /* 0x0000000715328223 */ /* 0x000fe40000010809 */
[C---:B------:R-:W-:Y:S02]  /*5400*/  @!P0 FMUL.FTZ R11, R5.reuse, R16 ;  /* 0x00000010050b8220 */ /* 0x040fe40000410000 */
[-C--:B------:R-:W-:Y:S01]  /*5410*/  @!P0 FMUL.FTZ R2, R5, R6.reuse ;  /* 0x0000000605028220 */ /* 0x080fe20000410000 */
[C---:B------:R-:W-:Y:S01]  /*5420*/  @!P0 LOP3.LUT R5, R15.reuse, 0xffff0000, RZ, 0xc0, !PT ;  /* 0xffff00000f058812 */ /* 0x040fe200078ec0ff */
[----:B------:R-:W-:Y:S02]  /*5430*/  @!P0 IMAD.U32 R7, R15, 0x10000, RZ ;  /* 0x000100000f078824 */ /* 0x000fe400078e00ff */
[----:B------:R-:W-:Y:S01]  /*5440*/  @!P0 FFMA.FTZ R49, R17, R6, -R11 ;  /* 0x0000000611318223 */ /* 0x000fe2000001080b */
[C---:B------:R-:W-:Y:S01]  /*5450*/  @!P0 LOP3.LUT R6, R8.reuse, 0xffff0000, RZ, 0xc0, !PT ;  /* 0xffff000008068812 */ /* 0x040fe200078ec0ff */
[----:B------:R-:W-:Y:S02]  /*5460*/  @!P0 IMAD.U32 R9, R8, 0x10000, RZ ;  /* 0x0001000008098824 */ /* 0x000fe400078e00ff */
[----:B------:R-:W-:Y:S02]  /*5470*/  @!P0 FMUL.FTZ R8, R7, R29 ;  /* 0x0000001d07088220 */ /* 0x000fe40000410000 */
[C---:B------:R-:W-:Y:S02]  /*5480*/  @!P0 FMUL.FTZ R11, R5.reuse, R38 ;  /* 0x00000026050b8220 */ /* 0x040fe40000410000 */
[-C--:B------:R-:W-:Y:S02]  /*5490*/  @!P0 FFMA.FTZ R48, R30, R9.reuse, -R8 ;  /* 0x000000091e308223 */ /* 0x080fe40000010808 */
[-C--:B------:R-:W-:Y:S02]  /*54a0*/  @!P0 FMUL.FTZ R8, R5, R6.reuse ;  /* 0x0000000605088220 */ /* 0x080fe40000410000 */
[----:B------:R-:W-:Y:S01]  /*54b0*/  @!P0 FFMA.FTZ R47, R39, R6, -R11 ;  /* 0x00000006272f8223 */ /* 0x000fe2000001080b */
[C---:B------:R-:W-:Y:S01]  /*54c0*/  @!P0 LOP3.LUT R6, R14.reuse, 0xffff0000, RZ, 0xc0, !PT ;  /* 0xffff00000e068812 */ /* 0x040fe200078ec0ff */
[----:B------:R-:W-:Y:S01]  /*54d0*/  @!P0 IMAD.U32 R5, R14, 0x10000, RZ ;  /* 0x000100000e058824 */ /* 0x000fe200078e00ff */
[C---:B------:R-:W-:Y:S01]  /*54e0*/  @!P0 SHF.L.U32 R11, R10.reuse, 0x10, RZ ;  /* 0x000000100a0b8819 */ /* 0x040fe200000006ff */
[----:B------:R-:W-:Y:S01]  /*54f0*/  @!P0 FMUL.FTZ R7, R7, R9 ;  /* 0x0000000907078220 */ /* 0x000fe20000410000 */
[----:B------:R-:W-:Y:S01]  /*5500*/  @!P0 LOP3.LUT R9, R10, 0xffff0000, RZ, 0xc0, !PT ;  /* 0xffff00000a098812 */ /* 0x000fe200078ec0ff */
[C---:B------:R-:W-:Y:S01]  /*5510*/  @!P0 FMUL.FTZ R44, R5.reuse, R22 ;  /* 0x00000016052c8220 */ /* 0x040fe20000410000 */
[----:B------:R-:W-:Y:S01]  /*5520*/  @!P0 LOP3.LUT R10, R42, 0xffff0000, RZ, 0xc0, !PT ;  /* 0xffff00002a0a8812 */ /* 0x000fe200078ec0ff */
[----:B------:R-:W-:Y:S02]  /*5530*/  @!P0 FMUL.FTZ R45, R6, R28 ;  /* 0x0000001c062d8220 */ /* 0x000fe40000410000 */
[----:B------:R-:W-:Y:S01]  /*5540*/  @!P0 FFMA.FTZ R2, R16, R17, R2 ;  /* 0x0000001110028223 */ /* 0x000fe20000010002 */
[----:B------:R-:W-:Y:S01]  /*5550*/  @!P0 F2FP.BF16.PACK_AB R17, R50, R51 ;  /* 0x000000333211823e */ /* 0x000fe200000010ff */
[-C--:B------:R-:W-:Y:S01]  /*5560*/  @!P0 FMUL.FTZ R5, R5, R11.reuse ;  /* 0x0000000b05058220 */ /* 0x080fe20000410000 */
[----:B------:R-:W-:Y:S01]  /*5570*/  @!P0 F2FP.BF16.PACK_AB R16, R49, R54 ;  /* 0x000000363110823e */ /* 0x000fe200000010ff */
[----:B------:R-:W-:Y:S01]  /*5580*/  @!P0 FFMA.FTZ R44, R23, R11, -R44 ;  /* 0x0000000b172c8223 */ /* 0x000fe2000001082c */
[----:B------:R-:W-:Y:S01]  /*5590*/  @!P0 F2FP.BF16.PACK_AB R11, R47, R48 ;  /* 0x000000302f0b823e */ /* 0x000fe200000010ff */
[----:B------:R-:W-:Y:S01]  /*55a0*/  @!P0 FFMA.FTZ R45, R10, R9, -R45 ;  /* 0x000000090a2d8223 */ /* 0x000fe2000001082d */
[----:B------:R-:W-:Y:S01]  /*55b0*/  @!P0 F2FP.BF16.PACK_AB R0, R2, R0 ;  /* 0x000000000200823e */ /* 0x000fe200000010ff */
[----:B------:R-:W-:Y:S02]  /*55c0*/  @!P0 FFMA.FTZ R3, R18, R19, R3 ;  /* 0x0000001312038223 */ /* 0x000fe40000010003 */
[----:B------:R-:W-:Y:S01]  /*55d0*/  @!P0 FMUL.FTZ R6, R6, R9 ;  /* 0x0000000906068220 */ /* 0x000fe20000410000 */
[----:B------:R-:W-:Y:S01]  /*55e0*/  @!P0 F2FP.BF16.PACK_AB R9, R45, R44 ;  /* 0x0000002c2d09823e */ /* 0x000fe200000010ff */
[----:B------:R-:W-:Y:S01]  /*55f0*/  @!P0 FFMA.FTZ R4, R20, R21, R4 ;  /* 0x0000001514048223 */ /* 0x000fe20000010004 */
[----:B------:R-:W-:Y:S01]  /*5600*/  @!P0 MOV R12, R0 ;  /* 0x00000000000c8202 */ /* 0x000fe20000000f00 */
        /* <DEDUP_REMOVED lines=22> */
.L_x_329:
[----:B------:R1:W2:Y:S01]  /*5770*/  SHFL.IDX PT, R2, R14, RZ, 0x1c1f ;  /* 0x001c1fff0e027589 */ /* 0x0002a200000e0000 */
[----:B------:R-:W-:Y:S03]  /*5780*/  IMAD.IADD R3, R222, 0x1, -R91 ;  /* 0x00000001de037824 */ /* 0x000fe600078e0a5b */
[----:B------:R1:W3:Y:S02]  /*5790*/  SHFL.IDX PT, R0, R15, RZ, 0x1c1f ;  /* 0x001c1fff0f007589 */ /* 0x0002e400000e0000 */
        /* <DEDUP_REMOVED lines=8> */
[----:B-1----:R-:W1:Y:S01]  /*5820*/  @!P2 LDS.128 R12, [R81+0x6000] ;  /* 0x00600000510ca984 */ /* 0x002e620000000c00 */
[C---:B---3--:R-:W-:Y:S04]  /*5830*/  @!P2 LEA R4, P0, R24.reuse, R0, 0x1 ;  /* 0x000000001804a211 */ /* 0x048fe800078008ff */
[----:B--2---:R-:W-:Y:S02]  /*5840*/  @!P2 LEA.HI.X R5, R24, R2, R25, 0x1, P0 ;  /* 0x000000021805a211 */ /* 0x004fe400000f0c19 */
[C---:B------:R-:W-:Y:S04]  /*5850*/  @!P1 LEA R8, P0, R87.reuse, R0, 0x1 ;  /* 0x0000000057089211 */ /* 0x040fe800078008ff */
[----:B------:R-:W-:Y:S02]  /*5860*/  @!P1 LEA.HI.X R9, R87, R2, R102, 0x1, P0 ;  /* 0x0000000257099211 */ /* 0x000fe400000f0c66 */
[C---:B------:R-:W-:Y:S04]  /*5870*/  @!P4 LEA R10, P0, R86.reuse, R0, 0x1 ;  /* 0x00000000560ac211 */ /* 0x040fe800078008ff */
[----:B------:R-:W-:Y:S02]  /*5880*/  @!P4 LEA.HI.X R11, R86, R2, R101, 0x1, P0 ;  /* 0x00000002560bc211 */ /* 0x000fe400000f0c65 */
[C---:B------:R-:W-:Y:S04]  /*5890*/  @!P3 LEA R6, P0, R90.reuse, R0, 0x1 ;  /* 0x000000005a06b211 */ /* 0x040fe800078008ff */
[----:B------:R-:W-:Y:S01]  /*58a0*/  @!P3 LEA.HI.X R7, R90, R2, R105, 0x1, P0 ;  /* 0x000000025a07b211 */ /* 0x000fe200000f0c69 */
[----:B-1----:R-:W-:Y:S04]  /*58b0*/  @!P2 ST.E.128 [R4.64], R12 ;  /* 0x0000000c0400a985 */ /* 0x002fe8000c101d06 */
[----:B------:R-:W1:Y:S04]  /*58c0*/  @!P1 LDS.128 R12, [R82+0x6000] ;  /* 0x00600000520c9984 */ /* 0x000e680000000c00 */
[----:B-1----:R1:W-:Y:S01]  /*58d0*/  @!P1 ST.E.128 [R8.64], R12 ;  /* 0x0000000c08009985 */ /* 0x0023e2000c101d06 */
[----:B------:R-:W-:Y:S03]  /*58e0*/  ISETP.GE.AND P1, PT, R94, c[0x0][0x1d4], PT ;  /* 0x000075005e007a0c */ /* 0x000fe60003f26270 */
[----:B------:R-:W2:Y:S10]  /*58f0*/  @!P4 LDS.128 R16, [R81+0x8000] ;  /* 0x008000005110c984 */ /* 0x000eb40000000c00 */
[C---:B------:R-:W-:Y:S04]  /*5900*/  @!P1 LEA R4, P0, R89.reuse, R0, 0x1 ;  /* 0x0000000059049211 */ /* 0x040fe800078008ff */
[----:B------:R-:W-:Y:S02]  /*5910*/  @!P1 LEA.HI.X R5, R89, R2, R104, 0x1, P0 ;  /* 0x0000000259059211 */ /* 0x000fe400000f0c68 */
[----:B------:R-:W-:Y:S11]  /*5920*/  ISETP.GE.AND P0, PT, R93, c[0x0][0x1d4], PT ;  /* 0x000075005d007a0c */ /* 0x000ff60003f06270 */
[----:B------:R-:W-:Y:S02]  /*5930*/  @!UPT UIADD3 URZ, URZ, URZ, URZ ;  /* 0x0000003f3f3ff290 */ /* 0x000fe4000fffe03f */
[C---:B-1----:R-:W-:Y:S04]  /*5940*/  @!P0 LEA R8, P2, R88.reuse, R0, 0x1 ;  /* 0x0000000058088211 */ /* 0x042fe800078408ff */
[----:B------:R-:W-:Y:S01]  /*5950*/  @!P0 LEA.HI.X R9, R88, R2, R103, 0x1, P2 ;  /* 0x0000000258098211 */ /* 0x000fe200010f0c67 */
[----:B--2---:R-:W-:Y:S04]  /*5960*/  @!P4 ST.E.128 [R10.64], R16 ;  /* 0x000000100a00c985 */ /* 0x004fe8000c101d06 */
[----:B------:R-:W1:Y:S04]  /*5970*/  @!P3 LDS.128 R12, [R82+0x8000] ;  /* 0x00800000520cb984 */ /* 0x000e680000000c00 */
[----:B-1----:R-:W-:Y:S04]  /*5980*/  @!P3 ST.E.128 [R6.64], R12 ;  /* 0x0000000c0600b985 */ /* 0x002fe8000c101d06 */
[----:B------:R-:W1:Y:S04]  /*5990*/  @!P1 LDS.128 R12, [R81+0xa000] ;  /* 0x00a00000510c9984 */ /* 0x000e680000000c00 */
[----:B-1----:R-:W-:Y:S04]  /*59a0*/  @!P1 ST.E.128 [R4.64], R12 ;  /* 0x0000000c04009985 */ /* 0x002fe8000c101d06 */
[----:B------:R-:W1:Y:S04]  /*59b0*/  @!P0 LDS.128 R4, [R82+0xa000] ;  /* 0x00a0000052048984 */ /* 0x000e680000000c00 */
[----:B-1----:R1:W-:Y:S02]  /*59c0*/  @!P0 ST.E.128 [R8.64], R4 ;  /* 0x0000000408008985 */ /* 0x0023e4000c101d06 */
.L_x_333:
[----:B------:R-:W-:Y:S05]  /*59d0*/  BSYNC B1 ;  /* 0x0000000000017941 */ /* 0x000fea0003800000 */
.L_x_328:
[----:B---3--:R-:W-:Y:S01]  /*59e0*/  IMAD.IADD R0, R145, 0x1, -R91 ;  /* 0x0000000191007824 */ /* 0x008fe200078e0a5b */
[C---:B-12--5:R-:W-:Y:S01]  /*59f0*/  LEA R2, P0, R79.reuse, R108, 0x6 ;  /* 0x0000006c4f027211 */ /* 0x066fe200078030ff */
[----:B------:R-:W-:Y:S01]  /*5a00*/  IMAD R6, R96, c[0x0][0x208], RZ ;  /* 0x0000820060067a24 */ /* 0x000fe200078e02ff */
[----:B------:R-:W-:Y:S01]  /*5a10*/  ISETP.NE.AND P3, PT, R112, RZ, PT ;  /* 0x000000ff7000720c */ /* 0x000fe20003f65270 */
[----:B------:R-:W-:Y:S01]  /*5a20*/  IMAD.WIDE.U32 R4, R84, c[0x0][0x208], RZ ;  /* 0x0000820054047a25 */ /* 0x000fe200078e00ff */
[----:B------:R-:W-:Y:S01]  /*5a30*/  LEA.HI.X.SX32 R3, R79, R109, 0x6, P0 ;  /* 0x0000006d4f037211 */ /* 0x000fe200000f36ff */
[----:B------:R-:W-:Y:S01]  /*5a40*/  BSSY B0, `(.L_x_350) ;  /* 0x000004e000007945 */ /* 0x000fe20003800000 */
[----:B------:R-:W-:Y:S01]  /*5a50*/  ISETP.GE.AND P0, PT, R0, 0x21, PT ;  /* 0x000000210000780c */ /* 0x000fe20003f06270 */
[----:B------:R-:W-:Y:S05]  /*5a60*/  IMAD R6, R84, c[0x0][0x20c], R6 ;  /* 0x0000830054067a24 */ /* 0x000fea00078e0206 */
[----:B------:R-:W-:Y:S01]  /*5a70*/  IADD3 R5, R5, R6, RZ ;  /* 0x0000000605057210 */ /* 0x000fe20007ffe0ff */
[----:B------:R-:W-:Y:S04]  /*5a80*/  IMAD R6, R97, c[0x0][0x218], RZ ;  /* 0x0000860061067a24 */ /* 0x000fe800078e02ff */
[C---:B------:R-:W-:Y:S02]  /*5a90*/  IMAD.WIDE.U32 R4, R83.reuse, c[0x0][0x218], R4 ;  /* 0x0000860053047a25 */ /* 0x040fe400078e0004 */
[----:B------:R-:W-:Y:S02]  /*5aa0*/  @P0 IADD3 R11, P1, R2, 0x20, RZ ;  /* 0x00000020020b0810 */ /* 0x000fe40007f3e0ff */
[----:B------:R-:W-:Y:S03]  /*5ab0*/  IMAD R6, R83, c[0x0][0x21c], R6 ;  /* 0x0000870053067a24 */ /* 0x000fe600078e0206 */
[----:B------:R-:W-:Y:S01]  /*5ac0*/  @P0 IMAD.X R12, RZ, RZ, R3, P1 ;  /* 0x000000ffff0c0224 */ /* 0x000fe200008e0603 */
[----:B------:R-:W-:Y:S04]  /*5ad0*/  IADD3 R8, P1, R164, R4, RZ ;  /* 0x00000004a4087210 */ /* 0x000fe80007f3e0ff */
[----:B------:R-:W-:Y:S02]  /*5ae0*/  IADD3.X R10, R146, R5, R6, P1, !PT ;  /* 0x00000005920a7210 */ /* 0x000fe40000ffe406 */
[----:B------:R-:W-:Y:S11]  /*5af0*/  ISETP.GE.AND P1, PT, R0, 0x1, PT ;  /* 0x000000010000780c */ /* 0x000ff60003f26270 */
[----:B------:R-:W-:Y:S02]  /*5b00*/  @!UPT UIADD3 URZ, URZ, URZ, URZ ;  /* 0x0000003f3f3ff290 */ /* 0x000fe4000fffe03f */
[----:B------:R-:W-:Y:S01]  /*5b10*/  @P1 MOV R5, R110 ;  /* 0x0000006e00051202 */ /* 0x000fe20000000f00 */
[----:B------:R-:W-:Y:S02]  /*5b20*/  @P1 IMAD R0, R3, c[0x0][0x258], RZ ;  /* 0x0000960003001a24 */ /* 0x000fe400078e02ff */
[----:B------:R-:W-:Y:S04]  /*5b30*/  @P1 IMAD.MOV.U32 R4, RZ, RZ, R106 ;  /* 0x000000ffff041224 */ /* 0x000fe800078e006a */
[C---:B------:R-:W-:Y:S04]  /*5b40*/  @P1 IMAD.WIDE.U32 R4, R2.reuse, c[0x0][0x258], R4 ;  /* 0x0000960002041a25 */ /* 0x040fe800078e0004 */
[----:B------:R-:W-:Y:S01]  /*5b50*/  @P1 IMAD R2, R2, c[0x0][0x25c], R0 ;  /* 0x0000970002021a24 */ /* 0x000fe200078e0200 */
[----:B------:R-:W-:Y:S01]  /*5b60*/  @P1 LEA R6, P2, R4, c[0x0][0x250], 0x1 ;  /* 0x0000940004061a11 */ /* 0x000fe200078408ff */
[----:B------:R-:W-:Y:S02]  /*5b70*/  @P0 IMAD R0, R12, c[0x0][0x258], RZ ;  /* 0x000096000c000a24 */ /* 0x000fe400078e02ff */
[----:B------:R-:W-:Y:S02]  /*5b80*/  @P1 IMAD.IADD R2, R5, 0x1, R2 ;  /* 0x0000000105021824 */ /* 0x000fe400078e0202 */
[----:B------:R-:W-:Y:S02]  /*5b90*/  @P0 IMAD.MOV.U32 R5, RZ, RZ, R110 ;  /* 0x000000ffff050224 */ /* 0x000fe400078e006e */
[C---:B------:R-:W-:Y:S01]  /*5ba0*/  @P0 IMAD R0, R11.reuse, c[0x0][0x25c], R0 ;  /* 0x000097000b000a24 */ /* 0x040fe200078e0200 */
[----:B------:R-:W-:Y:S02]  /*5bb0*/  @P1 LEA.HI.X R7, R4, c[0x0][0x254], R2, 0x1, P2 ;  /* 0x0000950004071a11 */ /* 0x000fe400010f0c02 */
[----:B------:R-:W-:Y:S02]  /*5bc0*/  @P0 MOV R4, R106 ;  /* 0x0000006a00040202 */ /* 0x000fe40000000f00 */
[C---:B------:R-:W-:Y:S01]  /*5bd0*/  LEA R9, P2, R8.reuse, c[0x0][0x1f8], 0x1 ;  /* 0x00007e0008097a11 */ /* 0x040fe200078408ff */
[----:B------:R-:W-:Y:S01]  /*5be0*/  @!PT LDS RZ, [RZ] ;  /* 0x00000000fffff984 */ /* 0x000fe20000000800 */
[----:B------:R-:W-:Y:S01]  /*5bf0*/  @!PT LDS RZ, [RZ] ;  /* 0x00000000fffff984 */ /* 0x000fe20000000800 */
[----:B------:R-:W-:Y:S01]  /*5c00*/  @!PT LDS RZ, [RZ] ;  /* 0x00000000fffff984 */ /* 0x000fe20000000800 */
[----:B------:R1:W-:Y:S02]  /*5c10*/  @P1 LDGSTS.E.BYPASS.LTC128B.128 [R80+0x100], [R6.64], !P3 ;  /* 0x0010000006501fae */ /* 0x0003e4000d901d46 */
[----:B------:R-:W-:Y:S01]  /*5c20*/  @P0 IMAD.WIDE.U32 R4, R11, c[0x0][0x258], R4 ;  /* 0x000096000b040a25 */ /* 0x000fe200078e0004 */
[----:B------:R-:W-:Y:S01]  /*5c30*/  LEA.HI.X R8, R8, c[0x0][0x1fc], R10, 0x1, P2 ;  /* 0x00007f0008087a11 */ /* 0x000fe200010f0c0a */
[----:B------:R1:W-:Y:S03]  /*5c40*/  @P1 LDGSTS.E.BYPASS.LTC128B.128 [R80+0x2100], [R6.64+0x80], !P6 ;  /* 0x0210008006501fae */ /* 0x0003e6000f101d46 */
[C---:B------:R-:W-:Y:S01]  /*5c50*/  @P0 LEA R2, P2, R4.reuse, c[0x0][0x250], 0x1 ;  /* 0x0000940004020a11 */ /* 0x040fe200078408ff */
[----:B------:R1:W-:Y:S01]  /*5c60*/  @P1 LDGSTS.E.BYPASS.LTC128B.128 [R80+0x4100], [R6.64+0x100], !P5 ;  /* 0x0410010006501fae */ /* 0x0003e2000e901d46 */
[----:B------:R-:W-:Y:S04]  /*5c70*/  @P0 IADD3 R0, R5, R0, RZ ;  /* 0x0000000005000210 */ /* 0x000fe80007ffe0ff */
[----:B------:R-:W-:Y:S02]  /*5c80*/  @P0 LEA.HI.X R3, R4, c[0x0][0x254], R0, 0x1, P2 ;  /* 0x0000950004030a11 */ /* 0x000fe400010f0c00 */
[----:B------:R1:W2:Y:S04]  /*5c90*/  SHFL.IDX PT, R0, R9, RZ, 0x1c1f ;  /* 0x001c1fff09007589 */ /* 0x0002a800000e0000 */
[----:B------:R3:W-:Y:S04]  /*5ca0*/  @P0 LDGSTS.E.BYPASS.LTC128B.128 [R80+0x1100], [R2.64], !P3 ;  /* 0x0110000002500fae */ /* 0x0007e8000d901d46 */
[----:B------:R3:W-:Y:S04]  /*5cb0*/  @P0 LDGSTS.E.BYPASS.LTC128B.128 [R80+0x3100], [R2.64+0x80], !P6 ;  /* 0x0310008002500fae */ /* 0x0007e8000f101d46 */
[----:B------:R3:W-:Y:S01]  /*5cc0*/  @P0 LDGSTS.E.BYPASS.LTC128B.128 [R80+0x5100], [R2.64+0x100], !P5 ;  /* 0x0510010002500fae */ /* 0x0007e2000e901d46 */
[----:B------:R-:W-:Y:S03]  /*5cd0*/  ISETP.GT.AND P0, PT, R85, R92, PT ;  /* 0x0000005c5500720c */ /* 0x000fe60003f04270 */
[----:B------:R-:W0:Y:S04]  /*5ce0*/  LDGDEPBAR ;  /* 0x00000000000079af */ /* 0x000e280000000000 */
[----:B---3--:R1:W3:Y:S01]  /*5cf0*/  SHFL.IDX PT, R2, R8, RZ, 0x1c1f ;  /* 0x001c1fff08027589 */ /* 0x0082e200000e0000 */
[----:B------:R-:W-:Y:S04]  /*5d00*/  DEPBAR.LE SB0, 0x0 ;  /* 0x000080000000791a */ /* 0x000fe80000000000 */
[----:B------:R-:W-:Y:S06]  /*5d10*/  BAR.SYNC.DEFER_BLOCKING 0x0 ;  /* 0x0000000000007b1d */ /* 0x000fec0000010000 */
[----:B------:R-:W-:-:S05]  /*5d20*/  @!P0 BRA `(.L_x_351) ;  /* 0x000001f000008947 */ /* 0x000fca0003800000 */
[----:B--2---:R-:W-:Y:S02]  /*5d30*/  ISETP.GE.AND P2, PT, R24, c[0x0][0x1d4], PT ;  /* 0x0000750018007a0c */ /* 0x004fe40003f46270 */
[----:B------:R-:W-:Y:S02]  /*5d40*/  ISETP.GE.AND P1, PT, R27, c[0x0][0x1d4], PT ;  /* 0x000075001b007a0c */ /* 0x000fe40003f26270 */
[----:B------:R-:W-:Y:S02]  /*5d50*/  ISETP.GE.AND P4, PT, R26, c[0x0][0x1d4], PT ;  /* 0x000075001a007a0c */ /* 0x000fe40003f86270 */
[----:B------:R-:W-:Y:S07]  /*5d60*/  ISETP.GE.AND P3, PT, R95, c[0x0][0x1d4], PT ;  /* 0x000075005f007a0c */ /* 0x000fee0003f66270 */
[----:B------:R-:W2:Y:S01]  /*5d70*/  @!P2 LDS.128 R12, [R81] ;  /* 0x00000000510ca984 */ /* 0x000ea20000000c00 */
[C---:B------:R-:W-:Y:S04]  /*5d80*/  @!P2 LEA R4, P0, R24.reuse, R0, 0x1 ;  /* 0x000000001804a211 */ /* 0x040fe800078008ff */
[----:B---3--:R-:W-:Y:S02]  /*5d90*/  @!P2 LEA.HI.X R5, R24, R2, R25, 0x1, P0 ;  /* 0x000000021805a211 */ /* 0x008fe400000f0c19 */
[C---:B-1----:R-:W-:Y:S04]  /*5da0*/  @!P1 LEA R8, P0, R87.reuse, R0, 0x1 ;  /* 0x0000000057089211 */ /* 0x042fe800078008ff */
[----:B------:R-:W-:Y:S02]  /*5db0*/  @!P1 LEA.HI.X R9, R87, R2, R102, 0x1, P0 ;  /* 0x0000000257099211 */ /* 0x000fe400000f0c66 */
[C---:B------:R-:W-:Y:S04]  /*5dc0*/  @!P4 LEA R10, P0, R86.reuse, R0, 0x1 ;  /* 0x00000000560ac211 */ /* 0x040fe800078008ff */
[----:B------:R-:W-:Y:S02]  /*5dd0*/  @!P4 LEA.HI.X R11, R86, R2, R101, 0x1, P0 ;  /* 0x00000002560bc211 */ /* 0x000fe400000f0c65 */
[C---:B------:R-:W-:Y:S04]  /*5de0*/  @!P3 LEA R6, P0, R90.reuse, R0, 0x1 ;  /* 0x000000005a06b211 */ /* 0x040fe800078008ff */
[----:B------:R-:W-:Y:S01]  /*5df0*/  @!P3 LEA.HI.X R7, R90, R2, R105, 0x1, P0 ;  /* 0x000000025a07b211 */ /* 0x000fe200000f0c69 */
[----:B--2---:R-:W-:Y:S04]  /*5e00*/  @!P2 ST.E.128 [R4.64], R12 ;  /* 0x0000000c0400a985 */ /* 0x004fe8000c101d06 */
[----:B------:R-:W1:Y:S04]  /*5e10*/  @!P1 LDS.128 R12, [R82] ;  /* 0x00000000520c9984 */ /* 0x000e680000000c00 */
        /* <DEDUP_REMOVED lines=16> */
.L_x_351:
[----:B--2---:R-:W-:Y:S05]  /*5f20*/  BSYNC B0 ;  /* 0x0000000000007941 */ /* 0x004fea0003800000 */
.L_x_350:
[C---:B------:R-:W-:Y:S02]  /*5f30*/  ISETP.GT.AND P0, PT, R79.reuse, R144, PT ;  /* 0x000000904f00720c */ /* 0x040fe40003f04270 */
[----:B------:R-:W-:Y:S02]  /*5f40*/  IADD3 R79, R79, -0x1, RZ ;  /* 0xffffffff4f4f7810 */ /* 0x000fe40007ffe0ff */
[----:B------:R-:W-:Y:S09]  /*5f50*/  ISETP.NE.AND P2, PT, R112, RZ, PT ;  /* 0x000000ff7000720c */ /* 0x000ff20003f45270 */
[----:B---3--:R-:W-:Y:S01]  /*5f60*/  @P0 SHF.R.S32.HI R2, RZ, 0x1f, R79 ;  /* 0x0000001fff020819 */ /* 0x008fe2000001144f */
[----:B------:R-:W-:Y:S02]  /*5f70*/  @P0 IMAD R0, R158, R79, RZ ;  /* 0x0000004f9e000224 */ /* 0x000fe400078e02ff */
[----:B-1----:R-:W-:Y:S02]  /*5f80*/  @P0 IMAD.MOV.U32 R4, RZ, RZ, R116 ;  /* 0x000000ffff040224 */ /* 0x002fe400078e0074 */
[----:B------:R-:W-:Y:S02]  /*5f90*/  @P0 IMAD.MOV.U32 R5, RZ, RZ, R115 ;  /* 0x000000ffff050224 */ /* 0x000fe400078e0073 */
[-C--:B------:R-:W-:Y:S02]  /*5fa0*/  @P0 IMAD R0, R2, R162.reuse, R0 ;  /* 0x000000a202000224 */ /* 0x080fe400078e0200 */
[----:B------:R-:W-:Y:S04]  /*5fb0*/  @P0 IMAD.WIDE.U32 R4, R79, R162, R4 ;  /* 0x000000a24f040225 */ /* 0x000fe800078e0004 */
[----:B------:R-:W-:Y:S01]  /*5fc0*/  @P0 IMAD.IADD R0, R5, 0x1, R0 ;  /* 0x0000000105000824 */ /* 0x000fe200078e0200 */
[C---:B------:R-:W-:Y:S04]  /*5fd0*/  @P0 LEA R2, P1, R4.reuse, c[0x0][0x220], 0x1 ;  /* 0x0000880004020a11 */ /* 0x040fe800078208ff */
        /* <DEDUP_REMOVED lines=14> */
[----:B------:R-:W2:Y:S04]  /*60c0*/  LDL R223, [R1+0x64] ;  /* 0x0000640001df7983 */ /* 0x000ea80000100800 */
[----:B------:R3:W5:Y:S04]  /*60d0*/  LDL R13, [R1+0x58] ;  /* 0x00005800010d7983 */ /* 0x0007680000100800 */
[----:B------:R-:W-:Y:S01]  /*60e0*/  BAR.SYNC.DEFER_BLOCKING 0x0 ;  /* 0x0000000000007b1d */ /* 0x000fe20000010000 */
[----:B--2---:R-:W-:-:S04]  /*60f0*/  IADD3 R0, R223, 0x3f, RZ ;  /* 0x0000003fdf007810 */ /* 0x004fc80007ffe0ff */
[----:B-1----:R-:W-:-:S04]  /*6100*/  SHF.R.S32.HI R2, RZ, 0x1f, R0 ;  /* 0x0000001fff027819 */ /* 0x002fc80000011400 */
[----:B------:R-:W-:-:S04]  /*6110*/  LEA.HI R0, R2, R0, RZ, 0x6 ;  /* 0x0000000002007211 */ /* 0x000fc800078f30ff */
[----:B------:R-:W-:Y:S02]  /*6120*/  SHF.R.S32.HI R5, RZ, 0x6, R0 ;  /* 0x00000006ff057819 */ /* 0x000fe40000011400 */
.L_x_327:
[----:B---3--:R-:W-:Y:S01]  /*6130*/  IMAD.MOV.U32 R0, RZ, RZ, c[0x0][0x2c4] ;  /* 0x0000b100ff007624 */ /* 0x008fe200078e00ff */
[----:B------:R2:W-:Y:S01]  /*6140*/  STL.64 [R1], R168 ;  /* 0x000000a801007387 */ /* 0x0005e20000100a00 */
[----:B------:R-:W-:-:S03]  /*6150*/  IMAD.MOV.U32 R6, RZ, RZ, c[0x0][0x32c] ;  /* 0x0000cb00ff067624 */ /* 0x000fc600078e00ff */
[----:B------:R-:W-:Y:S02]  /*6160*/  ISETP.NE.AND P2, PT, R0, 0x1, PT ;  /* 0x000000010000780c */ /* 0x000fe40003f45270 */
[----:B------:R-:W-:Y:S02]  /*6170*/  IADD3 R0, R153, 0x7f, RZ ;  /* 0x0000007f99007810 */ /* 0x000fe40007ffe0ff */
[----:B------:R-:W-:-:S09]  /*6180*/  ISETP.GE.AND P1, PT, R6, 0x1, PT ;  /* 0x000000010600780c */ /* 0x000fd20003f26270 */
[----:B------:R-:W-:-:S05]  /*6190*/  @P2 IMAD.HI.U32 R2, R0, c[0x0][0x2c8], RZ ;  /* 0x0000b20000022a27 */ /* 0x000fca00078e00ff */
[----:B------:R-:W-:-:S04]  /*61a0*/  @P2 SHF.R.U32.HI R0, RZ, c[0x0][0x2cc], R2 ;  /* 0x0000b300ff002a19 */ /* 0x000fc80000011602 */
[----:B------:R-:W-:-:S05]  /*61b0*/  IADD3 R0, R0, 0x1, R223 ;  /* 0x0000000100007810 */ /* 0x000fca0007ffe0df */
[----:B-----5:R-:W-:-:S05]  /*61c0*/  IMAD.IADD R2, R0, 0x1, -R13 ;  /* 0x0000000100027824 */ /* 0x020fca00078e0a0d */
[----:B------:R-:W-:Y:S01]  /*61d0*/  IADD3 R3, R2, c[0x0][0x328], RZ ;  /* 0x0000ca0002037a10 */ /* 0x000fe20007ffe0ff */
[----:B------:R-:W-:Y:S05]  /*61e0*/  @!P1 BRA `(.L_x_353) ;  /* 0x0000010000009947 */ /* 0x000fea0003800000 */
[C---:B--2---:R-:W-:Y:S01]  /*61f0*/  ISETP.GT.AND P0, PT, R2.reuse, RZ, PT ;  /* 0x000000ff0200720c */ /* 0x044fe20003f04270 */
[----:B------:R-:W-:Y:S01]  /*6200*/  BSSY B0, `(.L_x_354) ;  /* 0x000000c000007945 */ /* 0x000fe20003800000 */
        /* <DEDUP_REMOVED lines=8> */
.L_x_355:
[----:B------:R-:W-:-:S13]  /*6290*/  ISETP.NE.AND P0, PT, R6, 0x1, PT ;  /* 0x000000010600780c */ /* 0x000fda0003f05270 */
[----:B------:R-:W-:-:S05]  /*62a0*/  @P0 IMAD.HI.U32 R2, R0, c[0x0][0x330], RZ ;  /* 0x0000cc0000020a27 */ /* 0x000fca00078e00ff */
[----:B------:R-:W-:Y:S02]  /*62b0*/  @P0 SHF.R.U32.HI R0, RZ, c[0x0][0x334], R2 ;  /* 0x0000cd00ff000a19 */ /* 0x000fe40000011602 */
.L_x_356:
[----:B------:R-:W-:Y:S05]  /*62c0*/  BSYNC B0 ;  /* 0x0000000000007941 */ /* 0x000fea0003800000 */
.L_x_354:
[----:B------:R-:W-:-:S05]  /*62d0*/  IMAD R0, R0, R6, c[0x0][0x32c] ;  /* 0x0000cb0000007624 */ /* 0x000fca00078e0206 */
[----:B------:R-:W-:-:S04]  /*62e0*/  IMNMX R3, R3, R0, PT ;  /* 0x0000000003037217 */ /* 0x000fc80003800200 */
.L_x_353:
[----:B--2---:R-:W-:Y:S01]  /*62f0*/  IADD3 R2, R3, 0x3f, RZ ;  /* 0x0000003f03027810 */ /* 0x004fe20007ffe0ff */
[----:B------:R-:W-:-:S03]  /*6300*/  @P2 IMAD.HI.U32 R3, R153, c[0x0][0x2c8], RZ ;  /* 0x0000b20099032a27 */ /* 0x000fc600078e00ff */
[----:B------:R-:W-:Y:S01]  /*6310*/  SHF.R.S32.HI R4, RZ, 0x1f, R2 ;  /* 0x0000001fff047819 */ /* 0x000fe20000011402 */
[----:B------:R-:W-:Y:S01]  /*6320*/  IMAD.MOV.U32 R0, RZ, RZ, R153 ;  /* 0x000000ffff007224 */ /* 0x000fe200078e0099 */
[----:B------:R-:W-:Y:S02]  /*6330*/  @P2 SHF.R.U32.HI R0, RZ, c[0x0][0x2cc], R3 ;  /* 0x0000b300ff002a19 */ /* 0x000fe40000011603 */
[----:B------:R-:W-:Y:S02]  /*6340*/  LEA.HI R2, R4, R2, RZ, 0x6 ;  /* 0x0000000204027211 */ /* 0x000fe400078f30ff */
[----:B------:R-:W-:Y:S02]  /*6350*/  IADD3 R0, R0, R223, -R13 ;  /* 0x000000df00007210 */ /* 0x000fe40007ffe80d */
[----:B------:R-:W-:Y:S02]  /*6360*/  SHF.R.S32.HI R2, RZ, 0x6, R2 ;  /* 0x00000006ff027819 */ /* 0x000fe40000011402 */
[----:B------:R-:W-:-:S02]  /*6370*/  IADD3 R3, R0, -c[0x0][0x324], RZ ;  /* 0x8000c90000037a10 */ /* 0x000fc40007ffe0ff */
[----:B------:R-:W-:Y:S01]  /*6380*/  IMNMX R201, R2, R5, PT ;  /* 0x0000000502c97217 */ /* 0x000fe20003800200 */
[----:B------:R-:W-:Y:S05]  /*6390*/  @!P1 BRA `(.L_x_357) ;  /* 0x000000f000009947 */ /* 0x000fea0003800000 */
[----:B------:R-:W-:Y:S01]  /*63a0*/  ISETP.GT.AND P0, PT, R0, -0x1, PT ;  /* 0xffffffff0000780c */ /* 0x000fe20003f04270 */
[----:B------:R-:W-:-:S12]  /*63b0*/  BSSY B0, `(.L_x_358) ;  /* 0x000000b000007945 */ /* 0x000fd80003800000 */
[----:B------:R-:W-:Y:S05]  /*63c0*/  @P0 BRA `(.L_x_359) ;  /* 0x0000006000000947 */ /* 0x000fea0003800000 */
[----:B------:R-:W-:Y:S02]  /*63d0*/  ISETP.NE.AND P0, PT, R6, 0x1, PT ;  /* 0x000000010600780c */ /* 0x000fe40003f05270 */
[----:B------:R-:W-:-:S11]  /*63e0*/  LOP3.LUT R0, RZ, R0, RZ, 0x33, !PT ;  /* 0x00000000ff007212 */ /* 0x000fd600078e33ff */
[----:B------:R-:W-:-:S05]  /*63f0*/  @P0 IMAD.HI.U32 R2, R0, c[0x0][0x330], RZ ;  /* 0x0000cc0000020a27 */ /* 0x000fca00078e00ff */
[----:B------:R-:W-:-:S04]  /*6400*/  @P0 SHF.R.U32.HI R0, RZ, c[0x0][0x334], R2 ;  /* 0x0000cd00ff000a19 */ /* 0x000fc80000011602 */
[----:B------:R-:W-:Y:S01]  /*6410*/  LOP3.LUT R0, RZ, R0, RZ, 0x33, !PT ;  /* 0x00000000ff007212 */ /* 0x000fe200078e33ff */
[----:B------:R-:W-:Y:S05]  /*6420*/  BRA `(.L_x_360) ;  /* 0x0000003000007947 */ /* 0x000fea0003800000 */
.L_x_359:
[----:B------:R-:W-:-:S13]  /*6430*/  ISETP.NE.AND P0, PT, R6, 0x1, PT ;  /* 0x000000010600780c */ /* 0x000fda0003f05270 */
[----:B------:R-:W-:-:S05]  /*6440*/  @P0 IMAD.HI.U32 R2, R0, c[0x0][0x330], RZ ;  /* 0x0000cc0000020a27 */ /* 0x000fca00078e00ff */
[----:B------:R-:W-:Y:S02]  /*6450*/  @P0 SHF.R.U32.HI R0, RZ, c[0x0][0x334], R2 ;  /* 0x0000cd00ff000a19 */ /* 0x000fe40000011602 */
.L_x_360:
[----:B------:R-:W-:Y:S05]  /*6460*/  BSYNC B0 ;  /* 0x0000000000007941 */ /* 0x000fea0003800000 */
.L_x_358:
[----:B------:R-:W-:-:S05]  /*6470*/  IMAD R0, R0, c[0x0][0x32c], RZ ;  /* 0x0000cb0000007a24 */ /* 0x000fca00078e02ff */
[----:B------:R-:W-:-:S04]  /*6480*/  IMNMX R3, R3, R0, !PT ;  /* 0x0000000003037217 */ /* 0x000fc80007800200 */
.L_x_357:
[----:B------:R-:W-:Y:S01]  /*6490*/  SHF.R.S32.HI R0, RZ, 0x1f, R3 ;  /* 0x0000001fff007819 */ /* 0x000fe20000011403 */
[----:B------:R-:W-:Y:S01]  /*64a0*/  CS2R R98, SRZ ;  /* 0x0000000000627805 */ /* 0x000fe2000001ff00 */
[----:B------:R-:W-:Y:S01]  /*64b0*/  PLOP3.LUT P1, PT, PT, PT, PT, 0x80, 0x0 ;  /* 0x000000000000781c */ /* 0x000fe20003f2f070 */
[----:B------:R-:W-:Y:S01]  /*64c0*/  CS2R R14, SRZ ;  /* 0x00000000000e7805 */ /* 0x000fe2000001ff00 */
[----:B------:R-:W-:Y:S01]  /*64d0*/  LEA.HI R0, R0, R3, RZ, 0x6 ;  /* 0x0000000300007211 */ /* 0x000fe200078f30ff */
[----:B------:R-:W-:Y:S01]  /*64e0*/  IMAD.MOV.U32 R96, RZ, RZ, RZ ;  /* 0x000000ffff607224 */ /* 0x000fe200078e00ff */
[----:B------:R-:W-:Y:S01]  /*64f0*/  CS2R R8, SRZ ;  /* 0x0000000000087805 */ /* 0x000fe2000001ff00 */
[----:B------:R-:W-:Y:S01]  /*6500*/  IMAD.MOV.U32 R94, RZ, RZ, RZ ;  /* 0x000000ffff5e7224 */ /* 0x000fe200078e00ff */
[----:B------:R-:W-:Y:S01]  /*6510*/  SHF.R.S32.HI R0, RZ, 0x6, R0 ;  /* 0x00000006ff007819 */ /* 0x000fe20000011400 */
[----:B-1----:R-:W-:Y:S01]  /*6520*/  CS2R R10, SRZ ;  /* 0x00000000000a7805 */ /* 0x002fe2000001ff00 */
[----:B------:R-:W-:Y:S01]  /*6530*/  MOV R92, RZ ;  /* 0x000000ff005c7202 */ /* 0x000fe20000000f00 */
[----:B------:R-:W-:Y:S01]  /*6540*/  IMAD.MOV.U32 R90, RZ, RZ, RZ ;  /* 0x000000ffff5a7224 */ /* 0x000fe200078e00ff */
[----:B------:R-:W-:Y:S01]  /*6550*/  IMNMX R225, RZ, R0, !PT ;  /* 0x00000000ffe17217 */ /* 0x000fe20007800200 */
[----:B------:R-:W-:Y:S01]  /*6560*/  IMAD.MOV.U32 R88, RZ, RZ, RZ ;  /* 0x000000ffff587224 */ /* 0x000fe200078e00ff */
[----:B------:R-:W-:Y:S01]  /*6570*/  MOV R12, RZ ;  /* 0x000000ff000c7202 */ /* 0x000fe20000000f00 */
[----:B------:R-:W-:Y:S01]  /*6580*/  IMAD.MOV.U32 R86, RZ, RZ, RZ ;  /* 0x000000ffff567224 */ /* 0x000fe200078e00ff */
[----:B------:R-:W-:Y:S01]  /*6590*/  ISETP.GT.AND P0, PT, R201, R225, PT ;  /* 0x000000e1c900720c */ /* 0x000fe20003f04270 */
[----:B------:R-:W-:Y:S01]  /*65a0*/  CS2R R16, SRZ ;  /* 0x0000000000107805 */ /* 0x000fe2000001ff00 */
[----:B------:R-:W-:Y:S01]  /*65b0*/  IMAD.MOV.U32 R84, RZ, RZ, RZ ;  /* 0x000000ffff547224 */ /* 0x000fe200078e00ff */
[----:B------:R-:W-:Y:S01]  /*65c0*/  MOV R82, RZ ;  /* 0x000000ff00527202 */ /* 0x000fe20000000f00 */
[----:B------:R-:W-:Y:S01]  /*65d0*/  CS2R R18, SRZ ;  /* 0x0000000000127805 */ /* 0x000fe2000001ff00 */
[----:B------:R-:W-:Y:S01]  /*65e0*/  IMAD.MOV.U32 R80, RZ, RZ, RZ ;  /* 0x000000ffff507224 */ /* 0x000fe200078e00ff */
[----:B------:R-:W-:Y:S01]  /*65f0*/  CS2R R20, SRZ ;  /* 0x0000000000147805 */ /* 0x000fe2000001ff00 */
[----:B------:R-:W-:Y:S01]  /*6600*/  IMAD.MOV.U32 R78, RZ, RZ, RZ ;  /* 0x000000ffff4e7224 */ /* 0x000fe200078e00ff */
[----:B------:R-:W-:Y:S01]  /*6610*/  MOV R76, RZ ;  /* 0x000000ff004c7202 */ /* 0x000fe20000000f00 */
[----:B------:R-:W-:Y:S01]  /*6620*/  CS2R R74, SRZ ;  /* 0x00000000004a7805 */ /* 0x000fe2000001ff00 */
[----:B------:R-:W-:Y:S01]  /*6630*/  IMAD.MOV.U32 R72, RZ, RZ, RZ ;  /* 0x000000ffff487224 */ /* 0x000fe200078e00ff */
[----:B------:R-:W-:Y:S01]  /*6640*/  CS2R R70, SRZ ;  /* 0x0000000000467805 */ /* 0x000fe2000001ff00 */
[----:B------:R-:W-:Y:S01]  /*6650*/  MOV R23, RZ ;  /* 0x000000ff00177202 */ /* 0x000fe20000000f00 */
[----:B----4-:R-:W-:Y:S01]  /*6660*/  IMAD.MOV.U32 R68, RZ, RZ, RZ ;  /* 0x000000ffff447224 */ /* 0x010fe200078e00ff */
[----:B------:R-:W-:Y:S01]  /*6670*/  CS2R R66, SRZ ;  /* 0x0000000000427805 */ /* 0x000fe2000001ff00 */
[----:B------:R-:W-:Y:S01]  /*6680*/  CS2R R24, SRZ ;  /* 0x0000000000187805 */ /* 0x000fe2000001ff00 */
[----:B------:R-:W-:Y:S01]  /*6690*/  MOV R64, RZ ;  /* 0x000000ff00407202 */ /* 0x000fe20000000f00 */
[----:B------:R-:W-:Y:S01]  /*66a0*/  CS2R R62, SRZ ;  /* 0x00000000003e7805 */ /* 0x000fe2000001ff00 */
[----:B------:R-:W-:Y:S01]  /*66b0*/  IMAD.MOV.U32 R60, RZ, RZ, RZ ;  /* 0x000000ffff3c7224 */ /* 0x000fe200078e00ff */
        /* <DEDUP_REMOVED lines=12> */
[----:B------:R-:W-:Y:S01]  /*6780*/  CS2R R40, SRZ ;  /* 0x0000000000287805 */ /* 0x000fe2000001ff00 */
[----:B------:R-:W-:Y:S01]  /*6790*/  CS2R R38, SRZ ;  /* 0x0000000000267805 */ /* 0x000fe2000001ff00 */
[----:B------:R-:W-:Y:S01]  /*67a0*/  MOV R36, RZ ;  /* 0x000000ff00247202 */ /* 0x000fe20000000f00 */
[----:B------:R-:W-:Y:S01]  /*67b0*/  CS2R R134, SRZ ;  /* 0x0000000000867805 */ /* 0x000fe2000001ff00 */
[----:B------:R-:W-:Y:S01]  /*67c0*/  CS2R R32, SRZ ;  /* 0x0000000000207805 */ /* 0x000fe2000001ff00 */
[----:B------:R-:W-:Y:S01]  /*67d0*/  IMAD.MOV.U32 R132, RZ, RZ, RZ ;  /* 0x000000ffff847224 */ /* 0x000fe200078e00ff */
[----:B------:R-:W-:Y:S01]  /*67e0*/  CS2R R130, SRZ ;  /* 0x0000000000827805 */ /* 0x000fe2000001ff00 */
[----:B------:R-:W-:Y:S01]  /*67f0*/  MOV R128, RZ ;  /* 0x000000ff00807202 */ /* 0x000fe20000000f00 */
[----:B------:R-:W-:Y:S01]  /*6800*/  CS2R R126, SRZ ;  /* 0x00000000007e7805 */ /* 0x000fe2000001ff00 */
[----:B------:R-:W-:Y:S01]  /*6810*/  CS2R R34, SRZ ;  /* 0x0000000000227805 */ /* 0x000fe2000001ff00 */
[----:B------:R-:W-:Y:S01]  /*6820*/  IMAD.MOV.U32 R124, RZ, RZ, RZ ;  /* 0x000000ffff7c7224 */ /* 0x000fe200078e00ff */
[----:B------:R-:W-:Y:S01]  /*6830*/  CS2R R122, SRZ ;  /* 0x00000000007a7805 */ /* 0x000fe2000001ff00 */
[----:B------:R-:W-:Y:S01]  /*6840*/  MOV R5, RZ ;  /* 0x000000ff00057202 */ /* 0x000fe20000000f00 */
        /* <DEDUP_REMOVED lines=9> */
[----:B------:R-:W-:Y:S01]  /*68e0*/  IMAD.MOV.U32 R104, RZ, RZ, RZ ;  /* 0x000000ffff687224 */ /* 0x000fe200078e00ff */
[----:B------:R-:W-:Y:S01]  /*68f0*/  MOV R101, RZ ;  /* 0x000000ff00657202 */ /* 0x000fe20000000f00 */
[----:B------:R-:W-:Y:S05]  /*6900*/  @!P0 BRA `(.L_x_361) ;  /* 0x0000fd7000008947 */ /* 0x000fea0003800000 */
[----:B------:R-:W2:Y:S01]  /*6910*/  LDL R0, [R1+0x4c] ;  /* 0x00004c0001007983 */ /* 0x000ea20000100800 */
[----:B------:R-:W-:Y:S01]  /*6920*/  ISETP.NE.U32.AND P6, PT, RZ, c[0x0][0x340], PT ;  /* 0x0000d000ff007a0c */ /* 0x000fe20003fc5070 */
[----:B------:R-:W-:-:S03]  /*6930*/  ULDC.64 UR4, c[0x0][0x18] ;  /* 0x0000060000047ab9 */ /* 0x000fc60000000a00 */
[----:B------:R-:W-:-:S13]  /*6940*/  ISETP.NE.AND.EX P6, PT, RZ, c[0x0][0x344], PT, P6 ;  /* 0x0000d100ff007a0c */ /* 0x000fda0003fc5360 */
[----:B------:R-:W-:-:S04]  /*6950*/  @P6 IMAD.MOV.U32 R2, RZ, RZ, 0x4 ;  /* 0x00000004ff026424 */ /* 0x000fc800078e00ff */
[----:B------:R-:W-:-:S05]  /*6960*/  @P6 IMAD.WIDE R2, R246, R2, c[0x0][0x340] ;  /* 0x0000d000f6026625 */ /* 0x000fca00078e0202 */
[----:B------:R2:W5:Y:S01]  /*6970*/  @P6 LDG.E R25, [R2.64] ;  /* 0x0000000602196981 */ /* 0x000562000c1e1900 */
[----:B------:R-:W-:Y:S01]  /*6980*/  SHF.R.S32.HI R29, RZ, 0x1f, R168 ;  /* 0x0000001fff1d7819 */ /* 0x000fe200000114a8 */
[----:B------:R-:W-:Y:S01]  /*6990*/  UIADD3 UR4, UP0, UR4, 0xc100, URZ ;  /* 0x0000c10004047890 */ /* 0x000fe2000ff1e03f */
[----:B------:R-:W-:Y:S01]  /*69a0*/  ISETP.NE.U32.AND P0, PT, RZ, c[0x0][0x348], PT ;  /* 0x0000d200ff007a0c */ /* 0x000fe20003f05070 */
[----:B------:R-:W1:Y:S01]  /*69b0*/  S2R R22, SR_CTAID.Y ;  /* 0x0000000000167919 */ /* 0x000e620000002600 */
[CC--:B------:R-:W-:Y:S01]  /*69c0*/  LEA.HI R6, R29.reuse, R168.reuse, RZ, 0x3 ;  /* 0x000000a81d067211 */ /* 0x0c0fe200078f18ff */
[----:B------:R-:W-:Y:S01]  /*69d0*/  UIADD3.X UR5, URZ, UR5, URZ, UP0, !UPT ;  /* 0x000000053f057290 */ /* 0x000fe200087fe43f */
[----:B------:R-:W-:Y:S01]  /*69e0*/  ISETP.NE.AND.EX P0, PT, RZ, c[0x0][0x34c], PT, P0 ;  /* 0x0000d300ff007a0c */ /* 0x000fe20003f05300 */
[----:B------:R-:W3:Y:S01]  /*69f0*/  S2R R37, SR_CTAID.Y ;  /* 0x0000000000257919 */ /* 0x000ee20000002600 */
[----:B------:R-:W-:Y:S02]  /*6a00*/  SHF.R.S32.HI R27, RZ, 0x3, R6 ;  /* 0x00000003ff1b7819 */ /* 0x000fe40000011406 */
[----:B------:R-:W-:Y:S01]  /*6a10*/  LEA.HI R26, R29, R168, RZ, 0x4 ;  /* 0x000000a81d1a7211 */ /* 0x000fe200078f20ff */
[----:B------:R-:W-:Y:S01]  /*6a20*/  STL [R1+0x10], R13 ;  /* 0x0000100d01007387 */ /* 0x000fe20000100800 */
[----:B------:R-:W-:-:S02]  /*6a30*/  IADD3 R117, R201, -0x1, RZ ;  /* 0xffffffffc9757810 */ /* 0x000fc40007ffe0ff */
[----:B-1----:R-:W-:-:S05]  /*6a40*/  SHF.R.S32.HI R22, RZ, 0x1f, R22 ;  /* 0x0000001fff167819 */ /* 0x002fca0000011416 */
[----:B------:R-:W-:-:S04]  /*6a50*/  IMAD R5, R22, c[0x0][0x1b8], RZ ;  /* 0x00006e0016057a24 */ /* 0x000fc800078e02ff */
[----:B---3--:R-:W-:Y:S01]  /*6a60*/  IMAD R5, R37, c[0x0][0x1bc], R5 ;  /* 0x00006f0025057a24 */ /* 0x008fe200078e0205 */
[----:B--2---:R-:W-:-:S05]  /*6a70*/  SHF.R.S32.HI R2, RZ, 0x1f, R0 ;  /* 0x0000001fff027819 */ /* 0x004fca0000011400 */
[----:B------:R-:W-:Y:S02]  /*6a80*/  IMAD R4, R2, c[0x0][0x178], RZ ;  /* 0x00005e0002047a24 */ /* 0x000fe400078e02ff */
[----:B------:R-:W-:-:S04]  /*6a90*/  IMAD.WIDE.U32 R2, R0, c[0x0][0x178], RZ ;  /* 0x00005e0000027a25 */ /* 0x000fc800078e00ff */
[----:B------:R-:W-:Y:S01]  /*6aa0*/  IMAD R0, R0, c[0x0][0x17c], R4 ;  /* 0x00005f0000007a24 */ /* 0x000fe200078e0204 */
[----:B------:R-:W-:-:S03]  /*6ab0*/  SHF.R.S32.HI R4, RZ, 0x1f, R246 ;  /* 0x0000001fff047819 */ /* 0x000fc600000114f6 */
[----:B------:R-:W-:Y:S01]  /*6ac0*/  IMAD.IADD R3, R3, 0x1, R0 ;  /* 0x0000000103037824 */ /* 0x000fe200078e0200 */
[----:B------:R-:W-:-:S03]  /*6ad0*/  LOP3.LUT R0, R6, 0xfffffff8, RZ, 0xc0, !PT ;  /* 0xfffffff806007812 */ /* 0x000fc600078ec0ff */
[----:B------:R-:W-:-:S04]  /*6ae0*/  IMAD.WIDE.U32 R2, R37, c[0x0][0x1b8], R2 ;  /* 0x00006e0025027a25 */ /* 0x000fc800078e0002 */
[----:B------:R-:W-:Y:S01]  /*6af0*/  IMAD.IADD R22, R168, 0x1, -R0 ;  /* 0x00000001a8167824 */ /* 0x000fe200078e0a00 */
[----:B------:R-:W-:Y:S01]  /*6b00*/  SEL R0, R4, RZ, !P0 ;  /* 0x000000ff04007207 */ /* 0x000fe20004000000 */
[----:B------:R-:W-:Y:S01]  /*6b10*/  IMAD.IADD R3, R3, 0x1, R5 ;  /* 0x0000000103037824 */ /* 0x000fe200078e0205 */
[----:B------:R-:W-:Y:S01]  /*6b20*/  SEL R4, R246, RZ, !P0 ;  /* 0x000000fff6047207 */ /* 0x000fe20004000000 */
[----:B------:R-:W-:Y:S02]  /*6b30*/  IMAD R8, R22, 0x20, R27 ;  /* 0x0000002016087824 */ /* 0x000fe400078e021b */
[----:B------:R-:W-:Y:S02]  /*6b40*/  IMAD R0, R0, c[0x0][0x1c0], RZ ;  /* 0x0000700000007a24 */ /* 0x000fe400078e02ff */
[----:B------:R-:W-:Y:S02]  /*6b50*/  IMAD.IADD R8, R153, 0x1, R8 ;  /* 0x0000000199087824 */ /* 0x000fe400078e0208 */
[----:B------:R-:W-:-:S02]  /*6b60*/  IMAD R5, R4, c[0x0][0x1c4], R0 ;  /* 0x0000710004057a24 */ /* 0x000fc400078e0200 */
[----:B------:R-:W-:-:S04]  /*6b70*/  @P2 IMAD.HI.U32 R6, R8, c[0x0][0x2c8], RZ ;  /* 0x0000b20008062a27 */ /* 0x000fc800078e00ff */
[----:B------:R-:W-:Y:S01]  /*6b80*/  IMAD.MOV.U32 R0, RZ, RZ, R8 ;  /* 0x000000ffff007224 */ /* 0x000fe200078e0008 */
[----:B------:R-:W-:Y:S01]  /*6b90*/  @P2 SHF.R.U32.HI R0, RZ, c[0x0][0x2cc], R6 ;  /* 0x0000b300ff002a19 */ /* 0x000fe20000011606 */
[----:B------:R-:W-:-:S03]  /*6ba0*/  IMAD.WIDE.U32 R2, R4, c[0x0][0x1c0], R2 ;  /* 0x0000700004027a25 */ /* 0x000fc600078e0002 */
[--C-:B------:R-:W-:Y:S01]  /*6bb0*/  SHF.R.S32.HI R6, RZ, 0x1f, R0.reuse ;  /* 0x0000001fff067819 */ /* 0x100fe20000011400 */
[----:B------:R-:W-:Y:S01]  /*6bc0*/  IMAD.IADD R3, R3, 0x1, R5 ;  /* 0x0000000103037824 */ /* 0x000fe200078e0205 */
[----:B------:R-:W-:Y:S01]  /*6bd0*/  MOV R5, UR5 ;  /* 0x0000000500057c02 */ /* 0x000fe20008000f00 */
[----:B------:R-:W-:Y:S02]  /*6be0*/  IMAD.MOV R7, RZ, RZ, -R0 ;  /* 0x000000ffff077224 */ /* 0x000fe400078e0a00 */
[----:B------:R-:W-:Y:S02]  /*6bf0*/  IMAD R6, R6, c[0x0][0x1b0], RZ ;  /* 0x00006c0006067a24 */ /* 0x000fe400078e02ff */
[----:B------:R-:W-:Y:S02]  /*6c00*/  IMAD.U32 R4, RZ, RZ, UR4 ;  /* 0x00000004ff047e24 */ /* 0x000fe4000f8e00ff */
[C---:B------:R-:W-:Y:S02]  /*6c10*/  IMAD R9, R0.reuse, c[0x0][0x1b4], R6 ;  /* 0x00006d0000097a24 */ /* 0x040fe400078e0206 */
[----:B------:R-:W-:Y:S01]  /*6c20*/  IMAD.WIDE.U32 R2, R0, c[0x0][0x1b0], R2 ;  /* 0x00006c0000027a25 */ /* 0x000fe200078e0002 */
[----:B------:R-:W-:Y:S01]  /*6c30*/  LOP3.LUT R0, R26, 0xfffffff0, RZ, 0xc0, !PT ;  /* 0xfffffff01a007812 */ /* 0x000fe200078ec0ff */
[----:B------:R1:W-:Y:S02]  /*6c40*/  STL.64 [R1+0x8], R4 ;  /* 0x0000080401007387 */ /* 0x0003e40000100a00 */
[----:B------:R-:W-:-:S02]  /*6c50*/  IMAD R6, R7, c[0x0][0x2c4], R8 ;  /* 0x0000b10007067a24 */ /* 0x000fc400078e0208 */
[----:B------:R-:W-:Y:S02]  /*6c60*/  IMAD.SHL.U32 R12, R22, 0x8, RZ ;  /* 0x00000008160c7824 */ /* 0x000fe400078e00ff */
[----:B------:R-:W-:Y:S02]  /*6c70*/  IMAD.IADD R3, R3, 0x1, R9 ;  /* 0x0000000103037824 */ /* 0x000fe400078e0209 */
[----:B------:R-:W-:Y:S01]  /*6c80*/  @!P6 IMAD.MOV.U32 R25, RZ, RZ, R246 ;  /* 0x000000ffff19e224 */ /* 0x000fe200078e00f6 */
[----:B------:R-:W-:Y:S01]  /*6c90*/  IADD3 R20, R12, 0x40, RZ ;  /* 0x000000400c147810 */ /* 0x000fe20007ffe0ff */
[----:B------:R-:W-:Y:S01]  /*6ca0*/  IMAD.WIDE.U32 R2, R6, c[0x0][0x1a8], R2 ;  /* 0x00006a0006027a25 */ /* 0x000fe200078e0002 */
[C---:B------:R-:W-:Y:S02]  /*6cb0*/  IADD3 R21, R12.reuse, 0x80, RZ ;  /* 0x000000800c157810 */ /* 0x040fe40007ffe0ff */
[----:B------:R-:W-:Y:S02]  /*6cc0*/  ISETP.GE.AND P3, PT, R12, c[0x0][0x198], PT ;  /* 0x000066000c007a0c */ /* 0x000fe40003f66270 */
[----:B------:R-:W-:-:S02]  /*6cd0*/  LEA R15, P0, R2, c[0x0][0x160], 0x1 ;  /* 0x00005800020f7a11 */ /* 0x000fc400078008ff */
[----:B------:R-:W-:Y:S02]  /*6ce0*/  ISETP.GE.AND P5, PT, R20, c[0x0][0x198], PT ;  /* 0x0000660014007a0c */ /* 0x000fe40003fa6270 */
[----:B------:R-:W-:Y:S01]  /*6cf0*/  ISETP.GE.AND P4, PT, R21, c[0x0][0x198], PT ;  /* 0x0000660015007a0c */ /* 0x000fe20003f86270 */
[----:B-1----:R-:W-:Y:S01]  /*6d00*/  IMAD.IADD R4, R168, 0x1, -R0 ;  /* 0x00000001a8047824 */ /* 0x002fe200078e0a00 */
[----:B------:R-:W-:Y:S01]  /*6d10*/  SHF.R.S32.HI R5, RZ, 0x1f, R6 ;  /* 0x0000001fff057819 */ /* 0x000fe20000011406 */
[----:B------:R-:W-:-:S03]  /*6d20*/  IMAD.SHL.U32 R0, R27, 0x40, RZ ;  /* 0x000000401b007824 */ /* 0x000fc600078e00ff */
[----:B------:R-:W-:Y:S01]  /*6d30*/  SHF.R.S32.HI R7, RZ, 0x1f, R4 ;  /* 0x0000001fff077819 */ /* 0x000fe20000011404 */
[----:B------:R-:W-:Y:S01]  /*6d40*/  IMAD R5, R5, c[0x0][0x1a8], RZ ;  /* 0x00006a0005057a24 */ /* 0x000fe200078e02ff */
[----:B------:R-:W-:Y:S02]  /*6d50*/  LOP3.LUT R0, R0, 0x1c0, RZ, 0xc0, !PT ;  /* 0x000001c000007812 */ /* 0x000fe400078ec0ff */
[----:B------:R-:W-:Y:S01]  /*6d60*/  LEA.HI R28, R7, R4, RZ, 0x3 ;  /* 0x00000004071c7211 */ /* 0x000fe200078f18ff */
[----:B------:R-:W-:Y:S01]  /*6d70*/  IMAD R9, R6, c[0x0][0x1ac], R5 ;  /* 0x00006b0006097a24 */ /* 0x000fe200078e0205 */
[----:B------:R-:W-:Y:S02]  /*6d80*/  LEA.HI R5, R29, R168, RZ, 0x6 ;  /* 0x000000a81d057211 */ /* 0x000fe400078f30ff */
[----:B------:R-:W-:Y:S02]  /*6d90*/  SHF.R.U32.HI R8, RZ, 0x3, R0 ;  /* 0x00000003ff087819 */ /* 0x000fe40000011600 */
[----:B------:R-:W-:Y:S01]  /*6da0*/  LOP3.LUT R7, R0, 0x38, R12, 0xf8, !PT ;  /* 0x0000003800077812 */ /* 0x000fe200078ef80c */
[----:B------:R-:W-:Y:S01]  /*6db0*/  IMAD.SHL.U32 R5, R5, 0x8, RZ ;  /* 0x0000000805057824 */ /* 0x000fe200078e00ff */
[----:B------:R-:W-:-:S02]  /*6dc0*/  LOP3.LUT R0, R28, 0xfffffff8, RZ, 0xc0, !PT ;  /* 0xfffffff81c007812 */ /* 0x000fc400078ec0ff */
[----:B------:R-:W-:Y:S01]  /*6dd0*/  LOP3.LUT R6, R7, R8, RZ, 0x3c, !PT ;  /* 0x0000000807067212 */ /* 0x000fe200078e3cff */
[----:B------:R-:W-:Y:S01]  /*6de0*/  IMAD.MOV.U32 R8, RZ, RZ, 0x10 ;  /* 0x00000010ff087424 */ /* 0x000fe200078e00ff */
[----:B------:R-:W-:Y:S01]  /*6df0*/  IADD3 R23, R4, -R0, RZ ;  /* 0x8000000004177210 */ /* 0x000fe20007ffe0ff */
[----:B------:R-:W-:Y:S01]  /*6e00*/  IMAD.IADD R0, R3, 0x1, R9 ;  /* 0x0000000103007824 */ /* 0x000fe200078e0209 */
[----:B------:R-:W-:Y:S01]  /*6e10*/  LOP3.LUT R18, R6, 0xfffffe00, R5, 0xf8, !PT ;  /* 0xfffffe0006127812 */ /* 0x000fe200078ef805 */
[----:B------:R-:W-:Y:S01]  /*6e20*/  IMAD.MOV.U32 R6, RZ, RZ, 0x20 ;  /* 0x00000020ff067424 */ /* 0x000fe200078e00ff */
[----:B------:R-:W-:Y:S02]  /*6e30*/  R2P PR, R23, 0x6 ;  /* 0x0000000617007804 */ /* 0x000fe40000000000 */
[----:B------:R-:W-:-:S03]  /*6e40*/  LEA.HI.X R14, R2, c[0x0][0x164], R0, 0x1, P0 ;  /* 0x00005900020e7a11 */ /* 0x000fc600000f0c00 */
[----:B------:R-:W-:Y:S02]  /*6e50*/  SEL R8, R8, 0xfffffff0, !P1 ;  /* 0xfffffff008087807 */ /* 0x000fe40004800000 */
[----:B------:R-:W-:Y:S01]  /*6e60*/  SEL R6, R6, 0xffffffe0, !P2 ;  /* 0xffffffe006067807 */ /* 0x000fe20005000000 */
[----:B------:R-:W-:Y:S05]  /*6e70*/  BRA.DIV ~URZ, `(.L_x_362) ;  /* 0x00011b727f007947 */ /* 0x000fea000b800000 */
[----:B------:R1:W2:Y:S02]  /*6e80*/  SHFL.IDX PT, R0, R14, RZ, 0x181f ;  /* 0x00181fff0e007589 */ /* 0x0002a400000e0000 */
.L_x_478:
[----:B------:R-:W-:Y:S05]  /*6e90*/  BRA.DIV ~URZ, `(.L_x_363) ;  /* 0x00011bd27f007947 */ /* 0x000fea000b800000 */
[----:B------:R3:W4:Y:S02]  /*6ea0*/  SHFL.IDX PT, R2, R15, RZ, 0x181f ;  /* 0x00181fff0f027589 */ /* 0x00072400000e0000 */
.L_x_479:
[----:B------:R-:W-:Y:S01]  /*6eb0*/  IMAD R13, R13, c[0x0][0x2c4], RZ ;  /* 0x0000b1000d0d7a24 */ /* 0x000fe200078e02ff */
[----:B------:R-:W-:Y:S01]  /*6ec0*/  IADD3 R9, R153, R27, RZ ;  /* 0x0000001b99097210 */ /* 0x000fe20007ffe0ff */
[----:B------:R-:W-:Y:S01]  /*6ed0*/  BSSY B0, `(.L_x_364) ;  /* 0x0000014000007945 */ /* 0x000fe20003800000 */
[----:B--2---:R-:W-:Y:S02]  /*6ee0*/  MOV R3, R0 ;  /* 0x0000000000037202 */ /* 0x004fe40000000f00 */
[----:B------:R-:W-:-:S13]  /*6ef0*/  ISETP.GE.AND P0, PT, R9, R13, PT ;  /* 0x0000000d0900720c */ /* 0x000fda0003f06270 */
[----:B------:R-:W-:Y:S05]  /*6f00*/  @P0 BRA `(.L_x_365) ;  /* 0x0000010000000947 */ /* 0x000fea0003800000 */
[----:B------:R-:W-:Y:S01]  /*6f10*/  SHF.R.S32.HI R4, RZ, 0x1f, R20 ;  /* 0x0000001fff047819 */ /* 0x000fe20000011414 */
[----:B----4-:R-:W-:Y:S01]  /*6f20*/  IMAD.WIDE R10, R12, 0x2, R2 ;  /* 0x000000020c0a7825 */ /* 0x010fe200078e0202 */
[----:B------:R-:W-:Y:S02]  /*6f30*/  SHF.R.S32.HI R0, RZ, 0x1f, R21 ;  /* 0x0000001fff007819 */ /* 0x000fe40000011415 */
[----:B------:R-:W-:Y:S02]  /*6f40*/  LEA.HI R4, R4, R20, RZ, 0x3 ;  /* 0x0000001404047211 */ /* 0x000fe400078f18ff */
[----:B------:R-:W-:Y:S02]  /*6f50*/  LEA.HI R0, R0, R21, RZ, 0x3 ;  /* 0x0000001500007211 */ /* 0x000fe400078f18ff */
[----:B------:R-:W-:Y:S02]  /*6f60*/  LOP3.LUT R4, R4, 0xfffffff8, RZ, 0xc0, !PT ;  /* 0xfffffff804047812 */ /* 0x000fe400078ec0ff */
[----:B------:R-:W-:Y:S01]  /*6f70*/  LOP3.LUT R7, R0, 0xfffffff8, RZ, 0xc0, !PT ;  /* 0xfffffff800077812 */ /* 0x000fe200078ec0ff */
[----:B------:R-:W-:-:S02]  /*6f80*/  IMAD.SHL.U32 R0, R18, 0x2, RZ ;  /* 0x0000000212007824 */ /* 0x000fc400078e00ff */
[----:B------:R-:W-:-:S03]  /*6f90*/  IMAD.WIDE R4, R4, 0x2, R2 ;  /* 0x0000000204047825 */ /* 0x000fc600078e0202 */
[----:B------:R-:W-:Y:S01]  /*6fa0*/  @!PT LDS RZ, [RZ] ;  /* 0x00000000fffff984 */ /* 0x000fe20000000800 */
[----:B------:R-:W-:Y:S01]  /*6fb0*/  @!PT LDS RZ, [RZ] ;  /* 0x00000000fffff984 */ /* 0x000fe20000000800 */
[----:B------:R-:W-:Y:S01]  /*6fc0*/  @!PT LDS RZ, [RZ] ;  /* 0x00000000fffff984 */ /* 0x000fe20000000800 */
[----:B------:R2:W-:Y:S01]  /*6fd0*/  LDGSTS.E.BYPASS.LTC128B.128 [R0+0xc100], [R10.64], !P3 ;  /* 0x0c1000000a007fae */ /* 0x0005e2000d901d46 */
[----:B------:R-:W-:-:S03]  /*6fe0*/  IMAD.WIDE R2, R7, 0x2, R2 ;  /* 0x0000000207027825 */ /* 0x000fc600078e0202 */
[----:B------:R2:W-:Y:S04]  /*6ff0*/  LDGSTS.E.BYPASS.LTC128B.128 [R0+0x10100], [R4.64], !P5 ;  /* 0x1010000004007fae */ /* 0x0005e8000e901d46 */
[----:B------:R2:W-:Y:S02]  /*7000*/  LDGSTS.E.BYPASS.LTC128B.128 [R0+0x14100], [R2.64], !P4 ;  /* 0x1410000002007fae */ /* 0x0005e4000e101d46 */
.L_x_365:
[----:B------:R-:W-:Y:S05]  /*7010*/  BSYNC B0 ;  /* 0x0000000000007941 */ /* 0x000fea0003800000 */
.L_x_364:
[----:B------:R-:W-:Y:S05]  /*7020*/  BRA.DIV ~URZ, `(.L_x_366) ;  /* 0x00011ac27f007947 */ /* 0x000fea000b800000 */
[----:B--2---:R2:W1:Y:S04]  /*7030*/  SHFL.IDX PT, R4, R14, 0x1, 0x181f ;  /* 0x00381f000e047f89 */ /* 0x00446800000e0000 */
[----:B----4-:R2:W4:Y:S02]  /*7040*/  SHFL.IDX PT, R2, R15, 0x1, 0x181f ;  /* 0x00381f000f027f89 */ /* 0x01052400000e0000 */
.L_x_480:
[----:B------:R-:W-:Y:S01]  /*7050*/  IADD3 R0, R9, 0x20, RZ ;  /* 0x0000002009007810 */ /* 0x000fe20007ffe0ff */
[----:B------:R-:W-:Y:S01]  /*7060*/  BSSY B0, `(.L_x_367) ;  /* 0x0000014000007945 */ /* 0x000fe20003800000 */
[----:B-1----:R-:W-:-:S02]  /*7070*/  IMAD.MOV.U32 R3, RZ, RZ, R4 ;  /* 0x000000ffff037224 */ /* 0x002fc400078e0004 */
        /* <DEDUP_REMOVED lines=18> */
.L_x_368:
[----:B------:R-:W-:Y:S05]  /*71a0*/  BSYNC B0 ;  /* 0x0000000000007941 */ /* 0x000fea0003800000 */
.L_x_367:
[----:B------:R-:W-:Y:S05]  /*71b0*/  BRA.DIV ~URZ, `(.L_x_369) ;  /* 0x00011a227f007947 */ /* 0x000fea000b800000 */
[----:B-1----:R1:W2:Y:S02]  /*71c0*/  SHFL.IDX PT, R4, R14, 0x2, 0x181f ;  /* 0x00581f000e047f89 */ /* 0x0022a400000e0000 */
.L_x_481:
[----:B------:R-:W-:Y:S05]  /*71d0*/  BRA.DIV ~URZ, `(.L_x_370) ;  /* 0x00011a827f007947 */ /* 0x000fea000b800000 */
[----:B----4-:R4:W1:Y:S02]  /*71e0*/  SHFL.IDX PT, R2, R15, 0x2, 0x181f ;  /* 0x00581f000f027f89 */ /* 0x01086400000e0000 */
.L_x_482:
[----:B------:R-:W-:Y:S01]  /*71f0*/  IADD3 R0, R9, 0x40, RZ ;  /* 0x0000004009007810 */ /* 0x000fe20007ffe0ff */
[----:B------:R-:W-:Y:S01]  /*7200*/  BSSY B0, `(.L_x_371) ;  /* 0x0000014000007945 */ /* 0x000fe20003800000 */
[----:B--2---:R-:W-:Y:S02]  /*7210*/  IMAD.MOV.U32 R3, RZ, RZ, R4 ;  /* 0x000000ffff037224 */ /* 0x004fe400078e0004 */
[----:B------:R-:W-:-:S13]  /*7220*/  ISETP.GE.AND P0, PT, R0, R13, PT ;  /* 0x0000000d0000720c */ /* 0x000fda0003f06270 */
[----:B------:R-:W-:Y:S05]  /*7230*/  @P0 BRA `(.L_x_372) ;  /* 0x0000010000000947 */ /* 0x000fea0003800000 */
[----:B------:R-:W-:Y:S01]  /*7240*/  SHF.R.S32.HI R4, RZ, 0x1f, R20 ;  /* 0x0000001fff047819 */ /* 0x000fe20000011414 */
[----:B-1----:R-:W-:Y:S01]  /*7250*/  IMAD.WIDE R10, R12, 0x2, R2 ;  /* 0x000000020c0a7825 */ /* 0x002fe200078e0202 */
        /* <DEDUP_REMOVED lines=14> */
.L_x_372:
[----:B------:R-:W-:Y:S05]  /*7340*/  BSYNC B0 ;  /* 0x0000000000007941 */ /* 0x000fea0003800000 */
.L_x_371:
[----:B------:R-:W-:Y:S05]  /*7350*/  BRA.DIV ~URZ, `(.L_x_373) ;  /* 0x000119827f007947 */ /* 0x000fea000b800000 */
[----:B-1----:R-:W1:Y:S04]  /*7360*/  SHFL.IDX PT, R14, R14, 0x3, 0x181f ;  /* 0x00781f000e0e7f89 */ /* 0x002e6800000e0000 */
[----:B------:R2:W3:Y:S02]  /*7370*/  SHFL.IDX PT, R0, R15, 0x3, 0x181f ;  /* 0x00781f000f007f89 */ /* 0x0004e400000e0000 */
.L_x_483:
[----:B--2---:R-:W2:Y:S04]  /*7380*/  LDL R19, [R1] ;  /* 0x0000000001137983 */ /* 0x004ea80000100800 */
[----:B------:R4:W5:Y:S04]  /*7390*/  LDL R24, [R1+0x64] ;  /* 0x0000640001187983 */ /* 0x0009680000100800 */
[----:B------:R4:W5:Y:S01]  /*73a0*/  LDL R227, [R1+0x48] ;  /* 0x0000480001e37983 */ /* 0x0009620000100800 */
[----:B------:R-:W-:Y:S01]  /*73b0*/  IADD3 R2, R9, 0x60, RZ ;  /* 0x0000006009027810 */ /* 0x000fe20007ffe0ff */
[----:B-1-34-:R-:W-:Y:S01]  /*73c0*/  IMAD.MOV.U32 R15, RZ, RZ, R14 ;  /* 0x000000ffff0f7224 */ /* 0x01afe200078e000e */
[----:B------:R-:W-:Y:S01]  /*73d0*/  SHF.R.S32.HI R5, RZ, 0x4, R26 ;  /* 0x00000004ff057819 */ /* 0x000fe2000001141a */
[----:B------:R-:W-:Y:S01]  /*73e0*/  IMAD.MOV.U32 R14, RZ, RZ, R0 ;  /* 0x000000ffff0e7224 */ /* 0x000fe200078e0000 */
[----:B------:R-:W-:Y:S01]  /*73f0*/  ISETP.GE.AND P0, PT, R2, R13, PT ;  /* 0x0000000d0200720c */ /* 0x000fe20003f06270 */
[----:B------:R-:W1:Y:S01]  /*7400*/  S2R R30, SR_CTAID.Y ;  /* 0x00000000001e7919 */ /* 0x000e620000002600 */
[----:B------:R-:W-:Y:S01]  /*7410*/  IADD3 R16, P1, R1, c[0x0][0x20], RZ ;  /* 0x0000080001107a10 */ /* 0x000fe20007f3e0ff */
[----:B------:R-:W-:Y:S01]  /*7420*/  ULDC.64 UR4, c[0x0][0x40] ;  /* 0x0000100000047ab9 */ /* 0x000fe20000000a00 */
[----:B-----5:R-:W-:Y:S01]  /*7430*/  IMAD.WIDE.U32 R236, R25, c[0x0][0x2b0], RZ ;  /* 0x0000ac0019ec7a25 */ /* 0x020fe200078e00ff */
[----:B------:R-:W-:Y:S01]  /*7440*/  UIADD3 UR4, UP0, UR4, 0x160, URZ ;  /* 0x0000016004047890 */ /* 0x000fe2000ff1e03f */
[----:B------:R-:W-:-:S02]  /*7450*/  IADD3 R10, P2, R16, 0x48, RZ ;  /* 0x00000048100a7810 */ /* 0x000fc40007f5e0ff */
[----:B------:R-:W-:Y:S01]  /*7460*/  IMAD.X R17, RZ, RZ, c[0x0][0x24], P1 ;  /* 0x00000900ff117624 */ /* 0x000fe200008e06ff */
[----:B------:R-:W-:Y:S01]  /*7470*/  IADD3 R4, P1, R16, 0x4, RZ ;  /* 0x0000000410047810 */ /* 0x000fe20007f3e0ff */
[----:B------:R-:W-:Y:S02]  /*7480*/  UIADD3.X UR5, URZ, UR5, URZ, UP0, !UPT ;  /* 0x000000053f057290 */ /* 0x000fe400087fe43f */
[----:B------:R-:W-:Y:S01]  /*7490*/  IMAD.X R11, RZ, RZ, R17, P2 ;  /* 0x000000ffff0b7224 */ /* 0x000fe200010e0611 */
[----:B------:R-:W-:Y:S01]  /*74a0*/  @!P0 SHF.R.S32.HI R0, RZ, 0x1f, R20 ;  /* 0x0000001fff008819 */ /* 0x000fe20000011414 */
[----:B------:R-:W-:Y:S01]  /*74b0*/  @!P0 IMAD.SHL.U32 R18, R18, 0x2, RZ ;  /* 0x0000000212128824 */ /* 0x000fe200078e00ff */
[----:B------:R-:W-:Y:S01]  /*74c0*/  STL.64 [R1+0x20], R16 ;  /* 0x0000201001007387 */ /* 0x000fe20000100a00 */
[----:B------:R-:W-:Y:S01]  /*74d0*/  @!P0 IMAD.WIDE R2, R12, 0x2, R14 ;  /* 0x000000020c028825 */ /* 0x000fe200078e020e */
[----:B------:R-:W-:Y:S02]  /*74e0*/  @!P0 LEA.HI R7, R0, R20, RZ, 0x3 ;  /* 0x0000001400078211 */ /* 0x000fe400078f18ff */
[----:B------:R3:W-:Y:S01]  /*74f0*/  STL.64 [R1+0x30], R10 ;  /* 0x0000300a01007387 */ /* 0x0007e20000100a00 */
[----:B------:R-:W-:-:S03]  /*7500*/  IMAD.SHL.U32 R0, R23, 0x40, RZ ;  /* 0x0000004017007824 */ /* 0x000fc600078e00ff */
[----:B------:R-:W-:Y:S01]  /*7510*/  @!PT LDS RZ, [RZ] ;  /* 0x00000000fffff984 */ /* 0x000fe20000000800 */
[----:B------:R-:W-:Y:S01]  /*7520*/  @!PT LDS RZ, [RZ] ;  /* 0x00000000fffff984 */ /* 0x000fe20000000800 */
[----:B------:R-:W-:Y:S01]  /*7530*/  @!PT LDS RZ, [RZ] ;  /* 0x00000000fffff984 */ /* 0x000fe20000000800 */
[----:B------:R4:W-:Y:S01]  /*7540*/  @!P0 LDGSTS.E.BYPASS.LTC128B.128 [R18+0xf100], [R2.64], !P3 ;  /* 0x0f10000002128fae */ /* 0x0009e2000d901d46 */
[----:B------:R-:W-:Y:S02]  /*7550*/  IADD3 R12, P3, R16, 0x10, RZ ;  /* 0x00000010100c7810 */ /* 0x000fe40007f7e0ff */
[----:B------:R-:W-:Y:S02]  /*7560*/  LOP3.LUT R0, R0, 0x1c0, RZ, 0xc0, !PT ;  /* 0x000001c000007812 */ /* 0x000fe400078ec0ff */
[----:B-1----:R-:W-:Y:S01]  /*7570*/  SHF.R.S32.HI R31, RZ, 0x1f, R30 ;  /* 0x0000001fff1f7819 */ /* 0x002fe2000001141e */
[----:B------:R-:W-:Y:S01]  /*7580*/  IMAD.X R13, RZ, RZ, R17, P3 ;  /* 0x000000ffff0d7224 */ /* 0x000fe200018e0611 */
[----:B------:R-:W1:Y:S04]  /*7590*/  S2R R30, SR_CTAID.Y ;  /* 0x00000000001e7919 */ /* 0x000e680000002600 */
[----:B------:R-:W-:Y:S01]  /*75a0*/  STL.64 [R1+0x28], R12 ;  /* 0x0000280c01007387 */ /* 0x000fe20000100a00 */
[----:B----4-:R-:W-:-:S02]  /*75b0*/  LEA.HI R2, R26, R5, RZ, 0x1 ;  /* 0x000000051a027211 */ /* 0x010fc400078f08ff */
[----:B------:R-:W-:Y:S02]  /*75c0*/  @!P0 SHF.R.S32.HI R3, RZ, 0x1f, R21 ;  /* 0x0000001fff038819 */ /* 0x000fe40000011415 */
[----:B------:R-:W-:Y:S01]  /*75d0*/  LOP3.LUT R2, R2, 0xfffffffe, RZ, 0xc0, !PT ;  /* 0xfffffffe02027812 */ /* 0x000fe200078ec0ff */
[----:B-1----:R-:W-:Y:S01]  /*75e0*/  IMAD.WIDE.U32 R250, R30, c[0x0][0x1e8], RZ ;  /* 0x00007a001efa7a25 */ /* 0x002fe200078e00ff */
[----:B------:R-:W-:-:S03]  /*75f0*/  @!P0 LEA.HI R9, R3, R21, RZ, 0x3 ;  /* 0x0000001503098211 */ /* 0x000fc600078f18ff */
[----:B------:R-:W-:Y:S01]  /*7600*/  IMAD.IADD R26, R5, 0x1, -R2 ;  /* 0x00000001051a7824 */ /* 0x000fe200078e0a02 */
[----:B---3--:R-:W-:Y:S01]  /*7610*/  @!P0 LOP3.LUT R10, R9, 0xfffffff8, RZ, 0xc0, !PT ;  /* 0xfffffff8090a8812 */ /* 0x008fe200078ec0ff */
[----:B------:R-:W-:Y:S01]  /*7620*/  IMAD.X R5, RZ, RZ, R17, P1 ;  /* 0x000000ffff057224 */ /* 0x000fe200008e0611 */
[----:B------:R-:W-:-:S04]  /*7630*/  IADD3 R2, P1, R16, 0x8, RZ ;  /* 0x0000000810027810 */ /* 0x000fc80007f3e0ff */
[----:B------:R1:W-:Y:S01]  /*7640*/  STL.64 [R1+0x38], R4 ;  /* 0x0000380401007387 */ /* 0x0003e20000100a00 */
[----:B------:R-:W-:-:S05]  /*7650*/  IMAD.X R3, RZ, RZ, R17, P1 ;  /* 0x000000ffff037224 */ /* 0x000fca00008e0611 */
[----:B------:R3:W-:Y:S01]  /*7660*/  STL.64 [R1+0x40], R2 ;  /* 0x0000400201007387 */ /* 0x0007e20000100a00 */
[----:B-1----:R-:W-:Y:S01]  /*7670*/  @!P0 LOP3.LUT R4, R7, 0xfffffff8, RZ, 0xc0, !PT ;  /* 0xfffffff807048812 */ /* 0x002fe200078ec0ff */
[----:B------:R-:W-:-:S04]  /*7680*/  IMAD.SHL.U32 R7, R26, 0x8, RZ ;  /* 0x000000081a077824 */ /* 0x000fc800078e00ff */
[----:B------:R-:W-:Y:S01]  /*7690*/  @!P0 IMAD.WIDE R4, R4, 0x2, R14 ;  /* 0x0000000204048825 */ /* 0x000fe200078e020e */
[----:B------:R-:W-:Y:S02]  /*76a0*/  LOP3.LUT R9, R0, 0x8, R7, 0xf8, !PT ;  /* 0x0000000800097812 */ /* 0x000fe400078ef807 */
[----:B------:R-:W-:Y:S01]  /*76b0*/  SHF.R.U32.HI R7, RZ, 0x3, R0 ;  /* 0x00000003ff077819 */ /* 0x000fe20000011600 */
[----:B---3--:R-:W-:Y:S01]  /*76c0*/  IMAD.U32 R2, RZ, RZ, UR4 ;  /* 0x00000004ff027e24 */ /* 0x008fe2000f8e00ff */
[----:B------:R-:W-:Y:S01]  /*76d0*/  SHF.R.S32.HI R0, RZ, 0x1f, R25 ;  /* 0x0000001fff007819 */ /* 0x000fe20000011419 */
[----:B------:R1:W-:Y:S01]  /*76e0*/  @!P0 LDGSTS.E.BYPASS.LTC128B.128 [R18+0x13100], [R4.64], !P5 ;  /* 0x1310000004128fae */ /* 0x0003e2000e901d46 */
[----:B------:R-:W-:Y:S01]  /*76f0*/  LOP3.LUT R23, R9, R7, RZ, 0x3c, !PT ;  /* 0x0000000709177212 */ /* 0x000fe200078e3cff */
[----:B------:R-:W-:Y:S02]  /*7700*/  IMAD.U32 R3, RZ, RZ, UR5 ;  /* 0x00000005ff037e24 */ /* 0x000fe4000f8e00ff */
[----:B------:R-:W-:-:S02]  /*7710*/  IMAD R0, R0, c[0x0][0x2b0], RZ ;  /* 0x0000ac0000007a24 */ /* 0x000fc400078e02ff */
[----:B------:R-:W-:Y:S01]  /*7720*/  IMAD.SHL.U32 R9, R22, 0x40, RZ ;  /* 0x0000004016097824 */ /* 0x000fe200078e00ff */
[----:B------:R3:W-:Y:S01]  /*7730*/  STL.64 [R1+0x18], R2 ;  /* 0x0000180201007387 */ /* 0x0007e20000100a00 */
[----:B------:R-:W-:-:S03]  /*7740*/  IMAD R7, R25, c[0x0][0x2b4], R0 ;  /* 0x0000ad0019077a24 */ /* 0x000fc600078e0200 */
[----:B------:R-:W-:Y:S01]  /*7750*/  LOP3.LUT R20, R9, 0x1c0, RZ, 0xc0, !PT ;  /* 0x000001c009147812 */ /* 0x000fe200078ec0ff */
[----:B------:R-:W-:Y:S02]  /*7760*/  IMAD.IADD R238, R237, 0x1, R7 ;  /* 0x00000001edee7824 */ /* 0x000fe400078e0207 */
[----:B-1----:R-:W-:Y:S02]  /*7770*/  IMAD R5, R31, c[0x0][0x210], RZ ;  /* 0x000084001f057a24 */ /* 0x002fe400078e02ff */
[----:B---3--:R-:W-:-:S04]  /*7780*/  @!P0 IMAD.WIDE R2, R10, 0x2, R14 ;  /* 0x000000020a028825 */ /* 0x008fc800078e020e */
[----:B------:R-:W-:Y:S01]  /*7790*/  IMAD.MOV.U32 R10, RZ, RZ, 0x20 ;  /* 0x00000020ff0a7424 */ /* 0x000fe200078e00ff */
[----:B------:R1:W-:Y:S01]  /*77a0*/  @!P0 LDGSTS.E.BYPASS.LTC128B.128 [R18+0x17100], [R2.64], !P4 ;  /* 0x1710000002128fae */ /* 0x0003e2000e101d46 */
[----:B------:R-:W-:Y:S01]  /*77b0*/  LOP3.LUT P0, RZ, R22, 0x4, RZ, 0xc0, !PT ;  /* 0x0000000416ff7812 */ /* 0x000fe2000780c0ff */
[----:B------:R-:W-:Y:S02]  /*77c0*/  IMAD.WIDE.U32 R14, R30, c[0x0][0x210], RZ ;  /* 0x000084001e0e7a25 */ /* 0x000fe400078e00ff */
[----:B------:R-:W0:Y:S01]  /*77d0*/  LDGDEPBAR ;  /* 0x00000000000079af */ /* 0x000e220000000000 */
[----:B------:R-:W-:Y:S01]  /*77e0*/  WARPSYNC 0xffffffff ;  /* 0xffffffff00007948 */ /* 0x000fe20003800000 */
[----:B-1----:R-:W-:Y:S02]  /*77f0*/  IMAD.SHL.U32 R2, R28, 0x40, RZ ;  /* 0x000000401c027824 */ /* 0x002fe400078e00ff */
[----:B------:R-:W-:-:S03]  /*7800*/  IMAD R3, R31, c[0x0][0x1e8], RZ ;  /* 0x00007a001f037a24 */ /* 0x000fc600078e02ff */
[----:B------:R-:W-:Y:S01]  /*7810*/  LOP3.LUT R21, R2, 0xfffffe00, RZ, 0xc0, !PT ;  /* 0xfffffe0002157812 */ /* 0x000fe200078ec0ff */
[C---:B------:R-:W-:Y:S02]  /*7820*/  IMAD R3, R30.reuse, c[0x0][0x1ec], R3 ;  /* 0x00007b001e037a24 */ /* 0x040fe400078e0203 */
[----:B------:R-:W-:Y:S01]  /*7830*/  IMAD R2, R30, c[0x0][0x214], R5 ;  /* 0x000085001e027a24 */ /* 0x000fe200078e0205 */
[----:B------:R-:W-:Y:S01]  /*7840*/  SEL R5, R10, 0xffffffe0, !P0 ;  /* 0xffffffe00a057807 */ /* 0x000fe20004000000 */
[----:B------:R-:W-:Y:S02]  /*7850*/  IMAD.IADD R239, R251, 0x1, R3 ;  /* 0x00000001fbef7824 */ /* 0x000fe400078e0203 */
[----:B------:R-:W-:Y:S01]  /*7860*/  IMAD.IADD R240, R15, 0x1, R2 ;  /* 0x000000010ff07824 */ /* 0x000fe200078e0202 */
[----:B--2---:R-:W-:-:S04]  /*7870*/  SHF.R.S32.HI R12, RZ, 0x1f, R19 ;  /* 0x0000001fff0c7819 */ /* 0x004fc80000011413 */
[----:B------:R-:W-:-:S04]  /*7880*/  LEA.HI R4, R12, R19, RZ, 0x3 ;  /* 0x000000130c047211 */ /* 0x000fc800078f18ff */
[----:B------:R-:W-:-:S05]  /*7890*/  LOP3.LUT R0, R4, 0xfffffff8, RZ, 0xc0, !PT ;  /* 0xfffffff804007812 */ /* 0x000fca00078ec0ff */
[----:B------:R-:W-:-:S04]  /*78a0*/  IMAD.IADD R0, R19, 0x1, -R0 ;  /* 0x0000000113007824 */ /* 0x000fc800078e0a00 */
[----:B------:R-:W-:-:S05]  /*78b0*/  IMAD.SHL.U32 R214, R0, 0x8, RZ ;  /* 0x0000000800d67824 */ /* 0x000fca00078e00ff */
[C---:B------:R-:W-:Y:S02]  /*78c0*/  IADD3 R114, R214.reuse, 0x80, RZ ;  /* 0x00000080d6727810 */ /* 0x040fe40007ffe0ff */
[----:B------:R-:W-:Y:S02]  /*78d0*/  IADD3 R217, R214, 0x40, RZ ;  /* 0x00000040d6d97810 */ /* 0x000fe40007ffe0ff */
[----:B------:R-:W-:Y:S02]  /*78e0*/  ISETP.GE.AND P5, PT, R114, c[0x0][0x1d4], PT ;  /* 0x0000750072007a0c */ /* 0x000fe40003fa6270 */
[----:B------:R-:W-:Y:S02]  /*78f0*/  ISETP.GE.AND P6, PT, R214, c[0x0][0x1d4], PT ;  /* 0x00007500d6007a0c */ /* 0x000fe40003fc6270 */
[----:B------:R-:W-:Y:S02]  /*7900*/  ISETP.GE.AND P3, PT, R217, c[0x0][0x1d4], PT ;  /* 0x00007500d9007a0c */ /* 0x000fe40003f66270 */
[----:B------:R-:W-:-:S02]  /*7910*/  SEL R249, RZ, 0x10, P5 ;  /* 0x00000010fff97807 */ /* 0x000fc40002800000 */
[----:B------:R-:W-:Y:S01]  /*7920*/  SHF.R.S32.HI R7, RZ, 0x3, R4 ;  /* 0x00000003ff077819 */ /* 0x000fe20000011404 */
[----:B------:R-:W-:Y:S01]  /*7930*/  IMAD.MOV.U32 R2, RZ, RZ, c[0x0][0x2b8] ;  /* 0x0000ae00ff027624 */ /* 0x000fe200078e00ff */
[----:B------:R-:W-:Y:S01]  /*7940*/  BAR.SYNC.DEFER_BLOCKING 0x0 ;  /* 0x0000000000007b1d */ /* 0x000fe20000010000 */
[----:B------:R-:W-:-:S02]  /*7950*/  IMAD.SHL.U32 R113, R117, 0x40, RZ ;  /* 0x0000004075717824 */ /* 0x000fc400078e00ff */
[----:B------:R-:W-:Y:S01]  /*7960*/  IMAD R219, R0, 0x20, R7 ;  /* 0x0000002000db7824 */ /* 0x000fe200078e0207 */
[----:B------:R-:W-:Y:S01]  /*7970*/  ISETP.NE.AND P1, PT, R2, 0x1, PT ;  /* 0x000000010200780c */ /* 0x000fe20003f25270 */
[----:B------:R-:W-:Y:S02]  /*7980*/  IMAD.MOV.U32 R202, RZ, RZ, RZ ;  /* 0x000000ffffca7224 */ /* 0x000fe400078e00ff */
[----:B------:R-:W-:-:S05]  /*7990*/  IMAD.IADD R2, R219, 0x1, R113 ;  /* 0x00000001db027824 */ /* 0x000fca00078e0271 */
[----:B------:R-:W-:Y:S01]  /*79a0*/  ISETP.GE.AND P0, PT, R2, R24, PT ;  /* 0x000000180200720c */ /* 0x000fe20003f06270 */
[----:B------:R-:W-:-:S03]  /*79b0*/  IMAD.IADD R2, R227, 0x1, R2 ;  /* 0x00000001e3027824 */ /* 0x000fc600078e0202 */
[----:B------:R-:W-:Y:S01]  /*79c0*/  ISETP.GT.OR P0, PT, R219, 0x3f, P0 ;  /* 0x0000003fdb00780c */ /* 0x000fe20000704670 */
[----:B------:R-:W-:-:S04]  /*79d0*/  @P1 IMAD.HI.U32 R3, R2, c[0x0][0x2bc], RZ ;  /* 0x0000af0002031a27 */ /* 0x000fc800078e00ff */
[----:B------:R-:W-:Y:S01]  /*79e0*/  IMAD.MOV.U32 R0, RZ, RZ, R2 ;  /* 0x000000ffff007224 */ /* 0x000fe200078e0002 */
[----:B------:R-:W-:-:S07]  /*79f0*/  @P1 SHF.R.U32.HI R0, RZ, c[0x0][0x2c0], R3 ;  /* 0x0000b000ff001a19 */ /* 0x000fce0000011603 */
[----:B------:R-:W-:-:S04]  /*7a00*/  @!P0 IADD3 R3, P1, R0, R236, RZ ;  /* 0x000000ec00038210 */ /* 0x000fc80007f3e0ff */
[----:B------:R-:W-:Y:S02]  /*7a10*/  @!P0 LEA.HI.X.SX32 R4, R0, R238, 0x1, P1 ;  /* 0x000000ee00048211 */ /* 0x000fe400008f0eff */
[----:B------:R-:W-:-:S04]  /*7a20*/  @!P0 LEA R10, P1, R3, c[0x0][0x2a0], 0x2 ;  /* 0x0000a800030a8a11 */ /* 0x000fc800078210ff */
[----:B------:R-:W-:-:S05]  /*7a30*/  @!P0 LEA.HI.X R11, R3, c[0x0][0x2a4], R4, 0x2, P1 ;  /* 0x0000a900030b8a11 */ /* 0x000fca00008f1404 */
[----:B------:R-:W2:Y:S01]  /*7a40*/  @!P0 LDG.E R202, [R10.64] ;  /* 0x000000060aca8981 */ /* 0x000ea2000c1e1900 */
[----:B------:R-:W-:Y:S01]  /*7a50*/  IMAD.MOV R0, RZ, RZ, -R0 ;  /* 0x000000ffff007224 */ /* 0x000fe200078e0a00 */
[----:B------:R-:W-:Y:S01]  /*7a60*/  IADD3 R95, -R7, R24, -R113 ;  /* 0x00000018075f7210 */ /* 0x000fe20007ffe971 */
[----:B------:R-:W-:Y:S01]  /*7a70*/  BSSY B2, `(.L_x_374) ;  /* 0x0000045000027945 */ /* 0x000fe20003800000 */
[----:B------:R-:W-:Y:S01]  /*7a80*/  SHF.R.S32.HI R9, RZ, 0x1f, R114 ;  /* 0x0000001fff097819 */ /* 0x000fe20000011472 */
[----:B------:R-:W-:Y:S01]  /*7a90*/  IMAD R205, R0, c[0x0][0x2b8], R2 ;  /* 0x0000ae0000cd7a24 */ /* 0x000fe200078e0202 */
[----:B------:R-:W-:Y:S02]  /*7aa0*/  ISETP.GE.AND P1, PT, R95, 0x1, PT ;  /* 0x000000015f00780c */ /* 0x000fe40003f26270 */
[----:B------:R-:W-:Y:S01]  /*7ab0*/  ISETP.GT.AND P4, PT, R219, 0x3f, PT ;  /* 0x0000003fdb00780c */ /* 0x000fe20003f84270 */
[----:B------:R-:W-:Y:S01]  /*7ac0*/  IMAD.WIDE.U32 R2, R205, c[0x0][0x1e0], RZ ;  /* 0x00007800cd027a25 */ /* 0x000fe200078e00ff */
[----:B------:R-:W-:-:S02]  /*7ad0*/  SHF.R.S32.HI R115, RZ, 0x1f, R205 ;  /* 0x0000001fff737819 */ /* 0x000fc400000114cd */
[----:B------:R-:W-:-:S03]  /*7ae0*/  MOV R112, 0x7ec0 ;  /* 0x00007ec000707802 */ /* 0x000fc60000000f00 */
[----:B------:R-:W-:-:S04]  /*7af0*/  IMAD R0, R115, c[0x0][0x1e0], RZ ;  /* 0x0000780073007a24 */ /* 0x000fc800078e02ff */
[----:B------:R-:W-:-:S04]  /*7b00*/  IMAD R0, R205, c[0x0][0x1e4], R0 ;  /* 0x00007900cd007a24 */ /* 0x000fc800078e0200 */
[----:B------:R-:W-:Y:S01]  /*7b10*/  IMAD.IADD R3, R3, 0x1, R0 ;  /* 0x0000000103037824 */ /* 0x000fe200078e0200 */
[----:B--2---:R-:W-:-:S03]  /*7b20*/  SHF.R.S32.HI R116, RZ, 0x1f, R202 ;  /* 0x0000001fff747819 */ /* 0x004fc600000114ca */
[----:B------:R-:W-:-:S04]  /*7b30*/  IMAD.WIDE.U32 R2, R202, c[0x0][0x1f0], R2 ;  /* 0x00007c00ca027a25 */ /* 0x000fc800078e0002 */
[----:B------:R-:W-:Y:S01]  /*7b40*/  IMAD R4, R116, c[0x0][0x1f0], RZ ;  /* 0x00007c0074047a24 */ /* 0x000fe200078e02ff */
[----:B------:R-:W-:-:S03]  /*7b50*/  IADD3 R0, P0, R250, R2, RZ ;  /* 0x00000002fa007210 */ /* 0x000fc60007f1e0ff */
[----:B------:R-:W-:-:S05]  /*7b60*/  IMAD R4, R202, c[0x0][0x1f4], R4 ;  /* 0x00007d00ca047a24 */ /* 0x000fca00078e0204 */
[----:B------:R-:W-:Y:S01]  /*7b70*/  IADD3.X R2, R239, R3, R4, P0, !PT ;  /* 0x00000003ef027210 */ /* 0x000fe200007fe404 */
[----:B------:R-:W-:Y:S01]  /*7b80*/  IMAD.SHL.U32 R4, R7, 0x40, RZ ;  /* 0x0000004007047824 */ /* 0x000fe200078e00ff */
[----:B------:R-:W-:-:S04]  /*7b90*/  LEA R10, P0, R0, c[0x0][0x1c8], 0x1 ;  /* 0x00007200000a7a11 */ /* 0x000fc800078008ff */
[----:B------:R-:W-:Y:S02]  /*7ba0*/  LEA.HI.X R0, R0, c[0x0][0x1cc], R2, 0x1, P0 ;  /* 0x0000730000007a11 */ /* 0x000fe400000f0c02 */
[----:B------:R-:W-:Y:S01]  /*7bb0*/  SHFL.IDX PT, R2, R10, RZ, 0x181f ;  /* 0x00181fff0a027589 */ /* 0x000fe200000e0000 */
[----:B------:R-:W-:Y:S02]  /*7bc0*/  LOP3.LUT R4, R4, 0x1c0, RZ, 0xc0, !PT ;  /* 0x000001c004047812 */ /* 0x000fe400078ec0ff */
[----:B------:R-:W-:Y:S01]  /*7bd0*/  ISETP.GT.AND P0, PT, R95, 0x20, PT ;  /* 0x000000205f00780c */ /* 0x000fe20003f04270 */
[----:B------:R-:W1:Y:S01]  /*7be0*/  SHFL.IDX PT, R3, R0, RZ, 0x181f ;  /* 0x00181fff00037589 */ /* 0x000e6200000e0000 */
[----:B------:R-:W-:-:S03]  /*7bf0*/  LOP3.LUT R7, R4, 0x38, R214, 0xf8, !PT ;  /* 0x0000003804077812 */ /* 0x000fc600078ef8d6 */
[----:B------:R-:W-:Y:S04]  /*7c00*/  SHFL.IDX PT, R10, R10, 0x1, 0x181f ;  /* 0x00381f000a0a7f89 */ /* 0x000fe800000e0000 */
[----:B------:R2:W3:Y:S02]  /*7c10*/  SHFL.IDX PT, R11, R0, 0x1, 0x181f ;  /* 0x00381f00000b7f89 */ /* 0x0004e400000e0000 */
[----:B--2---:R-:W-:Y:S02]  /*7c20*/  SHF.R.U32.HI R0, RZ, 0x3, R4 ;  /* 0x00000003ff007819 */ /* 0x004fe40000011604 */
[----:B------:R-:W-:Y:S01]  /*7c30*/  LEA.HI R4, R12, R19, RZ, 0x6 ;  /* 0x000000130c047211 */ /* 0x000fe200078f30ff */
[----:B-1----:R-:W-:Y:S01]  /*7c40*/  @P1 IMAD.WIDE R12, R214, 0x2, R2 ;  /* 0x00000002d60c1825 */ /* 0x002fe200078e0202 */
[----:B------:R-:W-:-:S02]  /*7c50*/  LOP3.LUT R0, R7, R0, RZ, 0x3c, !PT ;  /* 0x0000000007007212 */ /* 0x000fc400078e3cff */
[----:B------:R-:W-:Y:S01]  /*7c60*/  SHF.R.S32.HI R7, RZ, 0x1f, R217 ;  /* 0x0000001fff077819 */ /* 0x000fe200000114d9 */
[----:B------:R-:W-:-:S03]  /*7c70*/  IMAD.SHL.U32 R4, R4, 0x8, RZ ;  /* 0x0000000804047824 */ /* 0x000fc600078e00ff */
[----:B------:R-:W-:Y:S02]  /*7c80*/  LEA.HI R7, R7, R217, RZ, 0x3 ;  /* 0x000000d907077211 */ /* 0x000fe400078f18ff */
[----:B------:R-:W-:Y:S02]  /*7c90*/  LOP3.LUT R203, R0, 0xfffffe00, R4, 0xf8, !PT ;  /* 0xfffffe0000cb7812 */ /* 0x000fe400078ef804 */
[----:B------:R-:W-:Y:S02]  /*7ca0*/  LEA.HI R0, R9, R114, RZ, 0x3 ;  /* 0x0000007209007211 */ /* 0x000fe400078f18ff */
[----:B------:R-:W-:Y:S01]  /*7cb0*/  LOP3.LUT R245, R7, 0xfffffff8, RZ, 0xc0, !PT ;  /* 0xfffffff807f57812 */ /* 0x000fe200078ec0ff */
[C---:B------:R-:W-:Y:S01]  /*7cc0*/  @P1 IMAD.SHL.U32 R4, R203.reuse, 0x2, RZ ;  /* 0x00000002cb041824 */ /* 0x040fe200078e00ff */
[----:B------:R-:W-:Y:S01]  /*7cd0*/  LOP3.LUT R244, R0, 0xfffffff8, RZ, 0xc0, !PT ;  /* 0xfffffff800f47812 */ /* 0x000fe200078ec0ff */
[----:B------:R-:W-:Y:S01]  /*7ce0*/  @P0 IMAD.SHL.U32 R0, R203, 0x2, RZ ;  /* 0x00000002cb000824 */ /* 0x000fe200078e00ff */
[----:B------:R-:W-:Y:S01]  /*7cf0*/  LEA.HI R7, R29, R168, RZ, 0x5 ;  /* 0x000000a81d077211 */ /* 0x000fe200078f28ff */
[----:B------:R-:W-:Y:S01]  /*7d00*/  @P1 IMAD.WIDE R18, R245, 0x2, R2 ;  /* 0x00000002f5121825 */ /* 0x000fe200078e0202 */
[----:B------:R1:W-:Y:S01]  /*7d10*/  @P1 LDGSTS.E.BYPASS.LTC128B.128 [R4+0x6100], [R12.64], !P6 ;  /* 0x061000000c041fae */ /* 0x0003e2000f101d46 */
[----:B------:R-:W-:-:S02]  /*7d20*/  LOP3.LUT R9, R23, R21, RZ, 0xfc, !PT ;  /* 0x0000001517097212 */ /* 0x000fc400078efcff */
[----:B------:R-:W-:Y:S01]  /*7d30*/  @P1 IMAD.WIDE R14, R244, 0x2, R2 ;  /* 0x00000002f40e1825 */ /* 0x000fe200078e0202 */
[----:B------:R2:W-:Y:S01]  /*7d40*/  @P1 LDGSTS.E.BYPASS.LTC128B.128 [R4+0x8100], [R18.64], !P3 ;  /* 0x0810000012041fae */ /* 0x0005e2000d901d46 */
[----:B------:R-:W-:Y:S02]  /*7d50*/  SHF.R.S32.HI R248, RZ, 0x1f, R245 ;  /* 0x0000001ffff87819 */ /* 0x000fe400000114f5 */
[----:B---3--:R-:W-:Y:S01]  /*7d60*/  @P0 IMAD.WIDE R2, R245, 0x2, R10 ;  /* 0x00000002f5020825 */ /* 0x008fe200078e020a */
[----:B------:R2:W-:Y:S01]  /*7d70*/  @P1 LDGSTS.E.BYPASS.LTC128B.128 [R4+0xa100], [R14.64], !P5 ;  /* 0x0a1000000e041fae */ /* 0x0005e2000e901d46 */
[----:B------:R-:W-:Y:S02]  /*7d80*/  SHF.R.S32.HI R247, RZ, 0x1f, R244 ;  /* 0x0000001ffff77819 */ /* 0x000fe400000114f4 */
[----:B-1----:R-:W-:-:S04]  /*7d90*/  @P0 IMAD.WIDE R12, R214, 0x2, R10 ;  /* 0x00000002d60c0825 */ /* 0x002fc800078e020a */
[----:B------:R-:W-:Y:S01]  /*7da0*/  @P0 IMAD.WIDE R10, R244, 0x2, R10 ;  /* 0x00000002f40a0825 */ /* 0x000fe200078e020a */
[----:B------:R1:W-:Y:S03]  /*7db0*/  @P0 LDGSTS.E.BYPASS.LTC128B.128 [R0+0x7100], [R12.64], !P6 ;  /* 0x071000000c000fae */ /* 0x0003e6000f101d46 */
[----:B--2---:R-:W-:Y:S01]  /*7dc0*/  IMAD.MOV.U32 R4, RZ, RZ, 0x10 ;  /* 0x00000010ff047424 */ /* 0x004fe200078e00ff */
[----:B------:R2:W-:Y:S04]  /*7dd0*/  @P0 LDGSTS.E.BYPASS.LTC128B.128 [R0+0x9100], [R2.64], !P3 ;  /* 0x0910000002000fae */ /* 0x0005e8000d901d46 */
[----:B------:R1:W-:Y:S01]  /*7de0*/  @P0 LDGSTS.E.BYPASS.LTC128B.128 [R0+0xb100], [R10.64], !P5 ;  /* 0x0b1000000a000fae */ /* 0x0003e2000e901d46 */
[----:B------:R-:W-:-:S03]  /*7df0*/  LOP3.LUT P0, RZ, R22, 0x2, RZ, 0xc0, !PT ;  /* 0x0000000216ff7812 */ /* 0x000fc6000780c0ff */
[----:B------:R-:W0:Y:S01]  /*7e00*/  LDGDEPBAR ;  /* 0x00000000000079af */ /* 0x000e220000000000 */
[----:B------:R-:W-:Y:S01]  /*7e10*/  SEL R4, R4, 0xfffffff0, !P0 ;  /* 0xfffffff004047807 */ /* 0x000fe20004000000 */
[----:B--2---:R-:W-:Y:S01]  /*7e20*/  IMAD.SHL.U32 R2, R27, 0x8, RZ ;  /* 0x000000081b027824 */ /* 0x004fe200078e00ff */
[----:B------:R-:W-:Y:S01]  /*7e30*/  SHF.R.U32.HI R3, RZ, 0x3, R20 ;  /* 0x00000003ff037819 */ /* 0x000fe20000011614 */
[----:B-1----:R-:W-:-:S03]  /*7e40*/  IMAD.SHL.U32 R0, R7, 0x20, RZ ;  /* 0x0000002007007824 */ /* 0x002fc600078e00ff */
[----:B------:R-:W-:-:S04]  /*7e50*/  LOP3.LUT R2, R20, 0x8, R2, 0xf8, !PT ;  /* 0x0000000814027812 */ /* 0x000fc800078ef802 */
[----:B------:R-:W-:Y:S02]  /*7e60*/  LOP3.LUT R2, R2, R3, RZ, 0x3c, !PT ;  /* 0x0000000302027212 */ /* 0x000fe400078e3cff */
[----:B------:R-:W-:-:S03]  /*7e70*/  LOP3.LUT R0, R0, 0xfffffc00, RZ, 0xc0, !PT ;  /* 0xfffffc0000007812 */ /* 0x000fc600078ec0ff */
[----:B------:R-:W-:Y:S01]  /*7e80*/  IMAD R7, R26, 0x200, R2 ;  /* 0x000002001a077824 */ /* 0x000fe200078e0202 */
[----:B------:R-:W-:Y:S02]  /*7e90*/  IADD3 R0, R23, R21, R0 ;  /* 0x0000001517007210 */ /* 0x000fe40007ffe000 */
[----:B------:R-:W-:Y:S02]  /*7ea0*/  IADD3 R2, R16, 0x18, RZ ;  /* 0x0000001810027810 */ /* 0x000fe40007ffe0ff */
[----:B------:R-:W-:Y:S05]  /*7eb0*/  CALL.REL.NOINC `($_ZN7cutlass13device_kernelIN5flash19enable_sm80_to_sm89INS1_16FlashAttnFwdSm80INS1_25CollectiveMainloopFwdSm80ILi8ELi1ELb0EN4cute5tupleIJNS5_1CILi128EEENS7_ILi64EEENS7_ILi192EEEEEELi192ENS_10bfloat16_tEfNS_4arch4Sm80ELb0ELb1ELb1ELb1ELb1ELb1ELb1ELb0EEENS1_21CollectiveEpilogueFwdINS6_IJS8_SA_S9_EEENS6_IJNS7_ILi1EEESI_SI_EEESC_SE_Li256ELb1ELb1ELb0ELb0EEENS1_19SingleTileSchedulerILb1ELb0ELb1ELi128EEEEEEEEEvNT_6ParamsE$_ZZN5flash25CollectiveMainloopFwdSm80ILi8ELi1ELb0EN4cute5tupleIJNS1_1CILi128EEENS3_ILi64EEENS3_ILi192EEEEEELi192EN7cutlass10bfloat16_tEfNS8_4arch4Sm80ELb0ELb1ELb1ELb1ELb1ELb1ELb1ELb0EE3mmaINS_16FlashAttnFwdSm80ISC_NS_21CollectiveEpilogueFwdINS2_IJS4_S6_S5_EEENS2_IJNS3_ILi1EEESH_SH_EEES9_SB_Li256ELb1ELb1ELb0ELb0EEENS_19SingleTileSchedulerILb1ELb0ELb1ELi128EEEE13SharedStorageENS1_6TensorINS1_11ArrayEngineIfLm96EEENS1_6LayoutINS2_IJNS2_IJNS3_ILi2EEESS_EEESH_NS3_ILi24EEEEEENS2_IJNS2_IJSH_SS_EEENS3_ILi0EEENS3_ILi4EEEEEEEEEENS_7SoftmaxILi2ELi0EEEEEbRKNSC_6ParamsERT0_RT1_iRKNS_16SeqlenInfoQKNewKILb1ELb1EEENS2_IJiiiiEEERT_ENKUlvE_clEv) ;  /* 0x00012d9000007944 */ /* 0x000fea0003c00000 */
[----:B------:R-:W-:Y:S05]  /*7ec0*/  BSYNC B2 ;  /* 0x0000000000027941 */ /* 0x000fea0003800000 */
.L_x_374:
[----:B------:R2:W5:Y:S01]  /*7ed0*/  LDL R112, [R1] ;  /* 0x0000000001707983 */ /* 0x0005620000100800 */
[----:B------:R-:W-:-:S04]  /*7ee0*/  DEPBAR.LE SB0, 0x0 ;  /* 0x000080000000791a */ /* 0x000fc80000000000 */
[----:B------:R2:W5:Y:S01]  /*7ef0*/  LDL R224, [R1+0x10] ;  /* 0x0000100001e07983 */ /* 0x0005620000100800 */
[----:B------:R-:W-:Y:S01]  /*7f00*/  WARPSYNC 0xffffffff ;  /* 0xffffffff00007948 */ /* 0x000fe20003800000 */
[----:B------:R-:W-:Y:S01]  /*7f10*/  SHF.L.U32 R184, R7, 0x1, RZ ;  /* 0x0000000107b87819 */ /* 0x000fe200000006ff */
[----:B------:R-:W-:Y:S01]  /*7f20*/  IMAD.WIDE.U32 R2, R205, c[0x0][0x208], RZ ;  /* 0x00008200cd027a25 */ /* 0x000fe200078e00ff */
[----:B------:R-:W-:Y:S01]  /*7f30*/  BAR.SYNC.DEFER_BLOCKING 0x0 ;  /* 0x0000000000007b1d */ /* 0x000fe20000010000 */
[----:B------:R-:W-:Y:S02]  /*7f40*/  SHF.L.U32 R192, R0, 0x1, RZ ;  /* 0x0000000100c07819 */ /* 0x000fe400000006ff */
[----:B------:R-:W-:-:S03]  /*7f50*/  LEA R0, R4, R184, 0x1 ;  /* 0x000000b804007211 */ /* 0x000fc600078e08ff */
[----:B------:R-:W3:Y:S01]  /*7f60*/  S2R R10, SR_CTAID.Y ;  /* 0x00000000000a7919 */ /* 0x000ee20000002600 */
[----:B------:R-:W-:-:S03]  /*7f70*/  IMAD R193, R8, 0x2, R192 ;  /* 0x0000000208c17824 */ /* 0x000fc600078e02c0 */
[----:B------:R-:W4:Y:S04]  /*7f80*/  LDSM.16.M88.4 R56, [R0+0x6100] ;  /* 0x006100000038783b */ /* 0x000f280000000200 */
[----:B------:R-:W1:Y:S01]  /*7f90*/  LDSM.16.M88.4 R68, [R0+0x6900] ;  /* 0x006900000044783b */ /* 0x000e620000000200 */
[----:B---3--:R-:W-:-:S03]  /*7fa0*/  IMAD.WIDE.U32 R10, R10, c[0x0][0x210], RZ ;  /* 0x000084000a0a7a25 */ /* 0x008fc600078e00ff */
[----:B------:R-:W3:Y:S04]  /*7fb0*/  LDSM.16.M88.4 R80, [R0+0x7100] ;  /* 0x007100000050783b */ /* 0x000ee80000000200 */
[----:B------:R2:W1:Y:S04]  /*7fc0*/  LDSM.16.M88.4 R88, [R0+0x7900] ;  /* 0x007900000058783b */ /* 0x0004680000000200 */
[----:B-1----:R1:W1:Y:S04]  /*7fd0*/  LDSM.16.M88.4 R16, [R192+0xc100] ;  /* 0x00c10000c010783b */ /* 0x0022680000000200 */
[----:B------:R1:W1:Y:S04]  /*7fe0*/  LDSM.16.M88.4 R36, [R184+0x6100] ;  /* 0x00610000b824783b */ /* 0x0002680000000200 */
[----:B------:R1:W1:Y:S04]  /*7ff0*/  LDSM.16.M88.4 R28, [R184+0x6900] ;  /* 0x00690000b81c783b */ /* 0x0002680000000200 */
[----:B------:R1:W1:Y:S04]  /*8000*/  LDSM.16.M88.4 R44, [R184+0x7100] ;  /* 0x00710000b82c783b */ /* 0x0002680000000200 */
[----:B------:R1:W1:Y:S01]  /*8010*/  LDSM.16.M88.4 R60, [R184+0x7900] ;  /* 0x00790000b83c783b */ /* 0x0002620000000200 */
[----:B--2---:R-:W-:-:S03]  /*8020*/  IMAD R0, R115, c[0x0][0x208], RZ ;  /* 0x0000820073007a24 */ /* 0x004fc600078e02ff */
[----:B------:R2:W1:Y:S01]  /*8030*/  LDSM.16.M88.4 R24, [R193+0xc100] ;  /* 0x00c10000c118783b */ /* 0x0004620000000200 */
[----:B------:R-:W-:-:S05]  /*8040*/  IMAD R0, R205, c[0x0][0x20c], R0 ;  /* 0x00008300cd007a24 */ /* 0x000fca00078e0200 */
[----:B------:R-:W-:Y:S01]  /*8050*/  IADD3 R3, R3, R0, RZ ;  /* 0x0000000003037210 */ /* 0x000fe20007ffe0ff */
[----:B------:R-:W-:-:S04]  /*8060*/  IMAD R0, R116, c[0x0][0x218], RZ ;  /* 0x0000860074007a24 */ /* 0x000fc800078e02ff */
[----:B------:R-:W-:-:S04]  /*8070*/  IMAD.WIDE.U32 R2, R202, c[0x0][0x218], R2 ;  /* 0x00008600ca027a25 */ /* 0x000fc800078e0002 */
[----:B------:R-:W-:Y:S01]  /*8080*/  IMAD R7, R202, c[0x0][0x21c], R0 ;  /* 0x00008700ca077a24 */ /* 0x000fe200078e0200 */
[----:B------:R-:W-:Y:S02]  /*8090*/  IADD3 R2, P1, R10, R2, RZ ;  /* 0x000000020a027210 */ /* 0x000fe40007f3e0ff */
[----:B------:R-:W-:Y:S02]  /*80a0*/  IADD3 R0, R184, 0x6100, RZ ;  /* 0x00006100b8007810 */ /* 0x000fe40007ffe0ff */
[----:B------:R-:W-:Y:S02]  /*80b0*/  LEA R12, P0, R2, c[0x0][0x1f8], 0x1 ;  /* 0x00007e00020c7a11 */ /* 0x000fe400078008ff */
[----:B------:R-:W-:Y:S01]  /*80c0*/  IADD3.X R3, R240, R3, R7, P1, !PT ;  /* 0x00000003f0037210 */ /* 0x000fe20000ffe407 */
[----:B------:R-:W-:-:S03]  /*80d0*/  IMAD R191, R4, 0x2, R0 ;  /* 0x0000000204bf7824 */ /* 0x000fc600078e0200 */
[----:B------:R-:W-:Y:S01]  /*80e0*/  LEA.HI.X R7, R2, c[0x0][0x1fc], R3, 0x1, P0 ;  /* 0x00007f0002077a11 */ /* 0x000fe200000f0c03 */
[----:B------:R-:W-:Y:S05]  /*80f0*/  BRA.DIV ~URZ, `(.L_x_375) ;  /* 0x00010cd27f007947 */ /* 0x000fea000b800000 */
[----:B--234-:R2:W3:Y:S02]  /*8100*/  SHFL.IDX PT, R4, R7, RZ, 0x181f ;  /* 0x00181fff07047589 */ /* 0x01c4e400000e0000 */
.L_x_484:
[----:B------:R-:W4:Y:S01]  /*8110*/  SHFL.IDX PT, R0, R12, RZ, 0x181f ;  /* 0x00181fff0c007589 */ /* 0x000f2200000e0000 */
[C---:B------:R-:W-:Y:S01]  /*8120*/  ISETP.GE.AND P3, PT, R214.reuse, c[0x0][0x1d4], PT ;  /* 0x00007500d6007a0c */ /* 0x040fe20003f66270 */
[----:B------:R-:W-:Y:S01]  /*8130*/  IMAD.WIDE R14, R214, 0x2, RZ ;  /* 0x00000002d60e7825 */ /* 0x000fe200078e02ff */
[----:B------:R-:W-:Y:S01]  /*8140*/  ISETP.GE.AND P2, PT, R217, c[0x0][0x1d4], PT ;  /* 0x00007500d9007a0c */ /* 0x000fe20003f46270 */
[----:B------:R-:W2:Y:S01]  /*8150*/  SHFL.IDX PT, R20, R12, 0x1, 0x181f ;  /* 0x00381f000c147f89 */ /* 0x000ea200000e0000 */
[----:B------:R-:W-:Y:S01]  /*8160*/  ISETP.LT.OR P1, PT, R95, 0x1, P3 ;  /* 0x000000015f00780c */ /* 0x000fe20001f21670 */
[----:B------:R-:W-:Y:S01]  /*8170*/  IMAD.SHL.U32 R203, R203, 0x2, RZ ;  /* 0x00000002cbcb7824 */ /* 0x000fe200078e00ff */
[C---:B-1----:R-:W-:Y:S01]  /*8180*/  HMMA.16816.F32.BF16 R32, R16.reuse, R28, RZ ;  /* 0x0000001c1020723c */ /* 0x042fe200000418ff */
[----:B------:R-:W-:Y:S01]  /*8190*/  IMAD.WIDE R10, R245, 0x2, RZ ;  /* 0x00000002f50a7825 */ /* 0x000fe200078e02ff */
[----:B--2---:R-:W1:Y:S01]  /*81a0*/  SHFL.IDX PT, R7, R7, 0x1, 0x181f ;  /* 0x00381f0007077f89 */ /* 0x004e6200000e0000 */
[----:B------:R-:W-:Y:S01]  /*81b0*/  BSSY B0, `(.L_x_376) ;  /* 0x0000107000007945 */ /* 0x000fe20003800000 */
[----:B------:R-:W-:Y:S01]  /*81c0*/  SHF.R.S32.HI R252, RZ, 0x1f, R214 ;  /* 0x0000001ffffc7819 */ /* 0x000fe200000114d6 */
[----:B------:R-:W-:Y:S01]  /*81d0*/  IMAD R190, R5, 0x2, R184 ;  /* 0x0000000205be7824 */ /* 0x000fe200078e02b8 */
[----:B------:R-:W-:Y:S01]  /*81e0*/  IADD3 R204, R203, 0x100, RZ ;  /* 0x00000100cbcc7810 */ /* 0x000fe20007ffe0ff */
[----:B------:R-:W-:Y:S01]  /*81f0*/  IMAD R195, R6, 0x2, R192 ;  /* 0x0000000206c37824 */ /* 0x000fe200078e02c0 */
[----:B------:R-:W-:Y:S01]  /*8200*/  HMMA.16816.F32.BF16 R28, R16, R30, RZ ;  /* 0x0000001e101c723c */ /* 0x000fe200000418ff */
[----:B------:R-:W-:-:S02]  /*8210*/  IMAD R189, R5, 0x2, R191 ;  /* 0x0000000205bd7824 */ /* 0x000fc400078e02bf */
[----:B------:R-:W-:-:S05]  /*8220*/  IMAD R194, R6, 0x2, R193 ;  /* 0x0000000206c27824 */ /* 0x000fca00078e02c1 */
[----:B------:R-:W-:Y:S01]  /*8230*/  HMMA.16816.F32.BF16 R40, R16, R44, RZ ;  /* 0x0000002c1028723c */ /* 0x000fe200000418ff */
[----:B----4-:R-:W-:-:S05]  /*8240*/  IADD3 R2, P0, R0, R14, RZ ;  /* 0x0000000e00027210 */ /* 0x010fca0007f1e0ff */
[----:B---3--:R-:W-:Y:S02]  /*8250*/  IMAD.X R3, R15, 0x1, R4, P0 ;  /* 0x000000010f037824 */ /* 0x008fe400000e0604 */
[----:B------:R-:W-:Y:S03]  /*8260*/  HMMA.16816.F32.BF16 R48, R16, R60, RZ ;  /* 0x0000003c1030723c */ /* 0x000fe600000418ff */
[----:B------:R2:W-:Y:S01]  /*8270*/  LDGSTS.E.BYPASS.LTC128B.128 [R203+0x100], [R2.64], !P1 ;  /* 0x0010000002cb7fae */ /* 0x0005e2000c901d46 */
[----:B------:R-:W-:-:S04]  /*8280*/  ISETP.GE.AND P1, PT, R114, c[0x0][0x1d4], PT ;  /* 0x0000750072007a0c */ /* 0x000fc80003f26270 */
[C---:B------:R-:W-:Y:S08]  /*8290*/  HMMA.16816.F32.BF16 R44, R16.reuse, R46, RZ ;  /* 0x0000002e102c723c */ /* 0x040ff000000418ff */
[----:B------:R-:W-:Y:S08]  /*82a0*/  HMMA.16816.F32.BF16 R60, R16, R62, RZ ;  /* 0x0000003e103c723c */ /* 0x000ff000000418ff */
[----:B------:R-:W-:Y:S01]  /*82b0*/  HMMA.16816.F32.BF16 R52, R24, R68, R32 ;  /* 0x000000441834723c */ /* 0x000fe20000041820 */
[----:B--2---:R-:W-:-:S07]  /*82c0*/  IADD3 R2, P0, R0, R10, RZ ;  /* 0x0000000a00027210 */ /* 0x004fce0007f1e0ff */
[----:B------:R-:W-:Y:S01]  /*82d0*/  HMMA.16816.F32.BF16 R32, R24, R80, R40 ;  /* 0x000000501820723c */ /* 0x000fe20000041828 */
[----:B------:R-:W-:Y:S01]  /*82e0*/  IMAD.X R3, R11, 0x1, R4, P0 ;  /* 0x000000010b037824 */ /* 0x000fe200000e0604 */
[C---:B------:R-:W-:Y:S02]  /*82f0*/  ISETP.LT.OR P0, PT, R95.reuse, 0x1, P2 ;  /* 0x000000015f00780c */ /* 0x040fe40001701670 */
[----:B------:R-:W-:-:S04]  /*8300*/  ISETP.LT.OR P2, PT, R95, 0x21, P2 ;  /* 0x000000215f00780c */ /* 0x000fc80001741670 */
[C---:B------:R-:W-:Y:S08]  /*8310*/  HMMA.16816.F32.BF16 R44, R24.reuse, R82, R44 ;  /* 0x00000052182c723c */ /* 0x040ff0000004182c */
[----:B------:R-:W-:Y:S01]  /*8320*/  HMMA.16816.F32.BF16 R48, R24, R88, R48 ;  /* 0x000000581830723c */ /* 0x000fe20000041830 */
[----:B------:R2:W-:Y:S01]  /*8330*/  LDGSTS.E.BYPASS.LTC128B.128 [R203+0x2100], [R2.64], !P0 ;  /* 0x0210000002cb7fae */ /* 0x0005e2000c101d46 */
[----:B------:R-:W-:-:S05]  /*8340*/  IADD3 R14, P0, R14, R20, RZ ;  /* 0x000000140e0e7210 */ /* 0x000fca0007f1e0ff */
[----:B-1----:R-:W-:Y:S02]  /*8350*/  IMAD.X R15, R15, 0x1, R7, P0 ;  /* 0x000000010f0f7824 */ /* 0x002fe400000e0607 */
[----:B--2---:R-:W-:-:S05]  /*8360*/  IMAD.WIDE R2, R244, 0x2, RZ ;  /* 0x00000002f4027825 */ /* 0x004fca00078e02ff */
[----:B------:R-:W-:-:S05]  /*8370*/  IADD3 R12, P0, R0, R2, RZ ;  /* 0x00000002000c7210 */ /* 0x000fca0007f1e0ff */
[----:B------:R-:W-:Y:S01]  /*8380*/  IMAD.X R13, R3, 0x1, R4, P0 ;  /* 0x00000001030d7824 */ /* 0x000fe200000e0604 */
[C---:B------:R-:W-:Y:S02]  /*8390*/  ISETP.LT.OR P0, PT, R95.reuse, 0x1, P1 ;  /* 0x000000015f00780c */ /* 0x040fe40000f01670 */
[----:B------:R-:W-:-:S11]  /*83a0*/  ISETP.LT.OR P1, PT, R95, 0x21, P1 ;  /* 0x000000215f00780c */ /* 0x000fd60000f21670 */
[----:B------:R1:W-:Y:S01]  /*83b0*/  LDGSTS.E.BYPASS.LTC128B.128 [R203+0x4100], [R12.64], !P0 ;  /* 0x041000000ccb7fae */ /* 0x0003e2000c101d46 */
[----:B------:R-:W-:Y:S11]  /*83c0*/  ISETP.LT.OR P0, PT, R95, 0x21, P3 ;  /* 0x000000215f00780c */ /* 0x000ff60001f01670 */
[----:B------:R-:W-:Y:S02]  /*83d0*/  @!UPT UIADD3 URZ, URZ, URZ, URZ ;  /* 0x0000003f3f3ff290 */ /* 0x000fe4000fffe03f */
[----:B------:R1:W-:Y:S01]  /*83e0*/  LDGSTS.E.BYPASS.LTC128B.128 [R203+0x1100], [R14.64], !P0 ;  /* 0x011000000ecb7fae */ /* 0x0003e2000c101d46 */
[----:B------:R-:W-:-:S05]  /*83f0*/  IADD3 R10, P0, R10, R20, RZ ;  /* 0x000000140a0a7210 */ /* 0x000fca0007f1e0ff */
[--C-:B------:R-:W-:Y:S01]  /*8400*/  IMAD.X R11, R11, 0x1, R7.reuse, P0 ;  /* 0x000000010b0b7824 */ /* 0x100fe200000e0607 */
[----:B------:R-:W-:Y:S02]  /*8410*/  IADD3 R2, P0, R2, R20, RZ ;  /* 0x0000001402027210 */ /* 0x000fe40007f1e0ff */
[----:B------:R-:W-:Y:S02]  /*8420*/  HMMA.16816.F32.BF16 R20, R16, R36, RZ ;  /* 0x000000241014723c */ /* 0x000fe400000418ff */
[----:B------:R2:W-:Y:S01]  /*8430*/  LDGSTS.E.BYPASS.LTC128B.128 [R203+0x3100], [R10.64], !P2 ;  /* 0x031000000acb7fae */ /* 0x0005e2000d101d46 */
[----:B------:R-:W-:Y:S01]  /*8440*/  IMAD.X R3, R3, 0x1, R7, P0 ;  /* 0x0000000103037824 */ /* 0x000fe200000e0607 */
[----:B------:R-:W-:-:S04]  /*8450*/  ISETP.GT.AND P0, PT, R117, R225, PT ;  /* 0x000000e17500720c */ /* 0x000fc80003f04270 */
[----:B------:R2:W-:Y:S01]  /*8460*/  LDGSTS.E.BYPASS.LTC128B.128 [R203+0x5100], [R2.64], !P1 ;  /* 0x0510000002cb7fae */ /* 0x0005e2000c901d46 */
[----:B------:R-:W-:Y:S03]  /*8470*/  HMMA.16816.F32.BF16 R36, R16, R38, RZ ;  /* 0x000000261024723c */ /* 0x000fe600000418ff */
[----:B------:R-:W-:Y:S04]  /*8480*/  LDSM.16.M88.4 R76, [R190+0x6100] ;  /* 0x00610000be4c783b */ /* 0x000fe80000000200 */
[----:B------:R-:W-:Y:S04]  /*8490*/  LDSM.16.M88.4 R64, [R190+0x6900] ;  /* 0x00690000be40783b */ /* 0x000fe80000000200 */
[----:B-1----:R-:W1:Y:S04]  /*84a0*/  LDSM.16.M88.4 R12, [R195+0xc100] ;  /* 0x00c10000c30c783b */ /* 0x002e680000000200 */
[C---:B------:R-:W-:Y:S01]  /*84b0*/  HMMA.16816.F32.BF16 R16, R24.reuse, R56, R20 ;  /* 0x000000381810723c */ /* 0x040fe20000041814 */
[----:B------:R-:W3:Y:S04]  /*84c0*/  LDSM.16.M88.4 R72, [R190+0x7100] ;  /* 0x00710000be48783b */ /* 0x000ee80000000200 */
[----:B------:R-:W-:Y:S04]  /*84d0*/  LDSM.16.M88.4 R20, [R194+0xc100] ;  /* 0x00c10000c214783b */ /* 0x000fe80000000200 */
[----:B------:R-:W4:Y:S01]  /*84e0*/  LDSM.16.M88.4 R92, [R189] ;  /* 0x00000000bd5c783b */ /* 0x000f220000000200 */
[C---:B------:R-:W-:Y:S03]  /*84f0*/  HMMA.16816.F32.BF16 R56, R24.reuse, R58, R36 ;  /* 0x0000003a1838723c */ /* 0x040fe60000041824 */
[----:B------:R-:W2:Y:S04]  /*8500*/  LDSM.16.M88.4 R84, [R190+0x7900] ;  /* 0x00790000be54783b */ /* 0x000ea80000000200 */
[----:B------:R-:W-:Y:S01]  /*8510*/  LDSM.16.M88.4 R80, [R189+0x1000] ;  /* 0x00100000bd50783b */ /* 0x000fe20000000200 */
[----:B------:R-:W-:Y:S03]  /*8520*/  HMMA.16816.F32.BF16 R36, R24, R70, R28 ;  /* 0x000000461824723c */ /* 0x000fe6000004181c */
[----:B------:R-:W2:Y:S04]  /*8530*/  LDSM.16.M88.4 R68, [R189+0x800] ;  /* 0x00080000bd44783b */ /* 0x000ea80000000200 */
[----:B------:R-:W-:Y:S04]  /*8540*/  LDSM.16.M88.4 R96, [R184+0x8100] ;  /* 0x00810000b860783b */ /* 0x000fe80000000200 */
[----:B------:R-:W-:Y:S04]  /*8550*/  LDSM.16.M88.4 R40, [R184+0x8900] ;  /* 0x00890000b828783b */ /* 0x000fe80000000200 */
[----:B------:R-:W-:Y:S01]  /*8560*/  LDSM.16.M88.4 R108, [R191+0x4000] ;  /* 0x00400000bf6c783b */ /* 0x000fe20000000200 */
[----:B-1----:R-:W-:Y:S03]  /*8570*/  HMMA.16816.F32.BF16 R28, R12, R76, R16 ;  /* 0x0000004c0c1c723c */ /* 0x002fe60000041810 */
[----:B------:R-:W-:Y:S04]  /*8580*/  LDSM.16.M88.4 R104, [R190+0xa100] ;  /* 0x00a10000be68783b */ /* 0x000fe80000000200 */
[----:B------:R-:W-:Y:S01]  /*8590*/  LDSM.16.M88.4 R100, [R191+0x5800] ;  /* 0x00580000bf64783b */ /* 0x000fe20000000200 */
[----:B------:R-:W-:Y:S03]  /*85a0*/  HMMA.16816.F32.BF16 R16, R24, R90, R60 ;  /* 0x0000005a1810723c */ /* 0x000fe6000004183c */
[----:B------:R-:W1:Y:S04]  /*85b0*/  LDSM.16.M88.4 R24, [R192+0x10100] ;  /* 0x01010000c018783b */ /* 0x000e680000000200 */
[----:B------:R-:W1:Y:S01]  /*85c0*/  LDSM.16.M88.4 R88, [R189+0x1800] ;  /* 0x00180000bd58783b */ /* 0x000e620000000200 */
[C---:B------:R-:W-:Y:S03]  /*85d0*/  HMMA.16816.F32.BF16 R56, R12.reuse, R78, R56 ;  /* 0x0000004e0c38723c */ /* 0x040fe60000041838 */
[----:B------:R-:W-:Y:S04]  /*85e0*/  LDSM.16.M88.4 R76, [R184+0x9900] ;  /* 0x00990000b84c783b */ /* 0x000fe80000000200 */
[----:B------:R-:W0:Y:S01]  /*85f0*/  LDGDEPBAR ;  /* 0x00000000000079af */ /* 0x000e220000000000 */
[C---:B------:R-:W-:Y:S08]  /*8600*/  HMMA.16816.F32.BF16 R52, R12.reuse, R64, R52 ;  /* 0x000000400c34723c */ /* 0x040ff00000041834 */
[C---:B------:R-:W-:Y:S01]  /*8610*/  HMMA.16816.F32.BF16 R36, R12.reuse, R66, R36 ;  /* 0x000000420c24723c */ /* 0x040fe20000041824 */
[----:B------:R-:W-:Y:S07]  /*8620*/  LDSM.16.M88.4 R64, [R191+0x2800] ;  /* 0x00280000bf40783b */ /* 0x000fee0000000200 */
[C---:B---3--:R-:W-:Y:S08]  /*8630*/  HMMA.16816.F32.BF16 R32, R12.reuse, R72, R32 ;  /* 0x000000480c20723c */ /* 0x048ff00000041820 */
[----:B------:R-:W-:Y:S01]  /*8640*/  HMMA.16816.F32.BF16 R44, R12, R74, R44 ;  /* 0x0000004a0c2c723c */ /* 0x000fe2000004182c */
[----:B------:R-:W3:Y:S07]  /*8650*/  LDSM.16.M88.4 R72, [R184+0x9100] ;  /* 0x00910000b848783b */ /* 0x000eee0000000200 */
[----:B----4-:R-:W-:Y:S08]  /*8660*/  HMMA.16816.F32.BF16 R28, R20, R92, R28 ;  /* 0x0000005c141c723c */ /* 0x010ff0000004181c */
[C---:B--2---:R-:W-:Y:S08]  /*8670*/  HMMA.16816.F32.BF16 R48, R12.reuse, R84, R48 ;  /* 0x000000540c30723c */ /* 0x044ff00000041830 */
[----:B------:R-:W-:Y:S01]  /*8680*/  HMMA.16816.F32.BF16 R12, R12, R86, R16 ;  /* 0x000000560c0c723c */ /* 0x000fe20000041810 */
[----:B------:R-:W-:Y:S04]  /*8690*/  LDSM.16.M88.4 R16, [R193+0x10100] ;  /* 0x01010000c110783b */ /* 0x000fe80000000200 */
[----:B------:R-:W2:Y:S03]  /*86a0*/  LDSM.16.M88.4 R84, [R191+0x2000] ;  /* 0x00200000bf54783b */ /* 0x000ea60000000200 */
[C---:B------:R-:W-:Y:S01]  /*86b0*/  HMMA.16816.F32.BF16 R60, R20.reuse, R94, R56 ;  /* 0x0000005e143c723c */ /* 0x040fe20000041838 */
[----:B------:R-:W-:Y:S07]  /*86c0*/  LDSM.16.M88.4 R92, [R184+0xa100] ;  /* 0x00a10000b85c783b */ /* 0x000fee0000000200 */
[C---:B------:R-:W-:Y:S08]  /*86d0*/  HMMA.16816.F32.BF16 R56, R20.reuse, R68, R52 ;  /* 0x000000441438723c */ /* 0x040ff00000041834 */
[C---:B------:R-:W-:Y:S01]  /*86e0*/  HMMA.16816.F32.BF16 R52, R20.reuse, R70, R36 ;  /* 0x000000461434723c */ /* 0x040fe20000041824 */
[----:B------:R-:W4:Y:S07]  /*86f0*/  LDSM.16.M88.4 R68, [R191+0x3000] ;  /* 0x00300000bf44783b */ /* 0x000f2e0000000200 */
[C---:B------:R-:W-:Y:S08]  /*8700*/  HMMA.16816.F32.BF16 R36, R20.reuse, R80, R32 ;  /* 0x000000501424723c */ /* 0x040ff00000041820 */
[----:B------:R-:W-:Y:S01]  /*8710*/  HMMA.16816.F32.BF16 R44, R20, R82, R44 ;  /* 0x00000052142c723c */ /* 0x000fe2000004182c */
[----:B------:R-:W-:Y:S07]  /*8720*/  LDSM.16.M88.4 R80, [R191+0x3800] ;  /* 0x00380000bf50783b */ /* 0x000fee0000000200 */
[----:B-1----:R-:W-:Y:S01]  /*8730*/  HMMA.16816.F32.BF16 R32, R24, R96, R28 ;  /* 0x000000601820723c */ /* 0x002fe2000004181c */
[----:B------:R-:W-:Y:S07]  /*8740*/  LDSM.16.M88.4 R28, [R194+0x10100] ;  /* 0x01010000c21c783b */ /* 0x000fee0000000200 */
[C---:B------:R-:W-:Y:S08]  /*8750*/  HMMA.16816.F32.BF16 R48, R20.reuse, R88, R48 ;  /* 0x000000581430723c */ /* 0x040ff00000041830 */
[----:B------:R-:W-:Y:S01]  /*8760*/  HMMA.16816.F32.BF16 R20, R20, R90, R12 ;  /* 0x0000005a1414723c */ /* 0x000fe2000004180c */
[----:B------:R-:W-:Y:S04]  /*8770*/  LDSM.16.M88.4 R12, [R195+0x10100] ;  /* 0x01010000c30c783b */ /* 0x000fe80000000200 */
[----:B------:R-:W1:Y:S03]  /*8780*/  LDSM.16.M88.4 R88, [R190+0x8100] ;  /* 0x00810000be58783b */ /* 0x000e660000000200 */
[C---:B------:R-:W-:Y:S01]  /*8790*/  HMMA.16816.F32.BF16 R60, R24.reuse, R98, R60 ;  /* 0x00000062183c723c */ /* 0x040fe2000004183c */
[----:B------:R-:W-:Y:S07]  /*87a0*/  LDSM.16.M88.4 R96, [R189+0x2000] ;  /* 0x00200000bd60783b */ /* 0x000fee0000000200 */
[C---:B---3--:R-:W-:Y:S08]  /*87b0*/  HMMA.16816.F32.BF16 R36, R24.reuse, R72, R36 ;  /* 0x000000481824723c */ /* 0x048ff00000041824 */
[----:B------:R-:W-:Y:S01]  /*87c0*/  HMMA.16816.F32.BF16 R44, R24, R74, R44 ;  /* 0x0000004a182c723c */ /* 0x000fe2000004182c */
[----:B------:R-:W-:Y:S07]  /*87d0*/  LDSM.16.M88.4 R72, [R190+0x9900] ;  /* 0x00990000be48783b */ /* 0x000fee0000000200 */
[----:B--2---:R-:W-:Y:S08]  /*87e0*/  HMMA.16816.F32.BF16 R32, R16, R84, R32 ;  /* 0x000000541020723c */ /* 0x004ff00000041820 */
[C---:B------:R-:W-:Y:S08]  /*87f0*/  HMMA.16816.F32.BF16 R48, R24.reuse, R76, R48 ;  /* 0x0000004c1830723c */ /* 0x040ff00000041830 */
[C---:B------:R-:W-:Y:S08]  /*8800*/  HMMA.16816.F32.BF16 R56, R24.reuse, R40, R56 ;  /* 0x000000281838723c */ /* 0x040ff00000041838 */
[C---:B------:R-:W-:Y:S01]  /*8810*/  HMMA.16816.F32.BF16 R52, R24.reuse, R42, R52 ;  /* 0x0000002a1834723c */ /* 0x040fe20000041834 */
[----:B------:R-:W2:Y:S07]  /*8820*/  LDSM.16.M88.4 R40, [R190+0x9100] ;  /* 0x00910000be28783b */ /* 0x000eae0000000200 */
[----:B------:R-:W-:Y:S01]  /*8830*/  HMMA.16816.F32.BF16 R24, R24, R78, R20 ;  /* 0x0000004e1818723c */ /* 0x000fe20000041814 */
[----:B------:R-:W3:Y:S04]  /*8840*/  LDSM.16.M88.4 R20, [R190+0x8900] ;  /* 0x00890000be14783b */ /* 0x000ee80000000200 */
[----:B------:R-:W2:Y:S03]  /*8850*/  LDSM.16.M88.4 R76, [R189+0x3000] ;  /* 0x00300000bd4c783b */ /* 0x000ea60000000200 */
[C---:B------:R-:W-:Y:S01]  /*8860*/  HMMA.16816.F32.BF16 R60, R16.reuse, R86, R60 ;  /* 0x00000056103c723c */ /* 0x040fe2000004183c */
[----:B------:R-:W-:Y:S07]  /*8870*/  LDSM.16.M88.4 R84, [R189+0x3800] ;  /* 0x00380000bd54783b */ /* 0x000fee0000000200 */
[C---:B----4-:R-:W-:Y:S08]  /*8880*/  HMMA.16816.F32.BF16 R36, R16.reuse, R68, R36 ;  /* 0x000000441024723c */ /* 0x050ff00000041824 */
[----:B------:R-:W-:Y:S01]  /*8890*/  HMMA.16816.F32.BF16 R44, R16, R70, R44 ;  /* 0x00000046102c723c */ /* 0x000fe2000004182c */
[----:B------:R-:W-:Y:S07]  /*88a0*/  LDSM.16.M88.4 R68, [R189+0x2800] ;  /* 0x00280000bd44783b */ /* 0x000fee0000000200 */
[----:B-1----:R-:W-:Y:S08]  /*88b0*/  HMMA.16816.F32.BF16 R32, R12, R88, R32 ;  /* 0x000000580c20723c */ /* 0x002ff00000041820 */
[C---:B------:R-:W-:Y:S08]  /*88c0*/  HMMA.16816.F32.BF16 R48, R16.reuse, R80, R48 ;  /* 0x000000501030723c */ /* 0x040ff00000041830 */
[C---:B------:R-:W-:Y:S08]  /*88d0*/  HMMA.16816.F32.BF16 R56, R16.reuse, R64, R56 ;  /* 0x000000401038723c */ /* 0x040ff00000041838 */
[C---:B------:R-:W-:Y:S01]  /*88e0*/  HMMA.16816.F32.BF16 R52, R16.reuse, R66, R52 ;  /* 0x000000421034723c */ /* 0x040fe20000041834 */
[----:B------:R-:W-:Y:S07]  /*88f0*/  LDSM.16.M88.4 R64, [R184+0xa900] ;  /* 0x00a90000b840783b */ /* 0x000fee0000000200 */
[----:B------:R-:W-:Y:S01]  /*8900*/  HMMA.16816.F32.BF16 R16, R16, R82, R24 ;  /* 0x000000521010723c */ /* 0x000fe20000041818 */
[----:B------:R-:W1:Y:S04]  /*8910*/  LDSM.16.M88.4 R24, [R192+0x14100] ;  /* 0x01410000c018783b */ /* 0x000e680000000200 */
[----:B------:R-:W-:Y:S03]  /*8920*/  LDSM.16.M88.4 R80, [R184+0xb900] ;  /* 0x00b90000b850783b */ /* 0x000fe60000000200 */
[C---:B------:R-:W-:Y:S01]  /*8930*/  HMMA.16816.F32.BF16 R60, R12.reuse, R90, R60 ;  /* 0x0000005a0c3c723c */ /* 0x040fe2000004183c */
[----:B------:R-:W-:Y:S07]  /*8940*/  LDSM.16.M88.4 R88, [R190+0xb100] ;  /* 0x00b10000be58783b */ /* 0x000fee0000000200 */
[C---:B--2---:R-:W-:Y:S08]  /*8950*/  HMMA.16816.F32.BF16 R36, R12.reuse, R40, R36 ;  /* 0x000000280c24723c */ /* 0x044ff00000041824 */
[----:B------:R-:W-:Y:S08]  /*8960*/  HMMA.16816.F32.BF16 R44, R12, R42, R44 ;  /* 0x0000002a0c2c723c */ /* 0x000ff0000004182c */
[----:B------:R-:W-:Y:S08]  /*8970*/  HMMA.16816.F32.BF16 R40, R28, R96, R32 ;  /* 0x000000601c28723c */ /* 0x000ff00000041820 */
[C---:B------:R-:W-:Y:S08]  /*8980*/  HMMA.16816.F32.BF16 R48, R12.reuse, R72, R48 ;  /* 0x000000480c30723c */ /* 0x040ff00000041830 */
[C---:B---3--:R-:W-:Y:S08]  /*8990*/  HMMA.16816.F32.BF16 R56, R12.reuse, R20, R56 ;  /* 0x000000140c38723c */ /* 0x048ff00000041838 */
[C---:B------:R-:W-:Y:S01]  /*89a0*/  HMMA.16816.F32.BF16 R52, R12.reuse, R22, R52 ;  /* 0x000000160c34723c */ /* 0x040fe20000041834 */
[----:B------:R-:W2:Y:S07]  /*89b0*/  LDSM.16.M88.4 R20, [R193+0x14100] ;  /* 0x01410000c114783b */ /* 0x000eae0000000200 */
[----:B------:R-:W-:Y:S01]  /*89c0*/  HMMA.16816.F32.BF16 R12, R12, R74, R16 ;  /* 0x0000004a0c0c723c */ /* 0x000fe20000041810 */
[----:B------:R-:W3:Y:S04]  /*89d0*/  LDSM.16.M88.4 R72, [R184+0xb100] ;  /* 0x00b10000b848783b */ /* 0x000ee80000000200 */
[----:B------:R-:W4:Y:S03]  /*89e0*/  LDSM.16.M88.4 R16, [R195+0x14100] ;  /* 0x01410000c310783b */ /* 0x000f260000000200 */
[C---:B------:R-:W-:Y:S01]  /*89f0*/  HMMA.16816.F32.BF16 R60, R28.reuse, R98, R60 ;  /* 0x000000621c3c723c */ /* 0x040fe2000004183c */
[----:B------:R-:W-:Y:S07]  /*8a00*/  LDSM.16.M88.4 R96, [R189+0x4000] ;  /* 0x00400000bd60783b */ /* 0x000fee0000000200 */
[----:B------:R-:W-:Y:S08]  /*8a10*/  HMMA.16816.F32.BF16 R32, R28, R78, R44 ;  /* 0x0000004e1c20723c */ /* 0x000ff0000004182c */
[----:B-1----:R-:W-:Y:S08]  /*8a20*/  HMMA.16816.F32.BF16 R44, R24, R92, R40 ;  /* 0x0000005c182c723c */ /* 0x002ff00000041828 */
[C---:B------:R-:W-:Y:S01]  /*8a30*/  HMMA.16816.F32.BF16 R36, R28.reuse, R76, R36 ;  /* 0x0000004c1c24723c */ /* 0x040fe20000041824 */
[----:B------:R-:W1:Y:S07]  /*8a40*/  LDSM.16.M88.4 R76, [R191+0x4800] ;  /* 0x00480000bf4c783b */ /* 0x000e6e0000000200 */
[C---:B------:R-:W-:Y:S08]  /*8a50*/  HMMA.16816.F32.BF16 R48, R28.reuse, R84, R48 ;  /* 0x000000541c30723c */ /* 0x040ff00000041830 */
[C---:B------:R-:W-:Y:S08]  /*8a60*/  HMMA.16816.F32.BF16 R56, R28.reuse, R68, R56 ;  /* 0x000000441c38723c */ /* 0x040ff00000041838 */
[C---:B------:R-:W-:Y:S01]  /*8a70*/  HMMA.16816.F32.BF16 R52, R28.reuse, R70, R52 ;  /* 0x000000461c34723c */ /* 0x040fe20000041834 */
[----:B------:R-:W1:Y:S07]  /*8a80*/  LDSM.16.M88.4 R68, [R191+0x5000] ;  /* 0x00500000bf44783b */ /* 0x000e6e0000000200 */
[----:B------:R-:W-:Y:S01]  /*8a90*/  HMMA.16816.F32.BF16 R12, R28, R86, R12 ;  /* 0x000000561c0c723c */ /* 0x000fe2000004180c */
[----:B------:R-:W-:Y:S07]  /*8aa0*/  LDSM.16.M88.4 R84, [R190+0xa900] ;  /* 0x00a90000be54783b */ /* 0x000fee0000000200 */
[----:B------:R-:W-:Y:S01]  /*8ab0*/  HMMA.16816.F32.BF16 R60, R24, R94, R60 ;  /* 0x0000005e183c723c */ /* 0x000fe2000004183c */
[----:B------:R-:W-:Y:S07]  /*8ac0*/  LDSM.16.M88.4 R92, [R190+0xb900] ;  /* 0x00b90000be5c783b */ /* 0x000fee0000000200 */
[----:B--2---:R-:W-:Y:S08]  /*8ad0*/  HMMA.16816.F32.BF16 R28, R20, R108, R44 ;  /* 0x0000006c141c723c */ /* 0x004ff0000004182c */
[C---:B---3--:R-:W-:Y:S08]  /*8ae0*/  HMMA.16816.F32.BF16 R40, R24.reuse, R72, R36 ;  /* 0x000000481828723c */ /* 0x048ff00000041824 */
[C---:B------:R-:W-:Y:S08]  /*8af0*/  HMMA.16816.F32.BF16 R36, R24.reuse, R74, R32 ;  /* 0x0000004a1824723c */ /* 0x040ff00000041820 */
[C---:B------:R-:W-:Y:S01]  /*8b00*/  HMMA.16816.F32.BF16 R32, R24.reuse, R80, R48 ;  /* 0x000000501820723c */ /* 0x040fe20000041830 */
[----:B------:R-:W-:Y:S07]  /*8b10*/  LDSM.16.M88.4 R48, [R189+0x5000] ;  /* 0x00500000bd30783b */ /* 0x000fee0000000200 */
[C---:B------:R-:W-:Y:S08]  /*8b20*/  HMMA.16816.F32.BF16 R56, R24.reuse, R64, R56 ;  /* 0x000000401838723c */ /* 0x040ff00000041838 */
[C---:B------:R-:W-:Y:S08]  /*8b30*/  HMMA.16816.F32.BF16 R52, R24.reuse, R66, R52 ;  /* 0x000000421834723c */ /* 0x040ff00000041834 */
[----:B------:R-:W-:Y:S01]  /*8b40*/  HMMA.16816.F32.BF16 R24, R24, R82, R12 ;  /* 0x000000521818723c */ /* 0x000fe2000004180c */
[----:B------:R-:W2:Y:S07]  /*8b50*/  LDSM.16.M88.4 R12, [R194+0x14100] ;  /* 0x01410000c20c783b */ /* 0x000eae0000000200 */
[----:B------:R-:W-:Y:S08]  /*8b60*/  HMMA.16816.F32.BF16 R44, R20, R110, R60 ;  /* 0x0000006e142c723c */ /* 0x000ff0000004183c */
[----:B----4-:R-:W-:Y:S08]  /*8b70*/  HMMA.16816.F32.BF16 R60, R16, R104, R28 ;  /* 0x00000068103c723c */ /* 0x010ff0000004181c */
[C---:B------:R-:W-:Y:S08]  /*8b80*/  HMMA.16816.F32.BF16 R64, R20.reuse, R100, R32 ;  /* 0x000000641440723c */ /* 0x040ff00000041820 */
[C---:B-1----:R-:W-:Y:S01]  /*8b90*/  HMMA.16816.F32.BF16 R80, R20.reuse, R76, R56 ;  /* 0x0000004c1450723c */ /* 0x042fe20000041838 */
[----:B------:R-:W1:Y:S07]  /*8ba0*/  LDSM.16.M88.4 R56, [R189+0x5800] ;  /* 0x00580000bd38783b */ /* 0x000e6e0000000200 */
[----:B------:R-:W-:Y:S01]  /*8bb0*/  HMMA.16816.F32.BF16 R76, R20, R78, R52 ;  /* 0x0000004e144c723c */ /* 0x000fe20000041834 */
[----:B------:R-:W3:Y:S01]  /*8bc0*/  LDSM.16.M88.4 R52, [R189+0x4800] ;  /* 0x00480000bd34783b */ /* 0x000ee20000000200 */
[----:B------:R-:W-:-:S06]  /*8bd0*/  DEPBAR.LE SB0, 0x0 ;  /* 0x000080000000791a */ /* 0x000fcc0000000000 */
[C---:B------:R-:W-:Y:S08]  /*8be0*/  HMMA.16816.F32.BF16 R72, R20.reuse, R68, R40 ;  /* 0x000000441448723c */ /* 0x040ff00000041828 */
[C---:B------:R-:W-:Y:S08]  /*8bf0*/  HMMA.16816.F32.BF16 R68, R20.reuse, R70, R36 ;  /* 0x000000461444723c */ /* 0x040ff00000041824 */
[----:B------:R-:W-:Y:S08]  /*8c00*/  HMMA.16816.F32.BF16 R20, R20, R102, R24 ;  /* 0x000000661414723c */ /* 0x000ff00000041818 */
[----:B--2---:R-:W-:Y:S08]  /*8c10*/  HMMA.16816.F32.BF16 R60, R12, R96, R60 ;  /* 0x000000600c3c723c */ /* 0x004ff0000004183c */
[C---:B------:R-:W-:Y:S08]  /*8c20*/  HMMA.16816.F32.BF16 R44, R16.reuse, R106, R44 ;  /* 0x0000006a102c723c */ /* 0x040ff0000004182c */
[C---:B------:R-:W-:Y:S08]  /*8c30*/  HMMA.16816.F32.BF16 R24, R16.reuse, R92, R64 ;  /* 0x0000005c1018723c */ /* 0x040ff00000041840 */
[----:B------:R-:W-:Y:S01]  /*8c40*/  HMMA.16816.F32.BF16 R40, R16, R84, R80 ;  /* 0x000000541028723c */ /* 0x000fe20000041850 */
[----:B------:R-:W-:-:S07]  /*8c50*/  FMUL.FTZ R0, R60, c[0x0][0x320] ;  /* 0x0000c8003c007a20 */ /* 0x000fce0000410000 */
[C---:B------:R-:W-:Y:S08]  /*8c60*/  HMMA.16816.F32.BF16 R36, R16.reuse, R86, R76 ;  /* 0x000000561024723c */ /* 0x040ff0000004184c */
[C---:B------:R-:W-:Y:S08]  /*8c70*/  HMMA.16816.F32.BF16 R32, R16.reuse, R88, R72 ;  /* 0x000000581020723c */ /* 0x040ff00000041848 */
[C---:B------:R-:W-:Y:S08]  /*8c80*/  HMMA.16816.F32.BF16 R28, R16.reuse, R90, R68 ;  /* 0x0000005a101c723c */ /* 0x040ff00000041844 */
[----:B------:R-:W-:Y:S08]  /*8c90*/  HMMA.16816.F32.BF16 R16, R16, R94, R20 ;  /* 0x0000005e1010723c */ /* 0x000ff00000041814 */
[C---:B------:R-:W-:Y:S08]  /*8ca0*/  HMMA.16816.F32.BF16 R96, R12.reuse, R98, R44 ;  /* 0x000000620c60723c */ /* 0x040ff0000004182c */
[C---:B-1----:R-:W-:Y:S01]  /*8cb0*/  HMMA.16816.F32.BF16 R44, R12.reuse, R56, R24 ;  /* 0x000000380c2c723c */ /* 0x042fe20000041818 */
[----:B------:R1:W2:Y:S07]  /*8cc0*/  MUFU.TANH R27, R0 ;  /* 0x00000000001b7308 */ /* 0x0002ae0000002400 */
[C---:B---3--:R-:W-:Y:S08]  /*8cd0*/  HMMA.16816.F32.BF16 R68, R12.reuse, R52, R40 ;  /* 0x000000340c44723c */ /* 0x048ff00000041828 */
[----:B------:R-:W-:Y:S01]  /*8ce0*/  HMMA.16816.F32.BF16 R64, R12, R54, R36 ;  /* 0x000000360c40723c */ /* 0x000fe20000041824 */
[----:B-1----:R-:W-:-:S04]  /*8cf0*/  FMUL.FTZ R0, R61, c[0x0][0x320] ;  /* 0x0000c8003d007a20 */ /* 0x002fc80000410000 */
[----:B------:R1:W3:Y:S03]  /*8d00*/  MUFU.TANH R26, R0 ;  /* 0x00000000001a7308 */ /* 0x0002e60000002400 */
[C---:B------:R-:W-:Y:S08]  /*8d10*/  HMMA.16816.F32.BF16 R52, R12.reuse, R48, R32 ;  /* 0x000000300c34723c */ /* 0x040ff00000041820 */
[----:B------:R-:W-:Y:S01]  /*8d20*/  HMMA.16816.F32.BF16 R48, R12, R50, R28 ;  /* 0x000000320c30723c */ /* 0x000fe2000004181c */
[----:B-1----:R-:W-:-:S07]  /*8d30*/  FMUL.FTZ R0, R62, c[0x0][0x320] ;  /* 0x0000c8003e007a20 */ /* 0x002fce0000410000 */
[----:B------:R-:W-:Y:S01]  /*8d40*/  HMMA.16816.F32.BF16 R56, R12, R58, R16 ;  /* 0x0000003a0c38723c */ /* 0x000fe20000041810 */
[----:B------:R1:W4:Y:S01]  /*8d50*/  MUFU.TANH R60, R0 ;  /* 0x00000000003c7308 */ /* 0x0003220000002400 */
[----:B------:R-:W-:Y:S06]  /*8d60*/  BAR.SYNC.DEFER_BLOCKING 0x0 ;  /* 0x0000000000007b1d */ /* 0x000fec0000010000 */
[----:B------:R-:W-:Y:S11]  /*8d70*/  @!P0 BRA `(.L_x_377) ;  /* 0x000004a000008947 */ /* 0x000ff60003800000 */
[----:B-123--:R-:W-:Y:S01]  /*8d80*/  IMAD.MOV.U32 R0, RZ, RZ, c[0x0][0x2b8] ;  /* 0x0000ae00ff007624 */ /* 0x00efe200078e00ff */
[----:B------:R-:W-:Y:S01]  /*8d90*/  IADD3 R2, R219, R113, R227 ;  /* 0x00000071db027210 */ /* 0x000fe20007ffe0e3 */
[----:B------:R-:W-:-:S03]  /*8da0*/  IMAD.MOV.U32 R202, RZ, RZ, RZ ;  /* 0x000000ffffca7224 */ /* 0x000fc600078e00ff */
[----:B------:R-:W-:Y:S02]  /*8db0*/  ISETP.NE.AND P0, PT, R0, 0x1, PT ;  /* 0x000000010000780c */ /* 0x000fe40003f05270 */
[----:B------:R-:W-:-:S05]  /*8dc0*/  IADD3 R2, R2, -0x40, RZ ;  /* 0xffffffc002027810 */ /* 0x000fca0007ffe0ff */
[----:B------:R-:W-:-:S06]  /*8dd0*/  IMAD.MOV.U32 R0, RZ, RZ, R2 ;  /* 0x000000ffff007224 */ /* 0x000fcc00078e0002 */
[----:B------:R-:W-:-:S05]  /*8de0*/  @P0 IMAD.HI.U32 R3, R2, c[0x0][0x2bc], RZ ;  /* 0x0000af0002030a27 */ /* 0x000fca00078e00ff */
[----:B------:R-:W-:-:S04]  /*8df0*/  @P0 SHF.R.U32.HI R0, RZ, c[0x0][0x2c0], R3 ;  /* 0x0000b000ff000a19 */ /* 0x000fc80000011603 */
[----:B------:R-:W-:-:S04]  /*8e00*/  @!P4 IADD3 R3, P0, R0, R236, RZ ;  /* 0x000000ec0003c210 */ /* 0x000fc80007f1e0ff */
[----:B------:R-:W-:Y:S02]  /*8e10*/  @!P4 LEA.HI.X.SX32 R5, R0, R238, 0x1, P0 ;  /* 0x000000ee0005c211 */ /* 0x000fe400000f0eff */
[----:B------:R-:W-:-:S04]  /*8e20*/  @!P4 LEA R4, P0, R3, c[0x0][0x2a0], 0x2 ;  /* 0x0000a8000304ca11 */ /* 0x000fc800078010ff */
[----:B------:R-:W-:-:S05]  /*8e30*/  @!P4 LEA.HI.X R5, R3, c[0x0][0x2a4], R5, 0x2, P0 ;  /* 0x0000a9000305ca11 */ /* 0x000fca00000f1405 */
[----:B------:R-:W2:Y:S01]  /*8e40*/  @!P4 LDG.E R202, [R4.64] ;  /* 0x0000000604cac981 */ /* 0x000ea2000c1e1900 */
[----:B------:R-:W-:-:S04]  /*8e50*/  IMAD.MOV R0, RZ, RZ, -R0 ;  /* 0x000000ffff007224 */ /* 0x000fc800078e0a00 */
[----:B------:R-:W-:-:S04]  /*8e60*/  IMAD R205, R0, c[0x0][0x2b8], R2 ;  /* 0x0000ae0000cd7a24 */ /* 0x000fc800078e0202 */
[----:B------:R-:W-:Y:S01]  /*8e70*/  IMAD.WIDE.U32 R2, R205, c[0x0][0x1e0], RZ ;  /* 0x00007800cd027a25 */ /* 0x000fe200078e00ff */
[----:B------:R-:W-:-:S05]  /*8e80*/  SHF.R.S32.HI R0, RZ, 0x1f, R205 ;  /* 0x0000001fff007819 */ /* 0x000fca00000114cd */
[----:B------:R-:W-:-:S04]  /*8e90*/  IMAD R0, R0, c[0x0][0x1e0], RZ ;  /* 0x0000780000007a24 */ /* 0x000fc800078e02ff */
[----:B------:R-:W-:-:S04]  /*8ea0*/  IMAD R0, R205, c[0x0][0x1e4], R0 ;  /* 0x00007900cd007a24 */ /* 0x000fc800078e0200 */
[----:B------:R-:W-:Y:S01]  /*8eb0*/  IMAD.IADD R3, R3, 0x1, R0 ;  /* 0x0000000103037824 */ /* 0x000fe200078e0200 */
[----:B--2---:R-:W-:-:S03]  /*8ec0*/  SHF.R.S32.HI R0, RZ, 0x1f, R202 ;  /* 0x0000001fff007819 */ /* 0x004fc600000114ca */
[----:B------:R-:W-:-:S04]  /*8ed0*/  IMAD.WIDE.U32 R2, R202, c[0x0][0x1f0], R2 ;  /* 0x00007c00ca027a25 */ /* 0x000fc800078e0002 */
[----:B------:R-:W-:Y:S01]  /*8ee0*/  IMAD R4, R0, c[0x0][0x1f0], RZ ;  /* 0x00007c0000047a24 */ /* 0x000fe200078e02ff */
[----:B------:R-:W-:-:S03]  /*8ef0*/  IADD3 R0, P1, R250, R2, RZ ;  /* 0x00000002fa007210 */ /* 0x000fc60007f3e0ff */
[----:B------:R-:W-:Y:S01]  /*8f00*/  IMAD R2, R202, c[0x0][0x1f4], R4 ;  /* 0x00007d00ca027a24 */ /* 0x000fe200078e0204 */
[----:B------:R-:W-:-:S04]  /*8f10*/  LEA R15, P0, R0, c[0x0][0x1c8], 0x1 ;  /* 0x00007200000f7a11 */ /* 0x000fc800078008ff */
[----:B------:R-:W-:-:S04]  /*8f20*/  IADD3.X R2, R239, R3, R2, P1, !PT ;  /* 0x00000003ef027210 */ /* 0x000fc80000ffe402 */
[----:B------:R-:W-:Y:S01]  /*8f30*/  LEA.HI.X R7, R0, c[0x0][0x1cc], R2, 0x1, P0 ;  /* 0x0000730000077a11 */ /* 0x000fe200000f0c02 */
[----:B------:R-:W-:Y:S05]  /*8f40*/  BRA.DIV ~URZ, `(.L_x_378) ;  /* 0x0000ff027f007947 */ /* 0x000fea000b800000 */
[----:B------:R1:W2:Y:S02]  /*8f50*/  SHFL.IDX PT, R4, R7, RZ, 0x181f ;  /* 0x00181fff07047589 */ /* 0x0002a400000e0000 */
.L_x_485:
[----:B------:R-:W-:Y:S05]  /*8f60*/  BRA.DIV ~URZ, `(.L_x_379) ;  /* 0x0000ff627f007947 */ /* 0x000fea000b800000 */
[----:B------:R-:W3:Y:S01]  /*8f70*/  SHFL.IDX PT, R0, R15, RZ, 0x181f ;  /* 0x00181fff0f007589 */ /* 0x000ee200000e0000 */
[C---:B------:R-:W-:Y:S01]  /*8f80*/  IMAD.SHL.U32 R5, R214.reuse, 0x2, RZ ;  /* 0x00000002d6057824 */ /* 0x040fe200078e00ff */
[----:B------:R-:W-:Y:S01]  /*8f90*/  ISETP.GE.AND P3, PT, R217, c[0x0][0x1d4], PT ;  /* 0x00007500d9007a0c */ /* 0x000fe20003f66270 */
[C---:B------:R-:W-:Y:S01]  /*8fa0*/  IMAD.SHL.U32 R17, R245.reuse, 0x2, RZ ;  /* 0x00000002f5117824 */ /* 0x040fe200078e00ff */
[----:B------:R-:W-:Y:S01]  /*8fb0*/  SHF.L.U64.HI R16, R214, 0x1, R252 ;  /* 0x00000001d6107819 */ /* 0x000fe200000102fc */
[C---:B------:R-:W-:Y:S01]  /*8fc0*/  IMAD.SHL.U32 R19, R244.reuse, 0x2, RZ ;  /* 0x00000002f4137824 */ /* 0x040fe200078e00ff */
[----:B------:R-:W-:Y:S01]  /*8fd0*/  SHF.L.U64.HI R18, R245, 0x1, R248 ;  /* 0x00000001f5127819 */ /* 0x000fe200000102f8 */
[----:B-1----:R-:W1:Y:S01]  /*8fe0*/  SHFL.IDX PT, R7, R7, 0x1, 0x181f ;  /* 0x00381f0007077f89 */ /* 0x002e6200000e0000 */
[----:B------:R-:W-:Y:S02]  /*8ff0*/  SHF.L.U64.HI R20, R244, 0x1, R247 ;  /* 0x00000001f4147819 */ /* 0x000fe400000102f7 */
[----:B------:R-:W-:-:S02]  /*9000*/  SEL R14, RZ, 0x10, P6 ;  /* 0x00000010ff0e7807 */ /* 0x000fc40003000000 */
[C---:B---3--:R-:W-:Y:S02]  /*9010*/  IADD3 R12, P2, R0.reuse, R5, RZ ;  /* 0x00000005000c7210 */ /* 0x048fe40007f5e0ff */
[C---:B------:R-:W-:Y:S02]  /*9020*/  IADD3 R10, P1, R0.reuse, R17, RZ ;  /* 0x00000011000a7210 */ /* 0x040fe40007f3e0ff */
[----:B------:R-:W-:Y:S01]  /*9030*/  IADD3 R2, P0, R0, R19, RZ ;  /* 0x0000001300027210 */ /* 0x000fe20007f1e0ff */
[C---:B--2---:R-:W-:Y:S01]  /*9040*/  IMAD.X R13, R4.reuse, 0x1, R16, P2 ;  /* 0x00000001040d7824 */ /* 0x044fe200010e0610 */
[----:B------:R2:W3:Y:S01]  /*9050*/  SHFL.IDX PT, R0, R15, 0x1, 0x181f ;  /* 0x00381f000f007f89 */ /* 0x0004e200000e0000 */
[C---:B------:R-:W-:Y:S02]  /*9060*/  IMAD.X R11, R4.reuse, 0x1, R18, P1 ;  /* 0x00000001040b7824 */ /* 0x040fe400008e0612 */
[----:B------:R-:W-:Y:S01]  /*9070*/  IMAD.X R3, R4, 0x1, R20, P0 ;  /* 0x0000000104037824 */ /* 0x000fe200000e0614 */
[----:B------:R4:W-:Y:S04]  /*9080*/  LDGSTS.E.BYPASS.LTC128B.128 [R203+0x6100], [R12.64], !P6 ;  /* 0x061000000ccb7fae */ /* 0x0009e8000f101d46 */
[----:B------:R2:W-:Y:S04]  /*9090*/  LDGSTS.E.BYPASS.LTC128B.128 [R203+0x8100], [R10.64], !P3 ;  /* 0x081000000acb7fae */ /* 0x0005e8000d901d46 */
[----:B------:R2:W-:Y:S01]  /*90a0*/  LDGSTS.E.BYPASS.LTC128B.128 [R203+0xa100], [R2.64], !P5 ;  /* 0x0a10000002cb7fae */ /* 0x0005e2000e901d46 */
[----:B----4-:R-:W-:Y:S01]  /*90b0*/  SEL R13, RZ, 0x10, P3 ;  /* 0x00000010ff0d7807 */ /* 0x010fe20001800000 */
[----:B------:R-:W-:-:S02]  /*90c0*/  IMAD.MOV.U32 R12, RZ, RZ, R249 ;  /* 0x000000ffff0c7224 */ /* 0x000fc400078e00f9 */
.L_x_486:
[----:B-123--:R-:W-:Y:S02]  /*90d0*/  IADD3 R2, -R14, 0x10, RZ ;  /* 0x000000100e027810 */ /* 0x00efe40007ffe1ff */
[----:B------:R-:W-:-:S02]  /*90e0*/  IADD3 R3, -R13, 0x10, RZ ;  /* 0x000000100d037810 */ /* 0x000fc40007ffe1ff */
[----:B------:R-:W-:Y:S02]  /*90f0*/  LOP3.LUT R2, R2, 0xf, RZ, 0xc0, !PT ;  /* 0x0000000f02027812 */ /* 0x000fe400078ec0ff */
[----:B------:R-:W-:Y:S02]  /*9100*/  ISETP.NE.U32.AND P2, PT, R14, RZ, PT ;  /* 0x000000ff0e00720c */ /* 0x000fe40003f45070 */
[----:B------:R-:W-:Y:S02]  /*9110*/  IADD3 R10, P1, P0, R2, R0, R5 ;  /* 0x00000000020a7210 */ /* 0x000fe4000783e005 */
[----:B------:R-:W-:Y:S02]  /*9120*/  LOP3.LUT R2, R3, 0xf, RZ, 0xc0, !PT ;  /* 0x0000000f03027812 */ /* 0x000fe400078ec0ff */
[----:B------:R-:W-:Y:S02]  /*9130*/  IADD3 R3, -R12, 0x10, RZ ;  /* 0x000000100c037810 */ /* 0x000fe40007ffe1ff */
[----:B------:R-:W-:-:S02]  /*9140*/  IADD3.X R11, RZ, R7, R16, P1, P0 ;  /* 0x00000007ff0b7210 */ /* 0x000fc40000fe0410 */
[-C--:B------:R-:W-:Y:S02]  /*9150*/  IADD3 R4, P1, P0, R2, R0.reuse, R17 ;  /* 0x0000000002047210 */ /* 0x080fe4000783e011 */
[----:B------:R-:W-:Y:S01]  /*9160*/  LOP3.LUT R2, R3, 0xf, RZ, 0xc0, !PT ;  /* 0x0000000f03027812 */ /* 0x000fe200078ec0ff */
[----:B------:R-:W-:Y:S01]  /*9170*/  @!PT LDS RZ, [RZ] ;  /* 0x00000000fffff984 */ /* 0x000fe20000000800 */
[----:B------:R-:W-:Y:S01]  /*9180*/  @!PT LDS RZ, [RZ] ;  /* 0x00000000fffff984 */ /* 0x000fe20000000800 */
[----:B------:R-:W-:Y:S01]  /*9190*/  @!PT LDS RZ, [RZ] ;  /* 0x00000000fffff984 */ /* 0x000fe20000000800 */
[----:B------:R1:W-:Y:S01]  /*91a0*/  LDGSTS.E.BYPASS.LTC128B.128.ZFILL [R203+0x7100], [R10.64], P2 ;  /* 0x071000000acb7fae */ /* 0x0003e20009141d46 */
[----:B------:R-:W-:Y:S02]  /*91b0*/  IADD3.X R5, RZ, R7, R18, P1, P0 ;  /* 0x00000007ff057210 */ /* 0x000fe40000fe0412 */
[----:B------:R-:W-:-:S04]  /*91c0*/  IADD3 R2, P1, P0, R2, R0, R19 ;  /* 0x0000000002027210 */ /* 0x000fc8000783e013 */
[----:B------:R-:W-:Y:S02]  /*91d0*/  IADD3.X R3, RZ, R7, R20, P1, P0 ;  /* 0x00000007ff037210 */ /* 0x000fe40000fe0414 */
[----:B------:R-:W-:Y:S02]  /*91e0*/  ISETP.NE.U32.AND P1, PT, R13, RZ, PT ;  /* 0x000000ff0d00720c */ /* 0x000fe40003f25070 */
[----:B------:R-:W-:-:S11]  /*91f0*/  ISETP.NE.U32.AND P0, PT, R12, RZ, PT ;  /* 0x000000ff0c00720c */ /* 0x000fd60003f05070 */
[----:B------:R1:W-:Y:S04]  /*9200*/  LDGSTS.E.BYPASS.LTC128B.128.ZFILL [R203+0x9100], [R4.64], P1 ;  /* 0x0910000004cb7fae */ /* 0x0003e80008941d46 */
[----:B------:R1:W-:Y:S02]  /*9210*/  LDGSTS.E.BYPASS.LTC128B.128.ZFILL [R203+0xb100], [R2.64], P0 ;  /* 0x0b10000002cb7fae */ /* 0x0003e40008141d46 */
.L_x_377:
[----:B--23--:R-:W-:Y:S05]  /*9220*/  BSYNC B0 ;  /* 0x0000000000007941 */ /* 0x00cfea0003800000 */
.L_x_376:
[----:B-1----:R-:W2:Y:S01]  /*9230*/  LDL R10, [R1+0x4] ;  /* 0x00000400010a7983 */ /* 0x002ea20000100800 */
[----:B-----5:R-:W-:Y:S01]  /*9240*/  SHF.R.S32.HI R0, RZ, 0x1f, R112 ;  /* 0x0000001fff007819 */ /* 0x020fe20000011470 */
[----:B------:R-:W-:Y:S01]  /*9250*/  IMAD.MOV.U32 R12, RZ, RZ, 0x1 ;  /* 0x00000001ff0c7424 */ /* 0x000fe200078e00ff */
[----:B------:R-:W-:Y:S01]  /*9260*/  LOP3.LUT R13, RZ, c[0x0][0x324], RZ, 0x33, !PT ;  /* 0x0000c900ff0d7a12 */ /* 0x000fe200078e33ff */
[----:B------:R-:W0:Y:S01]  /*9270*/  LDGDEPBAR ;  /* 0x00000000000079af */ /* 0x000e220000000000 */
[CC--:B------:R-:W-:Y:S02]  /*9280*/  LEA.HI R2, R0.reuse, R112.reuse, RZ, 0x2 ;  /* 0x0000007000027211 */ /* 0x0c0fe400078f10ff */
[----:B------:R-:W-:-:S02]  /*9290*/  LEA.HI R0, R0, R112, RZ, 0x5 ;  /* 0x0000007000007211 */ /* 0x000fc400078f28ff */
[----:B------:R-:W-:Y:S02]  /*92a0*/  LOP3.LUT R2, R2, 0xfffffffc, RZ, 0xc0, !PT ;  /* 0xfffffffc02027812 */ /* 0x000fe400078ec0ff */
[----:B------:R-:W-:Y:S02]  /*92b0*/  LOP3.LUT R3, R0, 0xffffffe0, RZ, 0xc0, !PT ;  /* 0xffffffe000037812 */ /* 0x000fe400078ec0ff */
[----:B------:R-:W-:Y:S01]  /*92c0*/  SHF.R.S32.HI R4, RZ, 0x5, R0 ;  /* 0x00000005ff047819 */ /* 0x000fe20000011400 */
[C---:B------:R-:W-:Y:S01]  /*92d0*/  IMAD.IADD R2, R112.reuse, 0x1, -R2 ;  /* 0x0000000170027824 */ /* 0x040fe200078e0a02 */
[----:B------:R-:W-:Y:S01]  /*92e0*/  SHF.R.S32.HI R5, RZ, 0x1f, R0 ;  /* 0x0000001fff057819 */ /* 0x000fe20000011400 */
[----:B------:R-:W-:Y:S01]  /*92f0*/  IMAD.IADD R0, R112, 0x1, -R3 ;  /* 0x0000000170007824 */ /* 0x000fe200078e0a03 */
[----:B------:R-:W-:Y:S02]  /*9300*/  ISETP.NE.AND P0, PT, R12, c[0x0][0x2c4], PT ;  /* 0x0000b1000c007a0c */ /* 0x000fe40003f05270 */
[----:B------:R-:W-:-:S02]  /*9310*/  LEA.HI R5, R5, R4, RZ, 0x3 ;  /* 0x0000000405057211 */ /* 0x000fc400078f18ff */
[----:B------:R-:W-:Y:S02]  /*9320*/  LEA.HI R3, R2, R2, RZ, 0x1 ;  /* 0x0000000202037211 */ /* 0x000fe400078f08ff */
[----:B------:R-:W-:Y:S02]  /*9330*/  SHF.R.S32.HI R11, RZ, 0x1f, R0 ;  /* 0x0000001fff0b7819 */ /* 0x000fe40000011400 */
[----:B------:R-:W-:Y:S02]  /*9340*/  LOP3.LUT R7, R5, 0xffffff8, RZ, 0xc0, !PT ;  /* 0x0ffffff805077812 */ /* 0x000fe400078ec0ff */
[----:B------:R-:W-:Y:S02]  /*9350*/  LOP3.LUT R5, R3, 0x1ffffffe, RZ, 0xc0, !PT ;  /* 0x1ffffffe03057812 */ /* 0x000fe400078ec0ff */
[----:B------:R-:W-:Y:S01]  /*9360*/  LEA.HI R3, R11, R0, RZ, 0x2 ;  /* 0x000000000b037211 */ /* 0x000fe200078f10ff */
[----:B------:R-:W-:Y:S02]  /*9370*/  IMAD.IADD R4, R4, 0x1, -R7 ;  /* 0x0000000104047824 */ /* 0x000fe400078e0a07 */
[----:B------:R-:W-:Y:S01]  /*9380*/  IMAD.IADD R2, R2, 0x1, -R5 ;  /* 0x0000000102027824 */ /* 0x000fe200078e0a05 */
[----:B------:R-:W-:Y:S01]  /*9390*/  SHF.R.S32.HI R243, RZ, 0x2, R3 ;  /* 0x00000002fff37819 */ /* 0x000fe20000011403 */
[----:B------:R-:W-:Y:S01]  /*93a0*/  IMAD.SHL.U32 R242, R4, 0x10, RZ ;  /* 0x0000001004f27824 */ /* 0x000fe200078e00ff */
[----:B------:R-:W-:Y:S01]  /*93b0*/  LOP3.LUT R3, R3, 0x7ffffffc, RZ, 0xc0, !PT ;  /* 0x7ffffffc03037812 */ /* 0x000fe200078ec0ff */
[----:B------:R-:W-:-:S04]  /*93c0*/  IMAD.SHL.U32 R241, R2, 0x8, RZ ;  /* 0x0000000802f17824 */ /* 0x000fc800078e00ff */
[----:B------:R-:W-:Y:S01]  /*93d0*/  IMAD.IADD R3, R0, 0x1, -R3 ;  /* 0x0000000100037824 */ /* 0x000fe200078e0a03 */
[----:B------:R-:W-:-:S03]  /*93e0*/  IADD3 R0, R223, 0x1, -R113 ;  /* 0x00000001df007810 */ /* 0x000fc60007ffe871 */
[----:B------:R-:W-:-:S05]  /*93f0*/  IMAD.SHL.U32 R222, R3, 0x2, RZ ;  /* 0x0000000203de7824 */ /* 0x000fca00078e00ff */
[----:B------:R-:W-:Y:S02]  /*9400*/  IADD3 R0, -R224, R0, -R222 ;  /* 0x00000000e0007210 */ /* 0x000fe40007ffe9de */
[----:B------:R-:W-:Y:S02]  /*9410*/  IADD3 R25, -R222, R223, -R113 ;  /* 0x000000dfde197210 */ /* 0x000fe40007ffe971 */
[C---:B------:R-:W-:Y:S01]  /*9420*/  IADD3 R23, R0.reuse, c[0x0][0x328], RZ ;  /* 0x0000ca0000177a10 */ /* 0x040fe20007ffe0ff */
[----:B------:R-:W-:Y:S02]  /*9430*/  IMAD.IADD R24, R0, 0x1, R13 ;  /* 0x0000000100187824 */ /* 0x000fe400078e020d */
[----:B--2---:R-:W-:-:S05]  /*9440*/  IMAD R2, R10, 0x80, R243 ;  /* 0x000000800a027824 */ /* 0x004fca00078e02f3 */
[----:B------:R-:W-:-:S05]  /*9450*/  IADD3 R5, R241, R2, R242 ;  /* 0x00000002f1057210 */ /* 0x000fca0007ffe0f2 */
[----:B------:R-:W-:-:S05]  /*9460*/  @P0 IMAD.HI.U32 R2, R5, c[0x0][0x2c8], RZ ;  /* 0x0000b20005020a27 */ /* 0x000fca00078e00ff */
[----:B------:R-:W-:Y:S01]  /*9470*/  @P0 SHF.R.U32.HI R5, RZ, c[0x0][0x2cc], R2 ;  /* 0x0000b300ff050a19 */ /* 0x000fe20000011602 */
[----:B------:R-:W-:Y:S05]  /*9480*/  BRA.DIV ~URZ, `(.L_x_380) ;  /* 0x0000fcf27f007947 */ /* 0x000fea000b800000 */
[----:B------:R1:W2:Y:S02]  /*9490*/  SHFL.IDX PT, R3, R5, RZ, 0x1c1f ;  /* 0x001c1fff05037589 */ /* 0x0002a400000e0000 */
.L_x_487:
[----:B------:R-:W-:Y:S01]  /*94a0*/  FMUL.FTZ R0, R53, c[0x0][0x320] ;  /* 0x0000c80035007a20 */ /* 0x000fe20000410000 */
[----:B------:R-:W-:Y:S02]  /*94b0*/  MOV R4, 0x1 ;  /* 0x0000000100047802 */ /* 0x000fe40000000f00 */
[----:B--2---:R-:W-:Y:S01]  /*94c0*/  IADD3 R2, R23, R3, RZ ;  /* 0x0000000317027210 */ /* 0x004fe20007ffe0ff */
[----:B------:R2:W3:Y:S01]  /*94d0*/  MUFU.TANH R22, R0 ;  /* 0x0000000000167308 */ /* 0x0004e20000002400 */
[----:B------:R-:W-:Y:S02]  /*94e0*/  ISETP.LE.AND P1, PT, R4, c[0x0][0x32c], PT ;  /* 0x0000cb0004007a0c */ /* 0x000fe40003f23270 */
[----:B------:R-:W-:Y:S01]  /*94f0*/  IMNMX R2, R25, R2, PT ;  /* 0x0000000219027217 */ /* 0x000fe20003800200 */
[----:B--2---:R-:W-:-:S04]  /*9500*/  FMUL.FTZ R0, R49, c[0x0][0x320] ;  /* 0x0000c80031007a20 */ /* 0x004fc80000410000 */
[----:B------:R2:W1:Y:S02]  /*9510*/  MUFU.TANH R21, R0 ;  /* 0x0000000000157308 */ /* 0x0004640000002400 */
[----:B--2---:R-:W-:-:S06]  /*9520*/  FMUL.FTZ R0, R44, c[0x0][0x320] ;  /* 0x0000c8002c007a20 */ /* 0x004fcc0000410000 */
[----:B------:R2:W4:Y:S02]  /*9530*/  MUFU.TANH R20, R0 ;  /* 0x0000000000147308 */ /* 0x0005240000002400 */
[----:B--2---:R-:W-:-:S06]  /*9540*/  FMUL.FTZ R0, R45, c[0x0][0x320] ;  /* 0x0000c8002d007a20 */ /* 0x004fcc0000410000 */
[----:B------:R2:W1:Y:S02]  /*9550*/  MUFU.TANH R19, R0 ;  /* 0x0000000000137308 */ /* 0x0004640000002400 */
        /* <DEDUP_REMOVED lines=20> */
[----:B--2---:R-:W-:Y:S01]  /*96a0*/  IADD3 R0, R24, R3, RZ ;  /* 0x0000000318007210 */ /* 0x004fe20007ffe0ff */
[----:B------:R-:W-:Y:S05]  /*96b0*/  @!P1 BRA `(.L_x_381) ;  /* 0x0000013000009947 */ /* 0x000fea0003800000 */
[----:B-1-34-:R-:W-:Y:S01]  /*96c0*/  IADD3 R3, -R224, R223, R3 ;  /* 0x000000dfe0037210 */ /* 0x01afe20007ffe103 */
[----:B------:R-:W-:Y:S03]  /*96d0*/  BSSY B0, `(.L_x_382) ;  /* 0x000000c000007945 */ /* 0x000fe60003800000 */
[----:B------:R-:W-:-:S13]  /*96e0*/  ISETP.GT.AND P0, PT, R3, -0x1, PT ;  /* 0xffffffff0300780c */ /* 0x000fda0003f04270 */
[----:B------:R-:W-:Y:S05]  /*96f0*/  @P0 BRA `(.L_x_383) ;  /* 0x0000006000000947 */ /* 0x000fea0003800000 */
[----:B------:R-:W-:Y:S02]  /*9700*/  ISETP.NE.AND P0, PT, R4, c[0x0][0x32c], PT ;  /* 0x0000cb0004007a0c */ /* 0x000fe40003f05270 */
[----:B------:R-:W-:-:S11]  /*9710*/  LOP3.LUT R3, RZ, R3, RZ, 0x33, !PT ;  /* 0x00000003ff037212 */ /* 0x000fd600078e33ff */
[----:B------:R-:W-:-:S05]  /*9720*/  @P0 IMAD.HI.U32 R4, R3, c[0x0][0x330], RZ ;  /* 0x0000cc0003040a27 */ /* 0x000fca00078e00ff */
[----:B------:R-:W-:-:S04]  /*9730*/  @P0 SHF.R.U32.HI R3, RZ, c[0x0][0x334], R4 ;  /* 0x0000cd00ff030a19 */ /* 0x000fc80000011604 */
[----:B------:R-:W-:Y:S01]  /*9740*/  LOP3.LUT R3, RZ, R3, RZ, 0x33, !PT ;  /* 0x00000003ff037212 */ /* 0x000fe200078e33ff */
[----:B------:R-:W-:Y:S05]  /*9750*/  BRA `(.L_x_384) ;  /* 0x0000003000007947 */ /* 0x000fea0003800000 */
.L_x_383:
[----:B------:R-:W-:-:S13]  /*9760*/  ISETP.NE.AND P0, PT, R4, c[0x0][0x32c], PT ;  /* 0x0000cb0004007a0c */ /* 0x000fda0003f05270 */
[----:B------:R-:W-:-:S05]  /*9770*/  @P0 IMAD.HI.U32 R4, R3, c[0x0][0x330], RZ ;  /* 0x0000cc0003040a27 */ /* 0x000fca00078e00ff */
[----:B------:R-:W-:Y:S02]  /*9780*/  @P0 SHF.R.U32.HI R3, RZ, c[0x0][0x334], R4 ;  /* 0x0000cd00ff030a19 */ /* 0x000fe40000011604 */
.L_x_384:
[----:B------:R-:W-:Y:S05]  /*9790*/  BSYNC B0 ;  /* 0x0000000000007941 */ /* 0x000fea0003800000 */
.L_x_382:
[----:B------:R-:W-:-:S04]  /*97a0*/  IMAD R3, R3, c[0x0][0x32c], -R113 ;  /* 0x0000cb0003037a24 */ /* 0x000fc800078e0a71 */
[----:B------:R-:W-:-:S05]  /*97b0*/  IMAD.IADD R3, R3, 0x1, -R222 ;  /* 0x0000000103037824 */ /* 0x000fca00078e0ade */
[----:B------:R-:W-:Y:S02]  /*97c0*/  IADD3 R4, R3, c[0x0][0x32c], RZ ;  /* 0x0000cb0003047a10 */ /* 0x000fe40007ffe0ff */
[----:B------:R-:W-:Y:S02]  /*97d0*/  IMNMX R0, R0, R3, !PT ;  /* 0x0000000300007217 */ /* 0x000fe40007800200 */
[----:B------:R-:W-:Y:S02]  /*97e0*/  IMNMX R2, R2, R4, PT ;  /* 0x0000000402027217 */ /* 0x000fe40003800200 */
.L_x_381:
[----:B-1-34-:R-:W-:-:S04]  /*97f0*/  ISETP.GT.AND P2, PT, R201, RZ, PT ;  /* 0x000000ffc900720c */ /* 0x01afc80003f44270 */
[----:B------:R-:W-:-:S04]  /*9800*/  ISETP.GT.AND P0, PT, R0, RZ, P2 ;  /* 0x000000ff0000720c */ /* 0x000fc80001704270 */
        /* <DEDUP_REMOVED lines=46> */
[----:B------:R-:W-:Y:S01]  /*9af0*/  FSEL R32, R17, -INF , !P0 ;  /* 0xff80000011207808 */ /* 0x000fe20004000000 */
[----:B------:R-:W-:Y:S06]  /*9b00*/  BRA.DIV ~URZ, `(.L_x_385) ;  /* 0x0000f6f27f007947 */ /* 0x000fec000b800000 */
[----:B------:R1:W2:Y:S02]  /*9b10*/  SHFL.IDX PT, R3, R5, 0x1, 0x1c1f ;  /* 0x003c1f0005037f89 */ /* 0x0002a400000e0000 */
.L_x_488:
[----:B------:R-:W-:Y:S01]  /*9b20*/  FMUL.FTZ R0, R99, c[0x0][0x320] ;  /* 0x0000c80063007a20 */ /* 0x000fe20000410000 */
[----:B--2---:R-:W-:-:S03]  /*9b30*/  IADD3 R2, R23, R3, RZ ;  /* 0x0000000317027210 */ /* 0x004fc60007ffe0ff */
[----:B------:R2:W3:Y:S01]  /*9b40*/  MUFU.TANH R17, R0 ;  /* 0x0000000000117308 */ /* 0x0004e20000002400 */
[----:B------:R-:W-:Y:S01]  /*9b50*/  IMNMX R2, R25, R2, PT ;  /* 0x0000000219027217 */ /* 0x000fe20003800200 */
        /* <DEDUP_REMOVED lines=23> */
[----:B-1----:R1:W2:Y:S02]  /*9cd0*/  MUFU.TANH R5, R0 ;  /* 0x0000000000057308 */ /* 0x0022a40000002400 */
[----:B-1----:R-:W-:-:S06]  /*9ce0*/  FMUL.FTZ R0, R50, c[0x0][0x320] ;  /* 0x0000c80032007a20 */ /* 0x002fcc0000410000 */
[----:B------:R1:W1:Y:S02]  /*9cf0*/  MUFU.TANH R13, R0 ;  /* 0x00000000000d7308 */ /* 0x0002640000002400 */
[----:B-1----:R-:W-:-:S06]  /*9d00*/  FMUL.FTZ R0, R51, c[0x0][0x320] ;  /* 0x0000c80033007a20 */ /* 0x002fcc0000410000 */
[----:B------:R1:W1:Y:S02]  /*9d10*/  MUFU.TANH R18, R0 ;  /* 0x0000000000127308 */ /* 0x0002640000002400 */
[----:B-1----:R-:W-:Y:S01]  /*9d20*/  IADD3 R0, R24, R3, RZ ;  /* 0x0000000318007210 */ /* 0x002fe20007ffe0ff */
[----:B------:R-:W-:Y:S05]  /*9d30*/  @!P1 BRA `(.L_x_386) ;  /* 0x0000015000009947 */ /* 0x000fea0003800000 */
[----:B--234-:R-:W-:Y:S01]  /*9d40*/  IADD3 R3, -R224, R223, R3 ;  /* 0x000000dfe0037210 */ /* 0x01cfe20007ffe103 */
[----:B------:R-:W-:Y:S03]  /*9d50*/  BSSY B0, `(.L_x_387) ;  /* 0x000000e000007945 */ /* 0x000fe60003800000 */
        /* <DEDUP_REMOVED lines=9> */
.L_x_388:
[----:B------:R-:W-:-:S04]  /*9df0*/  MOV R4, 0x1 ;  /* 0x0000000100047802 */ /* 0x000fc80000000f00 */
[----:B------:R-:W-:-:S13]  /*9e00*/  ISETP.NE.AND P0, PT, R4, c[0x0][0x32c], PT ;  /* 0x0000cb0004007a0c */ /* 0x000fda0003f05270 */
[----:B------:R-:W-:-:S05]  /*9e10*/  @P0 IMAD.HI.U32 R4, R3, c[0x0][0x330], RZ ;  /* 0x0000cc0003040a27 */ /* 0x000fca00078e00ff */
[----:B------:R-:W-:Y:S02]  /*9e20*/  @P0 SHF.R.U32.HI R3, RZ, c[0x0][0x334], R4 ;  /* 0x0000cd00ff030a19 */ /* 0x000fe40000011604 */
.L_x_389:
[----:B------:R-:W-:Y:S05]  /*9e30*/  BSYNC B0 ;  /* 0x0000000000007941 */ /* 0x000fea0003800000 */
.L_x_387:
[----:B------:R-:W-:-:S04]  /*9e40*/  IMAD R3, R3, c[0x0][0x32c], -R113 ;  /* 0x0000cb0003037a24 */ /* 0x000fc800078e0a71 */
[----:B------:R-:W-:-:S05]  /*9e50*/  IMAD.IADD R3, R3, 0x1, -R222 ;  /* 0x0000000103037824 */ /* 0x000fca00078e0ade */
[----:B------:R-:W-:Y:S02]  /*9e60*/  IADD3 R4, R3, c[0x0][0x32c], RZ ;  /* 0x0000cb0003047a10 */ /* 0x000fe40007ffe0ff */
[----:B------:R-:W-:Y:S02]  /*9e70*/  IMNMX R0, R0, R3, !PT ;  /* 0x0000000300007217 */ /* 0x000fe40007800200 */
[----:B------:R-:W-:Y:S02]  /*9e80*/  IMNMX R2, R2, R4, PT ;  /* 0x0000000402027217 */ /* 0x000fe40003800200 */
.L_x_386:
[C---:B--234-:R-:W-:Y:S02]  /*9e90*/  ISETP.GT.AND P0, PT, R0.reuse, 0x1, P2 ;  /* 0x000000010000780c */ /* 0x05cfe40001704270 */
[----:B------:R-:W-:Y:S02]  /*9ea0*/  ISETP.GT.AND P1, PT, R0, 0x8, P2 ;  /* 0x000000080000780c */ /* 0x000fe40001724270 */
[C---:B------:R-:W-:Y:S02]  /*9eb0*/  ISETP.LT.OR P0, PT, R2.reuse, 0x2, P0 ;  /* 0x000000020200780c */ /* 0x040fe40000701670 */
[----:B------:R-:W-:-:S02]  /*9ec0*/  ISETP.LT.OR P1, PT, R2, 0x9, P1 ;  /* 0x000000090200780c */ /* 0x000fc40000f21670 */
[----:B------:R-:W-:Y:S02]  /*9ed0*/  FSEL R19, R16, -INF , !P0 ;  /* 0xff80000010137808 */ /* 0x000fe40004000000 */
[----:B------:R-:W-:Y:S02]  /*9ee0*/  ISETP.GT.AND P0, PT, R0, 0x9, P2 ;  /* 0x000000090000780c */ /* 0x000fe40001704270 */
[----:B------:R-:W-:Y:S02]  /*9ef0*/  FSEL R24, R10, -INF , !P1 ;  /* 0xff8000000a187808 */ /* 0x000fe40004800000 */
[----:B------:R-:W-:Y:S02]  /*9f00*/  ISETP.LT.OR P0, PT, R2, 0xa, P0 ;  /* 0x0000000a0200780c */ /* 0x000fe40000701670 */
[----:B------:R-:W-:Y:S02]  /*9f10*/  ISETP.GT.AND P3, PT, R0, 0x10, P2 ;  /* 0x000000100000780c */ /* 0x000fe40001764270 */
[----:B------:R-:W-:-:S02]  /*9f20*/  FSEL R23, R17, -INF , !P0 ;  /* 0xff80000011177808 */ /* 0x000fc40004000000 */
[----:B------:R-:W-:Y:S02]  /*9f30*/  ISETP.GT.AND P0, PT, R0, 0x11, P2 ;  /* 0x000000110000780c */ /* 0x000fe40001704270 */
[C---:B------:R-:W-:Y:S02]  /*9f40*/  ISETP.LT.OR P3, PT, R2.reuse, 0x11, P3 ;  /* 0x000000110200780c */ /* 0x040fe40001f61670 */
[----:B------:R-:W-:Y:S02]  /*9f50*/  ISETP.LT.OR P1, PT, R2, 0x12, P0 ;  /* 0x000000120200780c */ /* 0x000fe40000721670 */
[----:B------:R-:W-:Y:S02]  /*9f60*/  FSEL R22, R7, -INF , !P3 ;  /* 0xff80000007167808 */ /* 0x000fe40005800000 */
[----:B------:R-:W-:Y:S02]  /*9f70*/  FSEL R21, R5, -INF , !P1 ;  /* 0xff80000005157808 */ /* 0x000fe40004800000 */
[----:B------:R-:W-:-:S02]  /*9f80*/  ISETP.GT.AND P1, PT, R0, RZ, P2 ;  /* 0x000000ff0000720c */ /* 0x000fc40001724270 */
[----:B------:R-:W-:Y:S02]  /*9f90*/  FMNMX.FTZ R102, R30, R31, !PT ;  /* 0x0000001f1e667209 */ /* 0x000fe40007810000 */
[----:B------:R-:W-:Y:S02]  /*9fa0*/  ISETP.LT.OR P1, PT, R2, 0x1, P1 ;  /* 0x000000010200780c */ /* 0x000fe40000f21670 */
[----:B------:R-:W-:Y:S02]  /*9fb0*/  ISETP.GT.AND P0, PT, R0, 0x18, P2 ;  /* 0x000000180000780c */ /* 0x000fe40001704270 */
[----:B------:R-:W-:Y:S02]  /*9fc0*/  FSEL R7, R60, -INF , !P1 ;  /* 0xff8000003c077808 */ /* 0x000fe40004800000 */
[----:B------:R-:W-:Y:S02]  /*9fd0*/  FMNMX.FTZ R102, R44, R102, !PT ;  /* 0x000000662c667209 */ /* 0x000fe40007810000 */
[----:B------:R-:W-:-:S02]  /*9fe0*/  FMNMX.FTZ R5, R7, R19, !PT ;  /* 0x0000001307057209 */ /* 0x000fc40007810000 */
[----:B------:R-:W-:Y:S02]  /*9ff0*/  ISETP.LT.OR P0, PT, R2, 0x19, P0 ;  /* 0x000000190200780c */ /* 0x000fe40000701670 */
[----:B------:R-:W-:Y:S02]  /*a000*/  FMNMX.FTZ R5, R24, R5, !PT ;  /* 0x0000000518057209 */ /* 0x000fe40007810000 */
[----:B------:R-:W-:Y:S02]  /*a010*/  FMNMX.FTZ R102, R43, R102, !PT ;  /* 0x000000662b667209 */ /* 0x000fe40007810000 */
[----:B------:R-:W-:Y:S02]  /*a020*/  FMNMX.FTZ R5, R23, R5, !PT ;  /* 0x0000000517057209 */ /* 0x000fe40007810000 */
[----:B------:R-:W-:Y:S02]  /*a030*/  ISETP.GT.AND P1, PT, R0, 0x19, P2 ;  /* 0x000000190000780c */ /* 0x000fe40001724270 */
[----:B------:R-:W-:-:S02]  /*a040*/  FSEL R20, R12, -INF , !P0 ;  /* 0xff8000000c147808 */ /* 0x000fc40004000000 */
[----:B------:R-:W-:Y:S02]  /*a050*/  ISETP.GT.AND P0, PT, R0, 0x20, P2 ;  /* 0x000000200000780c */ /* 0x000fe40001704270 */
[----:B------:R-:W-:Y:S02]  /*a060*/  FMNMX.FTZ R102, R42, R102, !PT ;  /* 0x000000662a667209 */ /* 0x000fe40007810000 */
[----:B------:R-:W-:Y:S02]  /*a070*/  FMNMX.FTZ R5, R22, R5, !PT ;  /* 0x0000000516057209 */ /* 0x000fe40007810000 */
[C---:B------:R-:W-:Y:S02]  /*a080*/  ISETP.LT.OR P1, PT, R2.reuse, 0x1a, P1 ;  /* 0x0000001a0200780c */ /* 0x040fe40000f21670 */
[----:B------:R-:W-:Y:S02]  /*a090*/  ISETP.LT.OR P0, PT, R2, 0x21, P0 ;  /* 0x000000210200780c */ /* 0x000fe40000701670 */
[----:B------:R-:W-:-:S02]  /*a0a0*/  FMNMX.FTZ R102, R41, R102, !PT ;  /* 0x0000006629667209 */ /* 0x000fc40007810000 */
[----:B------:R-:W-:Y:S02]  /*a0b0*/  FMNMX.FTZ R5, R21, R5, !PT ;  /* 0x0000000515057209 */ /* 0x000fe40007810000 */
[----:B------:R-:W-:Y:S02]  /*a0c0*/  FSEL R17, R15, -INF , !P1 ;  /* 0xff8000000f117808 */ /* 0x000fe40004800000 */
[----:B------:R-:W-:Y:S02]  /*a0d0*/  ISETP.GT.AND P1, PT, R0, 0x21, P2 ;  /* 0x000000210000780c */ /* 0x000fe40001724270 */
[----:B------:R-:W-:Y:S02]  /*a0e0*/  FSEL R16, R11, -INF , !P0 ;  /* 0xff8000000b107808 */ /* 0x000fe40004000000 */
[----:B------:R-:W-:Y:S02]  /*a0f0*/  FMNMX.FTZ R102, R40, R102, !PT ;  /* 0x0000006628667209 */ /* 0x000fe40007810000 */
[----:B------:R-:W-:-:S02]  /*a100*/  FMNMX.FTZ R5, R20, R5, !PT ;  /* 0x0000000514057209 */ /* 0x000fc40007810000 */
[----:B------:R-:W-:Y:S02]  /*a110*/  ISETP.GT.AND P0, PT, R0, 0x28, P2 ;  /* 0x000000280000780c */ /* 0x000fe40001704270 */
[C---:B------:R-:W-:Y:S02]  /*a120*/  ISETP.LT.OR P1, PT, R2.reuse, 0x22, P1 ;  /* 0x000000220200780c */ /* 0x040fe40000f21670 */
[----:B------:R-:W-:Y:S02]  /*a130*/  FMNMX.FTZ R102, R39, R102, !PT ;  /* 0x0000006627667209 */ /* 0x000fe40007810000 */
[----:B------:R-:W-:Y:S02]  /*a140*/  FMNMX.FTZ R5, R17, R5, !PT ;  /* 0x0000000511057209 */ /* 0x000fe40007810000 */
[----:B------:R-:W-:Y:S02]  /*a150*/  ISETP.LT.OR P0, PT, R2, 0x29, P0 ;  /* 0x000000290200780c */ /* 0x000fe40000701670 */
[----:B------:R-:W-:-:S02]  /*a160*/  FSEL R14, R14, -INF , !P1 ;  /* 0xff8000000e0e7808 */ /* 0x000fc40004800000 */
[----:B------:R-:W-:Y:S02]  /*a170*/  ISETP.GT.AND P1, PT, R0, 0x29, P2 ;  /* 0x000000290000780c */ /* 0x000fe40001724270 */
[----:B------:R-:W-:Y:S02]  /*a180*/  FMNMX.FTZ R102, R38, R102, !PT ;  /* 0x0000006626667209 */ /* 0x000fe40007810000 */
[----:B------:R-:W-:Y:S02]  /*a190*/  FMNMX.FTZ R5, R16, R5, !PT ;  /* 0x0000000510057209 */ /* 0x000fe40007810000 */
[----:B------:R-:W-:Y:S02]  /*a1a0*/  FSEL R13, R13, -INF , !P0 ;  /* 0xff8000000d0d7808 */ /* 0x000fe40004000000 */
[----:B------:R-:W-:Y:S02]  /*a1b0*/  ISETP.GT.AND P0, PT, R0, 0x30, P2 ;  /* 0x000000300000780c */ /* 0x000fe40001704270 */
[----:B------:R-:W-:-:S02]  /*a1c0*/  ISETP.LT.OR P1, PT, R2, 0x2a, P1 ;  /* 0x0000002a0200780c */ /* 0x000fc40000f21670 */
[----:B------:R-:W-:Y:S02]  /*a1d0*/  FMNMX.FTZ R102, R37, R102, !PT ;  /* 0x0000006625667209 */ /* 0x000fe40007810000 */
[----:B------:R-:W-:Y:S02]  /*a1e0*/  FMNMX.FTZ R5, R14, R5, !PT ;  /* 0x000000050e057209 */ /* 0x000fe40007810000 */
[----:B------:R-:W-:Y:S02]  /*a1f0*/  ISETP.LT.OR P0, PT, R2, 0x31, P0 ;  /* 0x000000310200780c */ /* 0x000fe40000701670 */
[----:B------:R-:W-:Y:S02]  /*a200*/  FSEL R18, R18, -INF , !P1 ;  /* 0xff80000012127808 */ /* 0x000fe40004800000 */
[----:B------:R-:W-:Y:S02]  /*a210*/  ISETP.GT.AND P3, PT, R0, 0x31, P2 ;  /* 0x000000310000780c */ /* 0x000fe40001764270 */
[----:B------:R-:W-:-:S02]  /*a220*/  FMNMX.FTZ R102, R36, R102, !PT ;  /* 0x0000006624667209 */ /* 0x000fc40007810000 */
[----:B------:R-:W-:Y:S02]  /*a230*/  FMNMX.FTZ R5, R13, R5, !PT ;  /* 0x000000050d057209 */ /* 0x000fe40007810000 */
[----:B------:R-:W-:Y:S02]  /*a240*/  FSEL R12, R26, -INF , !P0 ;  /* 0xff8000001a0c7808 */ /* 0x000fe40004000000 */
[C---:B------:R-:W-:Y:S02]  /*a250*/  ISETP.GT.AND P1, PT, R0.reuse, 0x38, P2 ;  /* 0x000000380000780c */ /* 0x040fe40001724270 */
[----:B------:R-:W-:Y:S02]  /*a260*/  ISETP.GT.AND P0, PT, R0, 0x39, P2 ;  /* 0x000000390000780c */ /* 0x000fe40001704270 */
[----:B------:R-:W-:Y:S02]  /*a270*/  ISETP.LT.OR P2, PT, R2, 0x32, P3 ;  /* 0x000000320200780c */ /* 0x000fe40001f41670 */
[----:B------:R-:W-:-:S02]  /*a280*/  FMNMX.FTZ R102, R35, R102, !PT ;  /* 0x0000006623667209 */ /* 0x000fc40007810000 */
[----:B------:R-:W-:Y:S02]  /*a290*/  FMNMX.FTZ R5, R18, R5, !PT ;  /* 0x0000000512057209 */ /* 0x000fe40007810000 */
[----:B------:R-:W-:Y:S02]  /*a2a0*/  ISETP.LT.OR P1, PT, R2, 0x39, P1 ;  /* 0x000000390200780c */ /* 0x000fe40000f21670 */
[----:B------:R-:W-:Y:S02]  /*a2b0*/  FSEL R11, R28, -INF , !P2 ;  /* 0xff8000001c0b7808 */ /* 0x000fe40005000000 */
[----:B------:R-:W-:Y:S02]  /*a2c0*/  FMNMX.FTZ R102, R34, R102, !PT ;  /* 0x0000006622667209 */ /* 0x000fe40007810000 */
[----:B------:R-:W-:Y:S02]  /*a2d0*/  FMNMX.FTZ R5, R12, R5, !PT ;  /* 0x000000050c057209 */ /* 0x000fe40007810000 */
[----:B------:R-:W-:-:S02]  /*a2e0*/  ISETP.LT.OR P0, PT, R2, 0x3a, P0 ;  /* 0x0000003a0200780c */ /* 0x000fc40000701670 */
[----:B------:R-:W-:Y:S02]  /*a2f0*/  FSEL R10, R27, -INF , !P1 ;  /* 0xff8000001b0a7808 */ /* 0x000fe40004800000 */
[----:B------:R-:W-:Y:S02]  /*a300*/  FMNMX.FTZ R102, R33, R102, !PT ;  /* 0x0000006621667209 */ /* 0x000fe40007810000 */
[----:B------:R-:W-:Y:S02]  /*a310*/  FMNMX.FTZ R5, R11, R5, !PT ;  /* 0x000000050b057209 */ /* 0x000fe40007810000 */
[----:B------:R-:W-:Y:S02]  /*a320*/  FSEL R15, R29, -INF , !P0 ;  /* 0xff8000001d0f7808 */ /* 0x000fe40004000000 */
[----:B------:R-:W-:Y:S02]  /*a330*/  FMNMX.FTZ R102, R45, R102, !PT ;  /* 0x000000662d667209 */ /* 0x000fe40007810000 */
[----:B------:R-:W-:-:S02]  /*a340*/  FMNMX.FTZ R5, R10, R5, !PT ;  /* 0x000000050a057209 */ /* 0x000fc40007810000 */
[----:B------:R-:W-:Y:S02]  /*a350*/  FMNMX.FTZ R102, R32, R102, !PT ;  /* 0x0000006620667209 */ /* 0x000fe40007810000 */
[----:B------:R-:W-:Y:S01]  /*a360*/  FMNMX.FTZ R5, R15, R5, !PT ;  /* 0x000000050f057209 */ /* 0x000fe20007810000 */
[----:B------:R-:W-:Y:S05]  /*a370*/  BRA.DIV ~URZ, `(.L_x_390) ;  /* 0x0000ef027f007947 */ /* 0x000fea000b800000 */
[----:B------:R1:W2:Y:S02]  /*a380*/  SHFL.BFLY PT, R0, R102, 0x2, 0x1f ;  /* 0x0c401f0066007f89 */ /* 0x0002a400000e0000 */
.L_x_489:
[----:B-12---:R-:W-:Y:S01]  /*a390*/  FMNMX.FTZ R102, R102, R0, !PT ;  /* 0x0000000066667209 */ /* 0x006fe20007810000 */
[----:B------:R-:W-:Y:S05]  /*a3a0*/  BRA.DIV ~URZ, `(.L_x_391) ;  /* 0x0000ef227f007947 */ /* 0x000fea000b800000 */
[----:B------:R-:W1:Y:S04]  /*a3b0*/  SHFL.BFLY PT, R0, R5, 0x2, 0x1f ;  /* 0x0c401f0005007f89 */ /* 0x000e6800000e0000 */
[----:B------:R-:W2:Y:S01]  /*a3c0*/  SHFL.BFLY PT, R2, R102, 0x1, 0x1f ;  /* 0x0c201f0066027f89 */ /* 0x000ea200000e0000 */
[----:B-1----:R-:W-:Y:S02]  /*a3d0*/  FMNMX.FTZ R5, R5, R0, !PT ;  /* 0x0000000005057209 */ /* 0x002fe40007810000 */
[----:B--2---:R-:W-:-:S03]  /*a3e0*/  FMNMX.FTZ R102, R102, R2, !PT ;  /* 0x0000000266667209 */ /* 0x004fc60007810000 */
[----:B------:R1:W2:Y:S04]  /*a3f0*/  SHFL.BFLY PT, R100, R5, 0x1, 0x1f ;  /* 0x0c201f0005647f89 */ /* 0x0002a800000e0000 */
.L_x_490:
[C---:B------:R-:W-:Y:S01]  /*a400*/  FMUL.FTZ R0, R102.reuse, c[0x0][0x2d0] ;  /* 0x0000b40066007a20 */ /* 0x040fe20000410000 */
[----:B------:R-:W-:Y:S01]  /*a410*/  FSETP.NEU.FTZ.AND P0, PT, R102, -INF , PT ;  /* 0xff8000006600780b */ /* 0x000fe20003f1d000 */
[----:B------:R-:W-:Y:S01]  /*a420*/  WARPSYNC 0xffffffff ;  /* 0xffffffff00007948 */ /* 0x000fe20003800000 */
[----:B--2---:R-:W-:Y:S02]  /*a430*/  FMNMX.FTZ R100, R100, R5, !PT ;  /* 0x0000000564647209 */ /* 0x004fe40007810000 */
[----:B------:R-:W-:Y:S02]  /*a440*/  FSEL R0, R0, RZ, P0 ;  /* 0x000000ff00007208 */ /* 0x000fe40000000000 */
[C---:B------:R-:W-:Y:S01]  /*a450*/  FSETP.NEU.FTZ.AND P0, PT, R100.reuse, -INF , PT ;  /* 0xff8000006400780b */ /* 0x040fe20003f1d000 */
[----:B------:R-:W-:Y:S01]  /*a460*/  FMUL.FTZ R3, R100, c[0x0][0x2d0] ;  /* 0x0000b40064037a20 */ /* 0x000fe20000410000 */
[----:B------:R-:W-:Y:S01]  /*a470*/  SHF.L.U32 R185, R9, 0x1, RZ ;  /* 0x0000000109b97819 */ /* 0x000fe200000006ff */
[----:B------:R-:W-:-:S04]  /*a480*/  FFMA.FTZ R2, R30, c[0x0][0x2d0], -R0 ;  /* 0x0000b4001e027a23 */ /* 0x000fc80000010800 */
[----:B------:R2:W-:Y:S02]  /*a490*/  MUFU.EX2 R47, R2 ;  /* 0x00000002002f7308 */ /* 0x0005e40000000800 */
[----:B--2---:R-:W-:-:S06]  /*a4a0*/  FFMA.FTZ R2, R31, c[0x0][0x2d0], -R0 ;  /* 0x0000b4001f027a23 */ /* 0x004fcc0000010800 */
[----:B------:R2:W3:Y:S02]  /*a4b0*/  MUFU.EX2 R46, R2 ;  /* 0x00000002002e7308 */ /* 0x0004e40000000800 */
[----:B--2---:R-:W-:-:S06]  /*a4c0*/  FFMA.FTZ R2, R44, c[0x0][0x2d0], -R0 ;  /* 0x0000b4002c027a23 */ /* 0x004fcc0000010800 */
[----:B------:R2:W4:Y:S02]  /*a4d0*/  MUFU.EX2 R44, R2 ;  /* 0x00000002002c7308 */ /* 0x0005240000000800 */
[----:B--2---:R-:W-:-:S06]  /*a4e0*/  FFMA.FTZ R2, R43, c[0x0][0x2d0], -R0 ;  /* 0x0000b4002b027a23 */ /* 0x004fcc0000010800 */
[----:B------:R2:W5:Y:S02]  /*a4f0*/  MUFU.EX2 R43, R2 ;  /* 0x00000002002b7308 */ /* 0x0005640000000800 */
[----:B--2---:R-:W-:-:S06]  /*a500*/  FFMA.FTZ R2, R42, c[0x0][0x2d0], -R0 ;  /* 0x0000b4002a027a23 */ /* 0x004fcc0000010800 */
[----:B------:R2:W-:Y:S02]  /*a510*/  MUFU.EX2 R42, R2 ;  /* 0x00000002002a7308 */ /* 0x0005e40000000800 */
        /* <DEDUP_REMOVED lines=20> */
[----:B--2---:R-:W-:Y:S01]  /*a660*/  FFMA.FTZ R2, R32, c[0x0][0x2d0], -R0 ;  /* 0x0000b40020027a23 */ /* 0x004fe20000010800 */
[----:B------:R-:W-:Y:S01]  /*a670*/  FSEL R0, R3, RZ, P0 ;  /* 0x000000ff03007208 */ /* 0x000fe20000000000 */
[----:B---3--:R-:W-:-:S04]  /*a680*/  FADD.FTZ R3, R47, R46 ;  /* 0x0000002e2f037221 */ /* 0x008fc80000010000 */
[----:B------:R2:W-:Y:S01]  /*a690*/  MUFU.EX2 R98, R2 ;  /* 0x0000000200627308 */ /* 0x0005e20000000800 */
[----:B----4-:R-:W-:Y:S02]  /*a6a0*/  FADD.FTZ R3, R44, R3 ;  /* 0x000000032c037221 */ /* 0x010fe40000010000 */
[----:B-1----:R-:W-:Y:S02]  /*a6b0*/  FFMA.FTZ R5, R10, c[0x0][0x2d0], -R0 ;  /* 0x0000b4000a057a23 */ /* 0x002fe40000010800 */
[----:B-----5:R-:W-:-:S04]  /*a6c0*/  FADD.FTZ R3, R43, R3 ;  /* 0x000000032b037221 */ /* 0x020fc80000010000 */
[----:B------:R-:W-:Y:S01]  /*a6d0*/  MUFU.EX2 R5, R5 ;  /* 0x0000000500057308 */ /* 0x000fe20000000800 */
[----:B--2---:R-:W-:-:S07]  /*a6e0*/  FFMA.FTZ R2, R7, c[0x0][0x2d0], -R0 ;  /* 0x0000b40007027a23 */ /* 0x004fce0000010800 */
[----:B------:R1:W-:Y:S02]  /*a6f0*/  MUFU.EX2 R32, R2 ;  /* 0x0000000200207308 */ /* 0x0003e40000000800 */
[----:B-1----:R-:W-:-:S06]  /*a700*/  FFMA.FTZ R2, R19, c[0x0][0x2d0], -R0 ;  /* 0x0000b40013027a23 */ /* 0x002fcc0000010800 */
[----:B------:R1:W2:Y:S02]  /*a710*/  MUFU.EX2 R31, R2 ;  /* 0x00000002001f7308 */ /* 0x0002a40000000800 */
[----:B-1----:R-:W-:Y:S02]  /*a720*/  FFMA.FTZ R2, R24, c[0x0][0x2d0], -R0 ;  /* 0x0000b40018027a23 */ /* 0x002fe40000010800 */
[----:B--2---:R-:W-:-:S04]  /*a730*/  FADD.FTZ R4, R32, R31 ;  /* 0x0000001f20047221 */ /* 0x004fc80000010000 */
[----:B------:R1:W2:Y:S02]  /*a740*/  MUFU.EX2 R30, R2 ;  /* 0x00000002001e7308 */ /* 0x0002a40000000800 */
[----:B-1----:R-:W-:Y:S02]  /*a750*/  FFMA.FTZ R2, R23, c[0x0][0x2d0], -R0 ;  /* 0x0000b40017027a23 */ /* 0x002fe40000010800 */
[----:B--2---:R-:W-:-:S04]  /*a760*/  FADD.FTZ R4, R30, R4 ;  /* 0x000000041e047221 */ /* 0x004fc80000010000 */
[----:B------:R1:W2:Y:S02]  /*a770*/  MUFU.EX2 R19, R2 ;  /* 0x0000000200137308 */ /* 0x0002a40000000800 */
[----:B-1----:R-:W-:Y:S01]  /*a780*/  FFMA.FTZ R2, R22, c[0x0][0x2d0], -R0 ;  /* 0x0000b40016027a23 */ /* 0x002fe20000010800 */
[----:B------:R-:W-:Y:S01]  /*a790*/  F2FP.BF16.PACK_AB R22, R35, R36 ;  /* 0x000000242316723e */ /* 0x000fe200000010ff */
[C---:B--2---:R-:W-:Y:S01]  /*a7a0*/  FADD.FTZ R4, R19.reuse, R4 ;  /* 0x0000000413047221 */ /* 0x044fe20000010000 */
[----:B------:R-:W-:-:S03]  /*a7b0*/  F2FP.BF16.PACK_AB R19, R19, R30 ;  /* 0x0000001e1313723e */ /* 0x000fc600000010ff */
[----:B------:R1:W2:Y:S02]  /*a7c0*/  MUFU.EX2 R29, R2 ;  /* 0x00000002001d7308 */ /* 0x0002a40000000800 */
[----:B-1----:R-:W-:Y:S02]  /*a7d0*/  FFMA.FTZ R2, R21, c[0x0][0x2d0], -R0 ;  /* 0x0000b40015027a23 */ /* 0x002fe40000010800 */
[----:B--2---:R-:W-:-:S04]  /*a7e0*/  FADD.FTZ R4, R29, R4 ;  /* 0x000000041d047221 */ /* 0x004fc80000010000 */
[----:B------:R1:W2:Y:S02]  /*a7f0*/  MUFU.EX2 R28, R2 ;  /* 0x00000002001c7308 */ /* 0x0002a40000000800 */
[----:B-1----:R-:W-:Y:S01]  /*a800*/  FFMA.FTZ R2, R20, c[0x0][0x2d0], -R0 ;  /* 0x0000b40014027a23 */ /* 0x002fe20000010800 */
[----:B------:R-:W-:-:S05]  /*a810*/  F2FP.BF16.PACK_AB R20, R37, R38 ;  /* 0x000000262514723e */ /* 0x000fca00000010ff */
[----:B------:R1:W3:Y:S02]  /*a820*/  MUFU.EX2 R27, R2 ;  /* 0x00000002001b7308 */ /* 0x0002e40000000800 */
[----:B-1----:R-:W-:Y:S01]  /*a830*/  FFMA.FTZ R2, R17, c[0x0][0x2d0], -R0 ;  /* 0x0000b40011027a23 */ /* 0x002fe20000010800 */
[----:B------:R-:W-:-:S05]  /*a840*/  F2FP.BF16.PACK_AB R17, R31, R32 ;  /* 0x000000201f11723e */ /* 0x000fca00000010ff */
[----:B------:R1:W4:Y:S02]  /*a850*/  MUFU.EX2 R26, R2 ;  /* 0x00000002001a7308 */ /* 0x0003240000000800 */
[----:B-1----:R-:W-:Y:S01]  /*a860*/  FFMA.FTZ R2, R16, c[0x0][0x2d0], -R0 ;  /* 0x0000b40010027a23 */ /* 0x002fe20000010800 */
[----:B------:R-:W-:-:S05]  /*a870*/  F2FP.BF16.PACK_AB R16, R46, R47 ;  /* 0x0000002f2e10723e */ /* 0x000fca00000010ff */
[----:B------:R1:W5:Y:S02]  /*a880*/  MUFU.EX2 R25, R2 ;  /* 0x0000000200197308 */ /* 0x0003640000000800 */
[----:B-1----:R-:W-:Y:S01]  /*a890*/  FFMA.FTZ R2, R14, c[0x0][0x2d0], -R0 ;  /* 0x0000b4000e027a23 */ /* 0x002fe20000010800 */
[----:B------:R-:W-:-:S05]  /*a8a0*/  F2FP.BF16.PACK_AB R14, R39, R40 ;  /* 0x00000028270e723e */ /* 0x000fca00000010ff */
[----:B------:R1:W1:Y:S02]  /*a8b0*/  MUFU.EX2 R21, R2 ;  /* 0x0000000200157308 */ /* 0x0002640000000800 */
[----:B-1----:R-:W-:Y:S01]  /*a8c0*/  FFMA.FTZ R2, R13, c[0x0][0x2d0], -R0 ;  /* 0x0000b4000d027a23 */ /* 0x002fe20000010800 */
[----:B--2---:R-:W-:-:S05]  /*a8d0*/  F2FP.BF16.PACK_AB R13, R28, R29 ;  /* 0x0000001d1c0d723e */ /* 0x004fca00000010ff */
[----:B------:R1:W2:Y:S02]  /*a8e0*/  MUFU.EX2 R24, R2 ;  /* 0x0000000200187308 */ /* 0x0002a40000000800 */
[----:B-1----:R-:W-:Y:S02]  /*a8f0*/  FADD.FTZ R2, R42, R3 ;  /* 0x000000032a027221 */ /* 0x002fe40000010000 */
[----:B------:R-:W-:Y:S01]  /*a900*/  FFMA.FTZ R3, R18, c[0x0][0x2d0], -R0 ;  /* 0x0000b40012037a23 */ /* 0x000fe20000010800 */
[----:B------:R-:W-:Y:S01]  /*a910*/  F2FP.BF16.PACK_AB R18, R43, R44 ;  /* 0x0000002c2b12723e */ /* 0x000fe200000010ff */
[----:B------:R-:W-:Y:S02]  /*a920*/  FADD.FTZ R2, R41, R2 ;  /* 0x0000000229027221 */ /* 0x000fe40000010000 */
[----:B------:R1:W1:Y:S02]  /*a930*/  MUFU.EX2 R23, R3 ;  /* 0x0000000300177308 */ /* 0x0002640000000800 */
[----:B------:R-:W-:-:S04]  /*a940*/  FADD.FTZ R2, R40, R2 ;  /* 0x0000000228027221 */ /* 0x000fc80000010000 */
[----:B------:R-:W-:-:S04]  /*a950*/  FADD.FTZ R2, R39, R2 ;  /* 0x0000000227027221 */ /* 0x000fc80000010000 */
[----:B------:R-:W-:-:S04]  /*a960*/  FADD.FTZ R2, R38, R2 ;  /* 0x0000000226027221 */ /* 0x000fc80000010000 */
[----:B------:R-:W-:Y:S02]  /*a970*/  FADD.FTZ R2, R37, R2 ;  /* 0x0000000225027221 */ /* 0x000fe40000010000 */
[----:B-1----:R-:W-:Y:S01]  /*a980*/  FFMA.FTZ R3, R12, c[0x0][0x2d0], -R0 ;  /* 0x0000b4000c037a23 */ /* 0x002fe20000010800 */
[----:B------:R-:W-:Y:S01]  /*a990*/  F2FP.BF16.PACK_AB R12, R41, R42 ;  /* 0x0000002a290c723e */ /* 0x000fe200000010ff */
[----:B------:R-:W-:Y:S02]  /*a9a0*/  FADD.FTZ R2, R36, R2 ;  /* 0x0000000224027221 */ /* 0x000fe40000010000 */
[----:B------:R1:W1:Y:S02]  /*a9b0*/  MUFU.EX2 R7, R3 ;  /* 0x0000000300077308 */ /* 0x0002640000000800 */
[----:B-1----:R-:W-:Y:S02]  /*a9c0*/  FADD.FTZ R3, R28, R4 ;  /* 0x000000041c037221 */ /* 0x002fe40000010000 */
[----:B------:R-:W-:-:S02]  /*a9d0*/  FFMA.FTZ R4, R11, c[0x0][0x2d0], -R0 ;  /* 0x0000b4000b047a23 */ /* 0x000fc40000010800 */
[----:B---3--:R-:W-:Y:S02]  /*a9e0*/  FADD.FTZ R3, R27, R3 ;  /* 0x000000031b037221 */ /* 0x008fe40000010000 */
[----:B------:R1:W3:Y:S02]  /*a9f0*/  MUFU.EX2 R97, R4 ;  /* 0x0000000400617308 */ /* 0x0002e40000000800 */
[----:B----4-:R-:W-:-:S04]  /*aa00*/  FADD.FTZ R3, R26, R3 ;  /* 0x000000031a037221 */ /* 0x010fc80000010000 */
[----:B-----5:R-:W-:-:S04]  /*aa10*/  FADD.FTZ R3, R25, R3 ;  /* 0x0000000319037221 */ /* 0x020fc80000010000 */
[C---:B------:R-:W-:Y:S01]  /*aa20*/  FADD.FTZ R3, R21.reuse, R3 ;  /* 0x0000000315037221 */ /* 0x040fe20000010000 */
[----:B------:R-:W-:-:S03]  /*aa30*/  F2FP.BF16.PACK_AB R21, R21, R25 ;  /* 0x000000191515723e */ /* 0x000fc600000010ff */
[----:B--2---:R-:W-:Y:S02]  /*aa40*/  FADD.FTZ R3, R24, R3 ;  /* 0x0000000318037221 */ /* 0x004fe40000010000 */
[----:B-1----:R-:W-:Y:S01]  /*aa50*/  FFMA.FTZ R4, R15, c[0x0][0x2d0], -R0 ;  /* 0x0000b4000f047a23 */ /* 0x002fe20000010800 */
[----:B------:R-:W-:Y:S01]  /*aa60*/  F2FP.BF16.PACK_AB R15, R26, R27 ;  /* 0x0000001b1a0f723e */ /* 0x000fe200000010ff */
[----:B------:R-:W-:Y:S02]  /*aa70*/  FADD.FTZ R0, R35, R2 ;  /* 0x0000000223007221 */ /* 0x000fe40000010000 */
[C---:B------:R-:W-:Y:S01]  /*aa80*/  FADD.FTZ R3, R23.reuse, R3 ;  /* 0x0000000317037221 */ /* 0x040fe20000010000 */
[----:B------:R-:W-:Y:S01]  /*aa90*/  F2FP.BF16.PACK_AB R23, R23, R24 ;  /* 0x000000181717723e */ /* 0x000fe200000010ff */
[----:B------:R-:W1:Y:S01]  /*aaa0*/  MUFU.EX2 R4, R4 ;  /* 0x0000000400047308 */ /* 0x000e620000000800 */
[----:B------:R-:W-:Y:S02]  /*aab0*/  FADD.FTZ R0, R34, R0 ;  /* 0x0000000022007221 */ /* 0x000fe40000010000 */
[----:B------:R-:W-:-:S02]  /*aac0*/  FADD.FTZ R3, R7, R3 ;  /* 0x0000000307037221 */ /* 0x000fc40000010000 */
[C---:B------:R-:W-:Y:S01]  /*aad0*/  FADD.FTZ R0, R96.reuse, R0 ;  /* 0x0000000060007221 */ /* 0x040fe20000010000 */
[----:B------:R-:W-:Y:S01]  /*aae0*/  F2FP.BF16.PACK_AB R96, R96, R34 ;  /* 0x000000226060723e */ /* 0x000fe200000010ff */
[C---:B---3--:R-:W-:Y:S01]  /*aaf0*/  FADD.FTZ R3, R97.reuse, R3 ;  /* 0x0000000361037221 */ /* 0x048fe20000010000 */
[----:B------:R-:W-:Y:S01]  /*ab00*/  F2FP.BF16.PACK_AB R97, R97, R7 ;  /* 0x000000076161723e */ /* 0x000fe200000010ff */
[----:B------:R-:W-:Y:S02]  /*ab10*/  FADD.FTZ R0, R33, R0 ;  /* 0x0000000021007221 */ /* 0x000fe40000010000 */
[----:B------:R-:W-:Y:S02]  /*ab20*/  FADD.FTZ R3, R5, R3 ;  /* 0x0000000305037221 */ /* 0x000fe40000010000 */
[C---:B------:R-:W-:Y:S01]  /*ab30*/  FADD.FTZ R220, R98.reuse, R0 ;  /* 0x0000000062dc7221 */ /* 0x040fe20000010000 */
[----:B------:R-:W-:Y:S01]  /*ab40*/  F2FP.BF16.PACK_AB R98, R98, R33 ;  /* 0x000000216262723e */ /* 0x000fe200000010ff */
[C---:B-1----:R-:W-:Y:S01]  /*ab50*/  FADD.FTZ R221, R4.reuse, R3 ;  /* 0x0000000304dd7221 */ /* 0x042fe20000010000 */
[----:B------:R-:W-:-:S02]  /*ab60*/  F2FP.BF16.PACK_AB R99, R4, R5 ;  /* 0x000000050463723e */ /* 0x000fc400000010ff */
[----:B------:R-:W2:Y:S01]  /*ab70*/  LDL R0, [R1+0x4] ;  /* 0x0000040001007983 */ /* 0x000ea20000100800 */
[----:B------:R-:W-:-:S02]  /*ab80*/  IMAD R186, R8, 0x2, R185 ;  /* 0x0000000208ba7824 */ /* 0x000fc400078e02b9 */
[C---:B------:R-:W-:Y:S01]  /*ab90*/  IMAD R188, R6.reuse, 0x2, R185 ;  /* 0x0000000206bc7824 */ /* 0x040fe200078e02b9 */
[----:B------:R-:W3:Y:S04]  /*aba0*/  LDL R101, [R1+0x64] ;  /* 0x0000640001657983 */ /* 0x000ee80000100800 */
[----:B------:R-:W3:Y:S04]  /*abb0*/  LDL R3, [R1+0x58] ;  /* 0x0000580001037983 */ /* 0x000ee80000100800 */
[----:B------:R-:W1:Y:S04]  /*abc0*/  LDSM.16.MT88.4 R32, [R185+0x100] ;  /* 0x00010000b920783b */ /* 0x000e680000004200 */
[----:B------:R-:W4:Y:S04]  /*abd0*/  LDSM.16.MT88.4 R28, [R185+0x2100] ;  /* 0x00210000b91c783b */ /* 0x000f280000004200 */
[----:B------:R-:W5:Y:S04]  /*abe0*/  LDSM.16.MT88.4 R24, [R185+0x4100] ;  /* 0x00410000b918783b */ /* 0x000f680000004200 */
[----:B------:R-:W4:Y:S04]  /*abf0*/  LDSM.16.MT88.4 R8, [R186+0x100] ;  /* 0x00010000ba08783b */ /* 0x000f280000004200 */
[----:B------:R-:W4:Y:S04]  /*ac00*/  LDSM.16.MT88.4 R76, [R188+0x100] ;  /* 0x00010000bc4c783b */ /* 0x000f280000004200 */
[----:B------:R-:W5:Y:S04]  /*ac10*/  LDSM.16.MT88.4 R44, [R185+0x4900] ;  /* 0x00490000b92c783b */ /* 0x000f680000004200 */
[----:B------:R-:W5:Y:S04]  /*ac20*/  LDSM.16.MT88.4 R56, [R186+0x900] ;  /* 0x00090000ba38783b */ /* 0x000f680000004200 */
[----:B------:R-:W5:Y:S04]  /*ac30*/  LDSM.16.MT88.4 R52, [R188+0x900] ;  /* 0x00090000bc34783b */ /* 0x000f680000004200 */
[----:B------:R-:W-:Y:S04]  /*ac40*/  LDSM.16.MT88.4 R36, [R186+0x2100] ;  /* 0x00210000ba24783b */ /* 0x000fe80000004200 */
[----:B------:R-:W-:Y:S01]  /*ac50*/  LDSM.16.MT88.4 R48, [R185+0x2900] ;  /* 0x00290000b930783b */ /* 0x000fe20000004200 */
[C---:B-1----:R-:W-:Y:S03]  /*ac60*/  HMMA.16816.F32.BF16 R88, R16.reuse, R32, RZ ;  /* 0x000000201058723c */ /* 0x042fe600000418ff */
[----:B------:R-:W-:Y:S04]  /*ac70*/  LDSM.16.MT88.4 R84, [R188+0x2100] ;  /* 0x00210000bc54783b */ /* 0x000fe80000004200 */
[----:B------:R-:W-:Y:S01]  /*ac80*/  LDSM.16.MT88.4 R92, [R186+0x4100] ;  /* 0x00410000ba5c783b */ /* 0x000fe20000004200 */
[C---:B------:R-:W-:Y:S03]  /*ac90*/  HMMA.16816.F32.BF16 R80, R16.reuse, R34, RZ ;  /* 0x000000221050723c */ /* 0x040fe600000418ff */
[----:B------:R-:W-:Y:S05]  /*aca0*/  LDSM.16.MT88.4 R72, [R185+0x900] ;  /* 0x00090000b948783b */ /* 0x000fea0000004200 */
[C---:B----4-:R-:W-:Y:S08]  /*acb0*/  HMMA.16816.F32.BF16 R68, R16.reuse, R28, RZ ;  /* 0x0000001c1044723c */ /* 0x050ff000000418ff */
[C---:B------:R-:W-:Y:S08]  /*acc0*/  HMMA.16816.F32.BF16 R64, R16.reuse, R30, RZ ;  /* 0x0000001e1040723c */ /* 0x040ff000000418ff */
[C---:B-----5:R-:W-:Y:S08]  /*acd0*/  HMMA.16816.F32.BF16 R60, R16.reuse, R24, RZ ;  /* 0x00000018103c723c */ /* 0x060ff000000418ff */
[C---:B------:R-:W-:Y:S08]  /*ace0*/  HMMA.16816.F32.BF16 R40, R16.reuse, R26, RZ ;  /* 0x0000001a1028723c */ /* 0x040ff000000418ff */
[C---:B------:R-:W-:Y:S08]  /*acf0*/  HMMA.16816.F32.BF16 R32, R16.reuse, R8, RZ ;  /* 0x000000081020723c */ /* 0x040ff000000418ff */
[C---:B------:R-:W-:Y:S08]  /*ad00*/  HMMA.16816.F32.BF16 R28, R16.reuse, R10, RZ ;  /* 0x0000000a101c723c */ /* 0x040ff000000418ff */
[C---:B------:R-:W-:Y:S08]  /*ad10*/  HMMA.16816.F32.BF16 R24, R16.reuse, R76, RZ ;  /* 0x0000004c1018723c */ /* 0x040ff000000418ff */
[----:B------:R-:W-:Y:S01]  /*ad20*/  HMMA.16816.F32.BF16 R8, R16, R78, RZ ;  /* 0x0000004e1008723c */ /* 0x000fe200000418ff */
[----:B------:R-:W1:Y:S07]  /*ad30*/  LDSM.16.MT88.4 R76, [R188+0x4100] ;  /* 0x00410000bc4c783b */ /* 0x000e6e0000004200 */
[C---:B------:R-:W-:Y:S01]  /*ad40*/  HMMA.16816.F32.BF16 R140, R12.reuse, R44, R60 ;  /* 0x0000002c0c8c723c */ /* 0x040fe2000004183c */
[----:B------:R-:W-:Y:S07]  /*ad50*/  LDSM.16.MT88.4 R60, [R186+0x2900] ;  /* 0x00290000ba3c783b */ /* 0x000fee0000004200 */
[----:B------:R-:W-:Y:S01]  /*ad60*/  HMMA.16816.F32.BF16 R136, R12, R46, R40 ;  /* 0x0000002e0c88723c */ /* 0x000fe20000041828 */
[----:B------:R-:W4:Y:S01]  /*ad70*/  LDSM.16.MT88.4 R44, [R188+0x4900] ;  /* 0x00490000bc2c783b */ /* 0x000f220000004200 */
[----:B------:R-:W-:-:S06]  /*ad80*/  IMAD R187, R6, 0x2, R186 ;  /* 0x0000000206bb7824 */ /* 0x000fcc00078e02ba */
[C---:B------:R-:W-:Y:S08]  /*ad90*/  HMMA.16816.F32.BF16 R148, R12.reuse, R56, R32 ;  /* 0x000000380c94723c */ /* 0x040ff00000041820 */
[C---:B------:R-:W-:Y:S08]  /*ada0*/  HMMA.16816.F32.BF16 R156, R12.reuse, R58, R28 ;  /* 0x0000003a0c9c723c */ /* 0x040ff0000004181c */
[----:B------:R-:W-:Y:S08]  /*adb0*/  HMMA.16816.F32.BF16 R176, R12, R54, R8 ;  /* 0x000000360cb0723c */ /* 0x000ff00000041808 */
[C---:B-1----:R-:W-:Y:S08]  /*adc0*/  HMMA.16816.F32.BF16 R4, R16.reuse, R78, RZ ;  /* 0x0000004e1004723c */ /* 0x042ff000000418ff */
[C---:B------:R-:W-:Y:S08]  /*add0*/  HMMA.16816.F32.BF16 R56, R16.reuse, R36, RZ ;  /* 0x000000241038723c */ /* 0x040ff000000418ff */
[C---:B------:R-:W-:Y:S08]  /*ade0*/  HMMA.16816.F32.BF16 R40, R16.reuse, R38, RZ ;  /* 0x000000261028723c */ /* 0x040ff000000418ff */
[----:B------:R-:W-:Y:S08]  /*adf0*/  HMMA.16816.F32.BF16 R8, R16, R76, RZ ;  /* 0x0000004c1008723c */ /* 0x000ff000000418ff */
[C---:B------:R-:W-:Y:S01]  /*ae00*/  HMMA.16816.F32.BF16 R132, R12.reuse, R48, R68 ;  /* 0x000000300c84723c */ /* 0x040fe20000041844 */
[----:B------:R-:W-:Y:S07]  /*ae10*/  LDSM.16.MT88.4 R68, [R187+0x2100] ;  /* 0x00210000bb44783b */ /* 0x000fee0000004200 */
[C---:B------:R-:W-:Y:S01]  /*ae20*/  HMMA.16816.F32.BF16 R108, R12.reuse, R50, R64 ;  /* 0x000000320c6c723c */ /* 0x040fe20000041840 */
[----:B------:R-:W1:Y:S04]  /*ae30*/  LDSM.16.MT88.4 R48, [R186+0x4900] ;  /* 0x00490000ba30783b */ /* 0x000e680000004200 */
[----:B------:R-:W-:Y:S03]  /*ae40*/  LDSM.16.MT88.4 R64, [R187+0x100] ;  /* 0x00010000bb40783b */ /* 0x000fe60000004200 */
[----:B------:R-:W-:Y:S01]  /*ae50*/  HMMA.16816.F32.BF16 R164, R12, R52, R24 ;  /* 0x000000340ca4723c */ /* 0x000fe20000041818 */
[----:B------:R-:W5:Y:S07]  /*ae60*/  LDSM.16.MT88.4 R52, [R188+0x2900] ;  /* 0x00290000bc34783b */ /* 0x000f6e0000004200 */
[C---:B------:R-:W-:Y:S08]  /*ae70*/  HMMA.16816.F32.BF16 R36, R16.reuse, R84, RZ ;  /* 0x000000541024723c */ /* 0x040ff000000418ff */
[----:B------:R-:W-:Y:S08]  /*ae80*/  HMMA.16816.F32.BF16 R32, R16, R86, RZ ;  /* 0x000000561020723c */ /* 0x000ff000000418ff */
[----:B----4-:R-:W-:Y:S01]  /*ae90*/  HMMA.16816.F32.BF16 R84, R12, R46, R4 ;  /* 0x0000002e0c54723c */ /* 0x010fe20000041804 */
[----:B------:R-:W4:Y:S07]  /*aea0*/  LDSM.16.MT88.4 R4, [R185+0x5100] ;  /* 0x00510000b904783b */ /* 0x000f2e0000004200 */
[C---:B------:R-:W-:Y:S08]  /*aeb0*/  HMMA.16816.F32.BF16 R28, R16.reuse, R92, RZ ;  /* 0x0000005c101c723c */ /* 0x040ff000000418ff */
[----:B------:R-:W-:Y:S08]  /*aec0*/  HMMA.16816.F32.BF16 R24, R16, R94, RZ ;  /* 0x0000005e1018723c */ /* 0x000ff000000418ff */
[C---:B------:R-:W-:Y:S01]  /*aed0*/  HMMA.16816.F32.BF16 R128, R12.reuse, R60, R56 ;  /* 0x0000003c0c80723c */ /* 0x040fe20000041838 */
[----:B------:R-:W2:Y:S07]  /*aee0*/  LDSM.16.MT88.4 R56, [R187+0x4100] ;  /* 0x00410000bb38783b */ /* 0x000eae0000004200 */
[C---:B------:R-:W-:Y:S01]  /*aef0*/  HMMA.16816.F32.BF16 R124, R12.reuse, R62, R40 ;  /* 0x0000003e0c7c723c */ /* 0x040fe20000041828 */
[----:B------:R-:W2:Y:S07]  /*af00*/  LDSM.16.MT88.4 R60, [R185+0x1100] ;  /* 0x00110000b93c783b */ /* 0x000eae0000004200 */
[C---:B------:R-:W-:Y:S01]  /*af10*/  HMMA.16816.F32.BF16 R92, R12.reuse, R44, R8 ;  /* 0x0000002c0c5c723c */ /* 0x040fe20000041808 */
[----:B------:R-:W2:Y:S04]  /*af20*/  LDSM.16.MT88.4 R8, [R185+0x3100] ;  /* 0x00310000b908783b */ /* 0x000ea80000004200 */
[----:B------:R-:W-:Y:S03]  /*af30*/  LDSM.16.MT88.4 R44, [R188+0x3100] ;  /* 0x00310000bc2c783b */ /* 0x000fe60000004200 */
[C---:B------:R-:W-:Y:S08]  /*af40*/  HMMA.16816.F32.BF16 R88, R12.reuse, R72, R88 ;  /* 0x000000480c58723c */ /* 0x040ff00000041858 */
[C---:B------:R-:W-:Y:S08]  /*af50*/  HMMA.16816.F32.BF16 R80, R12.reuse, R74, R80 ;  /* 0x0000004a0c50723c */ /* 0x040ff00000041850 */
[C---:B-1----:R-:W-:Y:S01]  /*af60*/  HMMA.16816.F32.BF16 R116, R12.reuse, R48, R28 ;  /* 0x000000300c74723c */ /* 0x042fe2000004181c */
[----:B------:R-:W1:Y:S07]  /*af70*/  LDSM.16.MT88.4 R28, [R187+0x900] ;  /* 0x00090000bb1c783b */ /* 0x000e6e0000004200 */
[C---:B-----5:R-:W-:Y:S08]  /*af80*/  HMMA.16816.F32.BF16 R72, R12.reuse, R52, R36 ;  /* 0x000000340c48723c */ /* 0x060ff00000041824 */
[C---:B------:R-:W-:Y:S01]  /*af90*/  HMMA.16816.F32.BF16 R120, R12.reuse, R54, R32 ;  /* 0x000000360c78723c */ /* 0x040fe20000041820 */
[----:B------:R-:W-:Y:S07]  /*afa0*/  LDSM.16.MT88.4 R52, [R188+0x1100] ;  /* 0x00110000bc34783b */ /* 0x000fee0000004200 */
[----:B------:R-:W-:Y:S01]  /*afb0*/  HMMA.16816.F32.BF16 R112, R12, R50, R24 ;  /* 0x000000320c70723c */ /* 0x000fe20000041818 */
[----:B------:R-:W-:Y:S07]  /*afc0*/  LDSM.16.MT88.4 R48, [R186+0x3100] ;  /* 0x00310000ba30783b */ /* 0x000fee0000004200 */
[C---:B------:R-:W-:Y:S08]  /*afd0*/  HMMA.16816.F32.BF16 R24, R16.reuse, R64, RZ ;  /* 0x000000401018723c */ /* 0x040ff000000418ff */
[C---:B------:R-:W-:Y:S08]  /*afe0*/  HMMA.16816.F32.BF16 R40, R16.reuse, R66, RZ ;  /* 0x000000421028723c */ /* 0x040ff000000418ff */
[C---:B------:R-:W-:Y:S08]  /*aff0*/  HMMA.16816.F32.BF16 R36, R16.reuse, R68, RZ ;  /* 0x000000441024723c */ /* 0x040ff000000418ff */
[----:B------:R-:W-:Y:S08]  /*b000*/  HMMA.16816.F32.BF16 R32, R16, R70, RZ ;  /* 0x000000461020723c */ /* 0x000ff000000418ff */
[C---:B----4-:R-:W-:Y:S08]  /*b010*/  HMMA.16816.F32.BF16 R208, R20.reuse, R4, R140 ;  /* 0x0000000414d0723c */ /* 0x050ff0000004188c */
[----:B------:R-:W-:Y:S01]  /*b020*/  HMMA.16816.F32.BF16 R232, R20, R6, R136 ;  /* 0x0000000614e8723c */ /* 0x000fe20000041888 */
[----:B------:R-:W4:Y:S07]  /*b030*/  LDSM.16.MT88.4 R4, [R188+0x5100] ;  /* 0x00510000bc04783b */ /* 0x000f2e0000004200 */
[C---:B--2---:R-:W-:Y:S08]  /*b040*/  HMMA.16816.F32.BF16 R68, R16.reuse, R56, RZ ;  /* 0x000000381044723c */ /* 0x044ff000000418ff */
[----:B------:R-:W-:Y:S01]  /*b050*/  HMMA.16816.F32.BF16 R64, R16, R58, RZ ;  /* 0x0000003a1040723c */ /* 0x000fe200000418ff */
[----:B------:R-:W2:Y:S04]  /*b060*/  LDSM.16.MT88.4 R16, [R187+0x2900] ;  /* 0x00290000bb10783b */ /* 0x000ea80000004200 */
[----:B------:R-:W-:Y:S03]  /*b070*/  LDSM.16.MT88.4 R56, [R186+0x1100] ;  /* 0x00110000ba38783b */ /* 0x000fe60000004200 */
[C---:B------:R-:W-:Y:S08]  /*b080*/  HMMA.16816.F32.BF16 R104, R20.reuse, R60, R88 ;  /* 0x0000003c1468723c */ /* 0x040ff00000041858 */
[C---:B------:R-:W-:Y:S01]  /*b090*/  HMMA.16816.F32.BF16 R76, R20.reuse, R62, R80 ;  /* 0x0000003e144c723c */ /* 0x040fe20000041850 */
[----:B------:R-:W5:Y:S07]  /*b0a0*/  LDSM.16.MT88.4 R60, [R187+0x4900] ;  /* 0x00490000bb3c783b */ /* 0x000f6e0000004200 */
[C---:B------:R-:W-:Y:S01]  /*b0b0*/  HMMA.16816.F32.BF16 R80, R20.reuse, R8, R132 ;  /* 0x000000081450723c */ /* 0x040fe20000041884 */
[----:B------:R-:W-:Y:S07]  /*b0c0*/  LDSM.16.MT88.4 R132, [R187+0x1900] ;  /* 0x00190000bb84783b */ /* 0x000fee0000004200 */
[----:B------:R-:W-:Y:S01]  /*b0d0*/  HMMA.16816.F32.BF16 R88, R20, R10, R108 ;  /* 0x0000000a1458723c */ /* 0x000fe2000004186c */
[----:B------:R-:W3:Y:S04]  /*b0e0*/  LDSM.16.MT88.4 R8, [R186+0x5100] ;  /* 0x00510000ba08783b */ /* 0x000ee80000004200 */
[----:B------:R-:W-:Y:S03]  /*b0f0*/  LDSM.16.MT88.4 R108, [R185+0x1900] ;  /* 0x00190000b96c783b */ /* 0x000fe60000004200 */
[C---:B-1----:R-:W-:Y:S01]  /*b100*/  HMMA.16816.F32.BF16 R196, R12.reuse, R30, R40 ;  /* 0x0000001e0cc4723c */ /* 0x042fe20000041828 */
[----:B------:R-:W1:Y:S07]  /*b110*/  LDSM.16.MT88.4 R40, [R185+0x3900] ;  /* 0x00390000b928783b */ /* 0x000e6e0000004200 */
[----:B------:R-:W-:Y:S08]  /*b120*/  HMMA.16816.F32.BF16 R228, R12, R28, R24 ;  /* 0x0000001c0ce4723c */ /* 0x000ff00000041818 */
[C---:B----4-:R-:W-:Y:S08]  /*b130*/  HMMA.16816.F32.BF16 R28, R20.reuse, R4, R92 ;  /* 0x00000004141c723c */ /* 0x050ff0000004185c */
[----:B------:R-:W-:Y:S01]  /*b140*/  HMMA.16816.F32.BF16 R24, R20, R6, R84 ;  /* 0x000000061418723c */ /* 0x000fe20000041854 */
[----:B------:R-:W4:Y:S07]  /*b150*/  LDSM.16.MT88.4 R4, [R187+0x5100] ;  /* 0x00510000bb04783b */ /* 0x000f2e0000004200 */
[C---:B--2---:R-:W-:Y:S08]  /*b160*/  HMMA.16816.F32.BF16 R180, R12.reuse, R18, R32 ;  /* 0x000000120cb4723c */ /* 0x044ff00000041820 */
[C---:B------:R-:W-:Y:S01]  /*b170*/  HMMA.16816.F32.BF16 R172, R12.reuse, R16, R36 ;  /* 0x000000100cac723c */ /* 0x040fe20000041824 */
[----:B------:R-:W-:Y:S07]  /*b180*/  LDSM.16.MT88.4 R16, [R187+0x5900] ;  /* 0x00590000bb10783b */ /* 0x000fee0000004200 */
[C---:B-----5:R-:W-:Y:S08]  /*b190*/  HMMA.16816.F32.BF16 R168, R12.reuse, R60, R68 ;  /* 0x0000003c0ca8723c */ /* 0x060ff00000041844 */
[----:B------:R-:W-:Y:S01]  /*b1a0*/  HMMA.16816.F32.BF16 R144, R12, R62, R64 ;  /* 0x0000003e0c90723c */ /* 0x000fe20000041840 */
[----:B------:R-:W2:Y:S04]  /*b1b0*/  LDSM.16.MT88.4 R12, [R187+0x1100] ;  /* 0x00110000bb0c783b */ /* 0x000ea80000004200 */
[----:B------:R-:W-:Y:S03]  /*b1c0*/  LDSM.16.MT88.4 R64, [R187+0x3900] ;  /* 0x00390000bb40783b */ /* 0x000fe60000004200 */
[C---:B---3--:R-:W-:Y:S01]  /*b1d0*/  HMMA.16816.F32.BF16 R136, R20.reuse, R8, R116 ;  /* 0x000000081488723c */ /* 0x048fe20000041874 */
[----:B------:R-:W-:Y:S07]  /*b1e0*/  LDSM.16.MT88.4 R116, [R186+0x1900] ;  /* 0x00190000ba74783b */ /* 0x000fee0000004200 */
[C---:B------:R-:W-:Y:S01]  /*b1f0*/  HMMA.16816.F32.BF16 R32, R20.reuse, R10, R112 ;  /* 0x0000000a1420723c */ /* 0x040fe20000041870 */
[----:B------:R-:W3:Y:S07]  /*b200*/  LDSM.16.MT88.4 R8, [R187+0x3100] ;  /* 0x00310000bb08783b */ /* 0x000eee0000004200 */
[C---:B------:R-:W-:Y:S08]  /*b210*/  HMMA.16816.F32.BF16 R164, R20.reuse, R52, R164 ;  /* 0x0000003414a4723c */ /* 0x040ff000000418a4 */
[----:B------:R-:W-:Y:S08]  /*b220*/  HMMA.16816.F32.BF16 R176, R20, R54, R176 ;  /* 0x0000003614b0723c */ /* 0x000ff000000418b0 */
[----:B-1----:R-:W-:Y:S01]  /*b230*/  HMMA.16816.F32.BF16 R36, R96, R40, R80 ;  /* 0x000000286024723c */ /* 0x002fe20000041850 */
[----:B------:R-:W-:Y:S07]  /*b240*/  LDSM.16.MT88.4 R80, [R186+0x5900] ;  /* 0x00590000ba50783b */ /* 0x000fee0000004200 */
[C---:B------:R-:W-:Y:S08]  /*b250*/  HMMA.16816.F32.BF16 R148, R20.reuse, R56, R148 ;  /* 0x000000381494723c */ /* 0x040ff00000041894 */
[C---:B------:R-:W-:Y:S01]  /*b260*/  HMMA.16816.F32.BF16 R156, R20.reuse, R58, R156 ;  /* 0x0000003a149c723c */ /* 0x040fe2000004189c */
[----:B------:R-:W-:Y:S07]  /*b270*/  LDSM.16.MT88.4 R56, [R188+0x3900] ;  /* 0x00390000bc38783b */ /* 0x000fee0000004200 */
[C---:B------:R-:W-:Y:S08]  /*b280*/  HMMA.16816.F32.BF16 R160, R20.reuse, R48, R128 ;  /* 0x0000003014a0723c */ /* 0x040ff00000041880 */
[C---:B------:R-:W-:Y:S01]  /*b290*/  HMMA.16816.F32.BF16 R152, R20.reuse, R50, R124 ;  /* 0x000000321498723c */ /* 0x040fe2000004187c */
[----:B------:R-:W-:Y:S04]  /*b2a0*/  LDSM.16.MT88.4 R124, [R188+0x1900] ;  /* 0x00190000bc7c783b */ /* 0x000fe80000004200 */
[----:B------:R-:W-:Y:S03]  /*b2b0*/  LDSM.16.MT88.4 R48, [R186+0x3900] ;  /* 0x00390000ba30783b */ /* 0x000fe60000004200 */
[----:B------:R-:W-:Y:S01]  /*b2c0*/  HMMA.16816.F32.BF16 R52, R20, R44, R72 ;  /* 0x0000002c1434723c */ /* 0x000fe20000041848 */
[----:B------:R-:W1:Y:S07]  /*b2d0*/  LDSM.16.MT88.4 R72, [R185+0x5900] ;  /* 0x00590000b948783b */ /* 0x000e6e0000004200 */
[----:B------:R-:W-:Y:S01]  /*b2e0*/  HMMA.16816.F32.BF16 R40, R96, R42, R88 ;  /* 0x0000002a6028723c */ /* 0x000fe20000041858 */
[----:B------:R-:W5:Y:S07]  /*b2f0*/  LDSM.16.MT88.4 R88, [R188+0x5900] ;  /* 0x00590000bc58783b */ /* 0x000f6e0000004200 */
[C---:B----4-:R-:W-:Y:S07]  /*b300*/  HMMA.16816.F32.BF16 R92, R20.reuse, R4, R168 ;  /* 0x00000004145c723c */ /* 0x050fee00000418a8 */
[----:B------:R-:W-:Y:S01]  /*b310*/  MOV R5, 0x1 ;  /* 0x0000000100057802 */ /* 0x000fe20000000f00 */
[----:B--2---:R-:W-:Y:S03]  /*b320*/  HMMA.16816.F32.BF16 R128, R20, R12, R228 ;  /* 0x0000000c1480723c */ /* 0x004fe600000418e4 */
[----:B------:R-:W-:-:S05]  /*b330*/  ISETP.NE.AND P3, PT, R5, c[0x0][0x2c4], PT ;  /* 0x0000b10005007a0c */ /* 0x000fca0003f65270 */
[C---:B---3--:R-:W-:Y:S08]  /*b340*/  HMMA.16816.F32.BF16 R60, R20.reuse, R8, R172 ;  /* 0x00000008143c723c */ /* 0x048ff000000418ac */
[C---:B------:R-:W-:Y:S08]  /*b350*/  HMMA.16816.F32.BF16 R140, R20.reuse, R46, R120 ;  /* 0x0000002e148c723c */ /* 0x040ff00000041878 */
[C---:B------:R-:W-:Y:S08]  /*b360*/  HMMA.16816.F32.BF16 R12, R20.reuse, R14, R196 ;  /* 0x0000000e140c723c */ /* 0x040ff000000418c4 */
[C---:B------:R-:W-:Y:S08]  /*b370*/  HMMA.16816.F32.BF16 R8, R20.reuse, R10, R180 ;  /* 0x0000000a1408723c */ /* 0x040ff000000418b4 */
[----:B------:R-:W-:Y:S01]  /*b380*/  HMMA.16816.F32.BF16 R20, R20, R6, R144 ;  /* 0x000000061414723c */ /* 0x000fe20000041890 */
[----:B------:R-:W-:Y:S01]  /*b390*/  IMAD.SHL.U32 R4, R0, 0x80, RZ ;  /* 0x0000008000047824 */ /* 0x000fe200078e00ff */
[----:B------:R-:W-:-:S03]  /*b3a0*/  ISETP.LE.AND P2, PT, R5, c[0x0][0x32c], PT ;  /* 0x0000cb0005007a0c */ /* 0x000fc60003f43270 */
[----:B------:R-:W-:Y:S01]  /*b3b0*/  @P3 IMAD.HI.U32 R2, R4, c[0x0][0x2c8], RZ ;  /* 0x0000b20004023a27 */ /* 0x000fe200078e00ff */
[----:B------:R-:W-:Y:S02]  /*b3c0*/  MOV R0, R4 ;  /* 0x0000000400007202 */ /* 0x000fe40000000f00 */
[----:B------:R-:W-:Y:S02]  /*b3d0*/  HMMA.16816.F32.BF16 R104, R96, R108, R104 ;  /* 0x0000006c6068723c */ /* 0x000fe40000041868 */
[----:B------:R-:W-:-:S04]  /*b3e0*/  @P3 SHF.R.U32.HI R0, RZ, c[0x0][0x2cc], R2 ;  /* 0x0000b300ff003a19 */ /* 0x000fc80000011602 */
[----:B------:R-:W-:Y:S02]  /*b3f0*/  IADD3 R2, -R3, R101, R0 ;  /* 0x0000006503027210 */ /* 0x000fe40007ffe100 */
[----:B------:R-:W-:Y:S01]  /*b400*/  HMMA.16816.F32.BF16 R108, R96, R110, R76 ;  /* 0x0000006e606c723c */ /* 0x000fe2000004184c */
[----:B------:R-:W-:Y:S02]  /*b410*/  IADD3 R201, R201, -0x2, RZ ;  /* 0xfffffffec9c97810 */ /* 0x000fe40007ffe0ff */
[----:B------:R-:W-:-:S05]  /*b420*/  IADD3 R0, R2, c[0x0][0x328], RZ ;  /* 0x0000ca0002007a10 */ /* 0x000fca0007ffe0ff */
[C---:B-1----:R-:W-:Y:S08]  /*b430*/  HMMA.16816.F32.BF16 R68, R96.reuse, R72, R208 ;  /* 0x000000486044723c */ /* 0x042ff000000418d0 */
[C---:B------:R-:W-:Y:S08]  /*b440*/  HMMA.16816.F32.BF16 R112, R96.reuse, R116, R148 ;  /* 0x000000746070723c */ /* 0x040ff00000041894 */
[C---:B------:R-:W-:Y:S08]  /*b450*/  HMMA.16816.F32.BF16 R120, R96.reuse, R124, R164 ;  /* 0x0000007c6078723c */ /* 0x040ff000000418a4 */
[C---:B------:R-:W-:Y:S08]  /*b460*/  HMMA.16816.F32.BF16 R44, R96.reuse, R48, R160 ;  /* 0x00000030602c723c */ /* 0x040ff000000418a0 */
[C---:B------:R-:W-:Y:S08]  /*b470*/  HMMA.16816.F32.BF16 R52, R96.reuse, R56, R52 ;  /* 0x000000386034723c */ /* 0x040ff00000041834 */
[C---:B------:R-:W-:Y:S08]  /*b480*/  HMMA.16816.F32.BF16 R76, R96.reuse, R80, R136 ;  /* 0x00000050604c723c */ /* 0x040ff00000041888 */
[C---:B-----5:R-:W-:Y:S08]  /*b490*/  HMMA.16816.F32.BF16 R84, R96.reuse, R88, R28 ;  /* 0x000000586054723c */ /* 0x060ff0000004181c */
        /* <DEDUP_REMOVED lines=12> */
[----:B------:R-:W-:Y:S01]  /*b560*/  HMMA.16816.F32.BF16 R96, R96, R18, R20 ;  /* 0x000000126060723c */ /* 0x000fe20000041814 */
[----:B------:R-:W-:Y:S07]  /*b570*/  @!P2 BRA `(.L_x_392) ;  /* 0x000001100000a947 */ /* 0x000fee0003800000 */
[C---:B------:R-:W-:Y:S01]  /*b580*/  ISETP.GT.AND P0, PT, R2.reuse, RZ, PT ;  /* 0x000000ff0200720c */ /* 0x040fe20003f04270 */
[----:B------:R-:W-:Y:S01]  /*b590*/  BSSY B0, `(.L_x_393) ;  /* 0x000000c000007945 */ /* 0x000fe20003800000 */
[----:B------:R-:W-:-:S11]  /*b5a0*/  IADD3 R3, R2, -0x1, RZ ;  /* 0xffffffff02037810 */ /* 0x000fd60007ffe0ff */
[----:B------:R-:W-:Y:S05]  /*b5b0*/  @P0 BRA `(.L_x_394) ;  /* 0x0000006000000947 */ /* 0x000fea0003800000 */
[----:B------:R-:W-:Y:S01]  /*b5c0*/  ISETP.NE.AND P0, PT, R5, c[0x0][0x32c], PT ;  /* 0x0000cb0005007a0c */ /* 0x000fe20003f05270 */
[----:B------:R-:W-:-:S12]  /*b5d0*/  IMAD.MOV R2, RZ, RZ, -R2 ;  /* 0x000000ffff027224 */ /* 0x000fd800078e0a02 */
[----:B------:R-:W-:-:S05]  /*b5e0*/  @P0 IMAD.HI.U32 R3, R2, c[0x0][0x330], RZ ;  /* 0x0000cc0002030a27 */ /* 0x000fca00078e00ff */
[----:B------:R-:W-:-:S04]  /*b5f0*/  @P0 SHF.R.U32.HI R2, RZ, c[0x0][0x334], R3 ;  /* 0x0000cd00ff020a19 */ /* 0x000fc80000011603 */
[----:B------:R-:W-:Y:S01]  /*b600*/  LOP3.LUT R3, RZ, R2, RZ, 0x33, !PT ;  /* 0x00000002ff037212 */ /* 0x000fe200078e33ff */
[----:B------:R-:W-:Y:S05]  /*b610*/  BRA `(.L_x_395) ;  /* 0x0000003000007947 */ /* 0x000fea0003800000 */
.L_x_394:
[----:B------:R-:W-:-:S13]  /*b620*/  ISETP.NE.AND P0, PT, R5, c[0x0][0x32c], PT ;  /* 0x0000cb0005007a0c */ /* 0x000fda0003f05270 */
[----:B------:R-:W-:-:S05]  /*b630*/  @P0 IMAD.HI.U32 R2, R3, c[0x0][0x330], RZ ;  /* 0x0000cc0003020a27 */ /* 0x000fca00078e00ff */
[----:B------:R-:W-:Y:S02]  /*b640*/  @P0 SHF.R.U32.HI R3, RZ, c[0x0][0x334], R2 ;  /* 0x0000cd00ff030a19 */ /* 0x000fe40000011602 */
.L_x_395:
[----:B------:R-:W-:Y:S05]  /*b650*/  BSYNC B0 ;  /* 0x0000000000007941 */ /* 0x000fea0003800000 */
.L_x_393:
[----:B------:R-:W-:-:S05]  /*b660*/  MOV R2, c[0x0][0x32c] ;  /* 0x0000cb0000027a02 */ /* 0x000fca0000000f00 */
[----:B------:R-:W-:-:S05]  /*b670*/  IMAD R3, R3, R2, c[0x0][0x32c] ;  /* 0x0000cb0003037624 */ /* 0x000fca00078e0202 */
[----:B------:R-:W-:-:S04]  /*b680*/  IMNMX R0, R0, R3, PT ;  /* 0x0000000300007217 */ /* 0x000fc80003800200 */
.L_x_392:
[----:B------:R-:W-:-:S04]  /*b690*/  SHF.R.S32.HI R2, RZ, 0x1f, R0 ;  /* 0x0000001fff027819 */ /* 0x000fc80000011400 */
[----:B------:R-:W-:-:S04]  /*b6a0*/  LEA.HI R0, R2, R0, RZ, 0x6 ;  /* 0x0000000002007211 */ /* 0x000fc800078f30ff */
[----:B------:R-:W-:-:S04]  /*b6b0*/  SHF.R.S32.HI R0, RZ, 0x6, R0 ;  /* 0x00000006ff007819 */ /* 0x000fc80000011400 */
[----:B------:R-:W-:-:S04]  /*b6c0*/  IMNMX R215, R225, R0, !PT ;  /* 0x00000000e1d77217 */ /* 0x000fc80007800200 */
[----:B------:R-:W-:-:S13]  /*b6d0*/  ISETP.GE.AND P0, PT, R201, R215, PT ;  /* 0x000000d7c900720c */ /* 0x000fda0003f06270 */
[----:B------:R-:W-:Y:S05]  /*b6e0*/  @!P0 BRA `(.L_x_396) ;  /* 0x00003b8000008947 */ /* 0x000fea0003800000 */
[----:B------:R-:W-:Y:S01]  /*b6f0*/  ISETP.GE.AND P1, PT, R217, c[0x0][0x1d4], PT ;  /* 0x00007500d9007a0c */ /* 0x000fe20003f26270 */
[C---:B------:R-:W-:Y:S01]  /*b700*/  IMAD.SHL.U32 R216, R214.reuse, 0x2, RZ ;  /* 0x00000002d6d87824 */ /* 0x040fe200078e00ff */
[----:B------:R-:W-:Y:S01]  /*b710*/  SHF.L.U64.HI R200, R214, 0x1, R252 ;  /* 0x00000001d6c87819 */ /* 0x000fe200000102fc */
[C---:B------:R-:W-:Y:S01]  /*b720*/  IMAD.SHL.U32 R198, R245.reuse, 0x2, RZ ;  /* 0x00000002f5c67824 */ /* 0x040fe200078e00ff */
[----:B------:R-:W-:Y:S01]  /*b730*/  SHF.L.U64.HI R199, R245, 0x1, R248 ;  /* 0x00000001f5c77819 */ /* 0x000fe200000102f8 */
[C---:B------:R-:W-:Y:S01]  /*b740*/  IMAD.SHL.U32 R196, R244.reuse, 0x2, RZ ;  /* 0x00000002f4c47824 */ /* 0x040fe200078e00ff */
[----:B------:R-:W-:Y:S02]  /*b750*/  SEL R213, RZ, 0x10, P1 ;  /* 0x00000010ffd57807 */ /* 0x000fe40000800000 */
[----:B------:R-:W-:Y:S02]  /*b760*/  SHF.L.U64.HI R197, R244, 0x1, R247 ;  /* 0x00000001f4c57819 */ /* 0x000fe400000102f7 */
.L_x_417:
[----:B------:R-:W-:Y:S04]  /*b770*/  DEPBAR.LE SB0, 0x0 ;  /* 0x000080000000791a */ /* 0x000fe80000000000 */
[----:B------:R-:W-:Y:S01]  /*b780*/  WARPSYNC 0xffffffff ;  /* 0xffffffff00007948 */ /* 0x000fe20003800000 */
[----:B------:R-:W-:Y:S01]  /*b790*/  BAR.SYNC.DEFER_BLOCKING 0x0 ;  /* 0x0000000000007b1d */ /* 0x000fe20000010000 */
[----:B------:R-:W-:Y:S05]  /*b7a0*/  ISETP.GT.AND P0, PT, R225, R201, PT ;  /* 0x000000c9e100720c */ /* 0x000fea0003f04270 */
[----:B------:R1:W2:Y:S01]  /*b7b0*/  LDSM.16.M88.4 R32, [R192+0xc100] ;  /* 0x00c10000c020783b */ /* 0x0002a20000000200 */
[----:B------:R-:W-:Y:S03]  /*b7c0*/  BSSY B0, `(.L_x_397) ;  /* 0x0000041000007945 */ /* 0x000fe60003800000 */
[----:B------:R1:W3:Y:S04]  /*b7d0*/  LDSM.16.M88.4 R8, [R184+0x6100] ;  /* 0x00610000b808783b */ /* 0x0002e80000000200 */
[----:B------:R1:W4:Y:S04]  /*b7e0*/  LDSM.16.M88.4 R16, [R184+0x6900] ;  /* 0x00690000b810783b */ /* 0x0003280000000200 */
[----:B------:R1:W1:Y:S04]  /*b7f0*/  LDSM.16.M88.4 R24, [R184+0x7100] ;  /* 0x00710000b818783b */ /* 0x0002680000000200 */
[----:B------:R1:W1:Y:S04]  /*b800*/  LDSM.16.M88.4 R136, [R184+0x7900] ;  /* 0x00790000b888783b */ /* 0x0002680000000200 */
[----:B------:R1:W1:Y:S04]  /*b810*/  LDSM.16.M88.4 R140, [R193+0xc100] ;  /* 0x00c10000c18c783b */ /* 0x0002680000000200 */
[----:B------:R1:W1:Y:S04]  /*b820*/  LDSM.16.M88.4 R144, [R191] ;  /* 0x00000000bf90783b */ /* 0x0002680000000200 */
[----:B------:R1:W1:Y:S04]  /*b830*/  LDSM.16.M88.4 R148, [R191+0x800] ;  /* 0x00080000bf94783b */ /* 0x0002680000000200 */
[----:B------:R1:W1:Y:S04]  /*b840*/  LDSM.16.M88.4 R152, [R191+0x1000] ;  /* 0x00100000bf98783b */ /* 0x0002680000000200 */
[----:B------:R1:W1:Y:S01]  /*b850*/  LDSM.16.M88.4 R156, [R191+0x1800] ;  /* 0x00180000bf9c783b */ /* 0x0002620000000200 */
[----:B------:R-:W-:-:S05]  /*b860*/  @P0 BRA `(.L_x_398) ;  /* 0x0000036000000947 */ /* 0x000fca0003800000 */
[----:B------:R-:W-:Y:S01]  /*b870*/  IMAD.WIDE.U32 R2, R205, c[0x0][0x208], RZ ;  /* 0x00008200cd027a25 */ /* 0x000fe200078e00ff */
[----:B------:R-:W5:Y:S01]  /*b880*/  S2R R4, SR_CTAID.Y ;  /* 0x0000000000047919 */ /* 0x000f620000002600 */
[----:B------:R-:W-:Y:S02]  /*b890*/  SHF.R.S32.HI R0, RZ, 0x1f, R205 ;  /* 0x0000001fff007819 */ /* 0x000fe400000114cd */
[----:B------:R-:W-:Y:S03]  /*b8a0*/  SHF.R.S32.HI R5, RZ, 0x1f, R202 ;  /* 0x0000001fff057819 */ /* 0x000fe600000114ca */
[----:B------:R-:W-:Y:S02]  /*b8b0*/  IMAD R0, R0, c[0x0][0x208], RZ ;  /* 0x0000820000007a24 */ /* 0x000fe400078e02ff */
[----:B------:R-:W-:Y:S02]  /*b8c0*/  IMAD R5, R5, c[0x0][0x218], RZ ;  /* 0x0000860005057a24 */ /* 0x000fe400078e02ff */
[----:B------:R-:W-:Y:S02]  /*b8d0*/  IMAD R0, R205, c[0x0][0x20c], R0 ;  /* 0x00008300cd007a24 */ /* 0x000fe400078e0200 */
[C---:B------:R-:W-:Y:S03]  /*b8e0*/  IMAD R5, R202.reuse, c[0x0][0x21c], R5 ;  /* 0x00008700ca057a24 */ /* 0x040fe600078e0205 */
[----:B------:R-:W-:Y:S05]  /*b8f0*/  IADD3 R3, R3, R0, RZ ;  /* 0x0000000003037210 */ /* 0x000fea0007ffe0ff */
[----:B------:R-:W-:Y:S04]  /*b900*/  IMAD.WIDE.U32 R2, R202, c[0x0][0x218], R2 ;  /* 0x00008600ca027a25 */ /* 0x000fe800078e0002 */
[----:B-----5:R-:W-:Y:S05]  /*b910*/  IMAD.WIDE.U32 R6, R4, c[0x0][0x210], RZ ;  /* 0x0000840004067a25 */ /* 0x020fea00078e00ff */
[----:B------:R-:W-:Y:S04]  /*b920*/  IADD3 R0, P0, R6, R2, RZ ;  /* 0x0000000206007210 */ /* 0x000fe80007f1e0ff */
[----:B------:R-:W-:Y:S02]  /*b930*/  IADD3.X R5, R240, R3, R5, P0, !PT ;  /* 0x00000003f0057210 */ /* 0x000fe400007fe405 */
[C---:B------:R-:W-:Y:S04]  /*b940*/  LEA R15, P0, R0.reuse, c[0x0][0x1f8], 0x1 ;  /* 0x00007e00000f7a11 */ /* 0x040fe800078008ff */
[----:B------:R-:W-:Y:S01]  /*b950*/  LEA.HI.X R5, R0, c[0x0][0x1fc], R5, 0x1, P0 ;  /* 0x00007f0000057a11 */ /* 0x000fe200000f0c05 */
[----:B------:R-:W-:-:S06]  /*b960*/  BRA.DIV ~URZ, `(.L_x_399) ;  /* 0x0000da627f007947 */ /* 0x000fcc000b800000 */
[----:B------:R4:W3:Y:S02]  /*b970*/  SHFL.IDX PT, R4, R5, RZ, 0x181f ;  /* 0x00181fff05047589 */ /* 0x0008e400000e0000 */
.L_x_491:
[----:B------:R-:W-:-:S05]  /*b980*/  BRA.DIV ~URZ, `(.L_x_400) ;  /* 0x0000dac27f007947 */ /* 0x000fca000b800000 */
[----:B------:R-:W5:Y:S01]  /*b990*/  SHFL.IDX PT, R0, R15, RZ, 0x181f ;  /* 0x00181fff0f007589 */ /* 0x000f6200000e0000 */
[----:B------:R-:W-:Y:S01]  /*b9a0*/  ISETP.GE.AND P1, PT, R217, c[0x0][0x1d4], PT ;  /* 0x00007500d9007a0c */ /* 0x000fe20003f26270 */
[----:B------:R-:W-:Y:S01]  /*b9b0*/  IMAD.MOV.U32 R14, RZ, RZ, R213 ;  /* 0x000000ffff0e7224 */ /* 0x000fe200078e00d5 */
[----:B-----5:R-:W-:Y:S05]  /*b9c0*/  IADD3 R2, P0, R0, R216, RZ ;  /* 0x000000d800027210 */ /* 0x020fea0007f1e0ff */
[----:B---3--:R-:W-:Y:S01]  /*b9d0*/  IMAD.X R3, R4, 0x1, R200, P0 ;  /* 0x0000000104037824 */ /* 0x008fe200000e06c8 */
[----:B------:R-:W-:Y:S04]  /*b9e0*/  IADD3 R12, P0, R0, R198, RZ ;  /* 0x000000c6000c7210 */ /* 0x000fe80007f1e0ff */
[----:B------:R-:W-:Y:S01]  /*b9f0*/  @!PT LDS RZ, [RZ] ;  /* 0x00000000fffff984 */ /* 0x000fe20000000800 */
[----:B------:R-:W-:Y:S01]  /*ba00*/  @!PT LDS RZ, [RZ] ;  /* 0x00000000fffff984 */ /* 0x000fe20000000800 */
[----:B------:R3:W-:Y:S01]  /*ba10*/  LDGSTS.E.BYPASS.LTC128B.128 [R204], [R2.64], !P6 ;  /* 0x0000000002cc7fae */ /* 0x0007e2000f101d46 */
[----:B------:R-:W-:Y:S01]  /*ba20*/  IMAD.X R13, R4, 0x1, R199, P0 ;  /* 0x00000001040d7824 */ /* 0x000fe200000e06c7 */
[----:B------:R-:W-:Y:S02]  /*ba30*/  IADD3 R6, P0, R0, R196, RZ ;  /* 0x000000c400067210 */ /* 0x000fe40007f1e0ff */
[----:B------:R-:W4:Y:S02]  /*ba40*/  SHFL.IDX PT, R0, R15, 0x1, 0x181f ;  /* 0x00381f000f007f89 */ /* 0x000f2400000e0000 */
[----:B------:R-:W-:Y:S02]  /*ba50*/  IADD3.X R7, R4, R197, RZ, P0, !PT ;  /* 0x000000c504077210 */ /* 0x000fe400007fe4ff */
[----:B------:R3:W-:Y:S04]  /*ba60*/  LDGSTS.E.BYPASS.LTC128B.128 [R204+0x2000], [R12.64], !P1 ;  /* 0x020000000ccc7fae */ /* 0x0007e8000c901d46 */
[----:B------:R5:W2:Y:S04]  /*ba70*/  SHFL.IDX PT, R4, R5, 0x1, 0x181f ;  /* 0x00381f0005047f89 */ /* 0x000aa800000e0000 */
[----:B------:R3:W-:Y:S01]  /*ba80*/  LDGSTS.E.BYPASS.LTC128B.128 [R204+0x4000], [R6.64], !P5 ;  /* 0x0400000006cc7fae */ /* 0x0007e2000e901d46 */
[----:B----45:R-:W-:Y:S03]  /*ba90*/  MOV R5, R249 ;  /* 0x000000f900057202 */ /* 0x030fe60000000f00 */
.L_x_492:
[----:B---3--:R-:W-:Y:S02]  /*baa0*/  IADD3 R12, -R14, 0x10, RZ ;  /* 0x000000100e0c7810 */ /* 0x008fe40007ffe1ff */
[C---:B------:R-:W-:Y:S02]  /*bab0*/  IADD3 R6, -R5.reuse, 0x10, RZ ;  /* 0x0000001005067810 */ /* 0x040fe40007ffe1ff */
[----:B------:R-:W-:Y:S02]  /*bac0*/  LOP3.LUT R12, R12, 0xf, RZ, 0xc0, !PT ;  /* 0x0000000f0c0c7812 */ /* 0x000fe400078ec0ff */
[----:B------:R-:W-:Y:S02]  /*bad0*/  LOP3.LUT R6, R6, 0xf, RZ, 0xc0, !PT ;  /* 0x0000000f06067812 */ /* 0x000fe400078ec0ff */
[----:B------:R-:W-:Y:S04]  /*bae0*/  IADD3 R12, P1, P0, R12, R0, R198 ;  /* 0x000000000c0c7210 */ /* 0x000fe8000783e0c6 */
[----:B--2---:R-:W-:Y:S02]  /*baf0*/  IADD3.X R13, RZ, R4, R199, P1, P0 ;  /* 0x00000004ff0d7210 */ /* 0x004fe40000fe04c7 */
[----:B------:R-:W-:Y:S04]  /*bb00*/  IADD3 R6, P1, P0, R6, R0, R196 ;  /* 0x0000000006067210 */ /* 0x000fe8000783e0c4 */
[----:B------:R-:W-:Y:S02]  /*bb10*/  IADD3.X R7, RZ, R4, R197, P1, P0 ;  /* 0x00000004ff077210 */ /* 0x000fe40000fe04c5 */
[----:B------:R-:W-:Y:S05]  /*bb20*/  IADD3 R2, P0, R0, R216, RZ ;  /* 0x000000d800027210 */ /* 0x000fea0007f1e0ff */
[----:B------:R-:W-:Y:S01]  /*bb30*/  IMAD.X R3, R4, 0x1, R200, P0 ;  /* 0x0000000104037824 */ /* 0x000fe200000e06c8 */
[----:B------:R-:W-:Y:S04]  /*bb40*/  ISETP.NE.U32.AND P0, PT, R14, RZ, PT ;  /* 0x000000ff0e00720c */ /* 0x000fe80003f05070 */
[----:B------:R-:W-:Y:S01]  /*bb50*/  @!PT LDS RZ, [RZ] ;  /* 0x00000000fffff984 */ /* 0x000fe20000000800 */
[----:B------:R-:W-:Y:S01]  /*bb60*/  @!PT LDS RZ, [RZ] ;  /* 0x00000000fffff984 */ /* 0x000fe20000000800 */
[----:B------:R-:W-:Y:S01]  /*bb70*/  @!PT LDS RZ, [RZ] ;  /* 0x00000000fffff984 */ /* 0x000fe20000000800 */
[----:B------:R2:W-:Y:S09]  /*bb80*/  LDGSTS.E.BYPASS.LTC128B.128 [R204+0x1000], [R2.64], !P6 ;  /* 0x0100000002cc7fae */ /* 0x0005f2000f101d46 */
[----:B------:R2:W-:Y:S01]  /*bb90*/  LDGSTS.E.BYPASS.LTC128B.128.ZFILL [R204+0x3000], [R12.64], P0 ;  /* 0x030000000ccc7fae */ /* 0x0005e20008141d46 */
[----:B------:R-:W-:Y:S11]  /*bba0*/  ISETP.NE.U32.AND P0, PT, R5, RZ, PT ;  /* 0x000000ff0500720c */ /* 0x000ff60003f05070 */
[----:B------:R-:W-:Y:S02]  /*bbb0*/  @!UPT UIADD3 URZ, URZ, URZ, URZ ;  /* 0x0000003f3f3ff290 */ /* 0x000fe4000fffe03f */
[----:B------:R2:W-:Y:S02]  /*bbc0*/  LDGSTS.E.BYPASS.LTC128B.128.ZFILL [R204+0x5000], [R6.64], P0 ;  /* 0x0500000006cc7fae */ /* 0x0005e40008141d46 */
.L_x_398:
[----:B------:R-:W-:Y:S05]  /*bbd0*/  BSYNC B0 ;  /* 0x0000000000007941 */ /* 0x000fea0003800000 */
.L_x_397:
[----:B------:R-:W0:Y:S01]  /*bbe0*/  LDGDEPBAR ;  /* 0x00000000000079af */ /* 0x000e220000000000 */
[----:B------:R-:W-:Y:S01]  /*bbf0*/  WARPSYNC 0xffffffff ;  /* 0xffffffff00007948 */ /* 0x000fe20003800000 */
[C---:B--23--:R-:W-:Y:S01]  /*bc00*/  HMMA.16816.F32.BF16 R4, R32.reuse, R8, RZ ;  /* 0x000000082004723c */ /* 0x04cfe200000418ff */
[----:B------:R-:W-:Y:S02]  /*bc10*/  BSSY B0, `(.L_x_401) ;  /* 0x0000119000007945 */ /* 0x000fe40003800000 */
[----:B------:R-:W-:Y:S03]  /*bc20*/  ISETP.GT.AND P0, PT, R201, R225, PT ;  /* 0x000000e1c900720c */ /* 0x000fe60003f04270 */
[----:B------:R-:W-:Y:S02]  /*bc30*/  LDSM.16.M88.4 R160, [R195+0xc100] ;  /* 0x00c10000c3a0783b */ /* 0x000fe40000000200 */
[C---:B------:R-:W-:Y:S06]  /*bc40*/  HMMA.16816.F32.BF16 R8, R32.reuse, R10, RZ ;  /* 0x0000000a2008723c */ /* 0x040fec00000418ff */
[----:B------:R-:W2:Y:S02]  /*bc50*/  LDSM.16.M88.4 R164, [R190+0x6100] ;  /* 0x00610000bea4783b */ /* 0x000ea40000000200 */
[C---:B----4-:R-:W-:Y:S06]  /*bc60*/  HMMA.16816.F32.BF16 R12, R32.reuse, R16, RZ ;  /* 0x00000010200c723c */ /* 0x050fec00000418ff */
[----:B------:R-:W-:Y:S02]  /*bc70*/  LDSM.16.M88.4 R168, [R190+0x7100] ;  /* 0x00710000bea8783b */ /* 0x000fe40000000200 */
[C---:B------:R-:W-:Y:S06]  /*bc80*/  HMMA.16816.F32.BF16 R16, R32.reuse, R18, RZ ;  /* 0x000000122010723c */ /* 0x040fec00000418ff */
[----:B------:R-:W-:Y:S02]  /*bc90*/  LDSM.16.M88.4 R172, [R190+0x7900] ;  /* 0x00790000beac783b */ /* 0x000fe40000000200 */
[C---:B-1----:R-:W-:Y:S06]  /*bca0*/  HMMA.16816.F32.BF16 R20, R32.reuse, R24, RZ ;  /* 0x000000182014723c */ /* 0x042fec00000418ff */
[----:B------:R-:W-:Y:S02]  /*bcb0*/  LDSM.16.M88.4 R176, [R194+0xc100] ;  /* 0x00c10000c2b0783b */ /* 0x000fe40000000200 */
[C---:B------:R-:W-:Y:S06]  /*bcc0*/  HMMA.16816.F32.BF16 R24, R32.reuse, R26, RZ ;  /* 0x0000001a2018723c */ /* 0x040fec00000418ff */
[----:B------:R-:W-:Y:S02]  /*bcd0*/  LDSM.16.M88.4 R180, [R189] ;  /* 0x00000000bdb4783b */ /* 0x000fe40000000200 */
[C---:B------:R-:W-:Y:S08]  /*bce0*/  HMMA.16816.F32.BF16 R28, R32.reuse, R136, RZ ;  /* 0x00000088201c723c */ /* 0x040ff000000418ff */
        /* <DEDUP_REMOVED lines=23> */
[----:B------:R-:W-:Y:S07]  /*be60*/  LDSM.16.M88.4 R168, [R193+0x10100] ;  /* 0x01010000c1a8783b */ /* 0x000fee0000000200 */
[C---:B------:R-:W-:Y:S08]  /*be70*/  HMMA.16816.F32.BF16 R28, R160.reuse, R172, R28 ;  /* 0x000000aca01c723c */ /* 0x040ff0000004181c */
[----:B------:R-:W-:Y:S01]  /*be80*/  HMMA.16816.F32.BF16 R32, R160, R174, R32 ;  /* 0x000000aea020723c */ /* 0x000fe20000041820 */
[----:B------:R-:W4:Y:S07]  /*be90*/  LDSM.16.M88.4 R160, [R184+0x9100] ;  /* 0x00910000b8a0783b */ /* 0x000f2e0000000200 */
[C---:B------:R-:W-:Y:S01]  /*bea0*/  HMMA.16816.F32.BF16 R4, R176.reuse, R180, R4 ;  /* 0x000000b4b004723c */ /* 0x040fe20000041804 */
[----:B------:R-:W5:Y:S07]  /*beb0*/  LDSM.16.M88.4 R172, [R191+0x2000] ;  /* 0x00200000bfac783b */ /* 0x000f6e0000000200 */
        /* <DEDUP_REMOVED lines=20> */
[----:B------:R-:W-:Y:S07]  /*c000*/  LDSM.16.M88.4 R160, [R194+0x10100] ;  /* 0x01010000c2a0783b */ /* 0x000fee0000000200 */
[C---:B------:R-:W-:Y:S08]  /*c010*/  HMMA.16816.F32.BF16 R28, R152.reuse, R164, R28 ;  /* 0x000000a4981c723c */ /* 0x040ff0000004181c */
[----:B------:R-:W-:Y:S01]  /*c020*/  HMMA.16816.F32.BF16 R32, R152, R166, R32 ;  /* 0x000000a69820723c */ /* 0x000fe20000041820 */
[----:B------:R-:W4:Y:S07]  /*c030*/  LDSM.16.M88.4 R152, [R190+0x9100] ;  /* 0x00910000be98783b */ /* 0x000f2e0000000200 */
[C---:B-----5:R-:W-:Y:S01]  /*c040*/  HMMA.16816.F32.BF16 R4, R168.reuse, R172, R4 ;  /* 0x000000aca804723c */ /* 0x060fe20000041804 */
        /* <DEDUP_REMOVED lines=22> */
[C---:B------:R-:W-:Y:S08]  /*c1b0*/  HMMA.16816.F32.BF16 R28, R176.reuse, R156, R28 ;  /* 0x0000009cb01c723c */ /* 0x040ff0000004181c */
[----:B------:R-:W-:Y:S01]  /*c1c0*/  HMMA.16816.F32.BF16 R32, R176, R158, R32 ;  /* 0x0000009eb020723c */ /* 0x000fe20000041820 */
[----:B------:R-:W1:Y:S07]  /*c1d0*/  LDSM.16.M88.4 R156, [R184+0xb900] ;  /* 0x00b90000b89c783b */ /* 0x000e6e0000000200 */
        /* <DEDUP_REMOVED lines=41> */
[C---:B------:R-:W-:Y:S08]  /*c470*/  HMMA.16816.F32.BF16 R24, R160.reuse, R154, R24 ;  /* 0x0000009aa018723c */ /* 0x040ff00000041818 */
[C---:B------:R-:W-:Y:S08]  /*c480*/  HMMA.16816.F32.BF16 R28, R160.reuse, R156, R28 ;  /* 0x0000009ca01c723c */ /* 0x040ff0000004181c */
[----:B------:R-:W-:Y:S08]  /*c490*/  HMMA.16816.F32.BF16 R32, R160, R158, R32 ;  /* 0x0000009ea020723c */ /* 0x000ff00000041820 */
[C---:B-----5:R-:W-:Y:S08]  /*c4a0*/  HMMA.16816.F32.BF16 R4, R168.reuse, R172, R4 ;  /* 0x000000aca804723c */ /* 0x060ff00000041804 */
[C---:B------:R-:W-:Y:S08]  /*c4b0*/  HMMA.16816.F32.BF16 R8, R168.reuse, R174, R8 ;  /* 0x000000aea808723c */ /* 0x040ff00000041808 */
[C---:B-1----:R-:W-:Y:S08]  /*c4c0*/  HMMA.16816.F32.BF16 R12, R168.reuse, R136, R12 ;  /* 0x00000088a80c723c */ /* 0x042ff0000004180c */
[----:B------:R-:W-:Y:S01]  /*c4d0*/  FMUL.FTZ R4, R4, c[0x0][0x320] ;  /* 0x0000c80004047a20 */ /* 0x000fe20000410000 */
[C---:B------:R-:W-:Y:S03]  /*c4e0*/  HMMA.16816.F32.BF16 R16, R168.reuse, R138, R16 ;  /* 0x0000008aa810723c */ /* 0x040fe60000041810 */
[----:B------:R-:W1:Y:S01]  /*c4f0*/  MUFU.TANH R147, R4 ;  /* 0x0000000400937308 */ /* 0x000e620000002400 */
[----:B------:R-:W-:Y:S02]  /*c500*/  FMUL.FTZ R5, R5, c[0x0][0x320] ;  /* 0x0000c80005057a20 */ /* 0x000fe40000410000 */
[----:B------:R-:W-:Y:S02]  /*c510*/  FMUL.FTZ R6, R6, c[0x0][0x320] ;  /* 0x0000c80006067a20 */ /* 0x000fe40000410000 */
[----:B------:R-:W-:Y:S04]  /*c520*/  FMUL.FTZ R7, R7, c[0x0][0x320] ;  /* 0x0000c80007077a20 */ /* 0x000fe80000410000 */
[----:B------:R-:W-:Y:S01]  /*c530*/  FMUL.FTZ R8, R8, c[0x0][0x320] ;  /* 0x0000c80008087a20 */ /* 0x000fe20000410000 */
[----:B------:R-:W2:Y:S01]  /*c540*/  MUFU.TANH R146, R5 ;  /* 0x0000000500927308 */ /* 0x000ea20000002400 */
[----:B------:R-:W-:Y:S02]  /*c550*/  FMUL.FTZ R9, R9, c[0x0][0x320] ;  /* 0x0000c80009097a20 */ /* 0x000fe40000410000 */
[----:B------:R-:W-:Y:S02]  /*c560*/  FMUL.FTZ R10, R10, c[0x0][0x320] ;  /* 0x0000c8000a0a7a20 */ /* 0x000fe40000410000 */
[----:B------:R-:W-:Y:S02]  /*c570*/  FMUL.FTZ R11, R11, c[0x0][0x320] ;  /* 0x0000c8000b0b7a20 */ /* 0x000fe40000410000 */
[----:B------:R-:W-:Y:S02]  /*c580*/  FMUL.FTZ R14, R14, c[0x0][0x320] ;  /* 0x0000c8000e0e7a20 */ /* 0x000fe40000410000 */
        /* <DEDUP_REMOVED lines=8> */
[----:B------:R-:W-:Y:S09]  /*c610*/  FMUL.FTZ R13, R13, c[0x0][0x320] ;  /* 0x0000c8000d0d7a20 */ /* 0x000ff20000410000 */
[----:B------:R-:W1:Y:S10]  /*c620*/  MUFU.TANH R145, R8 ;  /* 0x0000000800917308 */ /* 0x000e740000002400 */
[----:B------:R-:W1:Y:S01]  /*c630*/  MUFU.TANH R142, R9 ;  /* 0x00000009008e7308 */ /* 0x000e620000002400 */
[----:B----4-:R-:W4:Y:S09]  /*c640*/  LDSM.16.M88.4 R4, [R189+0x5000] ;  /* 0x00500000bd04783b */ /* 0x010f320000000200 */
[----:B------:R-:W1:Y:S10]  /*c650*/  MUFU.TANH R149, R10 ;  /* 0x0000000a00957308 */ /* 0x000e740000002400 */
[----:B------:R5:W1:Y:S10]  /*c660*/  MUFU.TANH R148, R11 ;  /* 0x0000000b00947308 */ /* 0x000a740000002400 */
[----:B------:R-:W1:Y:S10]  /*c670*/  MUFU.TANH R138, R14 ;  /* 0x0000000e008a7308 */ /* 0x000e740000002400 */
[----:B------:R-:W1:Y:S01]  /*c680*/  MUFU.TANH R144, R15 ;  /* 0x0000000f00907308 */ /* 0x000e620000002400 */
[----:B-----5:R-:W5:Y:S01]  /*c690*/  LDSM.16.M88.4 R8, [R189+0x5800] ;  /* 0x00580000bd08783b */ /* 0x020f620000000200 */
[----:B------:R-:W-:Y:S04]  /*c6a0*/  DEPBAR.LE SB0, 0x0 ;  /* 0x000080000000791a */ /* 0x000fe80000000000 */
[C---:B----4-:R-:W-:Y:S04]  /*c6b0*/  HMMA.16816.F32.BF16 R20, R168.reuse, R4, R20 ;  /* 0x00000004a814723c */ /* 0x050fe80000041814 */
[----:B------:R-:W4:Y:S01]  /*c6c0*/  MUFU.TANH R143, R16 ;  /* 0x00000010008f7308 */ /* 0x000f220000002400 */
[----:B------:R-:W-:Y:S03]  /*c6d0*/  BAR.SYNC.DEFER_BLOCKING 0x0 ;  /* 0x0000000000007b1d */ /* 0x000fe60000010000 */
[C---:B------:R-:W-:Y:S06]  /*c6e0*/  HMMA.16816.F32.BF16 R24, R168.reuse, R6, R24 ;  /* 0x00000006a818723c */ /* 0x040fec0000041818 */
[----:B------:R-:W1:Y:S10]  /*c6f0*/  MUFU.TANH R103, R17 ;  /* 0x0000001100677308 */ /* 0x000e740000002400 */
[----:B------:R-:W1:Y:S01]  /*c700*/  MUFU.TANH R137, R18 ;  /* 0x0000001200897308 */ /* 0x000e620000002400 */
[----:B------:R-:W-:Y:S02]  /*c710*/  FMUL.FTZ R20, R20, c[0x0][0x320] ;  /* 0x0000c80014147a20 */ /* 0x000fe40000410000 */
[----:B------:R-:W-:Y:S02]  /*c720*/  FMUL.FTZ R21, R21, c[0x0][0x320] ;  /* 0x0000c80015157a20 */ /* 0x000fe40000410000 */
[----:B------:R-:W-:Y:S02]  /*c730*/  FMUL.FTZ R22, R22, c[0x0][0x320] ;  /* 0x0000c80016167a20 */ /* 0x000fe40000410000 */
[----:B------:R-:W-:Y:S03]  /*c740*/  FMUL.FTZ R23, R23, c[0x0][0x320] ;  /* 0x0000c80017177a20 */ /* 0x000fe60000410000 */
[----:B------:R1:W1:Y:S01]  /*c750*/  MUFU.TANH R136, R19 ;  /* 0x0000001300887308 */ /* 0x0002620000002400 */
[----:B------:R-:W-:Y:S02]  /*c760*/  FMUL.FTZ R26, R26, c[0x0][0x320] ;  /* 0x0000c8001a1a7a20 */ /* 0x000fe40000410000 */
[----:B------:R-:W-:Y:S01]  /*c770*/  FMUL.FTZ R27, R27, c[0x0][0x320] ;  /* 0x0000c8001b1b7a20 */ /* 0x000fe20000410000 */
[C---:B-----5:R-:W-:Y:S06]  /*c780*/  HMMA.16816.F32.BF16 R28, R168.reuse, R8, R28 ;  /* 0x00000008a81c723c */ /* 0x060fec000004181c */
[----:B------:R5:W2:Y:S02]  /*c790*/  MUFU.TANH R101, R20 ;  /* 0x0000001400657308 */ /* 0x000aa40000002400 */
[----:B------:R-:W-:Y:S08]  /*c7a0*/  HMMA.16816.F32.BF16 R32, R168, R10, R32 ;  /* 0x0000000aa820723c */ /* 0x000ff00000041820 */
[----:B------:R2:W2:Y:S01]  /*c7b0*/  MUFU.TANH R140, R12 ;  /* 0x0000000c008c7308 */ /* 0x0004a20000002400 */
[----:B-1----:R-:W-:Y:S07]  /*c7c0*/  FMUL.FTZ R19, R25, c[0x0][0x320] ;  /* 0x0000c80019137a20 */ /* 0x002fee0000410000 */
[----:B------:R-:W-:Y:S02]  /*c7d0*/  FMUL.FTZ R17, R28, c[0x0][0x320] ;  /* 0x0000c8001c117a20 */ /* 0x000fe40000410000 */
[----:B------:R1:W1:Y:S01]  /*c7e0*/  MUFU.TANH R141, R13 ;  /* 0x0000000d008d7308 */ /* 0x0002620000002400 */
        /* <DEDUP_REMOVED lines=8> */
[----:B------:R-:W-:Y:S05]  /*c870*/  FMUL.FTZ R35, R35, c[0x0][0x320] ;  /* 0x0000c80023237a20 */ /* 0x000fea0000410000 */
        /* <DEDUP_REMOVED lines=14> */
[----:B------:R-:W-:-:S05]  /*c960*/  @!P0 BRA `(.L_x_402) ;  /* 0x0000043000008947 */ /* 0x000fca0003800000 */
[----:B--234-:R-:W-:Y:S01]  /*c970*/  MOV R202, RZ ;  /* 0x000000ff00ca7202 */ /* 0x01cfe20000000f00 */
[----:B------:R-:W-:Y:S02]  /*c980*/  IMAD.MOV.U32 R0, RZ, RZ, 0x1 ;  /* 0x00000001ff007424 */ /* 0x000fe400078e00ff */
[----:B------:R-:W-:Y:S03]  /*c990*/  IMAD R2, R201, 0x40, R227 ;  /* 0x00000040c9027824 */ /* 0x000fe600078e02e3 */
[----:B------:R-:W-:Y:S02]  /*c9a0*/  ISETP.NE.AND P0, PT, R0, c[0x0][0x2b8], PT ;  /* 0x0000ae0000007a0c */ /* 0x000fe40003f05270 */
[----:B------:R-:W-:Y:S05]  /*c9b0*/  IADD3 R2, R2, -0x40, R219 ;  /* 0xffffffc002027810 */ /* 0x000fea0007ffe0db */
[----:B------:R-:W-:Y:S06]  /*c9c0*/  IMAD.MOV.U32 R0, RZ, RZ, R2 ;  /* 0x000000ffff007224 */ /* 0x000fec00078e0002 */
        /* <DEDUP_REMOVED lines=8> */
[C---:B------:R-:W-:Y:S01]  /*ca50*/  IMAD.WIDE.U32 R2, R205.reuse, c[0x0][0x1e0], RZ ;  /* 0x00007800cd027a25 */ /* 0x040fe200078e00ff */
[----:B------:R-:W-:Y:S01]  /*ca60*/  SHF.R.S32.HI R0, RZ, 0x1f, R205 ;  /* 0x0000001fff007819 */ /* 0x000fe200000114cd */
[----:B------:R-:W2:Y:S04]  /*ca70*/  @!P4 LDG.E R202, [R4.64] ;  /* 0x0000000604cac981 */ /* 0x000ea8000c1e1900 */
[----:B------:R-:W-:Y:S04]  /*ca80*/  IMAD R0, R0, c[0x0][0x1e0], RZ ;  /* 0x0000780000007a24 */ /* 0x000fe800078e02ff */
[----:B------:R-:W-:Y:S05]  /*ca90*/  IMAD R0, R205, c[0x0][0x1e4], R0 ;  /* 0x00007900cd007a24 */ /* 0x000fea00078e0200 */
[----:B------:R-:W-:Y:S02]  /*caa0*/  IADD3 R3, R3, R0, RZ ;  /* 0x0000000003037210 */ /* 0x000fe40007ffe0ff */
        /* <DEDUP_REMOVED lines=8> */
[----:B------:R-:W-:-:S06]  /*cb30*/  BRA.DIV ~URZ, `(.L_x_403) ;  /* 0x0000cb527f007947 */ /* 0x000fcc000b800000 */
[----:B------:R2:W3:Y:S02]  /*cb40*/  SHFL.IDX PT, R4, R5, RZ, 0x181f ;  /* 0x00181fff05047589 */ /* 0x0004e400000e0000 */
.L_x_493:
[----:B------:R-:W-:-:S05]  /*cb50*/  BRA.DIV ~URZ, `(.L_x_404) ;  /* 0x0000cbb27f007947 */ /* 0x000fca000b800000 */
[----:B------:R-:W4:Y:S01]  /*cb60*/  SHFL.IDX PT, R0, R11, RZ, 0x181f ;  /* 0x00181fff0b007589 */ /* 0x000f2200000e0000 */
[----:B------:R-:W-:Y:S01]  /*cb70*/  ISETP.GE.AND P1, PT, R217, c[0x0][0x1d4], PT ;  /* 0x00007500d9007a0c */ /* 0x000fe20003f26270 */
[----:B------:R-:W-:Y:S01]  /*cb80*/  IMAD.MOV.U32 R10, RZ, RZ, R213 ;  /* 0x000000ffff0a7224 */ /* 0x000fe200078e00d5 */
[----:B----4-:R-:W-:Y:S05]  /*cb90*/  IADD3 R2, P0, R0, R216, RZ ;  /* 0x000000d800027210 */ /* 0x010fea0007f1e0ff */
[----:B---3--:R-:W-:Y:S01]  /*cba0*/  IMAD.X R3, R4, 0x1, R200, P0 ;  /* 0x0000000104037824 */ /* 0x008fe200000e06c8 */
[----:B------:R-:W-:Y:S04]  /*cbb0*/  IADD3 R8, P0, R0, R198, RZ ;  /* 0x000000c600087210 */ /* 0x000fe80007f1e0ff */
[----:B------:R-:W-:Y:S01]  /*cbc0*/  @!PT LDS RZ, [RZ] ;  /* 0x00000000fffff984 */ /* 0x000fe20000000800 */
[----:B------:R-:W-:Y:S01]  /*cbd0*/  @!PT LDS RZ, [RZ] ;  /* 0x00000000fffff984 */ /* 0x000fe20000000800 */
[----:B------:R3:W-:Y:S01]  /*cbe0*/  LDGSTS.E.BYPASS.LTC128B.128 [R203+0x6100], [R2.64], !P6 ;  /* 0x0610000002cb7fae */ /* 0x0007e2000f101d46 */
[----:B------:R-:W-:Y:S01]  /*cbf0*/  IMAD.X R9, R4, 0x1, R199, P0 ;  /* 0x0000000104097824 */ /* 0x000fe200000e06c7 */
[----:B------:R-:W-:Y:S02]  /*cc00*/  IADD3 R6, P0, R0, R196, RZ ;  /* 0x000000c400067210 */ /* 0x000fe40007f1e0ff */
[----:B------:R-:W4:Y:S02]  /*cc10*/  SHFL.IDX PT, R0, R11, 0x1, 0x181f ;  /* 0x00381f000b007f89 */ /* 0x000f2400000e0000 */
[----:B------:R-:W-:Y:S02]  /*cc20*/  IADD3.X R7, R4, R197, RZ, P0, !PT ;  /* 0x000000c504077210 */ /* 0x000fe400007fe4ff */
[----:B------:R3:W-:Y:S04]  /*cc30*/  LDGSTS.E.BYPASS.LTC128B.128 [R203+0x8100], [R8.64], !P1 ;  /* 0x0810000008cb7fae */ /* 0x0007e8000c901d46 */
[----:B------:R5:W2:Y:S04]  /*cc40*/  SHFL.IDX PT, R4, R5, 0x1, 0x181f ;  /* 0x00381f0005047f89 */ /* 0x000aa800000e0000 */
[----:B------:R3:W-:Y:S01]  /*cc50*/  LDGSTS.E.BYPASS.LTC128B.128 [R203+0xa100], [R6.64], !P5 ;  /* 0x0a10000006cb7fae */ /* 0x0007e2000e901d46 */
[----:B--2--5:R-:W-:Y:S03]  /*cc60*/  MOV R5, R249 ;  /* 0x000000f900057202 */ /* 0x024fe60000000f00 */
.L_x_494:
[----:B---34-:R-:W-:Y:S02]  /*cc70*/  IADD3 R8, -R10, 0x10, RZ ;  /* 0x000000100a087810 */ /* 0x018fe40007ffe1ff */
[C---:B------:R-:W-:Y:S02]  /*cc80*/  IADD3 R6, -R5.reuse, 0x10, RZ ;  /* 0x0000001005067810 */ /* 0x040fe40007ffe1ff */
[----:B------:R-:W-:Y:S02]  /*cc90*/  LOP3.LUT R8, R8, 0xf, RZ, 0xc0, !PT ;  /* 0x0000000f08087812 */ /* 0x000fe400078ec0ff */
[----:B------:R-:W-:Y:S02]  /*cca0*/  LOP3.LUT R6, R6, 0xf, RZ, 0xc0, !PT ;  /* 0x0000000f06067812 */ /* 0x000fe400078ec0ff */
[----:B------:R-:W-:Y:S04]  /*ccb0*/  IADD3 R8, P1, P0, R8, R0, R198 ;  /* 0x0000000008087210 */ /* 0x000fe8000783e0c6 */
[----:B------:R-:W-:Y:S02]  /*ccc0*/  IADD3.X R9, RZ, R4, R199, P1, P0 ;  /* 0x00000004ff097210 */ /* 0x000fe40000fe04c7 */
        /* <DEDUP_REMOVED lines=13> */
.L_x_402:
[----:B--234-:R-:W-:Y:S05]  /*cda0*/  BSYNC B0 ;  /* 0x0000000000007941 */ /* 0x01cfea0003800000 */
.L_x_401:
[----:B------:R-:W-:Y:S01]  /*cdb0*/  LOP3.LUT R3, RZ, c[0x0][0x324], RZ, 0x33, !PT ;  /* 0x0000c900ff037a12 */ /* 0x000fe200078e33ff */
[----:B------:R-:W2:Y:S01]  /*cdc0*/  LDL R4, [R1+0x4] ;  /* 0x0000040001047983 */ /* 0x000ea20000100800 */
[----:B------:R-:W-:Y:S04]  /*cdd0*/  IMAD.SHL.U32 R5, R201, 0x40, RZ ;  /* 0x00000040c9057824 */ /* 0x000fe800078e00ff */
[----:B------:R-:W0:Y:S01]  /*cde0*/  LDGDEPBAR ;  /* 0x00000000000079af */ /* 0x000e220000000000 */
[----:B------:R-:W-:Y:S04]  /*cdf0*/  IADD3 R0, -R222, 0x1, -R5 ;  /* 0x00000001de007810 */ /* 0x000fe80007ffe905 */
[----:B------:R-:W-:Y:S04]  /*ce00*/  IADD3 R0, -R224, R0, R223 ;  /* 0x00000000e0007210 */ /* 0x000fe80007ffe1df */
[----:B------:R-:W-:Y:S01]  /*ce10*/  IADD3 R7, R0, c[0x0][0x328], RZ ;  /* 0x0000ca0000077a10 */ /* 0x000fe20007ffe0ff */
[----:B------:R-:W-:Y:S02]  /*ce20*/  IMAD.IADD R6, R3, 0x1, R0 ;  /* 0x0000000103067824 */ /* 0x000fe400078e0200 */
[----:B--2---:R-:W-:Y:S05]  /*ce30*/  IMAD R4, R4, 0x80, R243 ;  /* 0x0000008004047824 */ /* 0x004fea00078e02f3 */
[----:B------:R-:W-:Y:S05]  /*ce40*/  IADD3 R4, R241, R4, R242 ;  /* 0x00000004f1047210 */ /* 0x000fea0007ffe0f2 */
[----:B------:R-:W-:Y:S05]  /*ce50*/  @P3 IMAD.HI.U32 R2, R4, c[0x0][0x2c8], RZ ;  /* 0x0000b20004023a27 */ /* 0x000fea00078e00ff */
[----:B------:R-:W-:Y:S01]  /*ce60*/  @P3 SHF.R.U32.HI R4, RZ, c[0x0][0x2cc], R2 ;  /* 0x0000b300ff043a19 */ /* 0x000fe20000011602 */
[----:B------:R-:W-:-:S05]  /*ce70*/  BRA.DIV ~URZ, `(.L_x_405) ;  /* 0x0000cad27f007947 */ /* 0x000fca000b800000 */
[----:B------:R2:W3:Y:S02]  /*ce80*/  SHFL.IDX PT, R3, R4, RZ, 0x1c1f ;  /* 0x001c1fff04037589 */ /* 0x0004e400000e0000 */
.L_x_495:
[-C--:B---3--:R-:W-:Y:S02]  /*ce90*/  IADD3 R2, R7, R3.reuse, RZ ;  /* 0x0000000307027210 */ /* 0x088fe40007ffe0ff */
[----:B------:R-:W-:Y:S01]  /*cea0*/  IADD3 R0, R6, R3, RZ ;  /* 0x0000000306007210 */ /* 0x000fe20007ffe0ff */
[----:B------:R-:W-:-:S05]  /*ceb0*/  @!P2 BRA `(.L_x_406) ;  /* 0x000001800000a947 */ /* 0x000fca0003800000 */
[----:B------:R-:W-:Y:S01]  /*cec0*/  IADD3 R3, -R224, R223, R3 ;  /* 0x000000dfe0037210 */ /* 0x000fe20007ffe103 */
[----:B------:R-:W-:Y:S03]  /*ced0*/  BSSY B0, `(.L_x_407) ;  /* 0x0000011000007945 */ /* 0x000fe60003800000 */
        /* <DEDUP_REMOVED lines=11> */
.L_x_408:
[----:B------:R-:W-:Y:S04]  /*cf90*/  MOV R8, 0x1 ;  /* 0x0000000100087802 */ /* 0x000fe80000000f00 */
[----:B------:R-:W-:Y:S11]  /*cfa0*/  ISETP.NE.AND P0, PT, R8, c[0x0][0x32c], PT ;  /* 0x0000cb0008007a0c */ /* 0x000ff60003f05270 */
[----:B------:R-:W-:Y:S02]  /*cfb0*/  @!UPT UIADD3 URZ, URZ, URZ, URZ ;  /* 0x0000003f3f3ff290 */ /* 0x000fe4000fffe03f */
[----:B------:R-:W-:Y:S05]  /*cfc0*/  @P0 IMAD.HI.U32 R8, R3, c[0x0][0x330], RZ ;  /* 0x0000cc0003080a27 */ /* 0x000fea00078e00ff */
[----:B------:R-:W-:Y:S02]  /*cfd0*/  @P0 SHF.R.U32.HI R3, RZ, c[0x0][0x334], R8 ;  /* 0x0000cd00ff030a19 */ /* 0x000fe40000011608 */
.L_x_409:
[----:B------:R-:W-:Y:S05]  /*cfe0*/  BSYNC B0 ;  /* 0x0000000000007941 */ /* 0x000fea0003800000 */
.L_x_407:
[----:B------:R-:W-:Y:S04]  /*cff0*/  IMAD R3, R3, c[0x0][0x32c], -R5 ;  /* 0x0000cb0003037a24 */ /* 0x000fe800078e0a05 */
[----:B------:R-:W-:Y:S05]  /*d000*/  IMAD.IADD R3, R3, 0x1, -R222 ;  /* 0x0000000103037824 */ /* 0x000fea00078e0ade */
[----:B------:R-:W-:Y:S02]  /*d010*/  IADD3 R8, R3, c[0x0][0x32c], RZ ;  /* 0x0000cb0003087a10 */ /* 0x000fe40007ffe0ff */
[----:B------:R-:W-:Y:S02]  /*d020*/  IMNMX R0, R0, R3, !PT ;  /* 0x0000000300007217 */ /* 0x000fe40007800200 */
[----:B------:R-:W-:Y:S02]  /*d030*/  IMNMX R2, R2, R8, PT ;  /* 0x0000000802027217 */ /* 0x000fe40003800200 */
.L_x_406:
[----:B------:R-:W-:Y:S04]  /*d040*/  ISETP.GT.AND P1, PT, R201, -0x1, PT ;  /* 0xffffffffc900780c */ /* 0x000fe80003f24270 */
[----:B------:R-:W-:Y:S04]  /*d050*/  ISETP.GT.AND P0, PT, R0, RZ, P1 ;  /* 0x000000ff0000720c */ /* 0x000fe80000f04270 */
[----:B------:R-:W-:Y:S04]  /*d060*/  ISETP.LT.OR P0, PT, R2, 0x1, P0 ;  /* 0x000000010200780c */ /* 0x000fe80000701670 */
[----:B------:R-:W-:Y:S02]  /*d070*/  FSEL R10, R147, -INF , !P0 ;  /* 0xff800000930a7808 */ /* 0x000fe40004000000 */
[----:B------:R-:W-:Y:S04]  /*d080*/  ISETP.GT.AND P0, PT, R0, 0x1, P1 ;  /* 0x000000010000780c */ /* 0x000fe80000f04270 */
[----:B------:R-:W-:Y:S04]  /*d090*/  ISETP.LT.OR P0, PT, R2, 0x2, P0 ;  /* 0x000000020200780c */ /* 0x000fe80000701670 */
[----:B------:R-:W-:Y:S02]  /*d0a0*/  FSEL R12, R146, -INF , !P0 ;  /* 0xff800000920c7808 */ /* 0x000fe40004000000 */
[----:B------:R-:W-:Y:S04]  /*d0b0*/  ISETP.GT.AND P0, PT, R0, 0x8, P1 ;  /* 0x000000080000780c */ /* 0x000fe80000f04270 */
[----:B------:R-:W-:Y:S04]  /*d0c0*/  ISETP.LT.OR P0, PT, R2, 0x9, P0 ;  /* 0x000000090200780c */ /* 0x000fe80000701670 */
[----:B------:R-:W-:Y:S02]  /*d0d0*/  FSEL R11, R145, -INF , !P0 ;  /* 0xff800000910b7808 */ /* 0x000fe40004000000 */
[----:B------:R-:W-:Y:S04]  /*d0e0*/  ISETP.GT.AND P0, PT, R0, 0x9, P1 ;  /* 0x000000090000780c */ /* 0x000fe80000f04270 */
[----:B------:R-:W-:Y:S04]  /*d0f0*/  ISETP.LT.OR P0, PT, R2, 0xa, P0 ;  /* 0x0000000a0200780c */ /* 0x000fe80000701670 */
[----:B-1----:R-:W-:Y:S02]  /*d100*/  FSEL R13, R142, -INF , !P0 ;  /* 0xff8000008e0d7808 */ /* 0x002fe40004000000 */
        /* <DEDUP_REMOVED lines=35> */
[----:B------:R-:W-:Y:S01]  /*d340*/  FSEL R163, R14, -INF , !P0 ;  /* 0xff8000000ea37808 */ /* 0x000fe20004000000 */
[----:B------:R-:W-:-:S06]  /*d350*/  BRA.DIV ~URZ, `(.L_x_410) ;  /* 0x0000c6727f007947 */ /* 0x000fcc000b800000 */
[----:B------:R1:W3:Y:S02]  /*d360*/  SHFL.IDX PT, R3, R4, 0x1, 0x1c1f ;  /* 0x003c1f0004037f89 */ /* 0x0002e400000e0000 */
.L_x_496:
        /* <DEDUP_REMOVED lines=9> */
[----:B-12---:R-:W-:Y:S05]  /*d400*/  IMAD.MOV.U32 R4, RZ, RZ, 0x1 ;  /* 0x00000001ff047424 */ /* 0x006fea00078e00ff */
[----:B------:R-:W-:Y:S11]  /*d410*/  ISETP.NE.AND P0, PT, R4, c[0x0][0x32c], PT ;  /* 0x0000cb0004007a0c */ /* 0x000ff60003f05270 */
[----:B------:R-:W-:Y:S02]  /*d420*/  @!UPT UIADD3 URZ, URZ, URZ, URZ ;  /* 0x0000003f3f3ff290 */ /* 0x000fe4000fffe03f */
[----:B------:R-:W-:Y:S05]  /*d430*/  @P0 IMAD.HI.U32 R4, R3, c[0x0][0x330], RZ ;  /* 0x0000cc0003040a27 */ /* 0x000fea00078e00ff */
[----:B------:R-:W-:Y:S04]  /*d440*/  @P0 SHF.R.U32.HI R3, RZ, c[0x0][0x334], R4 ;  /* 0x0000cd00ff030a19 */ /* 0x000fe80000011604 */
[----:B------:R-:W-:Y:S01]  /*d450*/  LOP3.LUT R3, RZ, R3, RZ, 0x33, !PT ;  /* 0x00000003ff037212 */ /* 0x000fe200078e33ff */
[----:B------:R-:W-:-:S05]  /*d460*/  BRA `(.L_x_414) ;  /* 0x0000005000007947 */ /* 0x000fca0003800000 */
.L_x_413:
[----:B-12---:R-:W-:Y:S04]  /*d470*/  MOV R4, 0x1 ;  /* 0x0000000100047802 */ /* 0x006fe80000000f00 */
[----:B------:R-:W-:Y:S11]  /*d480*/  ISETP.NE.AND P0, PT, R4, c[0x0][0x32c], PT ;  /* 0x0000cb0004007a0c */ /* 0x000ff60003f05270 */
[----:B------:R-:W-:Y:S02]  /*d490*/  @!UPT UIADD3 URZ, URZ, URZ, URZ ;  /* 0x0000003f3f3ff290 */ /* 0x000fe4000fffe03f */
[----:B------:R-:W-:Y:S05]  /*d4a0*/  @P0 IMAD.HI.U32 R4, R3, c[0x0][0x330], RZ ;  /* 0x0000cc0003040a27 */ /* 0x000fea00078e00ff */
[----:B------:R-:W-:Y:S02]  /*d4b0*/  @P0 SHF.R.U32.HI R3, RZ, c[0x0][0x334], R4 ;  /* 0x0000cd00ff030a19 */ /* 0x000fe40000011604 */
.L_x_414:
[----:B------:R-:W-:Y:S05]  /*d4c0*/  BSYNC B0 ;  /* 0x0000000000007941 */ /* 0x000fea0003800000 */
.L_x_412:
[----:B------:R-:W-:Y:S04]  /*d4d0*/  IMAD R5, R3, c[0x0][0x32c], -R5 ;  /* 0x0000cb0003057a24 */ /* 0x000fe800078e0a05 */
[----:B------:R-:W-:Y:S05]  /*d4e0*/  IMAD.IADD R5, R5, 0x1, -R222 ;  /* 0x0000000105057824 */ /* 0x000fea00078e0ade */
[----:B------:R-:W-:Y:S02]  /*d4f0*/  IADD3 R3, R5, c[0x0][0x32c], RZ ;  /* 0x0000cb0005037a10 */ /* 0x000fe40007ffe0ff */
[----:B------:R-:W-:Y:S02]  /*d500*/  IMNMX R0, R0, R5, !PT ;  /* 0x0000000500007217 */ /* 0x000fe40007800200 */
[----:B------:R-:W-:Y:S02]  /*d510*/  IMNMX R2, R2, R3, PT ;  /* 0x0000000302027217 */ /* 0x000fe40003800200 */
.L_x_411:
[----:B------:R-:W-:Y:S02]  /*d520*/  ISETP.GT.AND P0, PT, R0, RZ, P1 ;  /* 0x000000ff0000720c */ /* 0x000fe40000f04270 */
[----:B-12---:R-:W-:Y:S02]  /*d530*/  FMNMX.FTZ R4, R10, R102, !PT ;  /* 0x000000660a047209 */ /* 0x006fe40007810000 */
[----:B------:R-:W-:Y:S02]  /*d540*/  ISETP.LT.OR P0, PT, R2, 0x1, P0 ;  /* 0x000000010200780c */ /* 0x000fe40000701670 */
[----:B------:R-:W-:Y:S02]  /*d550*/  FMNMX.FTZ R4, R12, R4, !PT ;  /* 0x000000040c047209 */ /* 0x000fe40007810000 */
[----:B------:R-:W-:Y:S02]  /*d560*/  FSEL R6, R151, -INF , !P0 ;  /* 0xff80000097067808 */ /* 0x000fe40004000000 */
[----:B------:R-:W-:Y:S02]  /*d570*/  ISETP.GT.AND P0, PT, R0, 0x1, P1 ;  /* 0x000000010000780c */ /* 0x000fe40000f04270 */
[----:B------:R-:W-:Y:S02]  /*d580*/  FMNMX.FTZ R5, R6, R100, !PT ;  /* 0x0000006406057209 */ /* 0x000fe40007810000 */
        /* <DEDUP_REMOVED lines=70> */
[----:B------:R-:W-:Y:S04]  /*d9f0*/  ISETP.LT.OR P0, PT, R2, 0x3a, P0 ;  /* 0x0000003a0200780c */ /* 0x000fe80000701670 */
[----:B------:R-:W-:Y:S04]  /*da00*/  FSEL R156, R35, -INF , !P0 ;  /* 0xff800000239c7808 */ /* 0x000fe80004000000 */
[----:B------:R-:W-:Y:S01]  /*da10*/  FMNMX.FTZ R5, R156, R5, !PT ;  /* 0x000000059c057209 */ /* 0x000fe20007810000 */
[----:B------:R-:W-:-:S05]  /*da20*/  BRA.DIV ~URZ, `(.L_x_415) ;  /* 0x0000c0227f007947 */ /* 0x000fca000b800000 */
[----:B------:R1:W2:Y:S02]  /*da30*/  SHFL.BFLY PT, R0, R4, 0x2, 0x1f ;  /* 0x0c401f0004007f89 */ /* 0x0002a400000e0000 */
.L_x_497:
[----:B--2---:R-:W-:Y:S01]  /*da40*/  FMNMX.FTZ R101, R4, R0, !PT ;  /* 0x0000000004657209 */ /* 0x004fe20007810000 */
[----:B------:R-:W-:-:S05]  /*da50*/  BRA.DIV ~URZ, `(.L_x_416) ;  /* 0x0000c0327f007947 */ /* 0x000fca000b800000 */
[----:B-1----:R-:W-:Y:S04]  /*da60*/  SHFL.BFLY PT, R4, R5, 0x2, 0x1f ;  /* 0x0c401f0005047f89 */ /* 0x002fe800000e0000 */
[----:B------:R-:W1:Y:S02]  /*da70*/  SHFL.BFLY PT, R2, R101, 0x1, 0x1f ;  /* 0x0c201f0065027f89 */ /* 0x000e6400000e0000 */
[----:B-1----:R-:W-:Y:S02]  /*da80*/  FMNMX.FTZ R101, R101, R2, !PT ;  /* 0x0000000265657209 */ /* 0x002fe40007810000 */
[----:B------:R-:W-:Y:S05]  /*da90*/  FMNMX.FTZ R4, R5, R4, !PT ;  /* 0x0000000405047209 */ /* 0x000fea0007810000 */
[----:B------:R1:W2:Y:S02]  /*daa0*/  SHFL.BFLY PT, R0, R4, 0x1, 0x1f ;  /* 0x0c201f0004007f89 */ /* 0x0002a400000e0000 */
.L_x_498:
[C---:B------:R-:W-:Y:S01]  /*dab0*/  FSETP.NEU.FTZ.AND P0, PT, R101.reuse, -INF , PT ;  /* 0xff8000006500780b */ /* 0x040fe20003f1d000 */
[C---:B------:R-:W-:Y:S01]  /*dac0*/  FMUL.FTZ R103, R101.reuse, c[0x0][0x2d0] ;  /* 0x0000b40065677a20 */ /* 0x040fe20000410000 */
[----:B--2---:R-:W-:Y:S01]  /*dad0*/  FMNMX.FTZ R3, R0, R4, !PT ;  /* 0x0000000400037209 */ /* 0x004fe20007810000 */
[----:B------:R-:W-:Y:S01]  /*dae0*/  WARPSYNC 0xffffffff ;  /* 0xffffffff00007948 */ /* 0x000fe20003800000 */
[----:B------:R-:W-:Y:S01]  /*daf0*/  FSEL R2, R101, RZ, P0 ;  /* 0x000000ff65027208 */ /* 0x000fe20000000000 */
[----:B------:R-:W-:Y:S01]  /*db00*/  LDSM.16.MT88.4 R20, [R186+0x100] ;  /* 0x00010000ba14783b */ /* 0x000fe20000004200 */
[----:B------:R-:W-:Y:S01]  /*db10*/  FSEL R103, R103, RZ, P0 ;  /* 0x000000ff67677208 */ /* 0x000fe20000000000 */
[C---:B-1----:R-:W-:Y:S01]  /*db20*/  FMUL.FTZ R4, R3.reuse, c[0x0][0x2d0] ;  /* 0x0000b40003047a20 */ /* 0x042fe20000410000 */
[----:B------:R-:W-:Y:S01]  /*db30*/  FSETP.NEU.FTZ.AND P0, PT, R3, -INF , PT ;  /* 0xff8000000300780b */ /* 0x000fe20003f1d000 */
[----:B------:R-:W-:Y:S02]  /*db40*/  FADD.FTZ R0, -R2, R102 ;  /* 0x0000006602007221 */ /* 0x000fe40000010100 */
[--C-:B------:R-:W-:Y:S01]  /*db50*/  FFMA.FTZ R12, R12, c[0x0][0x2d0], -R103.reuse ;  /* 0x0000b4000c0c7a23 */ /* 0x100fe20000010867 */
[----:B------:R-:W-:Y:S01]  /*db60*/  FSEL R102, R4, RZ, P0 ;  /* 0x000000ff04667208 */ /* 0x000fe20000000000 */
[----:B------:R-:W-:Y:S01]  /*db70*/  FMUL.FTZ R0, R0, c[0x0][0x2d0] ;  /* 0x0000b40000007a20 */ /* 0x000fe20000410000 */
[----:B------:R-:W-:Y:S01]  /*db80*/  LDSM.16.MT88.4 R28, [R188+0x100] ;  /* 0x00010000bc1c783b */ /* 0x000fe20000004200 */
[--C-:B------:R-:W-:Y:S01]  /*db90*/  FFMA.FTZ R13, R13, c[0x0][0x2d0], -R103.reuse ;  /* 0x0000b4000d0d7a23 */ /* 0x100fe20000010867 */
[----:B------:R-:W-:Y:S01]  /*dba0*/  MUFU.EX2 R212, R12 ;  /* 0x0000000c00d47308 */ /* 0x000fe20000000800 */
[--C-:B------:R-:W-:Y:S02]  /*dbb0*/  FFMA.FTZ R10, R10, c[0x0][0x2d0], -R103.reuse ;  /* 0x0000b4000a0a7a23 */ /* 0x100fe40000010867 */
[--C-:B------:R-:W-:Y:S02]  /*dbc0*/  FFMA.FTZ R11, R11, c[0x0][0x2d0], -R103.reuse ;  /* 0x0000b4000b0b7a23 */ /* 0x100fe40000010867 */
[--C-:B------:R-:W-:Y:S02]  /*dbd0*/  FFMA.FTZ R6, R6, c[0x0][0x2d0], -R102.reuse ;  /* 0x0000b40006067a23 */ /* 0x100fe40000010866 */
[--C-:B------:R-:W-:Y:S02]  /*dbe0*/  FFMA.FTZ R8, R8, c[0x0][0x2d0], -R102.reuse ;  /* 0x0000b40008087a23 */ /* 0x100fe40000010866 */
[--C-:B------:R-:W-:Y:S01]  /*dbf0*/  FFMA.FTZ R7, R7, c[0x0][0x2d0], -R102.reuse ;  /* 0x0000b40007077a23 */ /* 0x100fe20000010866 */
[----:B------:R1:W-:Y:S01]  /*dc00*/  MUFU.EX2 R2, R0 ;  /* 0x0000000000027308 */ /* 0x0003e20000000800 */
[----:B------:R-:W-:Y:S09]  /*dc10*/  FFMA.FTZ R9, R9, c[0x0][0x2d0], -R102 ;  /* 0x0000b40009097a23 */ /* 0x000ff20000010866 */
[----:B------:R2:W-:Y:S10]  /*dc20*/  MUFU.EX2 R210, R13 ;  /* 0x0000000d00d27308 */ /* 0x0005f40000000800 */
[----:B------:R-:W3:Y:S01]  /*dc30*/  MUFU.EX2 R209, R10 ;  /* 0x0000000a00d17308 */ /* 0x000ee20000000800 */
[----:B-1----:R-:W-:Y:S02]  /*dc40*/  FSEL R0, R3, RZ, P0 ;  /* 0x000000ff03007208 */ /* 0x002fe40000000000 */
[----:B------:R-:W-:Y:S03]  /*dc50*/  ISETP.GT.AND P0, PT, R201, R215, PT ;  /* 0x000000d7c900720c */ /* 0x000fe60003f04270 */
[----:B------:R-:W-:Y:S04]  /*dc60*/  FADD.FTZ R0, -R0, R100 ;  /* 0x0000006400007221 */ /* 0x000fe80000010100 */
[----:B------:R-:W1:Y:S01]  /*dc70*/  MUFU.EX2 R211, R11 ;  /* 0x0000000b00d37308 */ /* 0x000e620000000800 */
[--C-:B------:R-:W-:Y:S02]  /*dc80*/  FFMA.FTZ R100, R140, c[0x0][0x2d0], -R103.reuse ;  /* 0x0000b4008c647a23 */ /* 0x100fe40000010867 */
[----:B------:R-:W-:Y:S01]  /*dc90*/  FMUL.FTZ R0, R0, c[0x0][0x2d0] ;  /* 0x0000b40000007a20 */ /* 0x000fe20000410000 */
[----:B--2---:R-:W2:Y:S06]  /*dca0*/  LDSM.16.MT88.4 R12, [R185+0x100] ;  /* 0x00010000b90c783b */ /* 0x004eac0000004200 */
[----:B------:R4:W-:Y:S10]  /*dcb0*/  MUFU.EX2 R182, R100 ;  /* 0x0000006400b67308 */ /* 0x0009f40000000800 */
[----:B------:R-:W-:Y:S10]  /*dcc0*/  MUFU.EX2 R208, R6 ;  /* 0x0000000600d07308 */ /* 0x000ff40000000800 */
[----:B------:R-:W5:Y:S01]  /*dcd0*/  MUFU.EX2 R207, R8 ;  /* 0x0000000800cf7308 */ /* 0x000f620000000800 */
[--C-:B----4-:R-:W-:Y:S09]  /*dce0*/  FFMA.FTZ R100, R141, c[0x0][0x2d0], -R103.reuse ;  /* 0x0000b4008d647a23 */ /* 0x110ff20000010867 */
[----:B------:R-:W-:Y:S10]  /*dcf0*/  MUFU.EX2 R206, R7 ;  /* 0x0000000700ce7308 */ /* 0x000ff40000000800 */
[----:B------:R-:W-:Y:S10]  /*dd00*/  MUFU.EX2 R183, R9 ;  /* 0x0000000900b77308 */ /* 0x000ff40000000800 */
[----:B------:R-:W4:Y:S10]  /*dd10*/  MUFU.EX2 R0, R0 ;  /* 0x0000000000007308 */ /* 0x000f340000000800 */
[----:B------:R1:W1:Y:S02]  /*dd20*/  MUFU.EX2 R181, R100 ;  /* 0x0000006400b57308 */ /* 0x0002640000000800 */
[--C-:B-1----:R-:W-:Y:S01]  /*dd30*/  FFMA.FTZ R100, R143, c[0x0][0x2d0], -R103.reuse ;  /* 0x0000b4008f647a23 */ /* 0x102fe20000010867 */
[----:B---3--:R-:W-:Y:S01]  /*dd40*/  F2FP.BF16.PACK_AB R136, R212, R209 ;  /* 0x000000d1d488723e */ /* 0x008fe200000010ff */
[----:B------:R-:W-:Y:S01]  /*dd50*/  FMUL.FTZ R4, R2, R104 ;  /* 0x0000006802047220 */ /* 0x000fe20000410000 */
[----:B------:R-:W-:Y:S01]  /*dd60*/  F2FP.BF16.PACK_AB R138, R210, R211 ;  /* 0x000000d3d28a723e */ /* 0x000fe200000010ff */
[----:B------:R-:W-:Y:S01]  /*dd70*/  FMUL.FTZ R5, R2, R105 ;  /* 0x0000006902057220 */ /* 0x000fe20000410000 */
[----:B-----5:R-:W-:Y:S01]  /*dd80*/  F2FP.BF16.PACK_AB R137, R207, R208 ;  /* 0x000000d0cf89723e */ /* 0x020fe200000010ff */
[C---:B----4-:R-:W-:Y:S01]  /*dd90*/  FMUL.FTZ R6, R0.reuse, R106 ;  /* 0x0000006a00067220 */ /* 0x050fe20000410000 */
[----:B------:R-:W-:Y:S01]  /*dda0*/  F2FP.BF16.PACK_AB R139, R183, R206 ;  /* 0x000000ceb78b723e */ /* 0x000fe200000010ff */
[----:B------:R-:W-:Y:S01]  /*ddb0*/  FMUL.FTZ R7, R0, R107 ;  /* 0x0000006b00077220 */ /* 0x000fe20000410000 */
[----:B------:R1:W-:Y:S01]  /*ddc0*/  MUFU.EX2 R180, R100 ;  /* 0x0000006400b47308 */ /* 0x0003e20000000800 */
[----:B------:R-:W3:Y:S01]  /*ddd0*/  LDSM.16.MT88.4 R104, [R187+0x100] ;  /* 0x00010000bb68783b */ /* 0x000ee20000004200 */
[C---:B------:R-:W-:Y:S02]  /*dde0*/  FMUL.FTZ R8, R2.reuse, R108 ;  /* 0x0000006c02087220 */ /* 0x040fe40000410000 */
[----:B------:R-:W-:Y:S02]  /*ddf0*/  FMUL.FTZ R9, R2, R109 ;  /* 0x0000006d02097220 */ /* 0x000fe40000410000 */
[C---:B--2---:R-:W-:Y:S05]  /*de00*/  HMMA.16816.F32.BF16 R4, R136.reuse, R12, R4 ;  /* 0x0000000c8804723c */ /* 0x044fea0000041804 */
[C---:B------:R-:W-:Y:S02]  /*de10*/  FMUL.FTZ R10, R0.reuse, R110 ;  /* 0x0000006e000a7220 */ /* 0x040fe40000410000 */
[----:B------:R-:W-:Y:S02]  /*de20*/  FMUL.FTZ R11, R0, R111 ;  /* 0x0000006f000b7220 */ /* 0x000fe40000410000 */
[----:B------:R-:W2:Y:S03]  /*de30*/  LDSM.16.MT88.4 R108, [R185+0x2100] ;  /* 0x00210000b96c783b */ /* 0x000ea60000004200 */
[C---:B------:R-:W-:Y:S02]  /*de40*/  FMUL.FTZ R12, R2.reuse, R112 ;  /* 0x00000070020c7220 */ /* 0x040fe40000410000 */
[C---:B------:R-:W-:Y:S03]  /*de50*/  HMMA.16816.F32.BF16 R8, R136.reuse, R14, R8 ;  /* 0x0000000e8808723c */ /* 0x040fe60000041808 */
[C---:B------:R-:W-:Y:S02]  /*de60*/  FMUL.FTZ R13, R2.reuse, R113 ;  /* 0x00000071020d7220 */ /* 0x040fe40000410000 */
[----:B------:R-:W-:Y:S02]  /*de70*/  FMUL.FTZ R16, R2, R116 ;  /* 0x0000007402107220 */ /* 0x000fe40000410000 */
[C---:B------:R-:W-:Y:S02]  /*de80*/  FMUL.FTZ R14, R0.reuse, R114 ;  /* 0x00000072000e7220 */ /* 0x040fe40000410000 */
[----:B------:R-:W-:Y:S02]  /*de90*/  FMUL.FTZ R15, R0, R115 ;  /* 0x00000073000f7220 */ /* 0x000fe40000410000 */
[----:B------:R-:W4:Y:S01]  /*dea0*/  LDSM.16.MT88.4 R112, [R186+0x2100] ;  /* 0x00210000ba70783b */ /* 0x000f220000004200 */
[----:B------:R-:W-:Y:S02]  /*deb0*/  FMUL.FTZ R17, R2, R117 ;  /* 0x0000007502117220 */ /* 0x000fe40000410000 */
[C---:B------:R-:W-:Y:S02]  /*dec0*/  FMUL.FTZ R18, R0.reuse, R118 ;  /* 0x0000007600127220 */ /* 0x040fe40000410000 */
[C---:B------:R-:W-:Y:S03]  /*ded0*/  HMMA.16816.F32.BF16 R12, R136.reuse, R20, R12 ;  /* 0x00000014880c723c */ /* 0x040fe6000004180c */
[----:B------:R-:W-:Y:S02]  /*dee0*/  FMUL.FTZ R19, R0, R119 ;  /* 0x0000007700137220 */ /* 0x000fe40000410000 */
[----:B------:R-:W-:Y:S01]  /*def0*/  LDSM.16.MT88.4 R116, [R185+0x900] ;  /* 0x00090000b974783b */ /* 0x000fe20000004200 */
[--C-:B-1----:R-:W-:Y:S02]  /*df00*/  FFMA.FTZ R100, R145, c[0x0][0x2d0], -R103.reuse ;  /* 0x0000b40091647a23 */ /* 0x102fe40000010867 */
[C---:B------:R-:W-:Y:S02]  /*df10*/  FMUL.FTZ R20, R2.reuse, R120 ;  /* 0x0000007802147220 */ /* 0x040fe40000410000 */
[C---:B------:R-:W-:Y:S01]  /*df20*/  HMMA.16816.F32.BF16 R16, R136.reuse, R22, R16 ;  /* 0x000000168810723c */ /* 0x040fe20000041810 */
[----:B------:R1:W-:Y:S02]  /*df30*/  MUFU.EX2 R179, R100 ;  /* 0x0000006400b37308 */ /* 0x0003e40000000800 */
[C---:B------:R-:W-:Y:S02]  /*df40*/  FMUL.FTZ R21, R2.reuse, R121 ;  /* 0x0000007902157220 */ /* 0x040fe40000410000 */
[----:B------:R-:W-:Y:S02]  /*df50*/  FMUL.FTZ R24, R2, R124 ;  /* 0x0000007c02187220 */ /* 0x000fe40000410000 */
[C---:B------:R-:W-:Y:S02]  /*df60*/  FMUL.FTZ R22, R0.reuse, R122 ;  /* 0x0000007a00167220 */ /* 0x040fe40000410000 */
[----:B------:R-:W-:Y:S02]  /*df70*/  FMUL.FTZ R23, R0, R123 ;  /* 0x0000007b00177220 */ /* 0x000fe40000410000 */
[----:B------:R-:W-:Y:S01]  /*df80*/  LDSM.16.MT88.4 R120, [R186+0x900] ;  /* 0x00090000ba78783b */ /* 0x000fe20000004200 */
[----:B------:R-:W-:Y:S02]  /*df90*/  FMUL.FTZ R25, R2, R125 ;  /* 0x0000007d02197220 */ /* 0x000fe40000410000 */
[C---:B------:R-:W-:Y:S02]  /*dfa0*/  FMUL.FTZ R26, R0.reuse, R126 ;  /* 0x0000007e001a7220 */ /* 0x040fe40000410000 */
[C---:B------:R-:W-:Y:S03]  /*dfb0*/  HMMA.16816.F32.BF16 R20, R136.reuse, R28, R20 ;  /* 0x0000001c8814723c */ /* 0x040fe60000041814 */
[----:B------:R-:W-:Y:S02]  /*dfc0*/  FMUL.FTZ R27, R0, R127 ;  /* 0x0000007f001b7220 */ /* 0x000fe40000410000 */
[----:B------:R-:W-:Y:S01]  /*dfd0*/  LDSM.16.MT88.4 R124, [R187+0x900] ;  /* 0x00090000bb7c783b */ /* 0x000fe20000004200 */
[C---:B------:R-:W-:Y:S02]  /*dfe0*/  FMUL.FTZ R32, R2.reuse, R132 ;  /* 0x0000008402207220 */ /* 0x040fe40000410000 */
[C---:B------:R-:W-:Y:S02]  /*dff0*/  FMUL.FTZ R28, R2.reuse, R128 ;  /* 0x00000080021c7220 */ /* 0x040fe40000410000 */
[C---:B------:R-:W-:Y:S03]  /*e000*/  HMMA.16816.F32.BF16 R24, R136.reuse, R30, R24 ;  /* 0x0000001e8818723c */ /* 0x040fe60000041818 */
[----:B------:R-:W-:Y:S02]  /*e010*/  FMUL.FTZ R29, R2, R129 ;  /* 0x00000081021d7220 */ /* 0x000fe40000410000 */
[--C-:B-1----:R-:W-:Y:S02]  /*e020*/  FFMA.FTZ R100, R142, c[0x0][0x2d0], -R102.reuse ;  /* 0x0000b4008e647a23 */ /* 0x102fe40000010866 */
[C---:B------:R-:W-:Y:S01]  /*e030*/  FMUL.FTZ R30, R0.reuse, R130 ;  /* 0x00000082001e7220 */ /* 0x040fe20000410000 */
[----:B------:R-:W-:Y:S01]  /*e040*/  LDSM.16.MT88.4 R140, [R188+0x2900] ;  /* 0x00290000bc8c783b */ /* 0x000fe20000004200 */
[----:B------:R-:W-:Y:S01]  /*e050*/  FMUL.FTZ R31, R0, R131 ;  /* 0x00000083001f7220 */ /* 0x000fe20000410000 */
[----:B------:R1:W-:Y:S02]  /*e060*/  MUFU.EX2 R178, R100 ;  /* 0x0000006400b27308 */ /* 0x0003e40000000800 */
[----:B------:R-:W-:Y:S02]  /*e070*/  FMUL.FTZ R33, R2, R133 ;  /* 0x0000008502217220 */ /* 0x000fe40000410000 */
[C---:B------:R-:W-:Y:S02]  /*e080*/  FMUL.FTZ R34, R0.reuse, R134 ;  /* 0x0000008600227220 */ /* 0x040fe40000410000 */
[C---:B---3--:R-:W-:Y:S01]  /*e090*/  HMMA.16816.F32.BF16 R28, R136.reuse, R104, R28 ;  /* 0x00000068881c723c */ /* 0x048fe2000004181c */
[----:B------:R-:W-:Y:S02]  /*e0a0*/  LDSM.16.MT88.4 R128, [R185+0x2900] ;  /* 0x00290000b980783b */ /* 0x000fe40000004200 */
[----:B------:R-:W-:Y:S02]  /*e0b0*/  FMUL.FTZ R35, R0, R135 ;  /* 0x0000008700237220 */ /* 0x000fe40000410000 */
[C---:B------:R-:W-:Y:S02]  /*e0c0*/  FMUL.FTZ R36, R2.reuse, R36 ;  /* 0x0000002402247220 */ /* 0x040fe40000410000 */
[----:B------:R-:W-:Y:S02]  /*e0d0*/  FMUL.FTZ R37, R2, R37 ;  /* 0x0000002502257220 */ /* 0x000fe40000410000 */
[----:B------:R-:W-:Y:S01]  /*e0e0*/  LDSM.16.MT88.4 R132, [R186+0x2900] ;  /* 0x00290000ba84783b */ /* 0x000fe20000004200 */
[C---:B------:R-:W-:Y:S03]  /*e0f0*/  HMMA.16816.F32.BF16 R32, R136.reuse, R106, R32 ;  /* 0x0000006a8820723c */ /* 0x040fe60000041820 */
[C---:B------:R-:W-:Y:S02]  /*e100*/  FMUL.FTZ R38, R0.reuse, R38 ;  /* 0x0000002600267220 */ /* 0x040fe40000410000 */
[----:B------:R-:W-:Y:S02]  /*e110*/  FMUL.FTZ R39, R0, R39 ;  /* 0x0000002700277220 */ /* 0x000fe40000410000 */
[----:B------:R-:W3:Y:S01]  /*e120*/  LDSM.16.MT88.4 R104, [R188+0x2100] ;  /* 0x00210000bc68783b */ /* 0x000ee20000004200 */
[--C-:B-1----:R-:W-:Y:S04]  /*e130*/  FFMA.FTZ R100, R144, c[0x0][0x2d0], -R102.reuse ;  /* 0x0000b40090647a23 */ /* 0x102fe80000010866 */
[C---:B--2---:R-:W-:Y:S01]  /*e140*/  HMMA.16816.F32.BF16 R36, R136.reuse, R108, R36 ;  /* 0x0000006c8824723c */ /* 0x044fe20000041824 */
[----:B------:R1:W2:Y:S02]  /*e150*/  MUFU.EX2 R177, R100 ;  /* 0x0000006400b17308 */ /* 0x0002a40000000800 */
[C---:B------:R-:W-:Y:S02]  /*e160*/  FMUL.FTZ R40, R2.reuse, R40 ;  /* 0x0000002802287220 */ /* 0x040fe40000410000 */
[----:B------:R-:W-:Y:S02]  /*e170*/  FMUL.FTZ R41, R2, R41 ;  /* 0x0000002902297220 */ /* 0x000fe40000410000 */
[C---:B------:R-:W-:Y:S02]  /*e180*/  FMUL.FTZ R42, R0.reuse, R42 ;  /* 0x0000002a002a7220 */ /* 0x040fe40000410000 */
[----:B------:R-:W-:Y:S03]  /*e190*/  FMUL.FTZ R43, R0, R43 ;  /* 0x0000002b002b7220 */ /* 0x000fe60000410000 */
[C---:B------:R-:W-:Y:S02]  /*e1a0*/  FMUL.FTZ R44, R2.reuse, R44 ;  /* 0x0000002c022c7220 */ /* 0x040fe40000410000 */
[----:B------:R-:W-:Y:S02]  /*e1b0*/  FMUL.FTZ R45, R2, R45 ;  /* 0x0000002d022d7220 */ /* 0x000fe40000410000 */
[C---:B------:R-:W-:Y:S01]  /*e1c0*/  HMMA.16816.F32.BF16 R40, R136.reuse, R110, R40 ;  /* 0x0000006e8828723c */ /* 0x040fe20000041828 */
[----:B------:R-:W5:Y:S02]  /*e1d0*/  LDSM.16.MT88.4 R108, [R187+0x2100] ;  /* 0x00210000bb6c783b */ /* 0x000f640000004200 */
[C---:B------:R-:W-:Y:S02]  /*e1e0*/  FMUL.FTZ R46, R0.reuse, R46 ;  /* 0x0000002e002e7220 */ /* 0x040fe40000410000 */
[----:B------:R-:W-:Y:S02]  /*e1f0*/  FMUL.FTZ R47, R0, R47 ;  /* 0x0000002f002f7220 */ /* 0x000fe40000410000 */
[----:B------:R-:W-:Y:S02]  /*e200*/  FMUL.FTZ R48, R2, R48 ;  /* 0x0000003002307220 */ /* 0x000fe40000410000 */
[--C-:B-1----:R-:W-:Y:S03]  /*e210*/  FFMA.FTZ R100, R146, c[0x0][0x2d0], -R102.reuse ;  /* 0x0000b40092647a23 */ /* 0x102fe60000010866 */
[C---:B----4-:R-:W-:Y:S01]  /*e220*/  HMMA.16816.F32.BF16 R44, R136.reuse, R112, R44 ;  /* 0x00000070882c723c */ /* 0x050fe2000004182c */
[----:B------:R1:W-:Y:S02]  /*e230*/  MUFU.EX2 R176, R100 ;  /* 0x0000006400b07308 */ /* 0x0003e40000000800 */
[----:B------:R-:W-:Y:S02]  /*e240*/  FMUL.FTZ R49, R2, R49 ;  /* 0x0000003102317220 */ /* 0x000fe40000410000 */
[C---:B------:R-:W-:Y:S02]  /*e250*/  FMUL.FTZ R50, R0.reuse, R50 ;  /* 0x0000003200327220 */ /* 0x040fe40000410000 */
[----:B------:R-:W-:Y:S02]  /*e260*/  FMUL.FTZ R51, R0, R51 ;  /* 0x0000003300337220 */ /* 0x000fe40000410000 */
[C---:B------:R-:W-:Y:S03]  /*e270*/  FMUL.FTZ R52, R2.reuse, R52 ;  /* 0x0000003402347220 */ /* 0x040fe60000410000 */
[----:B------:R-:W-:Y:S02]  /*e280*/  FMUL.FTZ R53, R2, R53 ;  /* 0x0000003502357220 */ /* 0x000fe40000410000 */
[C---:B------:R-:W-:Y:S01]  /*e290*/  HMMA.16816.F32.BF16 R48, R136.reuse, R114, R48 ;  /* 0x000000728830723c */ /* 0x040fe20000041830 */
[----:B------:R-:W4:Y:S02]  /*e2a0*/  LDSM.16.MT88.4 R112, [R185+0x4100] ;  /* 0x00410000b970783b */ /* 0x000f240000004200 */
[C---:B------:R-:W-:Y:S02]  /*e2b0*/  FMUL.FTZ R54, R0.reuse, R54 ;  /* 0x0000003600367220 */ /* 0x040fe40000410000 */
[----:B------:R-:W-:Y:S02]  /*e2c0*/  FMUL.FTZ R55, R0, R55 ;  /* 0x0000003700377220 */ /* 0x000fe40000410000 */
[C---:B------:R-:W-:Y:S02]  /*e2d0*/  FMUL.FTZ R56, R2.reuse, R56 ;  /* 0x0000003802387220 */ /* 0x040fe40000410000 */
[----:B------:R-:W-:Y:S03]  /*e2e0*/  FMUL.FTZ R57, R2, R57 ;  /* 0x0000003902397220 */ /* 0x000fe60000410000 */
[C---:B---3--:R-:W-:Y:S03]  /*e2f0*/  HMMA.16816.F32.BF16 R52, R136.reuse, R104, R52 ;  /* 0x000000688834723c */ /* 0x048fe60000041834 */
[C---:B------:R-:W-:Y:S02]  /*e300*/  FMUL.FTZ R58, R0.reuse, R58 ;  /* 0x0000003a003a7220 */ /* 0x040fe40000410000 */
[----:B------:R-:W-:Y:S02]  /*e310*/  FMUL.FTZ R59, R0, R59 ;  /* 0x0000003b003b7220 */ /* 0x000fe40000410000 */
[--C-:B-1----:R-:W-:Y:S02]  /*e320*/  FFMA.FTZ R100, R147, c[0x0][0x2d0], -R102.reuse ;  /* 0x0000b40093647a23 */ /* 0x102fe40000010866 */
[----:B------:R-:W-:Y:S02]  /*e330*/  LDSM.16.MT88.4 R144, [R186+0x3900] ;  /* 0x00390000ba90783b */ /* 0x000fe40000004200 */
[----:B------:R1:W3:Y:S01]  /*e340*/  MUFU.EX2 R175, R100 ;  /* 0x0000006400af7308 */ /* 0x0002e20000000800 */
[C---:B------:R-:W-:Y:S03]  /*e350*/  HMMA.16816.F32.BF16 R56, R136.reuse, R106, R56 ;  /* 0x0000006a8838723c */ /* 0x040fe60000041838 */
[C---:B------:R-:W-:Y:S02]  /*e360*/  FMUL.FTZ R60, R2.reuse, R60 ;  /* 0x0000003c023c7220 */ /* 0x040fe40000410000 */
[----:B------:R-:W2:Y:S01]  /*e370*/  LDSM.16.MT88.4 R104, [R186+0x4100] ;  /* 0x00410000ba68783b */ /* 0x000ea20000004200 */
[----:B------:R-:W-:Y:S02]  /*e380*/  FMUL.FTZ R61, R2, R61 ;  /* 0x0000003d023d7220 */ /* 0x000fe40000410000 */
[C---:B------:R-:W-:Y:S04]  /*e390*/  FMUL.FTZ R62, R0.reuse, R62 ;  /* 0x0000003e003e7220 */ /* 0x040fe80000410000 */
[----:B------:R-:W-:Y:S02]  /*e3a0*/  FMUL.FTZ R63, R0, R63 ;  /* 0x0000003f003f7220 */ /* 0x000fe40000410000 */
[C---:B------:R-:W-:Y:S02]  /*e3b0*/  FMUL.FTZ R64, R2.reuse, R64 ;  /* 0x0000004002407220 */ /* 0x040fe40000410000 */
[----:B------:R-:W-:Y:S02]  /*e3c0*/  FMUL.FTZ R65, R2, R65 ;  /* 0x0000004102417220 */ /* 0x000fe40000410000 */
[C---:B------:R-:W-:Y:S01]  /*e3d0*/  FMUL.FTZ R66, R0.reuse, R66 ;  /* 0x0000004200427220 */ /* 0x040fe20000410000 */
[C---:B-----5:R-:W-:Y:S03]  /*e3e0*/  HMMA.16816.F32.BF16 R60, R136.reuse, R108, R60 ;  /* 0x0000006c883c723c */ /* 0x060fe6000004183c */
[----:B------:R-:W-:Y:S02]  /*e3f0*/  FMUL.FTZ R67, R0, R67 ;  /* 0x0000004300437220 */ /* 0x000fe40000410000 */
[--C-:B-1----:R-:W-:Y:S02]  /*e400*/  FFMA.FTZ R100, R152, c[0x0][0x2d0], -R103.reuse ;  /* 0x0000b40098647a23 */ /* 0x102fe40000010867 */
[C---:B------:R-:W-:Y:S02]  /*e410*/  FMUL.FTZ R68, R2.reuse, R68 ;  /* 0x0000004402447220 */ /* 0x040fe40000410000 */
[----:B------:R-:W-:Y:S01]  /*e420*/  FMUL.FTZ R69, R2, R69 ;  /* 0x0000004502457220 */ /* 0x000fe20000410000 */
[C---:B------:R-:W-:Y:S01]  /*e430*/  HMMA.16816.F32.BF16 R64, R136.reuse, R110, R64 ;  /* 0x0000006e8840723c */ /* 0x040fe20000041840 */
[----:B------:R-:W1:Y:S01]  /*e440*/  LDSM.16.MT88.4 R108, [R188+0x4100] ;  /* 0x00410000bc6c783b */ /* 0x000e620000004200 */
[----:B------:R5:W-:Y:S01]  /*e450*/  MUFU.EX2 R174, R100 ;  /* 0x0000006400ae7308 */ /* 0x000be20000000800 */
[C---:B------:R-:W-:Y:S02]  /*e460*/  FMUL.FTZ R70, R0.reuse, R70 ;  /* 0x0000004600467220 */ /* 0x040fe40000410000 */
[----:B------:R-:W-:Y:S02]  /*e470*/  FMUL.FTZ R71, R0, R71 ;  /* 0x0000004700477220 */ /* 0x000fe40000410000 */
[C---:B------:R-:W-:Y:S02]  /*e480*/  FMUL.FTZ R72, R2.reuse, R72 ;  /* 0x0000004802487220 */ /* 0x040fe40000410000 */
[----:B------:R-:W-:Y:S03]  /*e490*/  FMUL.FTZ R73, R2, R73 ;  /* 0x0000004902497220 */ /* 0x000fe60000410000 */
[C---:B----4-:R-:W-:Y:S03]  /*e4a0*/  HMMA.16816.F32.BF16 R68, R136.reuse, R112, R68 ;  /* 0x000000708844723c */ /* 0x050fe60000041844 */
[C---:B------:R-:W-:Y:S02]  /*e4b0*/  FMUL.FTZ R74, R0.reuse, R74 ;  /* 0x0000004a004a7220 */ /* 0x040fe40000410000 */
[----:B------:R-:W-:Y:S02]  /*e4c0*/  FMUL.FTZ R75, R0, R75 ;  /* 0x0000004b004b7220 */ /* 0x000fe40000410000 */
[C---:B------:R-:W-:Y:S02]  /*e4d0*/  FMUL.FTZ R76, R2.reuse, R76 ;  /* 0x0000004c024c7220 */ /* 0x040fe40000410000 */
[----:B------:R-:W-:Y:S03]  /*e4e0*/  FMUL.FTZ R77, R2, R77 ;  /* 0x0000004d024d7220 */ /* 0x000fe60000410000 */
[C---:B------:R-:W-:Y:S01]  /*e4f0*/  HMMA.16816.F32.BF16 R72, R136.reuse, R114, R72 ;  /* 0x000000728848723c */ /* 0x040fe20000041848 */
[----:B------:R-:W4:Y:S02]  /*e500*/  LDSM.16.MT88.4 R112, [R187+0x4100] ;  /* 0x00410000bb70783b */ /* 0x000f240000004200 */
[C---:B------:R-:W-:Y:S02]  /*e510*/  FMUL.FTZ R78, R0.reuse, R78 ;  /* 0x0000004e004e7220 */ /* 0x040fe40000410000 */
[----:B------:R-:W-:Y:S02]  /*e520*/  FMUL.FTZ R79, R0, R79 ;  /* 0x0000004f004f7220 */ /* 0x000fe40000410000 */
[--C-:B-----5:R-:W-:Y:S02]  /*e530*/  FFMA.FTZ R100, R153, c[0x0][0x2d0], -R103.reuse ;  /* 0x0000b40099647a23 */ /* 0x120fe40000010867 */
[C---:B------:R-:W-:Y:S02]  /*e540*/  FMUL.FTZ R80, R2.reuse, R80 ;  /* 0x0000005002507220 */ /* 0x040fe40000410000 */
[----:B------:R5:W1:Y:S01]  /*e550*/  MUFU.EX2 R173, R100 ;  /* 0x0000006400ad7308 */ /* 0x000a620000000800 */
[C---:B--2---:R-:W-:Y:S03]  /*e560*/  HMMA.16816.F32.BF16 R76, R136.reuse, R104, R76 ;  /* 0x00000068884c723c */ /* 0x044fe6000004184c */
[----:B------:R-:W-:Y:S02]  /*e570*/  FMUL.FTZ R81, R2, R81 ;  /* 0x0000005102517220 */ /* 0x000fe40000410000 */
[C---:B------:R-:W-:Y:S02]  /*e580*/  FMUL.FTZ R82, R0.reuse, R82 ;  /* 0x0000005200527220 */ /* 0x040fe40000410000 */
[----:B------:R-:W-:Y:S01]  /*e590*/  FMUL.FTZ R83, R0, R83 ;  /* 0x0000005300537220 */ /* 0x000fe20000410000 */
[----:B------:R-:W-:Y:S01]  /*e5a0*/  F2FP.BF16.PACK_AB R104, R181, R182 ;  /* 0x000000b6b568723e */ /* 0x000fe200000010ff */
[C---:B------:R-:W-:Y:S03]  /*e5b0*/  FMUL.FTZ R84, R2.reuse, R84 ;  /* 0x0000005402547220 */ /* 0x040fe60000410000 */
[----:B------:R-:W-:Y:S01]  /*e5c0*/  FMUL.FTZ R85, R2, R85 ;  /* 0x0000005502557220 */ /* 0x000fe20000410000 */
[----:B------:R-:W-:Y:S01]  /*e5d0*/  F2FP.BF16.PACK_AB R105, R177, R178 ;  /* 0x000000b2b169723e */ /* 0x000fe200000010ff */
[C---:B------:R-:W-:Y:S03]  /*e5e0*/  HMMA.16816.F32.BF16 R80, R136.reuse, R106, R80 ;  /* 0x0000006a8850723c */ /* 0x040fe60000041850 */
[C---:B------:R-:W-:Y:S02]  /*e5f0*/  FMUL.FTZ R86, R0.reuse, R86 ;  /* 0x0000005600567220 */ /* 0x040fe40000410000 */
[----:B------:R-:W-:Y:S02]  /*e600*/  FMUL.FTZ R87, R0, R87 ;  /* 0x0000005700577220 */ /* 0x000fe40000410000 */
[----:B------:R-:W-:Y:S01]  /*e610*/  FMUL.FTZ R88, R2, R88 ;  /* 0x0000005802587220 */ /* 0x000fe20000410000 */
[----:B------:R-:W-:Y:S01]  /*e620*/  F2FP.BF16.PACK_AB R106, R179, R180 ;  /* 0x000000b4b36a723e */ /* 0x000fe200000010ff */
[--C-:B-----5:R-:W-:Y:S03]  /*e630*/  FFMA.FTZ R100, R154, c[0x0][0x2d0], -R103.reuse ;  /* 0x0000b4009a647a23 */ /* 0x120fe60000010867 */
[C---:B-1----:R-:W-:Y:S01]  /*e640*/  HMMA.16816.F32.BF16 R84, R136.reuse, R108, R84 ;  /* 0x0000006c8854723c */ /* 0x042fe20000041854 */
[----:B------:R1:W-:Y:S02]  /*e650*/  MUFU.EX2 R172, R100 ;  /* 0x0000006400ac7308 */ /* 0x0003e40000000800 */
[----:B------:R-:W-:Y:S01]  /*e660*/  FMUL.FTZ R89, R2, R89 ;  /* 0x0000005902597220 */ /* 0x000fe20000410000 */
[----:B---3--:R-:W-:Y:S01]  /*e670*/  F2FP.BF16.PACK_AB R107, R175, R176 ;  /* 0x000000b0af6b723e */ /* 0x008fe200000010ff */
[C---:B------:R-:W-:Y:S02]  /*e680*/  FMUL.FTZ R90, R0.reuse, R90 ;  /* 0x0000005a005a7220 */ /* 0x040fe40000410000 */
[----:B------:R-:W-:Y:S02]  /*e690*/  FMUL.FTZ R91, R0, R91 ;  /* 0x0000005b005b7220 */ /* 0x000fe40000410000 */
[C---:B------:R-:W-:Y:S03]  /*e6a0*/  FMUL.FTZ R92, R2.reuse, R92 ;  /* 0x0000005c025c7220 */ /* 0x040fe60000410000 */
[----:B------:R-:W-:Y:S02]  /*e6b0*/  FMUL.FTZ R93, R2, R93 ;  /* 0x0000005d025d7220 */ /* 0x000fe40000410000 */
[C---:B------:R-:W-:Y:S01]  /*e6c0*/  HMMA.16816.F32.BF16 R88, R136.reuse, R110, R88 ;  /* 0x0000006e8858723c */ /* 0x040fe20000041858 */
[----:B------:R-:W2:Y:S02]  /*e6d0*/  LDSM.16.MT88.4 R108, [R188+0x900] ;  /* 0x00090000bc6c783b */ /* 0x000ea40000004200 */
[C---:B------:R-:W-:Y:S02]  /*e6e0*/  FMUL.FTZ R94, R0.reuse, R94 ;  /* 0x0000005e005e7220 */ /* 0x040fe40000410000 */
[----:B------:R-:W-:Y:S02]  /*e6f0*/  FMUL.FTZ R95, R0, R95 ;  /* 0x0000005f005f7220 */ /* 0x000fe40000410000 */
[C---:B------:R-:W-:Y:S02]  /*e700*/  FMUL.FTZ R96, R2.reuse, R96 ;  /* 0x0000006002607220 */ /* 0x040fe40000410000 */
[----:B------:R-:W-:Y:S03]  /*e710*/  FMUL.FTZ R97, R2, R97 ;  /* 0x0000006102617220 */ /* 0x000fe60000410000 */
[C---:B----4-:R-:W-:Y:S03]  /*e720*/  HMMA.16816.F32.BF16 R92, R136.reuse, R112, R92 ;  /* 0x00000070885c723c */ /* 0x050fe6000004185c */
[C---:B------:R-:W-:Y:S02]  /*e730*/  FMUL.FTZ R98, R0.reuse, R98 ;  /* 0x0000006200627220 */ /* 0x040fe40000410000 */
[----:B------:R-:W-:Y:S02]  /*e740*/  FMUL.FTZ R99, R0, R99 ;  /* 0x0000006300637220 */ /* 0x000fe40000410000 */
[--C-:B-1----:R-:W-:Y:S02]  /*e750*/  FFMA.FTZ R100, R155, c[0x0][0x2d0], -R103.reuse ;  /* 0x0000b4009b647a23 */ /* 0x102fe40000010867 */
[----:B------:R-:W-:Y:S02]  /*e760*/  LDSM.16.MT88.4 R152, [R187+0x3900] ;  /* 0x00390000bb98783b */ /* 0x000fe40000004200 */
[----:B------:R1:W3:Y:S01]  /*e770*/  MUFU.EX2 R171, R100 ;  /* 0x0000006400ab7308 */ /* 0x0002e20000000800 */
[----:B------:R-:W-:Y:S05]  /*e780*/  HMMA.16816.F32.BF16 R96, R136, R114, R96 ;  /* 0x000000728860723c */ /* 0x000fea0000041860 */
[----:B------:R-:W4:Y:S03]  /*e790*/  LDSM.16.MT88.4 R112, [R187+0x2900] ;  /* 0x00290000bb70783b */ /* 0x000f260000004200 */
[C---:B------:R-:W-:Y:S05]  /*e7a0*/  HMMA.16816.F32.BF16 R4, R104.reuse, R116, R4 ;  /* 0x000000746804723c */ /* 0x040fea0000041804 */
[----:B------:R-:W-:Y:S03]  /*e7b0*/  LDSM.16.MT88.4 R136, [R188+0x3100] ;  /* 0x00310000bc88783b */ /* 0x000fe60000004200 */
[C---:B------:R-:W-:Y:S05]  /*e7c0*/  HMMA.16816.F32.BF16 R8, R104.reuse, R118, R8 ;  /* 0x000000766808723c */ /* 0x040fea0000041808 */
[----:B------:R-:W-:Y:S01]  /*e7d0*/  LDSM.16.MT88.4 R116, [R186+0x4900] ;  /* 0x00490000ba74783b */ /* 0x000fe20000004200 */
[--C-:B-1----:R-:W-:Y:S02]  /*e7e0*/  FFMA.FTZ R100, R148, c[0x0][0x2d0], -R102.reuse ;  /* 0x0000b40094647a23 */ /* 0x102fe40000010866 */
[C---:B------:R-:W-:Y:S02]  /*e7f0*/  HMMA.16816.F32.BF16 R12, R104.reuse, R120, R12 ;  /* 0x00000078680c723c */ /* 0x040fe4000004180c */
[----:B------:R1:W-:Y:S06]  /*e800*/  MUFU.EX2 R170, R100 ;  /* 0x0000006400aa7308 */ /* 0x0003ec0000000800 */
[C---:B------:R-:W-:Y:S01]  /*e810*/  HMMA.16816.F32.BF16 R16, R104.reuse, R122, R16 ;  /* 0x0000007a6810723c */ /* 0x040fe20000041810 */
[----:B------:R-:W-:Y:S07]  /*e820*/  LDSM.16.MT88.4 R120, [R188+0x4900] ;  /* 0x00490000bc78783b */ /* 0x000fee0000004200 */
[C---:B--2---:R-:W-:Y:S08]  /*e830*/  HMMA.16816.F32.BF16 R20, R104.reuse, R108, R20 ;  /* 0x0000006c6814723c */ /* 0x044ff00000041814 */
[C---:B------:R-:W-:Y:S01]  /*e840*/  HMMA.16816.F32.BF16 R24, R104.reuse, R110, R24 ;  /* 0x0000006e6818723c */ /* 0x040fe20000041818 */
[----:B------:R-:W2:Y:S03]  /*e850*/  LDSM.16.MT88.4 R108, [R185+0x4900] ;  /* 0x00490000b96c783b */ /* 0x000ea60000004200 */
[--C-:B-1----:R-:W-:Y:S04]  /*e860*/  FFMA.FTZ R100, R149, c[0x0][0x2d0], -R102.reuse ;  /* 0x0000b40095647a23 */ /* 0x102fe80000010866 */
[C---:B------:R-:W-:Y:S01]  /*e870*/  HMMA.16816.F32.BF16 R28, R104.reuse, R124, R28 ;  /* 0x0000007c681c723c */ /* 0x040fe2000004181c */
[----:B------:R1:W5:Y:S07]  /*e880*/  MUFU.EX2 R169, R100 ;  /* 0x0000006400a97308 */ /* 0x00036e0000000800 */
[C---:B------:R-:W-:Y:S01]  /*e890*/  HMMA.16816.F32.BF16 R32, R104.reuse, R126, R32 ;  /* 0x0000007e6820723c */ /* 0x040fe20000041820 */
[----:B------:R-:W-:Y:S07]  /*e8a0*/  LDSM.16.MT88.4 R124, [R186+0x1100] ;  /* 0x00110000ba7c783b */ /* 0x000fee0000004200 */
[C---:B------:R-:W-:Y:S08]  /*e8b0*/  HMMA.16816.F32.BF16 R36, R104.reuse, R128, R36 ;  /* 0x000000806824723c */ /* 0x040ff00000041824 */
[C---:B------:R-:W-:Y:S01]  /*e8c0*/  HMMA.16816.F32.BF16 R40, R104.reuse, R130, R40 ;  /* 0x000000826828723c */ /* 0x040fe20000041828 */
[----:B------:R-:W-:Y:S03]  /*e8d0*/  LDSM.16.MT88.4 R128, [R187+0x1100] ;  /* 0x00110000bb80783b */ /* 0x000fe60000004200 */
[--C-:B-1----:R-:W-:Y:S04]  /*e8e0*/  FFMA.FTZ R100, R150, c[0x0][0x2d0], -R102.reuse ;  /* 0x0000b40096647a23 */ /* 0x102fe80000010866 */
[C---:B------:R-:W-:Y:S01]  /*e8f0*/  HMMA.16816.F32.BF16 R44, R104.reuse, R132, R44 ;  /* 0x00000084682c723c */ /* 0x040fe2000004182c */
[----:B------:R1:W-:Y:S07]  /*e900*/  MUFU.EX2 R168, R100 ;  /* 0x0000006400a87308 */ /* 0x0003ee0000000800 */
[C---:B------:R-:W-:Y:S01]  /*e910*/  HMMA.16816.F32.BF16 R48, R104.reuse, R134, R48 ;  /* 0x000000866830723c */ /* 0x040fe20000041830 */
[----:B------:R-:W-:Y:S07]  /*e920*/  LDSM.16.MT88.4 R132, [R186+0x3100] ;  /* 0x00310000ba84783b */ /* 0x000fee0000004200 */
[C---:B------:R-:W-:Y:S08]  /*e930*/  HMMA.16816.F32.BF16 R52, R104.reuse, R140, R52 ;  /* 0x0000008c6834723c */ /* 0x040ff00000041834 */
[C---:B------:R-:W-:Y:S01]  /*e940*/  HMMA.16816.F32.BF16 R56, R104.reuse, R142, R56 ;  /* 0x0000008e6838723c */ /* 0x040fe20000041838 */
[----:B------:R-:W-:Y:S03]  /*e950*/  LDSM.16.MT88.4 R140, [R185+0x3900] ;  /* 0x00390000b98c783b */ /* 0x000fe60000004200 */
[--C-:B-1----:R-:W-:Y:S04]  /*e960*/  FFMA.FTZ R100, R151, c[0x0][0x2d0], -R102.reuse ;  /* 0x0000b40097647a23 */ /* 0x102fe80000010866 */
[C---:B----4-:R-:W-:Y:S01]  /*e970*/  HMMA.16816.F32.BF16 R60, R104.reuse, R112, R60 ;  /* 0x00000070683c723c */ /* 0x050fe2000004183c */
[----:B------:R-:W-:Y:S01]  /*e980*/  LDSM.16.MT88.4 R148, [R188+0x3900] ;  /* 0x00390000bc94783b */ /* 0x000fe20000004200 */
[----:B------:R1:W4:Y:S06]  /*e990*/  MUFU.EX2 R167, R100 ;  /* 0x0000006400a77308 */ /* 0x00032c0000000800 */
[C---:B------:R-:W-:Y:S01]  /*e9a0*/  HMMA.16816.F32.BF16 R64, R104.reuse, R114, R64 ;  /* 0x000000726840723c */ /* 0x040fe20000041840 */
[----:B------:R-:W3:Y:S07]  /*e9b0*/  LDSM.16.MT88.4 R112, [R187+0x4900] ;  /* 0x00490000bb70783b */ /* 0x000eee0000004200 */
[C---:B--2---:R-:W-:Y:S08]  /*e9c0*/  HMMA.16816.F32.BF16 R68, R104.reuse, R108, R68 ;  /* 0x0000006c6844723c */ /* 0x044ff00000041844 */
[C---:B------:R-:W-:Y:S01]  /*e9d0*/  HMMA.16816.F32.BF16 R72, R104.reuse, R110, R72 ;  /* 0x0000006e6848723c */ /* 0x040fe20000041848 */
[----:B------:R-:W2:Y:S03]  /*e9e0*/  LDSM.16.MT88.4 R108, [R185+0x1100] ;  /* 0x00110000b96c783b */ /* 0x000ea60000004200 */
[--C-:B-1----:R-:W-:Y:S04]  /*e9f0*/  FFMA.FTZ R100, R160, c[0x0][0x2d0], -R103.reuse ;  /* 0x0000b400a0647a23 */ /* 0x102fe80000010867 */
[C---:B------:R-:W-:Y:S01]  /*ea00*/  HMMA.16816.F32.BF16 R76, R104.reuse, R116, R76 ;  /* 0x00000074684c723c */ /* 0x040fe2000004184c */
[----:B------:R1:W-:Y:S07]  /*ea10*/  MUFU.EX2 R166, R100 ;  /* 0x0000006400a67308 */ /* 0x0003ee0000000800 */
[C---:B------:R-:W-:Y:S01]  /*ea20*/  HMMA.16816.F32.BF16 R80, R104.reuse, R118, R80 ;  /* 0x000000766850723c */ /* 0x040fe20000041850 */
[----:B------:R-:W2:Y:S07]  /*ea30*/  LDSM.16.MT88.4 R116, [R188+0x1100] ;  /* 0x00110000bc74783b */ /* 0x000eae0000004200 */
[C---:B------:R-:W-:Y:S08]  /*ea40*/  HMMA.16816.F32.BF16 R84, R104.reuse, R120, R84 ;  /* 0x000000786854723c */ /* 0x040ff00000041854 */
[C---:B------:R-:W-:Y:S01]  /*ea50*/  HMMA.16816.F32.BF16 R88, R104.reuse, R122, R88 ;  /* 0x0000007a6858723c */ /* 0x040fe20000041858 */
[----:B------:R-:W2:Y:S03]  /*ea60*/  LDSM.16.MT88.4 R120, [R185+0x3100] ;  /* 0x00310000b978783b */ /* 0x000ea60000004200 */
[--C-:B-1----:R-:W-:Y:S04]  /*ea70*/  FFMA.FTZ R100, R161, c[0x0][0x2d0], -R103.reuse ;  /* 0x0000b400a1647a23 */ /* 0x102fe80000010867 */
[C---:B---3--:R-:W-:Y:S01]  /*ea80*/  HMMA.16816.F32.BF16 R92, R104.reuse, R112, R92 ;  /* 0x00000070685c723c */ /* 0x048fe2000004185c */
[----:B------:R1:W3:Y:S07]  /*ea90*/  MUFU.EX2 R165, R100 ;  /* 0x0000006400a57308 */ /* 0x0002ee0000000800 */
[----:B------:R-:W-:Y:S01]  /*eaa0*/  HMMA.16816.F32.BF16 R96, R104, R114, R96 ;  /* 0x000000726860723c */ /* 0x000fe20000041860 */
[----:B------:R-:W-:Y:S06]  /*eab0*/  LDSM.16.MT88.4 R112, [R185+0x5100] ;  /* 0x00510000b970783b */ /* 0x000fec0000004200 */
[----:B------:R-:W-:Y:S02]  /*eac0*/  F2FP.BF16.PACK_AB R104, R173, R174 ;  /* 0x000000aead68723e */ /* 0x000fe400000010ff */
[----:B------:R-:W-:Y:S03]  /*ead0*/  F2FP.BF16.PACK_AB R106, R171, R172 ;  /* 0x000000acab6a723e */ /* 0x000fe600000010ff */
[----:B-----5:R-:W-:Y:S02]  /*eae0*/  F2FP.BF16.PACK_AB R105, R169, R170 ;  /* 0x000000aaa969723e */ /* 0x020fe400000010ff */
[----:B----4-:R-:W-:Y:S01]  /*eaf0*/  F2FP.BF16.PACK_AB R107, R167, R168 ;  /* 0x000000a8a76b723e */ /* 0x010fe200000010ff */
[--C-:B-1----:R-:W-:Y:S02]  /*eb00*/  FFMA.FTZ R100, R162, c[0x0][0x2d0], -R103.reuse ;  /* 0x0000b400a2647a23 */ /* 0x102fe40000010867 */
[----:B------:R-:W-:Y:S04]  /*eb10*/  FFMA.FTZ R103, R163, c[0x0][0x2d0], -R103 ;  /* 0x0000b400a3677a23 */ /* 0x000fe80000010867 */
[C---:B--2---:R-:W-:Y:S01]  /*eb20*/  HMMA.16816.F32.BF16 R4, R104.reuse, R108, R4 ;  /* 0x0000006c6804723c */ /* 0x044fe20000041804 */
[----:B------:R1:W-:Y:S07]  /*eb30*/  MUFU.EX2 R164, R100 ;  /* 0x0000006400a47308 */ /* 0x0003ee0000000800 */
[C---:B------:R-:W-:Y:S01]  /*eb40*/  HMMA.16816.F32.BF16 R8, R104.reuse, R110, R8 ;  /* 0x0000006e6808723c */ /* 0x040fe20000041808 */
[----:B------:R-:W2:Y:S02]  /*eb50*/  LDSM.16.MT88.4 R108, [R187+0x3100] ;  /* 0x00310000bb6c783b */ /* 0x000ea40000004200 */
[----:B------:R-:W-:Y:S05]  /*eb60*/  MUFU.EX2 R162, R103 ;  /* 0x0000006700a27308 */ /* 0x000fea0000000800 */
[C---:B------:R-:W-:Y:S08]  /*eb70*/  HMMA.16816.F32.BF16 R12, R104.reuse, R124, R12 ;  /* 0x0000007c680c723c */ /* 0x040ff0000004180c */
[C---:B------:R-:W-:Y:S01]  /*eb80*/  HMMA.16816.F32.BF16 R16, R104.reuse, R126, R16 ;  /* 0x0000007e6810723c */ /* 0x040fe20000041810 */
[----:B------:R-:W-:Y:S03]  /*eb90*/  LDSM.16.MT88.4 R124, [R188+0x1900] ;  /* 0x00190000bc7c783b */ /* 0x000fe60000004200 */
[--C-:B-1----:R-:W-:Y:S04]  /*eba0*/  FFMA.FTZ R100, R157, c[0x0][0x2d0], -R102.reuse ;  /* 0x0000b4009d647a23 */ /* 0x102fe80000010866 */
[C---:B------:R-:W-:Y:S01]  /*ebb0*/  HMMA.16816.F32.BF16 R20, R104.reuse, R116, R20 ;  /* 0x000000746814723c */ /* 0x040fe20000041814 */
[----:B------:R1:W-:Y:S07]  /*ebc0*/  MUFU.EX2 R161, R100 ;  /* 0x0000006400a17308 */ /* 0x0003ee0000000800 */
[C---:B------:R-:W-:Y:S01]  /*ebd0*/  HMMA.16816.F32.BF16 R24, R104.reuse, R118, R24 ;  /* 0x000000766818723c */ /* 0x040fe20000041818 */
[----:B------:R-:W4:Y:S07]  /*ebe0*/  LDSM.16.MT88.4 R116, [R186+0x5100] ;  /* 0x00510000ba74783b */ /* 0x000f2e0000004200 */
[C---:B------:R-:W-:Y:S08]  /*ebf0*/  HMMA.16816.F32.BF16 R28, R104.reuse, R128, R28 ;  /* 0x00000080681c723c */ /* 0x040ff0000004181c */
[C---:B------:R-:W-:Y:S04]  /*ec00*/  HMMA.16816.F32.BF16 R32, R104.reuse, R130, R32 ;  /* 0x000000826820723c */ /* 0x040fe80000041820 */
[--C-:B-1----:R-:W-:Y:S04]  /*ec10*/  FFMA.FTZ R100, R158, c[0x0][0x2d0], -R102.reuse ;  /* 0x0000b4009e647a23 */ /* 0x102fe80000010866 */
[C---:B------:R-:W-:Y:S01]  /*ec20*/  HMMA.16816.F32.BF16 R36, R104.reuse, R120, R36 ;  /* 0x000000786824723c */ /* 0x040fe20000041824 */
[----:B------:R1:W5:Y:S07]  /*ec30*/  MUFU.EX2 R160, R100 ;  /* 0x0000006400a07308 */ /* 0x00036e0000000800 */
[C---:B------:R-:W-:Y:S01]  /*ec40*/  HMMA.16816.F32.BF16 R40, R104.reuse, R122, R40 ;  /* 0x0000007a6828723c */ /* 0x040fe20000041828 */
[----:B------:R-:W4:Y:S07]  /*ec50*/  LDSM.16.MT88.4 R120, [R188+0x5100] ;  /* 0x00510000bc78783b */ /* 0x000f2e0000004200 */
[C---:B------:R-:W-:Y:S08]  /*ec60*/  HMMA.16816.F32.BF16 R44, R104.reuse, R132, R44 ;  /* 0x00000084682c723c */ /* 0x040ff0000004182c */
[C---:B------:R-:W-:Y:S01]  /*ec70*/  HMMA.16816.F32.BF16 R48, R104.reuse, R134, R48 ;  /* 0x000000866830723c */ /* 0x040fe20000041830 */
[----:B------:R-:W-:Y:S03]  /*ec80*/  LDSM.16.MT88.4 R132, [R187+0x1900] ;  /* 0x00190000bb84783b */ /* 0x000fe60000004200 */
[--C-:B-1----:R-:W-:Y:S04]  /*ec90*/  FFMA.FTZ R100, R159, c[0x0][0x2d0], -R102.reuse ;  /* 0x0000b4009f647a23 */ /* 0x102fe80000010866 */
[C---:B------:R-:W-:Y:S01]  /*eca0*/  HMMA.16816.F32.BF16 R52, R104.reuse, R136, R52 ;  /* 0x000000886834723c */ /* 0x040fe20000041834 */
[----:B------:R1:W-:Y:S06]  /*ecb0*/  MUFU.EX2 R103, R100 ;  /* 0x0000006400677308 */ /* 0x0003ec0000000800 */
[----:B---3--:R-:W-:Y:S01]  /*ecc0*/  F2FP.BF16.PACK_AB R136, R165, R166 ;  /* 0x000000a6a588723e */ /* 0x008fe200000010ff */
[C---:B------:R-:W-:Y:S04]  /*ecd0*/  HMMA.16816.F32.BF16 R56, R104.reuse, R138, R56 ;  /* 0x0000008a6838723c */ /* 0x040fe80000041838 */
[----:B-----5:R-:W-:Y:S03]  /*ece0*/  F2FP.BF16.PACK_AB R137, R160, R161 ;  /* 0x000000a1a089723e */ /* 0x020fe600000010ff */
[----:B------:R-:W-:Y:S01]  /*ecf0*/  F2FP.BF16.PACK_AB R138, R162, R164 ;  /* 0x000000a4a28a723e */ /* 0x000fe200000010ff */
[C---:B--2---:R-:W-:Y:S08]  /*ed00*/  HMMA.16816.F32.BF16 R60, R104.reuse, R108, R60 ;  /* 0x0000006c683c723c */ /* 0x044ff0000004183c */
[C---:B------:R-:W-:Y:S01]  /*ed10*/  HMMA.16816.F32.BF16 R64, R104.reuse, R110, R64 ;  /* 0x0000006e6840723c */ /* 0x040fe20000041840 */
[----:B------:R-:W2:Y:S03]  /*ed20*/  LDSM.16.MT88.4 R108, [R187+0x5100] ;  /* 0x00510000bb6c783b */ /* 0x000ea60000004200 */
[----:B-1----:R-:W-:Y:S01]  /*ed30*/  FFMA.FTZ R100, R156, c[0x0][0x2d0], -R102 ;  /* 0x0000b4009c647a23 */ /* 0x002fe20000010866 */
[----:B------:R-:W-:Y:S03]  /*ed40*/  MOV R102, R101 ;  /* 0x0000006500667202 */ /* 0x000fe60000000f00 */
[C---:B------:R-:W-:Y:S01]  /*ed50*/  HMMA.16816.F32.BF16 R68, R104.reuse, R112, R68 ;  /* 0x000000706844723c */ /* 0x040fe20000041844 */
[----:B------:R-:W-:Y:S01]  /*ed60*/  LDSM.16.MT88.4 R156, [R185+0x5900] ;  /* 0x00590000b99c783b */ /* 0x000fe20000004200 */
[----:B------:R-:W1:Y:S06]  /*ed70*/  MUFU.EX2 R100, R100 ;  /* 0x0000006400647308 */ /* 0x000e6c0000000800 */
[C---:B------:R-:W-:Y:S01]  /*ed80*/  HMMA.16816.F32.BF16 R72, R104.reuse, R114, R72 ;  /* 0x000000726848723c */ /* 0x040fe20000041848 */
[----:B------:R-:W3:Y:S07]  /*ed90*/  LDSM.16.MT88.4 R112, [R185+0x1900] ;  /* 0x00190000b970783b */ /* 0x000eee0000004200 */
[C---:B----4-:R-:W-:Y:S08]  /*eda0*/  HMMA.16816.F32.BF16 R76, R104.reuse, R116, R76 ;  /* 0x00000074684c723c */ /* 0x050ff0000004184c */
[C---:B------:R-:W-:Y:S01]  /*edb0*/  HMMA.16816.F32.BF16 R80, R104.reuse, R118, R80 ;  /* 0x000000766850723c */ /* 0x040fe20000041850 */
[----:B------:R-:W4:Y:S03]  /*edc0*/  LDSM.16.MT88.4 R116, [R186+0x1900] ;  /* 0x00190000ba74783b */ /* 0x000f260000004200 */
[----:B-1----:R-:W-:Y:S04]  /*edd0*/  F2FP.BF16.PACK_AB R139, R100, R103 ;  /* 0x00000067648b723e */ /* 0x002fe800000010ff */
[C---:B------:R-:W-:Y:S08]  /*ede0*/  HMMA.16816.F32.BF16 R84, R104.reuse, R120, R84 ;  /* 0x000000786854723c */ /* 0x040ff00000041854 */
[C---:B------:R-:W-:Y:S08]  /*edf0*/  HMMA.16816.F32.BF16 R88, R104.reuse, R122, R88 ;  /* 0x0000007a6858723c */ /* 0x040ff00000041858 */
[C---:B--2---:R-:W-:Y:S08]  /*ee00*/  HMMA.16816.F32.BF16 R92, R104.reuse, R108, R92 ;  /* 0x0000006c685c723c */ /* 0x044ff0000004185c */
[----:B------:R-:W-:Y:S08]  /*ee10*/  HMMA.16816.F32.BF16 R96, R104, R110, R96 ;  /* 0x0000006e6860723c */ /* 0x000ff00000041860 */
[C---:B---3--:R-:W-:Y:S01]  /*ee20*/  HMMA.16816.F32.BF16 R104, R136.reuse, R112, R4 ;  /* 0x000000708868723c */ /* 0x048fe20000041804 */
[----:B------:R-:W1:Y:S07]  /*ee30*/  LDSM.16.MT88.4 R4, [R186+0x5900] ;  /* 0x00590000ba04783b */ /* 0x000e6e0000004200 */
[C---:B------:R-:W-:Y:S01]  /*ee40*/  HMMA.16816.F32.BF16 R108, R136.reuse, R114, R8 ;  /* 0x00000072886c723c */ /* 0x040fe20000041808 */
[----:B------:R-:W2:Y:S07]  /*ee50*/  LDSM.16.MT88.4 R8, [R188+0x5900] ;  /* 0x00590000bc08783b */ /* 0x000eae0000004200 */
[C---:B----4-:R-:W-:Y:S01]  /*ee60*/  HMMA.16816.F32.BF16 R112, R136.reuse, R116, R12 ;  /* 0x000000748870723c */ /* 0x050fe2000004180c */
[----:B------:R-:W3:Y:S07]  /*ee70*/  LDSM.16.MT88.4 R12, [R187+0x5900] ;  /* 0x00590000bb0c783b */ /* 0x000eee0000004200 */
[C---:B------:R-:W-:Y:S07]  /*ee80*/  HMMA.16816.F32.BF16 R116, R136.reuse, R118, R16 ;  /* 0x000000768874723c */ /* 0x040fee0000041810 */
[----:B------:R-:W-:Y:S01]  /*ee90*/  FFMA.FTZ R16, R2, R220, R209 ;  /* 0x000000dc02107223 */ /* 0x000fe200000100d1 */
[C---:B------:R-:W-:Y:S04]  /*eea0*/  HMMA.16816.F32.BF16 R120, R136.reuse, R124, R20 ;  /* 0x0000007c8878723c */ /* 0x040fe80000041814 */
[----:B------:R-:W-:Y:S02]  /*eeb0*/  FFMA.FTZ R2, R0, R221, R208 ;  /* 0x000000dd00027223 */ /* 0x000fe400000100d0 */
        /* <DEDUP_REMOVED lines=31> */
[C---:B------:R-:W-:Y:S08]  /*f0b0*/  HMMA.16816.F32.BF16 R64, R136.reuse, R154, R64 ;  /* 0x0000009a8840723c */ /* 0x040ff00000041840 */
[C---:B------:R-:W-:Y:S08]  /*f0c0*/  HMMA.16816.F32.BF16 R68, R136.reuse, R156, R68 ;  /* 0x0000009c8844723c */ /* 0x040ff00000041844 */
[C---:B------:R-:W-:Y:S08]  /*f0d0*/  HMMA.16816.F32.BF16 R72, R136.reuse, R158, R72 ;  /* 0x0000009e8848723c */ /* 0x040ff00000041848 */
[C---:B-1----:R-:W-:Y:S07]  /*f0e0*/  HMMA.16816.F32.BF16 R76, R136.reuse, R4, R76 ;  /* 0x00000004884c723c */ /* 0x042fee000004184c */
[----:B------:R-:W-:Y:S01]  /*f0f0*/  FADD.FTZ R4, R167, R2 ;  /* 0x00000002a7047221 */ /* 0x000fe20000010000 */
[C---:B------:R-:W-:Y:S04]  /*f100*/  HMMA.16816.F32.BF16 R80, R136.reuse, R6, R80 ;  /* 0x000000068850723c */ /* 0x040fe80000041850 */
[----:B------:R-:W-:Y:S02]  /*f110*/  FADD.FTZ R2, R166, R0 ;  /* 0x00000000a6027221 */ /* 0x000fe40000010000 */
[----:B------:R-:W-:Y:S02]  /*f120*/  FADD.FTZ R0, R161, R4 ;  /* 0x00000004a1007221 */ /* 0x000fe40000010000 */
[C---:B--2---:R-:W-:Y:S04]  /*f130*/  HMMA.16816.F32.BF16 R84, R136.reuse, R8, R84 ;  /* 0x000000088854723c */ /* 0x044fe80000041854 */
[----:B------:R-:W-:Y:S02]  /*f140*/  FADD.FTZ R2, R165, R2 ;  /* 0x00000002a5027221 */ /* 0x000fe40000010000 */
[----:B------:R-:W-:Y:S02]  /*f150*/  FADD.FTZ R0, R160, R0 ;  /* 0x00000000a0007221 */ /* 0x000fe40000010000 */
[C---:B------:R-:W-:Y:S04]  /*f160*/  HMMA.16816.F32.BF16 R88, R136.reuse, R10, R88 ;  /* 0x0000000a8858723c */ /* 0x040fe80000041858 */
[----:B------:R-:W-:Y:S02]  /*f170*/  FADD.FTZ R4, R164, R2 ;  /* 0x00000002a4047221 */ /* 0x000fe40000010000 */
[----:B------:R-:W-:Y:S01]  /*f180*/  FADD.FTZ R2, R103, R0 ;  /* 0x0000000067027221 */ /* 0x000fe20000010000 */
[----:B------:R-:W-:Y:S01]  /*f190*/  IADD3 R0, R201, -0x1, RZ ;  /* 0xffffffffc9007810 */ /* 0x000fe20007ffe0ff */
[C---:B---3--:R-:W-:Y:S04]  /*f1a0*/  HMMA.16816.F32.BF16 R92, R136.reuse, R12, R92 ;  /* 0x0000000c885c723c */ /* 0x048fe8000004185c */
[----:B------:R-:W-:Y:S01]  /*f1b0*/  FADD.FTZ R220, R162, R4 ;  /* 0x00000004a2dc7221 */ /* 0x000fe20000010000 */
[----:B------:R-:W-:Y:S01]  /*f1c0*/  MOV R201, R0 ;  /* 0x0000000000c97202 */ /* 0x000fe20000000f00 */
[----:B------:R-:W-:Y:S01]  /*f1d0*/  FADD.FTZ R221, R100, R2 ;  /* 0x0000000264dd7221 */ /* 0x000fe20000010000 */
[----:B------:R-:W-:Y:S01]  /*f1e0*/  MOV R100, R3 ;  /* 0x0000000300647202 */ /* 0x000fe20000000f00 */
[----:B------:R-:W-:Y:S01]  /*f1f0*/  HMMA.16816.F32.BF16 R96, R136, R14, R96 ;  /* 0x0000000e8860723c */ /* 0x000fe20000041860 */
[----:B------:R-:W-:Y:S01]  /*f200*/  @!UPT UIADD3 URZ, URZ, URZ, URZ ;  /* 0x0000003f3f3ff290 */ /* 0x000fe2000fffe03f */
[----:B------:R-:W-:-:S11]  /*f210*/  @P0 BRA `(.L_x_417) ;  /* 0xffffc55000000947 */ /* 0x000fd6000383ffff */
[----:B------:R-:W2:Y:S01]  /*f220*/  LDL R4, [R1+0x4] ;  /* 0x0000040001047983 */ /* 0x000ea20000100800 */
[----:B------:R-:W-:Y:S01]  /*f230*/  IMAD.MOV.U32 R100, RZ, RZ, R3 ;  /* 0x000000ffff647224 */ /* 0x000fe200078e0003 */
[----:B------:R-:W-:Y:S01]  /*f240*/  MOV R201, R0 ;  /* 0x0000000000c97202 */ /* 0x000fe20000000f00 */
[----:B------:R-:W-:Y:S01]  /*f250*/  IMAD.MOV.U32 R102, RZ, RZ, R101 ;  /* 0x000000ffff667224 */ /* 0x000fe200078e0065 */
[----:B--2---:R-:W-:-:S07]  /*f260*/  SHF.L.U32 R4, R4, 0x7, RZ ;  /* 0x0000000704047819 */ /* 0x004fce00000006ff */
.L_x_396:
[----:B------:R-:W2:Y:S04]  /*f270*/  LDL R2, [R1+0x64] ;  /* 0x0000640001027983 */ /* 0x000ea80000100800 */
[----:B------:R-:W3:Y:S01]  /*f280*/  LDL R3, [R1+0x58] ;  /* 0x0000580001037983 */ /* 0x000ee20000100800 */
[----:B------:R-:W-:Y:S01]  /*f290*/  IMAD.MOV.U32 R230, RZ, RZ, 0x1 ;  /* 0x00000001ffe67424 */ /* 0x000fe200078e00ff */
[----:B------:R-:W-:-:S04]  /*f2a0*/  IADD3 R4, R4, 0x7f, RZ ;  /* 0x0000007f04047810 */ /* 0x000fc80007ffe0ff */
[C---:B------:R-:W-:Y:S02]  /*f2b0*/  ISETP.NE.AND P0, PT, R230.reuse, c[0x0][0x2c4], PT ;  /* 0x0000b100e6007a0c */ /* 0x040fe40003f05270 */
[----:B------:R-:W-:-:S11]  /*f2c0*/  ISETP.LE.AND P6, PT, R230, c[0x0][0x32c], PT ;  /* 0x0000cb00e6007a0c */ /* 0x000fd60003fc3270 */
[----:B------:R-:W-:-:S05]  /*f2d0*/  @P0 IMAD.HI.U32 R0, R4, c[0x0][0x2c8], RZ ;  /* 0x0000b20004000a27 */ /* 0x000fca00078e00ff */
[----:B------:R-:W-:-:S04]  /*f2e0*/  @P0 SHF.R.U32.HI R4, RZ, c[0x0][0x2cc], R0 ;  /* 0x0000b300ff040a19 */ /* 0x000fc80000011600 */
[----:B--2---:R-:W-:-:S05]  /*f2f0*/  IADD3 R4, R4, 0x1, R2 ;  /* 0x0000000104047810 */ /* 0x004fca0007ffe002 */
[----:B---3--:R-:W-:-:S05]  /*f300*/  IMAD.IADD R3, R4, 0x1, -R3 ;  /* 0x0000000104037824 */ /* 0x008fca00078e0a03 */
[----:B------:R-:W-:Y:S01]  /*f310*/  IADD3 R2, R3, -c[0x0][0x324], RZ ;  /* 0x8000c90003027a10 */ /* 0x000fe20007ffe0ff */
[----:B------:R-:W-:Y:S05]  /*f320*/  @!P6 BRA `(.L_x_418) ;  /* 0x000001000000e947 */ /* 0x000fea0003800000 */
[----:B------:R-:W-:Y:S01]  /*f330*/  MOV R0, R3 ;  /* 0x0000000300007202 */ /* 0x000fe20000000f00 */
        /* <DEDUP_REMOVED lines=9> */
.L_x_420:
[----:B------:R-:W-:-:S13]  /*f3d0*/  ISETP.NE.AND P0, PT, R230, c[0x0][0x32c], PT ;  /* 0x0000cb00e6007a0c */ /* 0x000fda0003f05270 */
[----:B------:R-:W-:-:S05]  /*f3e0*/  @P0 IMAD.HI.U32 R3, R0, c[0x0][0x330], RZ ;  /* 0x0000cc0000030a27 */ /* 0x000fca00078e00ff */
[----:B------:R-:W-:Y:S02]  /*f3f0*/  @P0 SHF.R.U32.HI R0, RZ, c[0x0][0x334], R3 ;  /* 0x0000cd00ff000a19 */ /* 0x000fe40000011603 */
.L_x_421:
[----:B------:R-:W-:Y:S05]  /*f400*/  BSYNC B0 ;  /* 0x0000000000007941 */ /* 0x000fea0003800000 */
.L_x_419:
[----:B------:R-:W-:-:S05]  /*f410*/  IMAD R0, R0, c[0x0][0x32c], RZ ;  /* 0x0000cb0000007a24 */ /* 0x000fca00078e02ff */
[----:B------:R-:W-:-:S04]  /*f420*/  IMNMX R2, R2, R0, !PT ;  /* 0x0000000002027217 */ /* 0x000fc80007800200 */
.L_x_418:
[----:B------:R-:W-:-:S04]  /*f430*/  IADD3 R2, R2, 0x3f, RZ ;  /* 0x0000003f02027810 */ /* 0x000fc80007ffe0ff */
[----:B------:R-:W-:-:S04]  /*f440*/  SHF.R.S32.HI R0, RZ, 0x1f, R2 ;  /* 0x0000001fff007819 */ /* 0x000fc80000011402 */
[----:B------:R-:W-:-:S04]  /*f450*/  LEA.HI R0, R0, R2, RZ, 0x6 ;  /* 0x0000000200007211 */ /* 0x000fc800078f30ff */
[----:B------:R-:W-:-:S04]  /*f460*/  SHF.R.S32.HI R0, RZ, 0x6, R0 ;  /* 0x00000006ff007819 */ /* 0x000fc80000011400 */
[----:B------:R-:W-:-:S04]  /*f470*/  IMNMX R226, R225, R0, !PT ;  /* 0x00000000e1e27217 */ /* 0x000fc80007800200 */
[----:B------:R-:W-:-:S13]  /*f480*/  ISETP.GE.AND P0, PT, R201, R226, PT ;  /* 0x000000e2c900720c */ /* 0x000fda0003f06270 */
[----:B------:R-:W-:Y:S05]  /*f490*/  @!P0 BRA `(.L_x_422) ;  /* 0x0000307000008947 */ /* 0x000fea0003800000 */
[C---:B------:R-:W-:Y:S01]  /*f4a0*/  IADD3 R0, R214.reuse, 0x40, RZ ;  /* 0x00000040d6007810 */ /* 0x040fe20007ffe0ff */
[----:B------:R-:W-:Y:S01]  /*f4b0*/  IMAD.MOV.U32 R103, RZ, RZ, R100 ;  /* 0x000000ffff677224 */ /* 0x000fe200078e0064 */
[----:B------:R-:W-:Y:S01]  /*f4c0*/  ISETP.GE.AND P2, PT, R214, c[0x0][0x1d4], PT ;  /* 0x00007500d6007a0c */ /* 0x000fe20003f46270 */
[----:B------:R-:W-:Y:S01]  /*f4d0*/  IMAD.MOV.U32 R101, RZ, RZ, R102 ;  /* 0x000000ffff657224 */ /* 0x000fe200078e0066 */
[----:B------:R-:W-:Y:S01]  /*f4e0*/  ISETP.GE.AND P3, PT, R0, c[0x0][0x1d4], PT ;  /* 0x0000750000007a0c */ /* 0x000fe20003f66270 */
[C---:B------:R-:W-:Y:S01]  /*f4f0*/  IMAD.SHL.U32 R228, R214.reuse, 0x2, RZ ;  /* 0x00000002d6e47824 */ /* 0x040fe200078e00ff */
[----:B------:R-:W-:Y:S01]  /*f500*/  SHF.L.U64.HI R200, R214, 0x1, R252 ;  /* 0x00000001d6c87819 */ /* 0x000fe200000102fc */
[C---:B------:R-:W-:Y:S01]  /*f510*/  IMAD.SHL.U32 R198, R245.reuse, 0x2, RZ ;  /* 0x00000002f5c67824 */ /* 0x040fe200078e00ff */
[----:B------:R-:W-:Y:S01]  /*f520*/  SHF.L.U64.HI R199, R245, 0x1, R248 ;  /* 0x00000001f5c77819 */ /* 0x000fe200000102f8 */
[C---:B------:R-:W-:Y:S01]  /*f530*/  IMAD.SHL.U32 R196, R244.reuse, 0x2, RZ ;  /* 0x00000002f4c47824 */ /* 0x040fe200078e00ff */
[----:B------:R-:W-:-:S02]  /*f540*/  SHF.L.U64.HI R197, R244, 0x1, R247 ;  /* 0x00000001f4c57819 */ /* 0x000fc400000102f7 */
[----:B------:R-:W-:Y:S02]  /*f550*/  SEL R229, RZ, 0x10, P3 ;  /* 0x00000010ffe57807 */ /* 0x000fe40001800000 */
.L_x_433:
        /* <DEDUP_REMOVED lines=33> */
.L_x_499:
[----:B------:R-:W-:-:S05]  /*f770*/  BRA.DIV ~URZ, `(.L_x_426) ;  /* 0x0000a4727f007947 */ /* 0x000fca000b800000 */
[----:B------:R-:W5:Y:S01]  /*f780*/  SHFL.IDX PT, R0, R15, RZ, 0x181f ;  /* 0x00181fff0f007589 */ /* 0x000f6200000e0000 */
        /* <DEDUP_REMOVED lines=15> */
.L_x_500:
        /* <DEDUP_REMOVED lines=19> */
.L_x_424:
[----:B------:R-:W-:Y:S05]  /*f9b0*/  BSYNC B0 ;  /* 0x0000000000007941 */ /* 0x000fea0003800000 */
.L_x_423:
        /* <DEDUP_REMOVED lines=169> */
[----:B------:R1:W1:Y:S10]  /*10450*/  MUFU.TANH R145, R12 ;  /* 0x0000000c00917308 */ /* 0x0002740000002400 */
[----:B------:R1:W1:Y:S01]  /*10460*/  MUFU.TANH R146, R13 ;  /* 0x0000000d00927308 */ /* 0x0002620000002400 */
[----:B-----5:R-:W5:Y:S01]  /*10470*/  LDSM.16.M88.4 R8, [R189+0x5800] ;  /* 0x00580000bd08783b */ /* 0x020f620000000200 */
[----:B------:R-:W-:Y:S04]  /*10480*/  DEPBAR.LE SB0, 0x0 ;  /* 0x000080000000791a */ /* 0x000fe80000000000 */
[C---:B----4-:R-:W-:Y:S04]  /*10490*/  HMMA.16816.F32.BF16 R20, R168.reuse, R4, R20 ;  /* 0x00000004a814723c */ /* 0x050fe80000041814 */
[----:B------:R4:W1:Y:S01]  /*104a0*/  MUFU.TANH R149, R14 ;  /* 0x0000000e00957308 */ /* 0x0008620000002400 */
[----:B------:R-:W-:Y:S03]  /*104b0*/  BAR.SYNC.DEFER_BLOCKING 0x0 ;  /* 0x0000000000007b1d */ /* 0x000fe60000010000 */
[C---:B------:R-:W-:Y:S06]  /*104c0*/  HMMA.16816.F32.BF16 R24, R168.reuse, R6, R24 ;  /* 0x00000006a818723c */ /* 0x040fec0000041818 */
[----:B------:R4:W1:Y:S10]  /*104d0*/  MUFU.TANH R151, R15 ;  /* 0x0000000f00977308 */ /* 0x0008740000002400 */
[----:B------:R4:W1:Y:S01]  /*104e0*/  MUFU.TANH R147, R16 ;  /* 0x0000001000937308 */ /* 0x0008620000002400 */
[----:B------:R-:W-:Y:S02]  /*104f0*/  FMUL.FTZ R20, R20, c[0x0][0x320] ;  /* 0x0000c80014147a20 */ /* 0x000fe40000410000 */
[----:B------:R-:W-:Y:S02]  /*10500*/  FMUL.FTZ R21, R21, c[0x0][0x320] ;  /* 0x0000c80015157a20 */ /* 0x000fe40000410000 */
[----:B------:R-:W-:Y:S02]  /*10510*/  FMUL.FTZ R22, R22, c[0x0][0x320] ;  /* 0x0000c80016167a20 */ /* 0x000fe40000410000 */
[----:B------:R-:W-:Y:S03]  /*10520*/  FMUL.FTZ R23, R23, c[0x0][0x320] ;  /* 0x0000c80017177a20 */ /* 0x000fe60000410000 */
[----:B------:R4:W1:Y:S01]  /*10530*/  MUFU.TANH R148, R17 ;  /* 0x0000001100947308 */ /* 0x0008620000002400 */
[----:B------:R-:W-:Y:S02]  /*10540*/  FMUL.FTZ R24, R24, c[0x0][0x320] ;  /* 0x0000c80018187a20 */ /* 0x000fe40000410000 */
[----:B------:R-:W-:Y:S01]  /*10550*/  FMUL.FTZ R25, R25, c[0x0][0x320] ;  /* 0x0000c80019197a20 */ /* 0x000fe20000410000 */
[C---:B-----5:R-:W-:Y:S03]  /*10560*/  HMMA.16816.F32.BF16 R28, R168.reuse, R8, R28 ;  /* 0x00000008a81c723c */ /* 0x060fe6000004181c */
[----:B------:R-:W-:Y:S02]  /*10570*/  FMUL.FTZ R26, R26, c[0x0][0x320] ;  /* 0x0000c8001a1a7a20 */ /* 0x000fe40000410000 */
[----:B------:R-:W-:Y:S01]  /*10580*/  FMUL.FTZ R27, R27, c[0x0][0x320] ;  /* 0x0000c8001b1b7a20 */ /* 0x000fe20000410000 */
[----:B------:R4:W1:Y:S02]  /*10590*/  MUFU.TANH R150, R18 ;  /* 0x0000001200967308 */ /* 0x0008640000002400 */
[----:B------:R-:W-:Y:S08]  /*105a0*/  HMMA.16816.F32.BF16 R32, R168, R10, R32 ;  /* 0x0000000aa820723c */ /* 0x000ff00000041820 */
[----:B------:R4:W1:Y:S08]  /*105b0*/  MUFU.TANH R152, R19 ;  /* 0x0000001300987308 */ /* 0x0008700000002400 */
[----:B------:R-:W-:Y:S02]  /*105c0*/  FMUL.FTZ R28, R28, c[0x0][0x320] ;  /* 0x0000c8001c1c7a20 */ /* 0x000fe40000410000 */
[----:B------:R4:W1:Y:S01]  /*105d0*/  MUFU.TANH R153, R20 ;  /* 0x0000001400997308 */ /* 0x0008620000002400 */
        /* <DEDUP_REMOVED lines=21> */
[----:B------:R4:W1:Y:S01]  /*10730*/  MUFU.TANH R168, R35 ;  /* 0x0000002300a87308 */ /* 0x0008620000002400 */
[----:B------:R-:W-:-:S05]  /*10740*/  @!P0 BRA `(.L_x_428) ;  /* 0x0000042000008947 */ /* 0x000fca0003800000 */
[----:B--23--:R-:W-:Y:S01]  /*10750*/  MOV R202, RZ ;  /* 0x000000ff00ca7202 */ /* 0x00cfe20000000f00 */
        /* <DEDUP_REMOVED lines=29> */
.L_x_501:
        /* <DEDUP_REMOVED lines=8> */
[----:B------:R3:W-:Y:S01]  /*109b0*/  LDGSTS.E.BYPASS.LTC128B.128 [R203+0x6100], [R2.64], !P2 ;  /* 0x0610000002cb7fae */ /* 0x0007e2000d101d46 */
[----:B------:R-:W-:Y:S01]  /*109c0*/  IMAD.X R9, R4, 0x1, R199, P0 ;  /* 0x0000000104097824 */ /* 0x000fe200000e06c7 */
[----:B------:R-:W-:Y:S02]  /*109d0*/  IADD3 R6, P0, R0, R196, RZ ;  /* 0x000000c400067210 */ /* 0x000fe40007f1e0ff */
[----:B------:R-:W2:Y:S02]  /*109e0*/  SHFL.IDX PT, R0, R11, 0x1, 0x181f ;  /* 0x00381f000b007f89 */ /* 0x000ea400000e0000 */
[----:B------:R-:W-:Y:S02]  /*109f0*/  IADD3.X R7, R4, R197, RZ, P0, !PT ;  /* 0x000000c504077210 */ /* 0x000fe400007fe4ff */
[----:B------:R3:W-:Y:S04]  /*10a00*/  LDGSTS.E.BYPASS.LTC128B.128 [R203+0x8100], [R8.64], !P3 ;  /* 0x0810000008cb7fae */ /* 0x0007e8000d901d46 */
[----:B------:R5:W4:Y:S04]  /*10a10*/  SHFL.IDX PT, R4, R5, 0x1, 0x181f ;  /* 0x00381f0005047f89 */ /* 0x000b2800000e0000 */
[----:B------:R3:W-:Y:S01]  /*10a20*/  LDGSTS.E.BYPASS.LTC128B.128 [R203+0xa100], [R6.64], !P5 ;  /* 0x0a10000006cb7fae */ /* 0x0007e2000e901d46 */
[----:B--2--5:R-:W-:Y:S03]  /*10a30*/  MOV R5, R249 ;  /* 0x000000f900057202 */ /* 0x024fe60000000f00 */
.L_x_502:
[----:B---3--:R-:W-:Y:S02]  /*10a40*/  IADD3 R8, -R10, 0x10, RZ ;  /* 0x000000100a087810 */ /* 0x008fe40007ffe1ff */
[C---:B------:R-:W-:Y:S02]  /*10a50*/  IADD3 R6, -R5.reuse, 0x10, RZ ;  /* 0x0000001005067810 */ /* 0x040fe40007ffe1ff */
[----:B------:R-:W-:Y:S02]  /*10a60*/  LOP3.LUT R8, R8, 0xf, RZ, 0xc0, !PT ;  /* 0x0000000f08087812 */ /* 0x000fe400078ec0ff */
[----:B------:R-:W-:Y:S02]  /*10a70*/  LOP3.LUT R6, R6, 0xf, RZ, 0xc0, !PT ;  /* 0x0000000f06067812 */ /* 0x000fe400078ec0ff */
[----:B------:R-:W-:Y:S04]  /*10a80*/  IADD3 R8, P1, P0, R8, R0, R198 ;  /* 0x0000000008087210 */ /* 0x000fe8000783e0c6 */
[----:B----4-:R-:W-:Y:S02]  /*10a90*/  IADD3.X R9, RZ, R4, R199, P1, P0 ;  /* 0x00000004ff097210 */ /* 0x010fe40000fe04c7 */
        /* <DEDUP_REMOVED lines=13> */
.L_x_428:
[----:B--23--:R-:W-:Y:S05]  /*10b70*/  BSYNC B0 ;  /* 0x0000000000007941 */ /* 0x00cfea0003800000 */
.L_x_427:
[----:B-1----:R-:W-:Y:S01]  /*10b80*/  FMNMX.FTZ R2, R100, R101, !PT ;  /* 0x0000006564027209 */ /* 0x002fe20007810000 */
        /* <DEDUP_REMOVED lines=31> */
[----:B------:R-:W-:Y:S01]  /*10d80*/  FMNMX.FTZ R5, R168, R0, !PT ;  /* 0x00000000a8057209 */ /* 0x000fe20007810000 */
[----:B------:R-:W-:-:S05]  /*10d90*/  BRA.DIV ~URZ, `(.L_x_431) ;  /* 0x000093327f007947 */ /* 0x000fca000b800000 */
[----:B------:R1:W2:Y:S02]  /*10da0*/  SHFL.BFLY PT, R0, R4, 0x2, 0x1f ;  /* 0x0c401f0004007f89 */ /* 0x0002a400000e0000 */
.L_x_503:
[----:B--2---:R-:W-:Y:S01]  /*10db0*/  FMNMX.FTZ R102, R4, R0, !PT ;  /* 0x0000000004667209 */ /* 0x004fe20007810000 */
[----:B------:R-:W-:-:S05]  /*10dc0*/  BRA.DIV ~URZ, `(.L_x_432) ;  /* 0x000093427f007947 */ /* 0x000fca000b800000 */
[----:B-1----:R-:W-:Y:S04]  /*10dd0*/  SHFL.BFLY PT, R4, R5, 0x2, 0x1f ;  /* 0x0c401f0005047f89 */ /* 0x002fe800000e0000 */
[----:B------:R-:W1:Y:S02]  /*10de0*/  SHFL.BFLY PT, R2, R102, 0x1, 0x1f ;  /* 0x0c201f0066027f89 */ /* 0x000e6400000e0000 */
[----:B-1----:R-:W-:Y:S02]  /*10df0*/  FMNMX.FTZ R102, R102, R2, !PT ;  /* 0x0000000266667209 */ /* 0x002fe40007810000 */
[----:B------:R-:W-:Y:S05]  /*10e00*/  FMNMX.FTZ R4, R5, R4, !PT ;  /* 0x0000000405047209 */ /* 0x000fea0007810000 */
[----:B------:R1:W2:Y:S02]  /*10e10*/  SHFL.BFLY PT, R0, R4, 0x1, 0x1f ;  /* 0x0c201f0004007f89 */ /* 0x0002a400000e0000 */
.L_x_504:
[C---:B------:R-:W-:Y:S01]  /*10e20*/  FADD.FTZ R2, -R102.reuse, R101 ;  /* 0x0000006566027221 */ /* 0x040fe20000010100 */
[----:B------:R-:W-:Y:S01]  /*10e30*/  WARPSYNC 0xffffffff ;  /* 0xffffffff00007948 */ /* 0x000fe20003800000 */
[----:B------:R-:W-:Y:S01]  /*10e40*/  FMUL.FTZ R101, R102, c[0x0][0x2d0] ;  /* 0x0000b40066657a20 */ /* 0x000fe20000410000 */
[----:B----4-:R-:W3:Y:S01]  /*10e50*/  LDSM.16.MT88.4 R12, [R185+0x100] ;  /* 0x00010000b90c783b */ /* 0x010ee20000004200 */
[----:B------:R-:W-:Y:S01]  /*10e60*/  FMUL.FTZ R2, R2, c[0x0][0x2d0] ;  /* 0x0000b40002027a20 */ /* 0x000fe20000410000 */
[C---:B------:R-:W-:Y:S01]  /*10e70*/  ISETP.GT.AND P0, PT, R201.reuse, R226, PT ;  /* 0x000000e2c900720c */ /* 0x040fe20003f04270 */
[--C-:B------:R-:W-:Y:S01]  /*10e80*/  FFMA.FTZ R3, R100, c[0x0][0x2d0], -R101.reuse ;  /* 0x0000b40064037a23 */ /* 0x100fe20000010865 */
[----:B--2---:R-:W-:Y:S01]  /*10e90*/  FMNMX.FTZ R100, R0, R4, !PT ;  /* 0x0000000400647209 */ /* 0x004fe20007810000 */
[--C-:B------:R-:W-:Y:S01]  /*10ea0*/  FFMA.FTZ R0, R136, c[0x0][0x2d0], -R101.reuse ;  /* 0x0000b40088007a23 */ /* 0x100fe20000010865 */
[----:B------:R-:W-:Y:S01]  /*10eb0*/  IADD3 R201, R201, -0x1, RZ ;  /* 0xffffffffc9c97810 */ /* 0x000fe20007ffe0ff */
[----:B------:R2:W-:Y:S01]  /*10ec0*/  MUFU.EX2 R215, R3 ;  /* 0x0000000300d77308 */ /* 0x0005e20000000800 */
[----:B------:R-:W4:Y:S08]  /*10ed0*/  LDSM.16.MT88.4 R20, [R186+0x100] ;  /* 0x00010000ba14783b */ /* 0x000f300000004200 */
[----:B------:R-:W5:Y:S01]  /*10ee0*/  LDSM.16.MT88.4 R28, [R188+0x100] ;  /* 0x00010000bc1c783b */ /* 0x000f620000004200 */
[----:B------:R1:W-:Y:S10]  /*10ef0*/  MUFU.EX2 R216, R0 ;  /* 0x0000000000d87308 */ /* 0x0003f40000000800 */
[----:B------:R-:W-:Y:S01]  /*10f00*/  MUFU.EX2 R2, R2 ;  /* 0x0000000200027308 */ /* 0x000fe20000000800 */
[----:B--2---:R-:W-:Y:S09]  /*10f10*/  FFMA.FTZ R3, R142, c[0x0][0x2d0], -R101 ;  /* 0x0000b4008e037a23 */ /* 0x004ff20000010865 */
[----:B------:R2:W2:Y:S01]  /*10f20*/  MUFU.EX2 R218, R3 ;  /* 0x0000000300da7308 */ /* 0x0004a20000000800 */
[C---:B-1----:R-:W-:Y:S02]  /*10f30*/  FADD.FTZ R0, -R100.reuse, R103 ;  /* 0x0000006764007221 */ /* 0x042fe40000010100 */
[----:B------:R-:W-:Y:S02]  /*10f40*/  FMUL.FTZ R103, R100, c[0x0][0x2d0] ;  /* 0x0000b40064677a20 */ /* 0x000fe40000410000 */
[----:B------:R-:W-:Y:S06]  /*10f50*/  FMUL.FTZ R0, R0, c[0x0][0x2d0] ;  /* 0x0000b40000007a20 */ /* 0x000fec0000410000 */
[----:B------:R-:W-:Y:S01]  /*10f60*/  MUFU.EX2 R0, R0 ;  /* 0x0000000000007308 */ /* 0x000fe20000000800 */
[----:B--2---:R-:W-:Y:S09]  /*10f70*/  FFMA.FTZ R3, R140, c[0x0][0x2d0], -R101 ;  /* 0x0000b4008c037a23 */ /* 0x004ff20000010865 */
[----:B------:R1:W2:Y:S02]  /*10f80*/  MUFU.EX2 R217, R3 ;  /* 0x0000000300d97308 */ /* 0x0002a40000000800 */
[--C-:B-1----:R-:W-:Y:S01]  /*10f90*/  FFMA.FTZ R3, R141, c[0x0][0x2d0], -R103.reuse ;  /* 0x0000b4008d037a23 */ /* 0x102fe20000010867 */
[----:B------:R-:W-:Y:S01]  /*10fa0*/  F2FP.BF16.PACK_AB R136, R218, R215 ;  /* 0x000000d7da88723e */ /* 0x000fe200000010ff */
[----:B------:R-:W-:Y:S01]  /*10fb0*/  FMUL.FTZ R4, R2, R104 ;  /* 0x0000006802047220 */ /* 0x000fe20000410000 */
[----:B--2---:R-:W-:Y:S05]  /*10fc0*/  F2FP.BF16.PACK_AB R138, R216, R217 ;  /* 0x000000d9d88a723e */ /* 0x004fea00000010ff */
[----:B------:R1:W-:Y:S01]  /*10fd0*/  MUFU.EX2 R213, R3 ;  /* 0x0000000300d57308 */ /* 0x0003e20000000800 */
[----:B------:R-:W-:Y:S02]  /*10fe0*/  FMUL.FTZ R5, R2, R105 ;  /* 0x0000006902057220 */ /* 0x000fe40000410000 */
[C---:B------:R-:W-:Y:S02]  /*10ff0*/  FMUL.FTZ R6, R0.reuse, R106 ;  /* 0x0000006a00067220 */ /* 0x040fe40000410000 */
[----:B------:R-:W-:Y:S02]  /*11000*/  FMUL.FTZ R7, R0, R107 ;  /* 0x0000006b00077220 */ /* 0x000fe40000410000 */
[C---:B------:R-:W-:Y:S01]  /*11010*/  FMUL.FTZ R8, R2.reuse, R108 ;  /* 0x0000006c02087220 */ /* 0x040fe20000410000 */
[----:B------:R-:W2:Y:S01]  /*11020*/  LDSM.16.MT88.4 R104, [R187+0x100] ;  /* 0x00010000bb68783b */ /* 0x000ea20000004200 */
        /* <DEDUP_REMOVED lines=8> */
[----:B------:R-:W-:Y:S01]  /*110b0*/  FMUL.FTZ R24, R2, R124 ;  /* 0x0000007c02187220 */ /* 0x000fe20000410000 */
[----:B------:R-:W-:Y:S01]  /*110c0*/  LDSM.16.MT88.4 R116, [R185+0x900] ;  /* 0x00090000b974783b */ /* 0x000fe20000004200 */
[--C-:B-1----:R-:W-:Y:S02]  /*110d0*/  FFMA.FTZ R3, R144, c[0x0][0x2d0], -R103.reuse ;  /* 0x0000b40090037a23 */ /* 0x102fe40000010867 */
[----:B------:R-:W-:Y:S02]  /*110e0*/  FMUL.FTZ R25, R2, R125 ;  /* 0x0000007d02197220 */ /* 0x000fe40000410000 */
[----:B------:R1:W1:Y:S01]  /*110f0*/  MUFU.EX2 R212, R3 ;  /* 0x0000000300d47308 */ /* 0x0002620000000800 */
[C---:B------:R-:W-:Y:S02]  /*11100*/  FMUL.FTZ R26, R0.reuse, R126 ;  /* 0x0000007e001a7220 */ /* 0x040fe40000410000 */
[----:B------:R-:W-:Y:S02]  /*11110*/  FMUL.FTZ R27, R0, R127 ;  /* 0x0000007f001b7220 */ /* 0x000fe40000410000 */
[----:B------:R-:W-:Y:S01]  /*11120*/  LDSM.16.MT88.4 R124, [R187+0x900] ;  /* 0x00090000bb7c783b */ /* 0x000fe20000004200 */
[C---:B------:R-:W-:Y:S02]  /*11130*/  FMUL.FTZ R32, R2.reuse, R132 ;  /* 0x0000008402207220 */ /* 0x040fe40000410000 */
[----:B------:R-:W-:Y:S02]  /*11140*/  FMUL.FTZ R33, R2, R133 ;  /* 0x0000008502217220 */ /* 0x000fe40000410000 */
[C---:B------:R-:W-:Y:S02]  /*11150*/  FMUL.FTZ R34, R0.reuse, R134 ;  /* 0x0000008600227220 */ /* 0x040fe40000410000 */
[----:B------:R-:W-:Y:S02]  /*11160*/  FMUL.FTZ R35, R0, R135 ;  /* 0x0000008700237220 */ /* 0x000fe40000410000 */
[----:B------:R-:W-:Y:S01]  /*11170*/  LDSM.16.MT88.4 R132, [R186+0x2900] ;  /* 0x00290000ba84783b */ /* 0x000fe20000004200 */
[C---:B------:R-:W-:Y:S02]  /*11180*/  FMUL.FTZ R36, R2.reuse, R36 ;  /* 0x0000002402247220 */ /* 0x040fe40000410000 */
[----:B------:R-:W-:Y:S02]  /*11190*/  FMUL.FTZ R37, R2, R37 ;  /* 0x0000002502257220 */ /* 0x000fe40000410000 */
[C---:B------:R-:W-:Y:S02]  /*111a0*/  FMUL.FTZ R38, R0.reuse, R38 ;  /* 0x0000002600267220 */ /* 0x040fe40000410000 */
[----:B------:R-:W-:Y:S02]  /*111b0*/  FMUL.FTZ R39, R0, R39 ;  /* 0x0000002700277220 */ /* 0x000fe40000410000 */
[----:B------:R-:W-:Y:S02]  /*111c0*/  FMUL.FTZ R40, R2, R40 ;  /* 0x0000002802287220 */ /* 0x000fe40000410000 */
[--C-:B-1----:R-:W-:Y:S01]  /*111d0*/  FFMA.FTZ R3, R137, c[0x0][0x2d0], -R103.reuse ;  /* 0x0000b40089037a23 */ /* 0x102fe20000010867 */
[----:B------:R-:W-:Y:S01]  /*111e0*/  F2FP.BF16.PACK_AB R137, R212, R213 ;  /* 0x000000d5d489723e */ /* 0x000fe200000010ff */
[----:B------:R-:W-:Y:S02]  /*111f0*/  FMUL.FTZ R41, R2, R41 ;  /* 0x0000002902297220 */ /* 0x000fe40000410000 */
[----:B------:R1:W-:Y:S01]  /*11200*/  MUFU.EX2 R211, R3 ;  /* 0x0000000300d37308 */ /* 0x0003e20000000800 */
[C---:B------:R-:W-:Y:S02]  /*11210*/  FMUL.FTZ R42, R0.reuse, R42 ;  /* 0x0000002a002a7220 */ /* 0x040fe40000410000 */
[----:B------:R-:W-:Y:S02]  /*11220*/  FMUL.FTZ R43, R0, R43 ;  /* 0x0000002b002b7220 */ /* 0x000fe40000410000 */
        /* <DEDUP_REMOVED lines=10> */
[----:B-1----:R-:W-:Y:S02]  /*112d0*/  FFMA.FTZ R3, R143, c[0x0][0x2d0], -R103 ;  /* 0x0000b4008f037a23 */ /* 0x002fe40000010867 */
[----:B------:R-:W-:Y:S01]  /*112e0*/  LDSM.16.MT88.4 R140, [R188+0x2900] ;  /* 0x00290000bc8c783b */ /* 0x000fe20000004200 */
[C---:B------:R-:W-:Y:S01]  /*112f0*/  FMUL.FTZ R54, R0.reuse, R54 ;  /* 0x0000003600367220 */ /* 0x040fe20000410000 */
[----:B------:R-:W1:Y:S01]  /*11300*/  MUFU.EX2 R210, R3 ;  /* 0x0000000300d27308 */ /* 0x000e620000000800 */
        /* <DEDUP_REMOVED lines=11> */
[----:B------:R-:W-:Y:S01]  /*113c0*/  FMUL.FTZ R66, R0, R66 ;  /* 0x0000004200427220 */ /* 0x000fe20000410000 */
[----:B-1----:R-:W-:Y:S01]  /*113d0*/  F2FP.BF16.PACK_AB R139, R210, R211 ;  /* 0x000000d3d28b723e */ /* 0x002fe200000010ff */
[--C-:B------:R-:W-:Y:S02]  /*113e0*/  FFMA.FTZ R3, R145, c[0x0][0x2d0], -R101.reuse ;  /* 0x0000b40091037a23 */ /* 0x100fe40000010865 */
[----:B------:R-:W-:Y:S02]  /*113f0*/  FMUL.FTZ R67, R0, R67 ;  /* 0x0000004300437220 */ /* 0x000fe40000410000 */
[----:B------:R1:W-:Y:S01]  /*11400*/  MUFU.EX2 R209, R3 ;  /* 0x0000000300d17308 */ /* 0x0003e20000000800 */
[C---:B------:R-:W-:Y:S01]  /*11410*/  FMUL.FTZ R68, R2.reuse, R68 ;  /* 0x0000004402447220 */ /* 0x040fe20000410000 */
[C---:B---3--:R-:W-:Y:S05]  /*11420*/  HMMA.16816.F32.BF16 R4, R136.reuse, R12, R4 ;  /* 0x0000000c8804723c */ /* 0x048fea0000041804 */
[C---:B------:R-:W-:Y:S02]  /*11430*/  FMUL.FTZ R69, R2.reuse, R69 ;  /* 0x0000004502457220 */ /* 0x040fe40000410000 */
[C---:B------:R-:W-:Y:S01]  /*11440*/  FMUL.FTZ R12, R2.reuse, R112 ;  /* 0x00000070020c7220 */ /* 0x040fe20000410000 */
[C---:B------:R-:W-:Y:S04]  /*11450*/  HMMA.16816.F32.BF16 R8, R136.reuse, R14, R8 ;  /* 0x0000000e8808723c */ /* 0x040fe80000041808 */
[----:B------:R-:W-:Y:S02]  /*11460*/  FMUL.FTZ R13, R2, R113 ;  /* 0x00000071020d7220 */ /* 0x000fe40000410000 */
[C---:B------:R-:W-:Y:S02]  /*11470*/  FMUL.FTZ R70, R0.reuse, R70 ;  /* 0x0000004600467220 */ /* 0x040fe40000410000 */
[C---:B------:R-:W-:Y:S04]  /*11480*/  FMUL.FTZ R14, R0.reuse, R114 ;  /* 0x00000072000e7220 */ /* 0x040fe80000410000 */
[----:B------:R-:W-:Y:S02]  /*11490*/  FMUL.FTZ R15, R0, R115 ;  /* 0x00000073000f7220 */ /* 0x000fe40000410000 */
[--C-:B-1----:R-:W-:Y:S01]  /*114a0*/  FFMA.FTZ R3, R146, c[0x0][0x2d0], -R101.reuse ;  /* 0x0000b40092037a23 */ /* 0x102fe20000010865 */
[----:B------:R-:W1:Y:S01]  /*114b0*/  LDSM.16.MT88.4 R112, [R186+0x2100] ;  /* 0x00210000ba70783b */ /* 0x000e620000004200 */
[----:B------:R-:W-:Y:S02]  /*114c0*/  FMUL.FTZ R71, R0, R71 ;  /* 0x0000004700477220 */ /* 0x000fe40000410000 */
[----:B------:R3:W1:Y:S01]  /*114d0*/  MUFU.EX2 R208, R3 ;  /* 0x0000000300d07308 */ /* 0x0006620000000800 */
[C---:B----4-:R-:W-:Y:S03]  /*114e0*/  HMMA.16816.F32.BF16 R12, R136.reuse, R20, R12 ;  /* 0x00000014880c723c */ /* 0x050fe6000004180c */
[C---:B------:R-:W-:Y:S02]  /*114f0*/  FMUL.FTZ R72, R2.reuse, R72 ;  /* 0x0000004802487220 */ /* 0x040fe40000410000 */
[C---:B------:R-:W-:Y:S02]  /*11500*/  FMUL.FTZ R73, R2.reuse, R73 ;  /* 0x0000004902497220 */ /* 0x040fe40000410000 */
[C---:B------:R-:W-:Y:S01]  /*11510*/  FMUL.FTZ R20, R2.reuse, R120 ;  /* 0x0000007802147220 */ /* 0x040fe20000410000 */
[C---:B------:R-:W-:Y:S04]  /*11520*/  HMMA.16816.F32.BF16 R16, R136.reuse, R22, R16 ;  /* 0x000000168810723c */ /* 0x040fe80000041810 */
[----:B------:R-:W-:Y:S02]  /*11530*/  FMUL.FTZ R21, R2, R121 ;  /* 0x0000007902157220 */ /* 0x000fe40000410000 */
[C---:B------:R-:W-:Y:S02]  /*11540*/  FMUL.FTZ R74, R0.reuse, R74 ;  /* 0x0000004a004a7220 */ /* 0x040fe40000410000 */
[C---:B------:R-:W-:Y:S04]  /*11550*/  FMUL.FTZ R22, R0.reuse, R122 ;  /* 0x0000007a00167220 */ /* 0x040fe80000410000 */
[C---:B------:R-:W-:Y:S02]  /*11560*/  FMUL.FTZ R23, R0.reuse, R123 ;  /* 0x0000007b00177220 */ /* 0x040fe40000410000 */
[----:B------:R-:W-:Y:S01]  /*11570*/  LDSM.16.MT88.4 R120, [R186+0x900] ;  /* 0x00090000ba78783b */ /* 0x000fe20000004200 */
[--C-:B---3--:R-:W-:Y:S02]  /*11580*/  FFMA.FTZ R3, R147, c[0x0][0x2d0], -R101.reuse ;  /* 0x0000b40093037a23 */ /* 0x108fe40000010865 */
[----:B------:R-:W-:Y:S02]  /*11590*/  FMUL.FTZ R75, R0, R75 ;  /* 0x0000004b004b7220 */ /* 0x000fe40000410000 */
[C---:B-----5:R-:W-:Y:S01]  /*115a0*/  HMMA.16816.F32.BF16 R20, R136.reuse, R28, R20 ;  /* 0x0000001c8814723c */ /* 0x060fe20000041814 */
[----:B------:R3:W-:Y:S02]  /*115b0*/  MUFU.EX2 R207, R3 ;  /* 0x0000000300cf7308 */ /* 0x0007e40000000800 */
[----:B------:R-:W-:Y:S01]  /*115c0*/  LDSM.16.MT88.4 R144, [R186+0x3900] ;  /* 0x00390000ba90783b */ /* 0x000fe20000004200 */
[C---:B------:R-:W-:Y:S02]  /*115d0*/  FMUL.FTZ R76, R2.reuse, R76 ;  /* 0x0000004c024c7220 */ /* 0x040fe40000410000 */
[C---:B------:R-:W-:Y:S02]  /*115e0*/  FMUL.FTZ R77, R2.reuse, R77 ;  /* 0x0000004d024d7220 */ /* 0x040fe40000410000 */
[C---:B------:R-:W-:Y:S04]  /*115f0*/  HMMA.16816.F32.BF16 R24, R136.reuse, R30, R24 ;  /* 0x0000001e8818723c */ /* 0x040fe80000041818 */
[C---:B------:R-:W-:Y:S02]  /*11600*/  FMUL.FTZ R28, R2.reuse, R128 ;  /* 0x00000080021c7220 */ /* 0x040fe40000410000 */
[----:B------:R-:W-:Y:S02]  /*11610*/  FMUL.FTZ R29, R2, R129 ;  /* 0x00000081021d7220 */ /* 0x000fe40000410000 */
[C---:B------:R-:W-:Y:S04]  /*11620*/  FMUL.FTZ R30, R0.reuse, R130 ;  /* 0x00000082001e7220 */ /* 0x040fe80000410000 */
[C---:B------:R-:W-:Y:S02]  /*11630*/  FMUL.FTZ R31, R0.reuse, R131 ;  /* 0x00000083001f7220 */ /* 0x040fe40000410000 */
[----:B------:R-:W-:Y:S01]  /*11640*/  LDSM.16.MT88.4 R128, [R185+0x2900] ;  /* 0x00290000b980783b */ /* 0x000fe20000004200 */
[----:B------:R-:W-:Y:S02]  /*11650*/  FMUL.FTZ R78, R0, R78 ;  /* 0x0000004e004e7220 */ /* 0x000fe40000410000 */
[----:B---3--:R-:W-:Y:S02]  /*11660*/  FFMA.FTZ R3, R148, c[0x0][0x2d0], -R101 ;  /* 0x0000b40094037a23 */ /* 0x008fe40000010865 */
[C---:B--2---:R-:W-:Y:S02]  /*11670*/  HMMA.16816.F32.BF16 R28, R136.reuse, R104, R28 ;  /* 0x00000068881c723c */ /* 0x044fe4000004181c */
[----:B------:R2:W-:Y:S01]  /*11680*/  MUFU.EX2 R206, R3 ;  /* 0x0000000300ce7308 */ /* 0x0005e20000000800 */
[----:B------:R-:W-:Y:S02]  /*11690*/  FMUL.FTZ R79, R0, R79 ;  /* 0x0000004f004f7220 */ /* 0x000fe40000410000 */
[C---:B------:R-:W-:Y:S02]  /*116a0*/  FMUL.FTZ R80, R2.reuse, R80 ;  /* 0x0000005002507220 */ /* 0x040fe40000410000 */
[----:B------:R-:W-:Y:S01]  /*116b0*/  FMUL.FTZ R81, R2, R81 ;  /* 0x0000005102517220 */ /* 0x000fe20000410000 */
        /* <DEDUP_REMOVED lines=8> */
[----:B------:R-:W4:Y:S03]  /*11740*/  LDSM.16.MT88.4 R108, [R187+0x2100] ;  /* 0x00210000bb6c783b */ /* 0x000f260000004200 */
[--C-:B--2---:R-:W-:Y:S02]  /*11750*/  FFMA.FTZ R3, R149, c[0x0][0x2d0], -R103.reuse ;  /* 0x0000b40095037a23 */ /* 0x104fe40000010867 */
[C---:B------:R-:W-:Y:S02]  /*11760*/  FMUL.FTZ R86, R0.reuse, R86 ;  /* 0x0000005600567220 */ /* 0x040fe40000410000 */
[C---:B-1----:R-:W-:Y:S01]  /*11770*/  HMMA.16816.F32.BF16 R44, R136.reuse, R112, R44 ;  /* 0x00000070882c723c */ /* 0x042fe2000004182c */
[----:B------:R1:W-:Y:S03]  /*11780*/  MUFU.EX2 R183, R3 ;  /* 0x0000000300b77308 */ /* 0x0003e60000000800 */
[----:B------:R-:W-:Y:S02]  /*11790*/  FMUL.FTZ R87, R0, R87 ;  /* 0x0000005700577220 */ /* 0x000fe40000410000 */
[C---:B------:R-:W-:Y:S02]  /*117a0*/  FMUL.FTZ R88, R2.reuse, R88 ;  /* 0x0000005802587220 */ /* 0x040fe40000410000 */
[C---:B------:R-:W-:Y:S01]  /*117b0*/  HMMA.16816.F32.BF16 R48, R136.reuse, R114, R48 ;  /* 0x000000728830723c */ /* 0x040fe20000041830 */
[----:B------:R-:W2:Y:S03]  /*117c0*/  LDSM.16.MT88.4 R112, [R185+0x4100] ;  /* 0x00410000b970783b */ /* 0x000ea60000004200 */
[----:B------:R-:W-:Y:S02]  /*117d0*/  FMUL.FTZ R89, R2, R89 ;  /* 0x0000005902597220 */ /* 0x000fe40000410000 */
[C---:B------:R-:W-:Y:S02]  /*117e0*/  FMUL.FTZ R90, R0.reuse, R90 ;  /* 0x0000005a005a7220 */ /* 0x040fe40000410000 */
[----:B------:R-:W-:Y:S01]  /*117f0*/  FMUL.FTZ R91, R0, R91 ;  /* 0x0000005b005b7220 */ /* 0x000fe20000410000 */
[C---:B---3--:R-:W-:Y:S03]  /*11800*/  HMMA.16816.F32.BF16 R52, R136.reuse, R104, R52 ;  /* 0x000000688834723c */ /* 0x048fe60000041834 */
[C---:B------:R-:W-:Y:S02]  /*11810*/  FMUL.FTZ R92, R2.reuse, R92 ;  /* 0x0000005c025c7220 */ /* 0x040fe40000410000 */
[----:B------:R-:W-:Y:S02]  /*11820*/  FMUL.FTZ R93, R2, R93 ;  /* 0x0000005d025d7220 */ /* 0x000fe40000410000 */
[C---:B------:R-:W-:Y:S01]  /*11830*/  FMUL.FTZ R94, R0.reuse, R94 ;  /* 0x0000005e005e7220 */ /* 0x040fe20000410000 */
[C---:B------:R-:W-:Y:S01]  /*11840*/  HMMA.16816.F32.BF16 R56, R136.reuse, R106, R56 ;  /* 0x0000006a8838723c */ /* 0x040fe20000041838 */
[----:B------:R-:W3:Y:S03]  /*11850*/  LDSM.16.MT88.4 R104, [R186+0x4100] ;  /* 0x00410000ba68783b */ /* 0x000ee60000004200 */
[----:B-1----:R-:W-:Y:S02]  /*11860*/  FFMA.FTZ R3, R151, c[0x0][0x2d0], -R103 ;  /* 0x0000b40097037a23 */ /* 0x002fe40000010867 */
[----:B------:R-:W-:Y:S02]  /*11870*/  FMUL.FTZ R95, R0, R95 ;  /* 0x0000005f005f7220 */ /* 0x000fe40000410000 */
[C---:B----4-:R-:W-:Y:S01]  /*11880*/  HMMA.16816.F32.BF16 R60, R136.reuse, R108, R60 ;  /* 0x0000006c883c723c */ /* 0x050fe2000004183c */
[----:B------:R1:W4:Y:S03]  /*11890*/  MUFU.EX2 R182, R3 ;  /* 0x0000000300b67308 */ /* 0x0003260000000800 */
[C---:B------:R-:W-:Y:S02]  /*118a0*/  FMUL.FTZ R96, R2.reuse, R96 ;  /* 0x0000006002607220 */ /* 0x040fe40000410000 */
[----:B------:R-:W-:Y:S02]  /*118b0*/  FMUL.FTZ R97, R2, R97 ;  /* 0x0000006102617220 */ /* 0x000fe40000410000 */
[C---:B------:R-:W-:Y:S01]  /*118c0*/  HMMA.16816.F32.BF16 R64, R136.reuse, R110, R64 ;  /* 0x0000006e8840723c */ /* 0x040fe20000041840 */
[----:B------:R-:W5:Y:S03]  /*118d0*/  LDSM.16.MT88.4 R108, [R188+0x4100] ;  /* 0x00410000bc6c783b */ /* 0x000f660000004200 */
[C---:B------:R-:W-:Y:S02]  /*118e0*/  FMUL.FTZ R98, R0.reuse, R98 ;  /* 0x0000006200627220 */ /* 0x040fe40000410000 */
[----:B------:R-:W-:Y:S02]  /*118f0*/  FMUL.FTZ R99, R0, R99 ;  /* 0x0000006300637220 */ /* 0x000fe40000410000 */
[C---:B--2---:R-:W-:Y:S04]  /*11900*/  HMMA.16816.F32.BF16 R68, R136.reuse, R112, R68 ;  /* 0x000000708844723c */ /* 0x044fe80000041844 */
[----:B------:R-:W-:Y:S02]  /*11910*/  FFMA.FTZ R2, R2, R220, R215 ;  /* 0x000000dc02027223 */ /* 0x000fe400000100d7 */
[----:B------:R-:W-:Y:S02]  /*11920*/  FFMA.FTZ R0, R0, R221, R213 ;  /* 0x000000dd00007223 */ /* 0x000fe400000100d5 */
[C---:B------:R-:W-:Y:S01]  /*11930*/  HMMA.16816.F32.BF16 R72, R136.reuse, R114, R72 ;  /* 0x000000728848723c */ /* 0x040fe20000041848 */
[----:B------:R-:W2:Y:S03]  /*11940*/  LDSM.16.MT88.4 R112, [R187+0x4100] ;  /* 0x00410000bb70783b */ /* 0x000ea60000004200 */
[--C-:B-1----:R-:W-:Y:S04]  /*11950*/  FFMA.FTZ R3, R150, c[0x0][0x2d0], -R103.reuse ;  /* 0x0000b40096037a23 */ /* 0x102fe80000010867 */
[----:B------:R1:W-:Y:S01]  /*11960*/  MUFU.EX2 R181, R3 ;  /* 0x0000000300b57308 */ /* 0x0003e20000000800 */
[C---:B---3--:R-:W-:Y:S01]  /*11970*/  HMMA.16816.F32.BF16 R76, R136.reuse, R104, R76 ;  /* 0x00000068884c723c */ /* 0x048fe2000004184c */
[----:B------:R-:W-:Y:S06]  /*11980*/  LDSM.16.MT88.4 R148, [R188+0x3900] ;  /* 0x00390000bc94783b */ /* 0x000fec0000004200 */
[----:B------:R-:W-:Y:S01]  /*11990*/  F2FP.BF16.PACK_AB R104, R208, R209 ;  /* 0x000000d1d068723e */ /* 0x000fe200000010ff */
[C---:B------:R-:W-:Y:S04]  /*119a0*/  HMMA.16816.F32.BF16 R80, R136.reuse, R106, R80 ;  /* 0x0000006a8850723c */ /* 0x040fe80000041850 */
[----:B----4-:R-:W-:Y:S03]  /*119b0*/  F2FP.BF16.PACK_AB R105, R182, R183 ;  /* 0x000000b7b669723e */ /* 0x010fe600000010ff */
[----:B------:R-:W-:Y:S01]  /*119c0*/  F2FP.BF16.PACK_AB R106, R206, R207 ;  /* 0x000000cfce6a723e */ /* 0x000fe200000010ff */
[C---:B-----5:R-:W-:Y:S04]  /*119d0*/  HMMA.16816.F32.BF16 R84, R136.reuse, R108, R84 ;  /* 0x0000006c8854723c */ /* 0x060fe80000041854 */
[----:B-1----:R-:W-:Y:S04]  /*119e0*/  FFMA.FTZ R3, R152, c[0x0][0x2d0], -R103 ;  /* 0x0000b40098037a23 */ /* 0x002fe80000010867 */
[C---:B------:R-:W-:Y:S01]  /*119f0*/  HMMA.16816.F32.BF16 R88, R136.reuse, R110, R88 ;  /* 0x0000006e8858723c */ /* 0x040fe20000041858 */
[----:B------:R-:W1:Y:S01]  /*11a00*/  LDSM.16.MT88.4 R108, [R188+0x900] ;  /* 0x00090000bc6c783b */ /* 0x000e620000004200 */
[----:B------:R3:W4:Y:S06]  /*11a10*/  MUFU.EX2 R180, R3 ;  /* 0x0000000300b47308 */ /* 0x00072c0000000800 */
[C---:B--2---:R-:W-:Y:S08]  /*11a20*/  HMMA.16816.F32.BF16 R92, R136.reuse, R112, R92 ;  /* 0x00000070885c723c */ /* 0x044ff0000004185c */
[----:B------:R-:W-:Y:S01]  /*11a30*/  HMMA.16816.F32.BF16 R96, R136, R114, R96 ;  /* 0x000000728860723c */ /* 0x000fe20000041860 */
[----:B------:R-:W2:Y:S08]  /*11a40*/  LDSM.16.MT88.4 R112, [R187+0x2900] ;  /* 0x00290000bb70783b */ /* 0x000eb00000004200 */
[----:B------:R-:W-:Y:S03]  /*11a50*/  LDSM.16.MT88.4 R136, [R188+0x3100] ;  /* 0x00310000bc88783b */ /* 0x000fe60000004200 */
[--C-:B---3--:R-:W-:Y:S01]  /*11a60*/  FFMA.FTZ R3, R153, c[0x0][0x2d0], -R101.reuse ;  /* 0x0000b40099037a23 */ /* 0x108fe20000010865 */
[----:B----4-:R-:W-:Y:S03]  /*11a70*/  F2FP.BF16.PACK_AB R107, R180, R181 ;  /* 0x000000b5b46b723e */ /* 0x010fe600000010ff */
[----:B------:R3:W-:Y:S04]  /*11a80*/  MUFU.EX2 R179, R3 ;  /* 0x0000000300b37308 */ /* 0x0007e80000000800 */
[C---:B------:R-:W-:Y:S08]  /*11a90*/  HMMA.16816.F32.BF16 R4, R104.reuse, R116, R4 ;  /* 0x000000746804723c */ /* 0x040ff00000041804 */
[C---:B------:R-:W-:Y:S01]  /*11aa0*/  HMMA.16816.F32.BF16 R8, R104.reuse, R118, R8 ;  /* 0x000000766808723c */ /* 0x040fe20000041808 */
[----:B------:R-:W-:Y:S07]  /*11ab0*/  LDSM.16.MT88.4 R116, [R186+0x4900] ;  /* 0x00490000ba74783b */ /* 0x000fee0000004200 */
[C---:B------:R-:W-:Y:S04]  /*11ac0*/  HMMA.16816.F32.BF16 R12, R104.reuse, R120, R12 ;  /* 0x00000078680c723c */ /* 0x040fe8000004180c */
[--C-:B---3--:R-:W-:Y:S04]  /*11ad0*/  FFMA.FTZ R3, R156, c[0x0][0x2d0], -R101.reuse ;  /* 0x0000b4009c037a23 */ /* 0x108fe80000010865 */
[C---:B------:R-:W-:Y:S01]  /*11ae0*/  HMMA.16816.F32.BF16 R16, R104.reuse, R122, R16 ;  /* 0x0000007a6810723c */ /* 0x040fe20000041810 */
[----:B------:R3:W4:Y:S01]  /*11af0*/  MUFU.EX2 R178, R3 ;  /* 0x0000000300b27308 */ /* 0x0007220000000800 */
[----:B------:R-:W-:Y:S06]  /*11b00*/  LDSM.16.MT88.4 R120, [R188+0x4900] ;  /* 0x00490000bc78783b */ /* 0x000fec0000004200 */
[C---:B-1----:R-:W-:Y:S08]  /*11b10*/  HMMA.16816.F32.BF16 R20, R104.reuse, R108, R20 ;  /* 0x0000006c6814723c */ /* 0x042ff00000041814 */
[C---:B------:R-:W-:Y:S01]  /*11b20*/  HMMA.16816.F32.BF16 R24, R104.reuse, R110, R24 ;  /* 0x0000006e6818723c */ /* 0x040fe20000041818 */
[----:B------:R-:W1:Y:S07]  /*11b30*/  LDSM.16.MT88.4 R108, [R185+0x4900] ;  /* 0x00490000b96c783b */ /* 0x000e6e0000004200 */
[C---:B------:R-:W-:Y:S04]  /*11b40*/  HMMA.16816.F32.BF16 R28, R104.reuse, R124, R28 ;  /* 0x0000007c681c723c */ /* 0x040fe8000004181c */
[--C-:B---3--:R-:W-:Y:S04]  /*11b50*/  FFMA.FTZ R3, R154, c[0x0][0x2d0], -R101.reuse ;  /* 0x0000b4009a037a23 */ /* 0x108fe80000010865 */
[C---:B------:R-:W-:Y:S01]  /*11b60*/  HMMA.16816.F32.BF16 R32, R104.reuse, R126, R32 ;  /* 0x0000007e6820723c */ /* 0x040fe20000041820 */
[----:B------:R3:W-:Y:S01]  /*11b70*/  MUFU.EX2 R177, R3 ;  /* 0x0000000300b17308 */ /* 0x0007e20000000800 */
[----:B------:R-:W-:Y:S06]  /*11b80*/  LDSM.16.MT88.4 R124, [R186+0x1100] ;  /* 0x00110000ba7c783b */ /* 0x000fec0000004200 */
[C---:B------:R-:W-:Y:S08]  /*11b90*/  HMMA.16816.F32.BF16 R36, R104.reuse, R128, R36 ;  /* 0x000000806824723c */ /* 0x040ff00000041824 */
[C---:B------:R-:W-:Y:S01]  /*11ba0*/  HMMA.16816.F32.BF16 R40, R104.reuse, R130, R40 ;  /* 0x000000826828723c */ /* 0x040fe20000041828 */
[----:B------:R-:W-:Y:S07]  /*11bb0*/  LDSM.16.MT88.4 R128, [R187+0x1100] ;  /* 0x00110000bb80783b */ /* 0x000fee0000004200 */
[C---:B------:R-:W-:Y:S04]  /*11bc0*/  HMMA.16816.F32.BF16 R44, R104.reuse, R132, R44 ;  /* 0x00000084682c723c */ /* 0x040fe8000004182c */
[----:B---3--:R-:W-:Y:S02]  /*11bd0*/  FFMA.FTZ R3, R155, c[0x0][0x2d0], -R101 ;  /* 0x0000b4009b037a23 */ /* 0x008fe40000010865 */
[----:B------:R-:W-:Y:S02]  /*11be0*/  LDSM.16.MT88.4 R152, [R187+0x3900] ;  /* 0x00390000bb98783b */ /* 0x000fe40000004200 */
[C---:B------:R-:W-:Y:S01]  /*11bf0*/  HMMA.16816.F32.BF16 R48, R104.reuse, R134, R48 ;  /* 0x000000866830723c */ /* 0x040fe20000041830 */
[----:B------:R3:W5:Y:S05]  /*11c00*/  MUFU.EX2 R176, R3 ;  /* 0x0000000300b07308 */ /* 0x00076a0000000800 */
[----:B------:R-:W-:Y:S02]  /*11c10*/  LDSM.16.MT88.4 R132, [R186+0x3100] ;  /* 0x00310000ba84783b */ /* 0x000fe40000004200 */
[C---:B------:R-:W-:Y:S08]  /*11c20*/  HMMA.16816.F32.BF16 R52, R104.reuse, R140, R52 ;  /* 0x0000008c6834723c */ /* 0x040ff00000041834 */
[C---:B------:R-:W-:Y:S01]  /*11c30*/  HMMA.16816.F32.BF16 R56, R104.reuse, R142, R56 ;  /* 0x0000008e6838723c */ /* 0x040fe20000041838 */
[----:B------:R-:W-:Y:S07]  /*11c40*/  LDSM.16.MT88.4 R140, [R185+0x3900] ;  /* 0x00390000b98c783b */ /* 0x000fee0000004200 */
[C---:B--2---:R-:W-:Y:S04]  /*11c50*/  HMMA.16816.F32.BF16 R60, R104.reuse, R112, R60 ;  /* 0x00000070683c723c */ /* 0x044fe8000004183c */
[--C-:B---3--:R-:W-:Y:S04]  /*11c60*/  FFMA.FTZ R3, R158, c[0x0][0x2d0], -R103.reuse ;  /* 0x0000b4009e037a23 */ /* 0x108fe80000010867 */
[C---:B------:R-:W-:Y:S01]  /*11c70*/  HMMA.16816.F32.BF16 R64, R104.reuse, R114, R64 ;  /* 0x000000726840723c */ /* 0x040fe20000041840 */
[----:B------:R2:W-:Y:S01]  /*11c80*/  MUFU.EX2 R175, R3 ;  /* 0x0000000300af7308 */ /* 0x0005e20000000800 */
[----:B------:R-:W3:Y:S06]  /*11c90*/  LDSM.16.MT88.4 R112, [R187+0x4900] ;  /* 0x00490000bb70783b */ /* 0x000eec0000004200 */
[C---:B-1----:R-:W-:Y:S08]  /*11ca0*/  HMMA.16816.F32.BF16 R68, R104.reuse, R108, R68 ;  /* 0x0000006c6844723c */ /* 0x042ff00000041844 */
[C---:B------:R-:W-:Y:S01]  /*11cb0*/  HMMA.16816.F32.BF16 R72, R104.reuse, R110, R72 ;  /* 0x0000006e6848723c */ /* 0x040fe20000041848 */
[----:B------:R-:W1:Y:S07]  /*11cc0*/  LDSM.16.MT88.4 R108, [R185+0x1100] ;  /* 0x00110000b96c783b */ /* 0x000e6e0000004200 */
[C---:B------:R-:W-:Y:S04]  /*11cd0*/  HMMA.16816.F32.BF16 R76, R104.reuse, R116, R76 ;  /* 0x00000074684c723c */ /* 0x040fe8000004184c */
[--C-:B--2---:R-:W-:Y:S04]  /*11ce0*/  FFMA.FTZ R3, R159, c[0x0][0x2d0], -R103.reuse ;  /* 0x0000b4009f037a23 */ /* 0x104fe80000010867 */
[C---:B------:R-:W-:Y:S01]  /*11cf0*/  HMMA.16816.F32.BF16 R80, R104.reuse, R118, R80 ;  /* 0x000000766850723c */ /* 0x040fe20000041850 */
[----:B------:R2:W1:Y:S01]  /*11d00*/  MUFU.EX2 R174, R3 ;  /* 0x0000000300ae7308 */ /* 0x0004620000000800 */
[----:B------:R-:W1:Y:S06]  /*11d10*/  LDSM.16.MT88.4 R116, [R188+0x1100] ;  /* 0x00110000bc74783b */ /* 0x000e6c0000004200 */
[C---:B------:R-:W-:Y:S08]  /*11d20*/  HMMA.16816.F32.BF16 R84, R104.reuse, R120, R84 ;  /* 0x000000786854723c */ /* 0x040ff00000041854 */
[C---:B------:R-:W-:Y:S01]  /*11d30*/  HMMA.16816.F32.BF16 R88, R104.reuse, R122, R88 ;  /* 0x0000007a6858723c */ /* 0x040fe20000041858 */
[----:B------:R-:W1:Y:S07]  /*11d40*/  LDSM.16.MT88.4 R120, [R185+0x3100] ;  /* 0x00310000b978783b */ /* 0x000e6e0000004200 */
[C---:B---3--:R-:W-:Y:S04]  /*11d50*/  HMMA.16816.F32.BF16 R92, R104.reuse, R112, R92 ;  /* 0x00000070685c723c */ /* 0x048fe8000004185c */
[--C-:B--2---:R-:W-:Y:S02]  /*11d60*/  FFMA.FTZ R3, R157, c[0x0][0x2d0], -R103.reuse ;  /* 0x0000b4009d037a23 */ /* 0x104fe40000010867 */
[----:B------:R-:W-:Y:S02]  /*11d70*/  LDSM.16.MT88.4 R156, [R185+0x5900] ;  /* 0x00590000b99c783b */ /* 0x000fe40000004200 */
[----:B------:R-:W-:Y:S01]  /*11d80*/  HMMA.16816.F32.BF16 R96, R104, R114, R96 ;  /* 0x000000726860723c */ /* 0x000fe20000041860 */
[----:B------:R2:W-:Y:S05]  /*11d90*/  MUFU.EX2 R173, R3 ;  /* 0x0000000300ad7308 */ /* 0x0005ea0000000800 */
[----:B------:R-:W-:Y:S01]  /*11da0*/  LDSM.16.MT88.4 R112, [R185+0x5100] ;  /* 0x00510000b970783b */ /* 0x000fe20000004200 */
[----:B----4-:R-:W-:Y:S02]  /*11db0*/  F2FP.BF16.PACK_AB R104, R178, R179 ;  /* 0x000000b3b268723e */ /* 0x010fe400000010ff */
[----:B-----5:R-:W-:Y:S03]  /*11dc0*/  F2FP.BF16.PACK_AB R106, R176, R177 ;  /* 0x000000b1b06a723e */ /* 0x020fe600000010ff */
[----:B-1----:R-:W-:Y:S01]  /*11dd0*/  F2FP.BF16.PACK_AB R105, R174, R175 ;  /* 0x000000afae69723e */ /* 0x002fe200000010ff */
[----:B--2---:R-:W-:Y:S04]  /*11de0*/  FFMA.FTZ R3, R160, c[0x0][0x2d0], -R103 ;  /* 0x0000b400a0037a23 */ /* 0x004fe80000010867 */
[----:B------:R1:W2:Y:S02]  /*11df0*/  MUFU.EX2 R172, R3 ;  /* 0x0000000300ac7308 */ /* 0x0002a40000000800 */
[--C-:B-1----:R-:W-:Y:S01]  /*11e00*/  FFMA.FTZ R3, R161, c[0x0][0x2d0], -R101.reuse ;  /* 0x0000b400a1037a23 */ /* 0x102fe20000010865 */
[----:B--2---:R-:W-:Y:S07]  /*11e10*/  F2FP.BF16.PACK_AB R107, R172, R173 ;  /* 0x000000adac6b723e */ /* 0x004fee00000010ff */
[----:B------:R1:W-:Y:S01]  /*11e20*/  MUFU.EX2 R171, R3 ;  /* 0x0000000300ab7308 */ /* 0x0003e20000000800 */
[C---:B------:R-:W-:Y:S08]  /*11e30*/  HMMA.16816.F32.BF16 R4, R104.reuse, R108, R4 ;  /* 0x0000006c6804723c */ /* 0x040ff00000041804 */
[C---:B------:R-:W-:Y:S01]  /*11e40*/  HMMA.16816.F32.BF16 R8, R104.reuse, R110, R8 ;  /* 0x0000006e6808723c */ /* 0x040fe20000041808 */
[----:B------:R-:W2:Y:S07]  /*11e50*/  LDSM.16.MT88.4 R108, [R187+0x3100] ;  /* 0x00310000bb6c783b */ /* 0x000eae0000004200 */
[C---:B------:R-:W-:Y:S04]  /*11e60*/  HMMA.16816.F32.BF16 R12, R104.reuse, R124, R12 ;  /* 0x0000007c680c723c */ /* 0x040fe8000004180c */
[--C-:B-1----:R-:W-:Y:S04]  /*11e70*/  FFMA.FTZ R3, R163, c[0x0][0x2d0], -R101.reuse ;  /* 0x0000b400a3037a23 */ /* 0x102fe80000010865 */
[C---:B------:R-:W-:Y:S01]  /*11e80*/  HMMA.16816.F32.BF16 R16, R104.reuse, R126, R16 ;  /* 0x0000007e6810723c */ /* 0x040fe20000041810 */
[----:B------:R1:W3:Y:S01]  /*11e90*/  MUFU.EX2 R170, R3 ;  /* 0x0000000300aa7308 */ /* 0x0002e20000000800 */
[----:B------:R-:W-:Y:S06]  /*11ea0*/  LDSM.16.MT88.4 R124, [R188+0x1900] ;  /* 0x00190000bc7c783b */ /* 0x000fec0000004200 */
[C---:B------:R-:W-:Y:S08]  /*11eb0*/  HMMA.16816.F32.BF16 R20, R104.reuse, R116, R20 ;  /* 0x000000746814723c */ /* 0x040ff00000041814 */
[C---:B------:R-:W-:Y:S01]  /*11ec0*/  HMMA.16816.F32.BF16 R24, R104.reuse, R118, R24 ;  /* 0x000000766818723c */ /* 0x040fe20000041818 */
[----:B------:R-:W4:Y:S07]  /*11ed0*/  LDSM.16.MT88.4 R116, [R186+0x5100] ;  /* 0x00510000ba74783b */ /* 0x000f2e0000004200 */
[C---:B------:R-:W-:Y:S04]  /*11ee0*/  HMMA.16816.F32.BF16 R28, R104.reuse, R128, R28 ;  /* 0x00000080681c723c */ /* 0x040fe8000004181c */
[--C-:B-1----:R-:W-:Y:S04]  /*11ef0*/  FFMA.FTZ R3, R162, c[0x0][0x2d0], -R101.reuse ;  /* 0x0000b400a2037a23 */ /* 0x102fe80000010865 */
[C---:B------:R-:W-:Y:S01]  /*11f00*/  HMMA.16816.F32.BF16 R32, R104.reuse, R130, R32 ;  /* 0x000000826820723c */ /* 0x040fe20000041820 */
[----:B------:R1:W-:Y:S07]  /*11f10*/  MUFU.EX2 R169, R3 ;  /* 0x0000000300a97308 */ /* 0x0003ee0000000800 */
[C---:B------:R-:W-:Y:S08]  /*11f20*/  HMMA.16816.F32.BF16 R36, R104.reuse, R120, R36 ;  /* 0x000000786824723c */ /* 0x040ff00000041824 */
[C---:B------:R-:W-:Y:S01]  /*11f30*/  HMMA.16816.F32.BF16 R40, R104.reuse, R122, R40 ;  /* 0x0000007a6828723c */ /* 0x040fe20000041828 */
[----:B------:R-:W5:Y:S07]  /*11f40*/  LDSM.16.MT88.4 R120, [R188+0x5100] ;  /* 0x00510000bc78783b */ /* 0x000f6e0000004200 */
[C---:B------:R-:W-:Y:S04]  /*11f50*/  HMMA.16816.F32.BF16 R44, R104.reuse, R132, R44 ;  /* 0x00000084682c723c */ /* 0x040fe8000004182c */
[----:B-1----:R-:W-:Y:S04]  /*11f60*/  FFMA.FTZ R3, R164, c[0x0][0x2d0], -R101 ;  /* 0x0000b400a4037a23 */ /* 0x002fe80000010865 */
[C---:B------:R-:W-:Y:S01]  /*11f70*/  HMMA.16816.F32.BF16 R48, R104.reuse, R134, R48 ;  /* 0x000000866830723c */ /* 0x040fe20000041830 */
[----:B------:R1:W1:Y:S01]  /*11f80*/  MUFU.EX2 R163, R3 ;  /* 0x0000000300a37308 */ /* 0x0002620000000800 */
[----:B------:R-:W-:Y:S06]  /*11f90*/  LDSM.16.MT88.4 R132, [R187+0x1900] ;  /* 0x00190000bb84783b */ /* 0x000fec0000004200 */
[C---:B------:R-:W-:Y:S07]  /*11fa0*/  HMMA.16816.F32.BF16 R52, R104.reuse, R136, R52 ;  /* 0x000000886834723c */ /* 0x040fee0000041834 */
[----:B---3--:R-:W-:Y:S01]  /*11fb0*/  F2FP.BF16.PACK_AB R136, R170, R171 ;  /* 0x000000abaa88723e */ /* 0x008fe200000010ff */
[C---:B------:R-:W-:Y:S08]  /*11fc0*/  HMMA.16816.F32.BF16 R56, R104.reuse, R138, R56 ;  /* 0x0000008a6838723c */ /* 0x040ff00000041838 */
[C---:B--2---:R-:W-:Y:S04]  /*11fd0*/  HMMA.16816.F32.BF16 R60, R104.reuse, R108, R60 ;  /* 0x0000006c683c723c */ /* 0x044fe8000004183c */
[--C-:B-1----:R-:W-:Y:S01]  /*11fe0*/  FFMA.FTZ R3, R165, c[0x0][0x2d0], -R103.reuse ;  /* 0x0000b400a5037a23 */ /* 0x102fe20000010867 */
[----:B------:R-:W-:Y:S03]  /*11ff0*/  F2FP.BF16.PACK_AB R138, R163, R169 ;  /* 0x000000a9a38a723e */ /* 0x000fe600000010ff */
[C---:B------:R-:W-:Y:S01]  /*12000*/  HMMA.16816.F32.BF16 R64, R104.reuse, R110, R64 ;  /* 0x0000006e6840723c */ /* 0x040fe20000041840 */
[----:B------:R1:W-:Y:S01]  /*12010*/  MUFU.EX2 R162, R3 ;  /* 0x0000000300a27308 */ /* 0x0003e20000000800 */
[----:B------:R-:W2:Y:S06]  /*12020*/  LDSM.16.MT88.4 R108, [R187+0x5100] ;  /* 0x00510000bb6c783b */ /* 0x000eac0000004200 */
[C---:B------:R-:W-:Y:S08]  /*12030*/  HMMA.16816.F32.BF16 R68, R104.reuse, R112, R68 ;  /* 0x000000706844723c */ /* 0x040ff00000041844 */
[C---:B------:R-:W-:Y:S01]  /*12040*/  HMMA.16816.F32.BF16 R72, R104.reuse, R114, R72 ;  /* 0x000000726848723c */ /* 0x040fe20000041848 */
[----:B------:R-:W3:Y:S07]  /*12050*/  LDSM.16.MT88.4 R112, [R185+0x1900] ;  /* 0x00190000b970783b */ /* 0x000eee0000004200 */
[C---:B----4-:R-:W-:Y:S04]  /*12060*/  HMMA.16816.F32.BF16 R76, R104.reuse, R116, R76 ;  /* 0x00000074684c723c */ /* 0x050fe8000004184c */
[--C-:B-1----:R-:W-:Y:S04]  /*12070*/  FFMA.FTZ R3, R167, c[0x0][0x2d0], -R103.reuse ;  /* 0x0000b400a7037a23 */ /* 0x102fe80000010867 */
[C---:B------:R-:W-:Y:S01]  /*12080*/  HMMA.16816.F32.BF16 R80, R104.reuse, R118, R80 ;  /* 0x000000766850723c */ /* 0x040fe20000041850 */
[----:B------:R1:W4:Y:S01]  /*12090*/  MUFU.EX2 R161, R3 ;  /* 0x0000000300a17308 */ /* 0x0003220000000800 */
[----:B------:R-:W3:Y:S06]  /*120a0*/  LDSM.16.MT88.4 R116, [R186+0x1900] ;  /* 0x00190000ba74783b */ /* 0x000eec0000004200 */
[C---:B-----5:R-:W-:Y:S08]  /*120b0*/  HMMA.16816.F32.BF16 R84, R104.reuse, R120, R84 ;  /* 0x000000786854723c */ /* 0x060ff00000041854 */
[C---:B------:R-:W-:Y:S08]  /*120c0*/  HMMA.16816.F32.BF16 R88, R104.reuse, R122, R88 ;  /* 0x0000007a6858723c */ /* 0x040ff00000041858 */
[C---:B--2---:R-:W-:Y:S04]  /*120d0*/  HMMA.16816.F32.BF16 R92, R104.reuse, R108, R92 ;  /* 0x0000006c685c723c */ /* 0x044fe8000004185c */
[--C-:B-1----:R-:W-:Y:S01]  /*120e0*/  FFMA.FTZ R3, R166, c[0x0][0x2d0], -R103.reuse ;  /* 0x0000b400a6037a23 */ /* 0x102fe20000010867 */
[----:B----4-:R-:W-:Y:S03]  /*120f0*/  F2FP.BF16.PACK_AB R137, R161, R162 ;  /* 0x000000a2a189723e */ /* 0x010fe600000010ff */
[----:B------:R-:W-:Y:S01]  /*12100*/  HMMA.16816.F32.BF16 R96, R104, R110, R96 ;  /* 0x0000006e6860723c */ /* 0x000fe20000041860 */
[----:B------:R1:W-:Y:S03]  /*12110*/  MUFU.EX2 R160, R3 ;  /* 0x0000000300a07308 */ /* 0x0003e60000000800 */
[----:B-1----:R-:W-:Y:S01]  /*12120*/  FFMA.FTZ R3, R168, c[0x0][0x2d0], -R103 ;  /* 0x0000b400a8037a23 */ /* 0x002fe20000010867 */
[----:B------:R-:W-:Y:S06]  /*12130*/  MOV R103, R100 ;  /* 0x0000006400677202 */ /* 0x000fec0000000f00 */
[----:B------:R-:W1:Y:S02]  /*12140*/  MUFU.EX2 R101, R3 ;  /* 0x0000000300657308 */ /* 0x000e640000000800 */
[----:B-1----:R-:W-:Y:S01]  /*12150*/  F2FP.BF16.PACK_AB R139, R101, R160 ;  /* 0x000000a0658b723e */ /* 0x002fe200000010ff */
[----:B------:R-:W-:Y:S02]  /*12160*/  FADD.FTZ R3, R218, R2 ;  /* 0x00000002da037221 */ /* 0x000fe40000010000 */
[----:B------:R-:W-:Y:S02]  /*12170*/  FADD.FTZ R2, R212, R0 ;  /* 0x00000000d4027221 */ /* 0x000fe40000010000 */
[----:B------:R-:W-:Y:S02]  /*12180*/  FADD.FTZ R0, R217, R3 ;  /* 0x00000003d9007221 */ /* 0x000fe40000010000 */
[C---:B---3--:R-:W-:Y:S01]  /*12190*/  HMMA.16816.F32.BF16 R104, R136.reuse, R112, R4 ;  /* 0x000000708868723c */ /* 0x048fe20000041804 */
[----:B------:R-:W1:Y:S04]  /*121a0*/  LDSM.16.MT88.4 R4, [R186+0x5900] ;  /* 0x00590000ba04783b */ /* 0x000e680000004200 */
[----:B------:R-:W-:Y:S02]  /*121b0*/  FADD.FTZ R2, R211, R2 ;  /* 0x00000002d3027221 */ /* 0x000fe40000010000 */
[----:B------:R-:W-:Y:S01]  /*121c0*/  FADD.FTZ R0, R216, R0 ;  /* 0x00000000d8007221 */ /* 0x000fe20000010000 */
[C---:B------:R-:W-:Y:S01]  /*121d0*/  HMMA.16816.F32.BF16 R108, R136.reuse, R114, R8 ;  /* 0x00000072886c723c */ /* 0x040fe20000041808 */
[----:B------:R-:W2:Y:S03]  /*121e0*/  LDSM.16.MT88.4 R8, [R188+0x5900] ;  /* 0x00590000bc08783b */ /* 0x000ea60000004200 */
[----:B------:R-:W-:Y:S02]  /*121f0*/  FADD.FTZ R2, R210, R2 ;  /* 0x00000002d2027221 */ /* 0x000fe40000010000 */
[----:B------:R-:W-:Y:S02]  /*12200*/  FADD.FTZ R0, R209, R0 ;  /* 0x00000000d1007221 */ /* 0x000fe40000010000 */
[C---:B------:R-:W-:Y:S01]  /*12210*/  HMMA.16816.F32.BF16 R112, R136.reuse, R116, R12 ;  /* 0x000000748870723c */ /* 0x040fe2000004180c */
[----:B------:R-:W3:Y:S03]  /*12220*/  LDSM.16.MT88.4 R12, [R187+0x5900] ;  /* 0x00590000bb0c783b */ /* 0x000ee60000004200 */
        /* <DEDUP_REMOVED lines=33> */
[----:B------:R-:W-:Y:S01]  /*12440*/  FADD.FTZ R221, R101, R0 ;  /* 0x0000000065dd7221 */ /* 0x000fe20000010000 */
[----:B------:R-:W-:Y:S03]  /*12450*/  MOV R101, R102 ;  /* 0x0000006600657202 */ /* 0x000fe60000000f00 */
[C---:B------:R-:W-:Y:S08]  /*12460*/  HMMA.16816.F32.BF16 R60, R136.reuse, R152, R60 ;  /* 0x00000098883c723c */ /* 0x040ff0000004183c */
[C---:B------:R-:W-:Y:S08]  /*12470*/  HMMA.16816.F32.BF16 R64, R136.reuse, R154, R64 ;  /* 0x0000009a8840723c */ /* 0x040ff00000041840 */
[C---:B------:R-:W-:Y:S08]  /*12480*/  HMMA.16816.F32.BF16 R68, R136.reuse, R156, R68 ;  /* 0x0000009c8844723c */ /* 0x040ff00000041844 */
[C---:B------:R-:W-:Y:S08]  /*12490*/  HMMA.16816.F32.BF16 R72, R136.reuse, R158, R72 ;  /* 0x0000009e8848723c */ /* 0x040ff00000041848 */
[C---:B-1----:R-:W-:Y:S08]  /*124a0*/  HMMA.16816.F32.BF16 R76, R136.reuse, R4, R76 ;  /* 0x00000004884c723c */ /* 0x042ff0000004184c */
[C---:B------:R-:W-:Y:S08]  /*124b0*/  HMMA.16816.F32.BF16 R80, R136.reuse, R6, R80 ;  /* 0x000000068850723c */ /* 0x040ff00000041850 */
[C---:B--2---:R-:W-:Y:S08]  /*124c0*/  HMMA.16816.F32.BF16 R84, R136.reuse, R8, R84 ;  /* 0x000000088854723c */ /* 0x044ff00000041854 */
[C---:B------:R-:W-:Y:S08]  /*124d0*/  HMMA.16816.F32.BF16 R88, R136.reuse, R10, R88 ;  /* 0x0000000a8858723c */ /* 0x040ff00000041858 */
[C---:B---3--:R-:W-:Y:S08]  /*124e0*/  HMMA.16816.F32.BF16 R92, R136.reuse, R12, R92 ;  /* 0x0000000c885c723c */ /* 0x048ff0000004185c */
[----:B------:R-:W-:Y:S01]  /*124f0*/  HMMA.16816.F32.BF16 R96, R136, R14, R96 ;  /* 0x0000000e8860723c */ /* 0x000fe20000041860 */
[----:B------:R-:W-:-:S07]  /*12500*/  @P0 BRA `(.L_x_433) ;  /* 0xffffd05000000947 */ /* 0x000fce000383ffff */
.L_x_422:
[----:B------:R-:W-:-:S13]  /*12510*/  ISETP.GE.AND P0, PT, R201, R225, PT ;  /* 0x000000e1c900720c */ /* 0x000fda0003f06270 */
[----:B------:R-:W-:Y:S05]  /*12520*/  @!P0 BRA `(.L_x_434) ;  /* 0x0000398000008947 */ /* 0x000fea0003800000 */
[C---:B------:R-:W-:Y:S01]  /*12530*/  IADD3 R0, R214.reuse, 0x40, RZ ;  /* 0x00000040d6007810 */ /* 0x040fe20007ffe0ff */
[----:B------:R-:W-:Y:S01]  /*12540*/  IMAD.MOV.U32 R103, RZ, RZ, R100 ;  /* 0x000000ffff677224 */ /* 0x000fe200078e0064 */
[----:B------:R-:W-:Y:S01]  /*12550*/  ISETP.GE.AND P2, PT, R214, c[0x0][0x1d4], PT ;  /* 0x00007500d6007a0c */ /* 0x000fe20003f46270 */
[----:B------:R-:W-:Y:S01]  /*12560*/  IMAD.MOV.U32 R101, RZ, RZ, R102 ;  /* 0x000000ffff657224 */ /* 0x000fe200078e0066 */
[----:B------:R-:W-:Y:S02]  /*12570*/  ISETP.GE.AND P3, PT, R0, c[0x0][0x1d4], PT ;  /* 0x0000750000007a0c */ /* 0x000fe40003f66270 */
.L_x_452:
[----:B------:R-:W1:Y:S01]  /*12580*/  S2R R4, SR_CTAID.Y ;  /* 0x0000000000047919 */ /* 0x000e620000002600 */
[----:B------:R-:W-:Y:S04]  /*12590*/  DEPBAR.LE SB0, 0x0 ;  /* 0x000080000000791a */ /* 0x000fe80000000000 */
[----:B------:R-:W-:Y:S01]  /*125a0*/  WARPSYNC 0xffffffff ;  /* 0xffffffff00007948 */ /* 0x000fe20003800000 */
[----:B------:R-:W-:Y:S01]  /*125b0*/  BAR.SYNC.DEFER_BLOCKING 0x0 ;  /* 0x0000000000007b1d */ /* 0x000fe20000010000 */
[----:B------:R-:W-:Y:S01]  /*125c0*/  SHF.R.S32.HI R0, RZ, 0x1f, R205 ;  /* 0x0000001fff007819 */ /* 0x000fe200000114cd */
[----:B------:R-:W-:Y:S01]  /*125d0*/  IMAD.WIDE.U32 R2, R205, c[0x0][0x208], RZ ;  /* 0x00008200cd027a25 */ /* 0x000fe200078e00ff */
[----:B------:R-:W-:Y:S03]  /*125e0*/  SHF.R.S32.HI R5, RZ, 0x1f, R202 ;  /* 0x0000001fff057819 */ /* 0x000fe600000114ca */
[----:B------:R-:W-:Y:S02]  /*125f0*/  IMAD R0, R0, c[0x0][0x208], RZ ;  /* 0x0000820000007a24 */ /* 0x000fe400078e02ff */
[----:B------:R-:W-:Y:S02]  /*12600*/  IMAD R5, R5, c[0x0][0x218], RZ ;  /* 0x0000860005057a24 */ /* 0x000fe400078e02ff */
[----:B------:R-:W-:Y:S02]  /*12610*/  IMAD R0, R205, c[0x0][0x20c], R0 ;  /* 0x00008300cd007a24 */ /* 0x000fe400078e0200 */
[----:B------:R-:W-:Y:S03]  /*12620*/  IMAD R5, R202, c[0x0][0x21c], R5 ;  /* 0x00008700ca057a24 */ /* 0x000fe600078e0205 */
[----:B------:R-:W-:Y:S01]  /*12630*/  IADD3 R3, R3, R0, RZ ;  /* 0x0000000003037210 */ /* 0x000fe20007ffe0ff */
[----:B-1----:R-:W-:Y:S04]  /*12640*/  IMAD.WIDE.U32 R6, R4, c[0x0][0x210], RZ ;  /* 0x0000840004067a25 */ /* 0x002fe800078e00ff */
[----:B------:R-:W-:Y:S01]  /*12650*/  IMAD.WIDE.U32 R2, R202, c[0x0][0x218], R2 ;  /* 0x00008600ca027a25 */ /* 0x000fe200078e0002 */
[----:B------:R1:W2:Y:S04]  /*12660*/  LDSM.16.M88.4 R32, [R192+0xc100] ;  /* 0x00c10000c020783b */ /* 0x0002a80000000200 */
[----:B------:R-:W-:Y:S01]  /*12670*/  IADD3 R0, P0, R6, R2, RZ ;  /* 0x0000000206007210 */ /* 0x000fe20007f1e0ff */
[----:B------:R1:W3:Y:S03]  /*12680*/  LDSM.16.M88.4 R8, [R184+0x6100] ;  /* 0x00610000b808783b */ /* 0x0002e60000000200 */
[----:B------:R-:W-:Y:S01]  /*12690*/  IADD3.X R5, R240, R3, R5, P0, !PT ;  /* 0x00000003f0057210 */ /* 0x000fe200007fe405 */
[----:B------:R1:W4:Y:S01]  /*126a0*/  LDSM.16.M88.4 R16, [R184+0x6900] ;  /* 0x00690000b810783b */ /* 0x0003220000000200 */
[C---:B------:R-:W-:Y:S03]  /*126b0*/  LEA R6, P0, R0.reuse, c[0x0][0x1f8], 0x1 ;  /* 0x00007e0000067a11 */ /* 0x040fe600078008ff */
[----:B------:R1:W1:Y:S01]  /*126c0*/  LDSM.16.M88.4 R24, [R184+0x7100] ;  /* 0x00710000b818783b */ /* 0x0002620000000200 */
[----:B------:R-:W-:Y:S03]  /*126d0*/  LEA.HI.X R5, R0, c[0x0][0x1fc], R5, 0x1, P0 ;  /* 0x00007f0000057a11 */ /* 0x000fe600000f0c05 */
[----:B------:R1:W1:Y:S04]  /*126e0*/  LDSM.16.M88.4 R136, [R184+0x7900] ;  /* 0x00790000b888783b */ /* 0x0002680000000200 */
[----:B------:R1:W1:Y:S04]  /*126f0*/  LDSM.16.M88.4 R140, [R193+0xc100] ;  /* 0x00c10000c18c783b */ /* 0x0002680000000200 */
[----:B------:R1:W1:Y:S04]  /*12700*/  LDSM.16.M88.4 R144, [R191] ;  /* 0x00000000bf90783b */ /* 0x0002680000000200 */
[----:B------:R1:W1:Y:S04]  /*12710*/  LDSM.16.M88.4 R148, [R191+0x800] ;  /* 0x00080000bf94783b */ /* 0x0002680000000200 */
[----:B------:R1:W1:Y:S04]  /*12720*/  LDSM.16.M88.4 R152, [R191+0x1000] ;  /* 0x00100000bf98783b */ /* 0x0002680000000200 */
[----:B------:R1:W1:Y:S01]  /*12730*/  LDSM.16.M88.4 R156, [R191+0x1800] ;  /* 0x00180000bf9c783b */ /* 0x0002620000000200 */
[----:B------:R-:W-:-:S05]  /*12740*/  BRA.DIV ~URZ, `(.L_x_435) ;  /* 0x00007aa27f007947 */ /* 0x000fca000b800000 */
[----:B------:R4:W3:Y:S02]  /*12750*/  SHFL.IDX PT, R0, R5, RZ, 0x181f ;  /* 0x00181fff05007589 */ /* 0x0008e400000e0000 */
.L_x_505:
[----:B------:R-:W5:Y:S01]  /*12760*/  SHFL.IDX PT, R4, R6, RZ, 0x181f ;  /* 0x00181fff06047589 */ /* 0x000f6200000e0000 */
[C---:B------:R-:W-:Y:S01]  /*12770*/  SHF.L.U32 R206, R214.reuse, 0x1, RZ ;  /* 0x00000001d6ce7819 */ /* 0x040fe200000006ff */
[----:B------:R-:W-:Y:S01]  /*12780*/  BSSY B0, `(.L_x_436) ;  /* 0x000012a000007945 */ /* 0x000fe20003800000 */
[----:B------:R-:W-:Y:S02]  /*12790*/  SHF.L.U64.HI R197, R214, 0x1, R252 ;  /* 0x00000001d6c57819 */ /* 0x000fe400000102fc */
[C---:B------:R-:W-:Y:S02]  /*127a0*/  SHF.L.U32 R196, R245.reuse, 0x1, RZ ;  /* 0x00000001f5c47819 */ /* 0x040fe400000006ff */
[----:B------:R-:W-:Y:S01]  /*127b0*/  SHF.L.U64.HI R199, R245, 0x1, R248 ;  /* 0x00000001f5c77819 */ /* 0x000fe200000102f8 */
[----:B------:R5:W4:Y:S01]  /*127c0*/  SHFL.IDX PT, R2, R6, 0x1, 0x181f ;  /* 0x00381f0006027f89 */ /* 0x000b2200000e0000 */
[C---:B------:R-:W-:Y:S02]  /*127d0*/  SHF.L.U32 R198, R244.reuse, 0x1, RZ ;  /* 0x00000001f4c67819 */ /* 0x040fe400000006ff */
[----:B------:R-:W-:Y:S05]  /*127e0*/  SHF.L.U64.HI R200, R244, 0x1, R247 ;  /* 0x00000001f4c87819 */ /* 0x000fea00000102f7 */
[----:B------:R3:W2:Y:S01]  /*127f0*/  SHFL.IDX PT, R3, R5, 0x1, 0x181f ;  /* 0x00381f0005037f89 */ /* 0x0006a200000e0000 */
[----:B-----5:R-:W-:Y:S04]  /*12800*/  IADD3 R6, P0, R4, R206, RZ ;  /* 0x000000ce04067210 */ /* 0x020fe80007f1e0ff */
[----:B---3--:R-:W-:Y:S02]  /*12810*/  IADD3.X R7, R0, R197, RZ, P0, !PT ;  /* 0x000000c500077210 */ /* 0x008fe400007fe4ff */
[----:B------:R-:W-:Y:S03]  /*12820*/  IADD3 R12, P0, R4, R196, RZ ;  /* 0x000000c4040c7210 */ /* 0x000fe60007f1e0ff */
[----:B------:R3:W-:Y:S01]  /*12830*/  LDGSTS.E.BYPASS.LTC128B.128 [R204], [R6.64], !P2 ;  /* 0x0000000006cc7fae */ /* 0x0007e2000d101d46 */
[----:B------:R-:W-:Y:S02]  /*12840*/  IADD3.X R13, R0, R199, RZ, P0, !PT ;  /* 0x000000c7000d7210 */ /* 0x000fe400007fe4ff */
[----:B------:R-:W-:Y:S04]  /*12850*/  IADD3 R4, P0, R4, R198, RZ ;  /* 0x000000c604047210 */ /* 0x000fe80007f1e0ff */
[----:B----4-:R-:W-:Y:S01]  /*12860*/  IADD3.X R5, R0, R200, RZ, P0, !PT ;  /* 0x000000c800057210 */ /* 0x010fe200007fe4ff */
[----:B------:R4:W-:Y:S01]  /*12870*/  LDGSTS.E.BYPASS.LTC128B.128 [R204+0x2000], [R12.64], !P3 ;  /* 0x020000000ccc7fae */ /* 0x0009e2000d901d46 */
[C---:B------:R-:W-:Y:S04]  /*12880*/  IADD3 R20, P0, R2.reuse, R206, RZ ;  /* 0x000000ce02147210 */ /* 0x040fe80007f1e0ff */
[C---:B--2---:R-:W-:Y:S02]  /*12890*/  IADD3.X R21, R3.reuse, R197, RZ, P0, !PT ;  /* 0x000000c503157210 */ /* 0x044fe400007fe4ff */
[C---:B------:R-:W-:Y:S01]  /*128a0*/  IADD3 R14, P0, R2.reuse, R196, RZ ;  /* 0x000000c4020e7210 */ /* 0x040fe20007f1e0ff */
[----:B------:R3:W-:Y:S03]  /*128b0*/  LDGSTS.E.BYPASS.LTC128B.128 [R204+0x4000], [R4.64], !P5 ;  /* 0x0400000004cc7fae */ /* 0x0007e6000e901d46 */
[C---:B------:R-:W-:Y:S02]  /*128c0*/  IADD3.X R15, R3.reuse, R199, RZ, P0, !PT ;  /* 0x000000c7030f7210 */ /* 0x040fe400007fe4ff */
[----:B------:R-:W-:Y:S03]  /*128d0*/  IADD3 R2, P0, R2, R198, RZ ;  /* 0x000000c602027210 */ /* 0x000fe60007f1e0ff */
[----:B------:R2:W-:Y:S01]  /*128e0*/  LDGSTS.E.BYPASS.LTC128B.128 [R204+0x1000], [R20.64], !P2 ;  /* 0x0100000014cc7fae */ /* 0x0005e2000d101d46 */
[----:B------:R-:W-:Y:S02]  /*128f0*/  IADD3.X R3, R3, R200, RZ, P0, !PT ;  /* 0x000000c803037210 */ /* 0x000fe400007fe4ff */
[----:B------:R-:W-:Y:S05]  /*12900*/  ISETP.GT.AND P0, PT, R201, R225, PT ;  /* 0x000000e1c900720c */ /* 0x000fea0003f04270 */
[----:B------:R4:W-:Y:S08]  /*12910*/  LDGSTS.E.BYPASS.LTC128B.128 [R204+0x3000], [R14.64], !P3 ;  /* 0x030000000ecc7fae */ /* 0x0009f0000d901d46 */
[----:B------:R1:W-:Y:S01]  /*12920*/  LDGSTS.E.BYPASS.LTC128B.128 [R204+0x5000], [R2.64], !P5 ;  /* 0x0500000002cc7fae */ /* 0x0003e2000e901d46 */
[C---:B---3--:R-:W-:Y:S07]  /*12930*/  HMMA.16816.F32.BF16 R4, R32.reuse, R8, RZ ;  /* 0x000000082004723c */ /* 0x048fee00000418ff */
[----:B------:R-:W-:Y:S01]  /*12940*/  LDSM.16.M88.4 R160, [R195+0xc100] ;  /* 0x00c10000c3a0783b */ /* 0x000fe20000000200 */
[C---:B------:R-:W-:Y:S07]  /*12950*/  HMMA.16816.F32.BF16 R8, R32.reuse, R10, RZ ;  /* 0x0000000a2008723c */ /* 0x040fee00000418ff */
[----:B------:R-:W0:Y:S01]  /*12960*/  LDGDEPBAR ;  /* 0x00000000000079af */ /* 0x000e220000000000 */
[C---:B----4-:R-:W-:Y:S07]  /*12970*/  HMMA.16816.F32.BF16 R12, R32.reuse, R16, RZ ;  /* 0x00000010200c723c */ /* 0x050fee00000418ff */
[----:B------:R-:W3:Y:S01]  /*12980*/  LDSM.16.M88.4 R164, [R190+0x6100] ;  /* 0x00610000bea4783b */ /* 0x000ee20000000200 */
[C---:B------:R-:W-:Y:S07]  /*12990*/  HMMA.16816.F32.BF16 R16, R32.reuse, R18, RZ ;  /* 0x000000122010723c */ /* 0x040fee00000418ff */
[----:B------:R-:W-:Y:S01]  /*129a0*/  LDSM.16.M88.4 R168, [R190+0x7100] ;  /* 0x00710000bea8783b */ /* 0x000fe20000000200 */
[C---:B-12---:R-:W-:Y:S07]  /*129b0*/  HMMA.16816.F32.BF16 R20, R32.reuse, R24, RZ ;  /* 0x000000182014723c */ /* 0x046fee00000418ff */
[----:B------:R-:W-:Y:S01]  /*129c0*/  LDSM.16.M88.4 R172, [R190+0x7900] ;  /* 0x00790000beac783b */ /* 0x000fe20000000200 */
[C---:B------:R-:W-:Y:S07]  /*129d0*/  HMMA.16816.F32.BF16 R24, R32.reuse, R26, RZ ;  /* 0x0000001a2018723c */ /* 0x040fee00000418ff */
[----:B------:R-:W-:Y:S01]  /*129e0*/  LDSM.16.M88.4 R176, [R194+0xc100] ;  /* 0x00c10000c2b0783b */ /* 0x000fe20000000200 */
[C---:B------:R-:W-:Y:S07]  /*129f0*/  HMMA.16816.F32.BF16 R28, R32.reuse, R136, RZ ;  /* 0x00000088201c723c */ /* 0x040fee00000418ff */
[----:B------:R-:W-:Y:S01]  /*12a00*/  LDSM.16.M88.4 R180, [R189] ;  /* 0x00000000bdb4783b */ /* 0x000fe20000000200 */
[----:B------:R-:W-:Y:S07]  /*12a10*/  HMMA.16816.F32.BF16 R32, R32, R138, RZ ;  /* 0x0000008a2020723c */ /* 0x000fee00000418ff */
[----:B------:R-:W1:Y:S01]  /*12a20*/  LDSM.16.M88.4 R136, [R190+0x6900] ;  /* 0x00690000be88783b */ /* 0x000e620000000200 */
        /* <DEDUP_REMOVED lines=11> */
[----:B------:R-:W2:Y:S07]  /*12ae0*/  LDSM.16.M88.4 R140, [R189+0x800] ;  /* 0x00080000bd8c783b */ /* 0x000eae0000000200 */
        /* <DEDUP_REMOVED lines=94> */
[C---:B--2---:R-:W-:Y:S08]  /*130d0*/  HMMA.16816.F32.BF16 R12, R176.reuse, R140, R12 ;  /* 0x0000008cb00c723c */ /* 0x044ff0000004180c */
[C---:B------:R-:W-:Y:S08]  /*130e0*/  HMMA.16816.F32.BF16 R16, R176.reuse, R142, R16 ;  /* 0x0000008eb010723c */ /* 0x040ff00000041810 */
[C---:B------:R-:W-:Y:S08]  /*130f0*/  HMMA.16816.F32.BF16 R20, R176.reuse, R144, R20 ;  /* 0x00000090b014723c */ /* 0x040ff00000041814 */
[C---:B------:R-:W-:Y:S08]  /*13100*/  HMMA.16816.F32.BF16 R24, R176.reuse, R146, R24 ;  /* 0x00000092b018723c */ /* 0x040ff00000041818 */
[C---:B------:R-:W-:Y:S08]  /*13110*/  HMMA.16816.F32.BF16 R28, R176.reuse, R148, R28 ;  /* 0x00000094b01c723c */ /* 0x040ff0000004181c */
[----:B------:R-:W-:Y:S08]  /*13120*/  HMMA.16816.F32.BF16 R32, R176, R150, R32 ;  /* 0x00000096b020723c */ /* 0x000ff00000041820 */
[C---:B---3--:R-:W-:Y:S08]  /*13130*/  HMMA.16816.F32.BF16 R4, R160.reuse, R164, R4 ;  /* 0x000000a4a004723c */ /* 0x048ff00000041804 */
        /* <DEDUP_REMOVED lines=57> */
[----:B------:R2:W2:Y:S08]  /*134d0*/  MUFU.TANH R100, R21 ;  /* 0x0000001500647308 */ /* 0x0004b00000002400 */
[----:B-1----:R-:W-:Y:S02]  /*134e0*/  FMUL.FTZ R18, R28, c[0x0][0x320] ;  /* 0x0000c8001c127a20 */ /* 0x002fe40000410000 */
[----:B------:R1:W1:Y:S01]  /*134f0*/  MUFU.TANH R136, R22 ;  /* 0x0000001600887308 */ /* 0x0002620000002400 */
[----:B------:R-:W-:Y:S02]  /*13500*/  FMUL.FTZ R16, R29, c[0x0][0x320] ;  /* 0x0000c8001d107a20 */ /* 0x000fe40000410000 */
[----:B------:R-:W-:Y:S02]  /*13510*/  FMUL.FTZ R19, R31, c[0x0][0x320] ;  /* 0x0000c8001f137a20 */ /* 0x000fe40000410000 */
[----:B-----5:R-:W-:Y:S02]  /*13520*/  FMUL.FTZ R20, R30, c[0x0][0x320] ;  /* 0x0000c8001e147a20 */ /* 0x020fe40000410000 */
[----:B------:R-:W-:Y:S02]  /*13530*/  FMUL.FTZ R15, R32, c[0x0][0x320] ;  /* 0x0000c800200f7a20 */ /* 0x000fe40000410000 */
[----:B------:R-:W-:Y:S01]  /*13540*/  FMUL.FTZ R14, R33, c[0x0][0x320] ;  /* 0x0000c800210e7a20 */ /* 0x000fe20000410000 */
[----:B------:R3:W3:Y:S01]  /*13550*/  MUFU.TANH R140, R12 ;  /* 0x0000000c008c7308 */ /* 0x0006e20000002400 */
[----:B------:R-:W-:Y:S02]  /*13560*/  FMUL.FTZ R17, R34, c[0x0][0x320] ;  /* 0x0000c80022117a20 */ /* 0x000fe40000410000 */
[----:B------:R-:W-:Y:S02]  /*13570*/  FMUL.FTZ R35, R35, c[0x0][0x320] ;  /* 0x0000c80023237a20 */ /* 0x000fe40000410000 */
[----:B--2---:R-:W-:Y:S05]  /*13580*/  FMUL.FTZ R21, R25, c[0x0][0x320] ;  /* 0x0000c80019157a20 */ /* 0x004fea0000410000 */
[----:B------:R2:W2:Y:S01]  /*13590*/  MUFU.TANH R141, R13 ;  /* 0x0000000d008d7308 */ /* 0x0004a20000002400 */
[----:B-1----:R-:W-:Y:S09]  /*135a0*/  FMUL.FTZ R22, R24, c[0x0][0x320] ;  /* 0x0000c80018167a20 */ /* 0x002ff20000410000 */
        /* <DEDUP_REMOVED lines=44> */
.L_x_506:
[----:B------:R-:W-:-:S05]  /*13870*/  BRA.DIV ~URZ, `(.L_x_439) ;  /* 0x00006a727f007947 */ /* 0x000fca000b800000 */
[----:B------:R-:W4:Y:S02]  /*13880*/  SHFL.IDX PT, R0, R10, RZ, 0x181f ;  /* 0x00181fff0a007589 */ /* 0x000f2400000e0000 */
        /* <DEDUP_REMOVED lines=8> */
[----:B------:R3:W4:Y:S03]  /*13910*/  SHFL.IDX PT, R0, R10, 0x1, 0x181f ;  /* 0x00381f000a007f89 */ /* 0x00072600000e0000 */
[----:B------:R-:W-:Y:S01]  /*13920*/  IMAD.X R7, R4, 0x1, R200, P0 ;  /* 0x0000000104077824 */ /* 0x000fe200000e06c8 */
[----:B------:R3:W-:Y:S04]  /*13930*/  LDGSTS.E.BYPASS.LTC128B.128 [R203+0x8100], [R8.64], !P3 ;  /* 0x0810000008cb7fae */ /* 0x0007e8000d901d46 */
[----:B------:R3:W2:Y:S04]  /*13940*/  SHFL.IDX PT, R4, R5, 0x1, 0x181f ;  /* 0x00381f0005047f89 */ /* 0x0006a800000e0000 */
[----:B------:R3:W-:Y:S02]  /*13950*/  LDGSTS.E.BYPASS.LTC128B.128 [R203+0xa100], [R6.64], !P5 ;  /* 0x0a10000006cb7fae */ /* 0x0007e4000e901d46 */
.L_x_507:
[----:B---34-:R-:W-:Y:S05]  /*13960*/  IADD3 R8, P0, R0, R206, RZ ;  /* 0x000000ce00087210 */ /* 0x018fea0007f1e0ff */
[----:B--2---:R-:W-:Y:S01]  /*13970*/  IMAD.X R9, R4, 0x1, R197, P0 ;  /* 0x0000000104097824 */ /* 0x004fe200000e06c5 */
[----:B------:R-:W-:Y:S04]  /*13980*/  IADD3 R6, P0, R0, R196, RZ ;  /* 0x000000c400067210 */ /* 0x000fe80007f1e0ff */
[----:B------:R-:W-:Y:S01]  /*13990*/  @!PT LDS RZ, [RZ] ;  /* 0x00000000fffff984 */ /* 0x000fe20000000800 */
[----:B------:R-:W-:Y:S01]  /*139a0*/  @!PT LDS RZ, [RZ] ;  /* 0x00000000fffff984 */ /* 0x000fe20000000800 */
[----:B------:R-:W-:Y:S01]  /*139b0*/  @!PT LDS RZ, [RZ] ;  /* 0x00000000fffff984 */ /* 0x000fe20000000800 */
[----:B------:R2:W-:Y:S01]  /*139c0*/  LDGSTS.E.BYPASS.LTC128B.128 [R203+0x7100], [R8.64], !P2 ;  /* 0x0710000008cb7fae */ /* 0x0005e2000d101d46 */
[----:B------:R-:W-:Y:S01]  /*139d0*/  IMAD.X R7, R4, 0x1, R199, P0 ;  /* 0x0000000104077824 */ /* 0x000fe200000e06c7 */
[----:B------:R-:W-:Y:S04]  /*139e0*/  IADD3 R2, P0, R0, R198, RZ ;  /* 0x000000c600027210 */ /* 0x000fe80007f1e0ff */
[----:B------:R2:W-:Y:S01]  /*139f0*/  LDGSTS.E.BYPASS.LTC128B.128 [R203+0x9100], [R6.64], !P3 ;  /* 0x0910000006cb7fae */ /* 0x0005e2000d901d46 */
[----:B------:R-:W-:Y:S05]  /*13a00*/  IMAD.X R3, R4, 0x1, R200, P0 ;  /* 0x0000000104037824 */ /* 0x000fea00000e06c8 */
[----:B------:R2:W-:Y:S03]  /*13a10*/  LDGSTS.E.BYPASS.LTC128B.128 [R203+0xb100], [R2.64], !P5 ;  /* 0x0b10000002cb7fae */ /* 0x0005e6000e901d46 */
.L_x_437:
[----:B--234-:R-:W-:Y:S05]  /*13a20*/  BSYNC B0 ;  /* 0x0000000000007941 */ /* 0x01cfea0003800000 */
.L_x_436:
[----:B------:R-:W-:Y:S01]  /*13a30*/  ISETP.NE.AND P0, PT, R230, c[0x0][0x2c4], PT ;  /* 0x0000b100e6007a0c */ /* 0x000fe20003f05270 */
[----:B------:R-:W2:Y:S01]  /*13a40*/  LDL R4, [R1+0x4] ;  /* 0x0000040001047983 */ /* 0x000ea20000100800 */
[----:B------:R-:W-:Y:S01]  /*13a50*/  LOP3.LUT R3, RZ, c[0x0][0x324], RZ, 0x33, !PT ;  /* 0x0000c900ff037a12 */ /* 0x000fe200078e33ff */
[----:B------:R-:W-:Y:S03]  /*13a60*/  IMAD.SHL.U32 R5, R201, 0x40, RZ ;  /* 0x00000040c9057824 */ /* 0x000fe600078e00ff */
[----:B------:R-:W0:Y:S02]  /*13a70*/  LDGDEPBAR ;  /* 0x00000000000079af */ /* 0x000e240000000000 */
        /* <DEDUP_REMOVED lines=10> */
.L_x_508:
        /* <DEDUP_REMOVED lines=16> */
.L_x_443:
[----:B------:R-:W-:Y:S04]  /*13c20*/  MOV R8, 0x1 ;  /* 0x0000000100087802 */ /* 0x000fe80000000f00 */
[----:B------:R-:W-:Y:S11]  /*13c30*/  ISETP.NE.AND P0, PT, R8, c[0x0][0x32c], PT ;  /* 0x0000cb0008007a0c */ /* 0x000ff60003f05270 */
[----:B------:R-:W-:Y:S02]  /*13c40*/  @!UPT UIADD3 URZ, URZ, URZ, URZ ;  /* 0x0000003f3f3ff290 */ /* 0x000fe4000fffe03f */
[----:B------:R-:W-:Y:S05]  /*13c50*/  @P0 IMAD.HI.U32 R8, R3, c[0x0][0x330], RZ ;  /* 0x0000cc0003080a27 */ /* 0x000fea00078e00ff */
[----:B------:R-:W-:Y:S02]  /*13c60*/  @P0 SHF.R.U32.HI R3, RZ, c[0x0][0x334], R8 ;  /* 0x0000cd00ff030a19 */ /* 0x000fe40000011608 */
.L_x_444:
[----:B------:R-:W-:Y:S05]  /*13c70*/  BSYNC B0 ;  /* 0x0000000000007941 */ /* 0x000fea0003800000 */
.L_x_442:
[----:B------:R-:W-:Y:S04]  /*13c80*/  IMAD R3, R3, c[0x0][0x32c], -R5 ;  /* 0x0000cb0003037a24 */ /* 0x000fe800078e0a05 */
[----:B------:R-:W-:Y:S05]  /*13c90*/  IMAD.IADD R3, R3, 0x1, -R222 ;  /* 0x0000000103037824 */ /* 0x000fea00078e0ade */
[----:B------:R-:W-:Y:S02]  /*13ca0*/  IADD3 R8, R3, c[0x0][0x32c], RZ ;  /* 0x0000cb0003087a10 */ /* 0x000fe40007ffe0ff */
[----:B------:R-:W-:Y:S02]  /*13cb0*/  IMNMX R0, R0, R3, !PT ;  /* 0x0000000300007217 */ /* 0x000fe40007800200 */
[----:B------:R-:W-:Y:S02]  /*13cc0*/  IMNMX R2, R2, R8, PT ;  /* 0x0000000802027217 */ /* 0x000fe40003800200 */
.L_x_441:
        /* <DEDUP_REMOVED lines=51> */
.L_x_509:
        /* <DEDUP_REMOVED lines=16> */
.L_x_448:
[----:B-12---:R-:W-:Y:S04]  /*14100*/  MOV R4, 0x1 ;  /* 0x0000000100047802 */ /* 0x006fe80000000f00 */
[----:B------:R-:W-:Y:S11]  /*14110*/  ISETP.NE.AND P0, PT, R4, c[0x0][0x32c], PT ;  /* 0x0000cb0004007a0c */ /* 0x000ff60003f05270 */
[----:B------:R-:W-:Y:S02]  /*14120*/  @!UPT UIADD3 URZ, URZ, URZ, URZ ;  /* 0x0000003f3f3ff290 */ /* 0x000fe4000fffe03f */
[----:B------:R-:W-:Y:S05]  /*14130*/  @P0 IMAD.HI.U32 R4, R3, c[0x0][0x330], RZ ;  /* 0x0000cc0003040a27 */ /* 0x000fea00078e00ff */
[----:B------:R-:W-:Y:S02]  /*14140*/  @P0 SHF.R.U32.HI R3, RZ, c[0x0][0x334], R4 ;  /* 0x0000cd00ff030a19 */ /* 0x000fe40000011604 */
.L_x_449:
[----:B------:R-:W-:Y:S05]  /*14150*/  BSYNC B0 ;  /* 0x0000000000007941 */ /* 0x000fea0003800000 */
.L_x_447:
[----:B------:R-:W-:Y:S04]  /*14160*/  IMAD R5, R3, c[0x0][0x32c], -R5 ;  /* 0x0000cb0003057a24 */ /* 0x000fe800078e0a05 */
[----:B------:R-:W-:Y:S05]  /*14170*/  IMAD.IADD R5, R5, 0x1, -R222 ;  /* 0x0000000105057824 */ /* 0x000fea00078e0ade */
[----:B------:R-:W-:Y:S02]  /*14180*/  IADD3 R3, R5, c[0x0][0x32c], RZ ;  /* 0x0000cb0005037a10 */ /* 0x000fe40007ffe0ff */
[----:B------:R-:W-:Y:S02]  /*14190*/  IMNMX R0, R0, R5, !PT ;  /* 0x0000000500007217 */ /* 0x000fe40007800200 */
[----:B------:R-:W-:Y:S02]  /*141a0*/  IMNMX R2, R2, R3, PT ;  /* 0x0000000302027217 */ /* 0x000fe40003800200 */
.L_x_446:
        /* <DEDUP_REMOVED lines=82> */
.L_x_510:
[----:B--2---:R-:W-:Y:S01]  /*146d0*/  FMNMX.FTZ R102, R4, R0, !PT ;  /* 0x0000000004667209 */ /* 0x004fe20007810000 */
[----:B------:R-:W-:-:S05]  /*146e0*/  BRA.DIV ~URZ, `(.L_x_451) ;  /* 0x00005f527f007947 */ /* 0x000fca000b800000 */
[----:B-1----:R-:W-:Y:S04]  /*146f0*/  SHFL.BFLY PT, R4, R5, 0x2, 0x1f ;  /* 0x0c401f0005047f89 */ /* 0x002fe800000e0000 */
[----:B------:R-:W1:Y:S02]  /*14700*/  SHFL.BFLY PT, R2, R102, 0x1, 0x1f ;  /* 0x0c201f0066027f89 */ /* 0x000e6400000e0000 */
[----:B-1----:R-:W-:Y:S02]  /*14710*/  FMNMX.FTZ R102, R102, R2, !PT ;  /* 0x0000000266667209 */ /* 0x002fe40007810000 */
[----:B------:R-:W-:Y:S05]  /*14720*/  FMNMX.FTZ R4, R5, R4, !PT ;  /* 0x0000000405047209 */ /* 0x000fea0007810000 */
[----:B------:R1:W2:Y:S02]  /*14730*/  SHFL.BFLY PT, R0, R4, 0x1, 0x1f ;  /* 0x0c201f0004007f89 */ /* 0x0002a400000e0000 */
.L_x_511:
[C---:B------:R-:W-:Y:S01]  /*14740*/  FSETP.NEU.FTZ.AND P0, PT, R102.reuse, -INF , PT ;  /* 0xff8000006600780b */ /* 0x040fe20003f1d000 */
[----:B------:R-:W-:Y:S01]  /*14750*/  FMUL.FTZ R100, R102, c[0x0][0x2d0] ;  /* 0x0000b40066647a20 */ /* 0x000fe20000410000 */
        /* <DEDUP_REMOVED lines=14> */
[----:B------:R-:W-:Y:S02]  /*14840*/  FFMA.FTZ R101, R140, c[0x0][0x2d0], -R100 ;  /* 0x0000b4008c657a23 */ /* 0x000fe40000010864 */
[--C-:B------:R-:W-:Y:S02]  /*14850*/  FFMA.FTZ R6, R6, c[0x0][0x2d0], -R144.reuse ;  /* 0x0000b40006067a23 */ /* 0x100fe40000010890 */
[--C-:B------:R-:W-:Y:S02]  /*14860*/  FFMA.FTZ R8, R8, c[0x0][0x2d0], -R144.reuse ;  /* 0x0000b40008087a23 */ /* 0x100fe40000010890 */
[--C-:B------:R-:W-:Y:S02]  /*14870*/  FFMA.FTZ R7, R7, c[0x0][0x2d0], -R144.reuse ;  /* 0x0000b40007077a23 */ /* 0x100fe40000010890 */
[----:B------:R-:W-:Y:S01]  /*14880*/  FFMA.FTZ R9, R9, c[0x0][0x2d0], -R144 ;  /* 0x0000b40009097a23 */ /* 0x000fe20000010890 */
[----:B------:R1:W-:Y:S01]  /*14890*/  MUFU.EX2 R2, R0 ;  /* 0x0000000000027308 */ /* 0x0003e20000000800 */
[--C-:B------:R-:W-:Y:S02]  /*148a0*/  FFMA.FTZ R10, R10, c[0x0][0x2d0], -R100.reuse ;  /* 0x0000b4000a0a7a23 */ /* 0x100fe40000010864 */
[--C-:B------:R-:W-:Y:S07]  /*148b0*/  FFMA.FTZ R11, R11, c[0x0][0x2d0], -R100.reuse ;  /* 0x0000b4000b0b7a23 */ /* 0x100fee0000010864 */
[----:B------:R2:W-:Y:S10]  /*148c0*/  MUFU.EX2 R200, R13 ;  /* 0x0000000d00c87308 */ /* 0x0005f40000000800 */
[----:B------:R3:W-:Y:S01]  /*148d0*/  MUFU.EX2 R182, R101 ;  /* 0x0000006500b67308 */ /* 0x0007e20000000800 */
[----:B-1----:R-:W-:Y:S02]  /*148e0*/  FSEL R0, R3, RZ, P0 ;  /* 0x000000ff03007208 */ /* 0x002fe40000000000 */
[----:B------:R-:W-:Y:S03]  /*148f0*/  ISETP.GT.AND P0, PT, R201, R225, PT ;  /* 0x000000e1c900720c */ /* 0x000fe60003f04270 */
[----:B------:R-:W-:Y:S04]  /*14900*/  FADD.FTZ R0, -R0, R103 ;  /* 0x0000006700007221 */ /* 0x000fe80000010100 */
[----:B------:R-:W1:Y:S01]  /*14910*/  MUFU.EX2 R199, R10 ;  /* 0x0000000a00c77308 */ /* 0x000e620000000800 */
[----:B------:R-:W-:Y:S01]  /*14920*/  FMUL.FTZ R0, R0, c[0x0][0x2d0] ;  /* 0x0000b40000007a20 */ /* 0x000fe20000410000 */
[----:B--2---:R-:W2:Y:S08]  /*14930*/  LDSM.16.MT88.4 R12, [R185+0x100] ;  /* 0x00010000b90c783b */ /* 0x004eb00000004200 */
[----:B------:R-:W4:Y:S01]  /*14940*/  MUFU.EX2 R206, R11 ;  /* 0x0000000b00ce7308 */ /* 0x000f220000000800 */
[--C-:B---3--:R-:W-:Y:S09]  /*14950*/  FFMA.FTZ R101, R141, c[0x0][0x2d0], -R100.reuse ;  /* 0x0000b4008d657a23 */ /* 0x108ff20000010864 */
[----:B------:R-:W-:Y:S10]  /*14960*/  MUFU.EX2 R198, R6 ;  /* 0x0000000600c67308 */ /* 0x000ff40000000800 */
[----:B------:R-:W3:Y:S10]  /*14970*/  MUFU.EX2 R197, R8 ;  /* 0x0000000800c57308 */ /* 0x000ef40000000800 */
[----:B------:R-:W-:Y:S10]  /*14980*/  MUFU.EX2 R196, R7 ;  /* 0x0000000700c47308 */ /* 0x000ff40000000800 */
[----:B------:R-:W-:Y:S10]  /*14990*/  MUFU.EX2 R183, R9 ;  /* 0x0000000900b77308 */ /* 0x000ff40000000800 */
[----:B------:R-:W5:Y:S10]  /*149a0*/  MUFU.EX2 R0, R0 ;  /* 0x0000000000007308 */ /* 0x000f740000000800 */
[----:B------:R1:W1:Y:S02]  /*149b0*/  MUFU.EX2 R181, R101 ;  /* 0x0000006500b57308 */ /* 0x0002640000000800 */
[--C-:B-1----:R-:W-:Y:S01]  /*149c0*/  FFMA.FTZ R101, R143, c[0x0][0x2d0], -R100.reuse ;  /* 0x0000b4008f657a23 */ /* 0x102fe20000010864 */
[----:B------:R-:W-:Y:S01]  /*149d0*/  F2FP.BF16.PACK_AB R136, R207, R199 ;  /* 0x000000c7cf88723e */ /* 0x000fe200000010ff */
[----:B------:R-:W-:Y:S01]  /*149e0*/  FMUL.FTZ R4, R2, R104 ;  /* 0x0000006802047220 */ /* 0x000fe20000410000 */
[----:B----4-:R-:W-:Y:S01]  /*149f0*/  F2FP.BF16.PACK_AB R138, R200, R206 ;  /* 0x000000cec88a723e */ /* 0x010fe200000010ff */
[----:B------:R-:W-:Y:S01]  /*14a00*/  FMUL.FTZ R5, R2, R105 ;  /* 0x0000006902057220 */ /* 0x000fe20000410000 */
[----:B---3--:R-:W-:Y:S01]  /*14a10*/  F2FP.BF16.PACK_AB R137, R197, R198 ;  /* 0x000000c6c589723e */ /* 0x008fe200000010ff */
[C---:B-----5:R-:W-:Y:S01]  /*14a20*/  FMUL.FTZ R6, R0.reuse, R106 ;  /* 0x0000006a00067220 */ /* 0x060fe20000410000 */
        /* <DEDUP_REMOVED lines=22> */
[----:B-1----:R-:W-:Y:S02]  /*14b90*/  FFMA.FTZ R101, R146, c[0x0][0x2d0], -R100 ;  /* 0x0000b40092657a23 */ /* 0x002fe40000010864 */
        /* <DEDUP_REMOVED lines=47> */
[C---:B------:R-:W-:Y:S02]  /*14e90*/  FMUL.FTZ R48, R2.reuse, R48 ;  /* 0x0000003002307220 */ /* 0x040fe40000410000 */
        /* <DEDUP_REMOVED lines=17> */
[----:B-1----:R-:W-:Y:S02]  /*14fb0*/  FFMA.FTZ R101, R148, c[0x0][0x2d0], -R144 ;  /* 0x0000b40094657a23 */ /* 0x002fe40000010890 */
[C---:B------:R-:W-:Y:S02]  /*14fc0*/  FMUL.FTZ R60, R2.reuse, R60 ;  /* 0x0000003c023c7220 */ /* 0x040fe40000410000 */
[----:B------:R1:W3:Y:S01]  /*14fd0*/  MUFU.EX2 R175, R101 ;  /* 0x0000006500af7308 */ /* 0x0002e20000000800 */
[C---:B------:R-:W-:Y:S01]  /*14fe0*/  HMMA.16816.F32.BF16 R56, R136.reuse, R106, R56 ;  /* 0x0000006a8838723c */ /* 0x040fe20000041838 */
[----:B------:R-:W2:Y:S02]  /*14ff0*/  LDSM.16.MT88.4 R104, [R186+0x4100] ;  /* 0x00410000ba68783b */ /* 0x000ea40000004200 */
[----:B------:R-:W-:Y:S02]  /*15000*/  FMUL.FTZ R61, R2, R61 ;  /* 0x0000003d023d7220 */ /* 0x000fe40000410000 */
[C---:B------:R-:W-:Y:S02]  /*15010*/  FMUL.FTZ R62, R0.reuse, R62 ;  /* 0x0000003e003e7220 */ /* 0x040fe40000410000 */
[----:B------:R-:W-:Y:S02]  /*15020*/  FMUL.FTZ R63, R0, R63 ;  /* 0x0000003f003f7220 */ /* 0x000fe40000410000 */
[C---:B------:R-:W-:Y:S03]  /*15030*/  FMUL.FTZ R64, R2.reuse, R64 ;  /* 0x0000004002407220 */ /* 0x040fe60000410000 */
[----:B------:R-:W-:Y:S02]  /*15040*/  FMUL.FTZ R65, R2, R65 ;  /* 0x0000004102417220 */ /* 0x000fe40000410000 */
[C---:B-----5:R-:W-:Y:S03]  /*15050*/  HMMA.16816.F32.BF16 R60, R136.reuse, R108, R60 ;  /* 0x0000006c883c723c */ /* 0x060fe6000004183c */
[C---:B------:R-:W-:Y:S02]  /*15060*/  FMUL.FTZ R66, R0.reuse, R66 ;  /* 0x0000004200427220 */ /* 0x040fe40000410000 */
[----:B------:R-:W-:Y:S02]  /*15070*/  FMUL.FTZ R67, R0, R67 ;  /* 0x0000004300437220 */ /* 0x000fe40000410000 */
[C---:B------:R-:W-:Y:S02]  /*15080*/  FMUL.FTZ R68, R2.reuse, R68 ;  /* 0x0000004402447220 */ /* 0x040fe40000410000 */
[--C-:B-1----:R-:W-:Y:S03]  /*15090*/  FFMA.FTZ R101, R153, c[0x0][0x2d0], -R100.reuse ;  /* 0x0000b40099657a23 */ /* 0x102fe60000010864 */
[C---:B------:R-:W-:Y:S01]  /*150a0*/  HMMA.16816.F32.BF16 R64, R136.reuse, R110, R64 ;  /* 0x0000006e8840723c */ /* 0x040fe20000041840 */
[----:B------:R-:W1:Y:S01]  /*150b0*/  LDSM.16.MT88.4 R108, [R188+0x4100] ;  /* 0x00410000bc6c783b */ /* 0x000e620000004200 */
[----:B------:R5:W-:Y:S01]  /*150c0*/  MUFU.EX2 R174, R101 ;  /* 0x0000006500ae7308 */ /* 0x000be20000000800 */
[----:B------:R-:W-:Y:S02]  /*150d0*/  FMUL.FTZ R69, R2, R69 ;  /* 0x0000004502457220 */ /* 0x000fe40000410000 */
[C---:B------:R-:W-:Y:S02]  /*150e0*/  FMUL.FTZ R70, R0.reuse, R70 ;  /* 0x0000004600467220 */ /* 0x040fe40000410000 */
[----:B------:R-:W-:Y:S02]  /*150f0*/  FMUL.FTZ R71, R0, R71 ;  /* 0x0000004700477220 */ /* 0x000fe40000410000 */
[C---:B------:R-:W-:Y:S03]  /*15100*/  FMUL.FTZ R72, R2.reuse, R72 ;  /* 0x0000004802487220 */ /* 0x040fe60000410000 */
[----:B------:R-:W-:Y:S02]  /*15110*/  FMUL.FTZ R73, R2, R73 ;  /* 0x0000004902497220 */ /* 0x000fe40000410000 */
        /* <DEDUP_REMOVED lines=23> */
[C---:B------:R-:W-:Y:S01]  /*15290*/  FMUL.FTZ R88, R2.reuse, R88 ;  /* 0x0000005802587220 */ /* 0x040fe20000410000 */
        /* <DEDUP_REMOVED lines=19> */
[----:B-1----:R-:W-:Y:S04]  /*153d0*/  FFMA.FTZ R101, R156, c[0x0][0x2d0], -R100 ;  /* 0x0000b4009c657a23 */ /* 0x002fe80000010864 */
[----:B------:R1:W3:Y:S01]  /*153e0*/  MUFU.EX2 R171, R101 ;  /* 0x0000006500ab7308 */ /* 0x0002e20000000800 */
[----:B------:R-:W-:Y:S01]  /*153f0*/  HMMA.16816.F32.BF16 R96, R136, R114, R96 ;  /* 0x000000728860723c */ /* 0x000fe20000041860 */
[----:B------:R-:W4:Y:S07]  /*15400*/  LDSM.16.MT88.4 R112, [R187+0x2900] ;  /* 0x00290000bb70783b */ /* 0x000f2e0000004200 */
[C---:B------:R-:W-:Y:S01]  /*15410*/  HMMA.16816.F32.BF16 R4, R104.reuse, R116, R4 ;  /* 0x000000746804723c */ /* 0x040fe20000041804 */
[----:B------:R-:W-:Y:S07]  /*15420*/  LDSM.16.MT88.4 R136, [R188+0x3100] ;  /* 0x00310000bc88783b */ /* 0x000fee0000004200 */
[C---:B------:R-:W-:Y:S01]  /*15430*/  HMMA.16816.F32.BF16 R8, R104.reuse, R118, R8 ;  /* 0x000000766808723c */ /* 0x040fe20000041808 */
[----:B------:R-:W-:Y:S03]  /*15440*/  LDSM.16.MT88.4 R116, [R186+0x4900] ;  /* 0x00490000ba74783b */ /* 0x000fe60000004200 */
[--C-:B-1----:R-:W-:Y:S04]  /*15450*/  FFMA.FTZ R101, R149, c[0x0][0x2d0], -R144.reuse ;  /* 0x0000b40095657a23 */ /* 0x102fe80000010890 */
[C---:B------:R-:W-:Y:S01]  /*15460*/  HMMA.16816.F32.BF16 R12, R104.reuse, R120, R12 ;  /* 0x00000078680c723c */ /* 0x040fe2000004180c */
[----:B------:R1:W-:Y:S07]  /*15470*/  MUFU.EX2 R170, R101 ;  /* 0x0000006500aa7308 */ /* 0x0003ee0000000800 */
        /* <DEDUP_REMOVED lines=15> */
[----:B------:R-:W-:Y:S01]  /*15570*/  LDSM.16.MT88.4 R148, [R188+0x3900] ;  /* 0x00390000bc94783b */ /* 0x000fe20000004200 */
[----:B------:R1:W-:Y:S06]  /*15580*/  MUFU.EX2 R168, R101 ;  /* 0x0000006500a87308 */ /* 0x0003ec0000000800 */
[C---:B------:R-:W-:Y:S01]  /*15590*/  HMMA.16816.F32.BF16 R48, R104.reuse, R134, R48 ;  /* 0x000000866830723c */ /* 0x040fe20000041830 */
[----:B------:R-:W-:Y:S07]  /*155a0*/  LDSM.16.MT88.4 R132, [R186+0x3100] ;  /* 0x00310000ba84783b */ /* 0x000fee0000004200 */
[C---:B------:R-:W-:Y:S08]  /*155b0*/  HMMA.16816.F32.BF16 R52, R104.reuse, R140, R52 ;  /* 0x0000008c6834723c */ /* 0x040ff00000041834 */
[C---:B------:R-:W-:Y:S01]  /*155c0*/  HMMA.16816.F32.BF16 R56, R104.reuse, R142, R56 ;  /* 0x0000008e6838723c */ /* 0x040fe20000041838 */
[----:B------:R-:W-:Y:S03]  /*155d0*/  LDSM.16.MT88.4 R140, [R185+0x3900] ;  /* 0x00390000b98c783b */ /* 0x000fe60000004200 */
[----:B-1----:R-:W-:Y:S04]  /*155e0*/  FFMA.FTZ R101, R152, c[0x0][0x2d0], -R144 ;  /* 0x0000b40098657a23 */ /* 0x002fe80000010890 */
        /* <DEDUP_REMOVED lines=28> */
[----:B------:R-:W-:Y:S07]  /*157b0*/  MUFU.EX2 R163, R101 ;  /* 0x0000006500a37308 */ /* 0x000fee0000000800 */
[C---:B------:R-:W-:Y:S01]  /*157c0*/  HMMA.16816.F32.BF16 R8, R104.reuse, R110, R8 ;  /* 0x0000006e6808723c */ /* 0x040fe20000041808 */
[----:B------:R-:W1:Y:S02]  /*157d0*/  LDSM.16.MT88.4 R108, [R187+0x3100] ;  /* 0x00310000bb6c783b */ /* 0x000e640000004200 */
[----:B------:R2:W-:Y:S05]  /*157e0*/  MUFU.EX2 R162, R100 ;  /* 0x0000006400a27308 */ /* 0x0005ea0000000800 */
[C---:B------:R-:W-:Y:S08]  /*157f0*/  HMMA.16816.F32.BF16 R12, R104.reuse, R124, R12 ;  /* 0x0000007c680c723c */ /* 0x040ff0000004180c */
[C---:B------:R-:W-:Y:S01]  /*15800*/  HMMA.16816.F32.BF16 R16, R104.reuse, R126, R16 ;  /* 0x0000007e6810723c */ /* 0x040fe20000041810 */
[----:B------:R-:W-:Y:S07]  /*15810*/  LDSM.16.MT88.4 R124, [R188+0x1900] ;  /* 0x00190000bc7c783b */ /* 0x000fee0000004200 */
[C---:B------:R-:W-:Y:S04]  /*15820*/  HMMA.16816.F32.BF16 R20, R104.reuse, R116, R20 ;  /* 0x000000746814723c */ /* 0x040fe80000041814 */
[--C-:B--2---:R-:W-:Y:S04]  /*15830*/  FFMA.FTZ R100, R158, c[0x0][0x2d0], -R144.reuse ;  /* 0x0000b4009e647a23 */ /* 0x104fe80000010890 */
[C---:B------:R-:W-:Y:S01]  /*15840*/  HMMA.16816.F32.BF16 R24, R104.reuse, R118, R24 ;  /* 0x000000766818723c */ /* 0x040fe20000041818 */
[----:B------:R-:W2:Y:S01]  /*15850*/  LDSM.16.MT88.4 R116, [R186+0x5100] ;  /* 0x00510000ba74783b */ /* 0x000ea20000004200 */
[----:B------:R4:W-:Y:S06]  /*15860*/  MUFU.EX2 R161, R100 ;  /* 0x0000006400a17308 */ /* 0x0009ec0000000800 */
[C---:B------:R-:W-:Y:S08]  /*15870*/  HMMA.16816.F32.BF16 R28, R104.reuse, R128, R28 ;  /* 0x00000080681c723c */ /* 0x040ff0000004181c */
[C---:B------:R-:W-:Y:S08]  /*15880*/  HMMA.16816.F32.BF16 R32, R104.reuse, R130, R32 ;  /* 0x000000826820723c */ /* 0x040ff00000041820 */
[C---:B------:R-:W-:Y:S04]  /*15890*/  HMMA.16816.F32.BF16 R36, R104.reuse, R120, R36 ;  /* 0x000000786824723c */ /* 0x040fe80000041824 */
[--C-:B----4-:R-:W-:Y:S04]  /*158a0*/  FFMA.FTZ R100, R159, c[0x0][0x2d0], -R144.reuse ;  /* 0x0000b4009f647a23 */ /* 0x110fe80000010890 */
[C---:B------:R-:W-:Y:S01]  /*158b0*/  HMMA.16816.F32.BF16 R40, R104.reuse, R122, R40 ;  /* 0x0000007a6828723c */ /* 0x040fe20000041828 */
[----:B------:R-:W4:Y:S01]  /*158c0*/  LDSM.16.MT88.4 R120, [R188+0x5100] ;  /* 0x00510000bc78783b */ /* 0x000f220000004200 */
[----:B------:R5:W1:Y:S06]  /*158d0*/  MUFU.EX2 R103, R100 ;  /* 0x0000006400677308 */ /* 0x000a6c0000000800 */
[C---:B------:R-:W-:Y:S08]  /*158e0*/  HMMA.16816.F32.BF16 R44, R104.reuse, R132, R44 ;  /* 0x00000084682c723c */ /* 0x040ff0000004182c */
[C---:B------:R-:W-:Y:S01]  /*158f0*/  HMMA.16816.F32.BF16 R48, R104.reuse, R134, R48 ;  /* 0x000000866830723c */ /* 0x040fe20000041830 */
[----:B------:R-:W-:Y:S07]  /*15900*/  LDSM.16.MT88.4 R132, [R187+0x1900] ;  /* 0x00190000bb84783b */ /* 0x000fee0000004200 */
[C---:B------:R-:W-:Y:S04]  /*15910*/  HMMA.16816.F32.BF16 R52, R104.reuse, R136, R52 ;  /* 0x000000886834723c */ /* 0x040fe80000041834 */
[--C-:B-----5:R-:W-:Y:S03]  /*15920*/  FFMA.FTZ R100, R160, c[0x0][0x2d0], -R144.reuse ;  /* 0x0000b400a0647a23 */ /* 0x120fe60000010890 */
[----:B---3--:R-:W-:Y:S01]  /*15930*/  F2FP.BF16.PACK_AB R136, R165, R166 ;  /* 0x000000a6a588723e */ /* 0x008fe200000010ff */
[C---:B------:R-:W-:Y:S01]  /*15940*/  HMMA.16816.F32.BF16 R56, R104.reuse, R138, R56 ;  /* 0x0000008a6838723c */ /* 0x040fe20000041838 */
[----:B------:R3:W-:Y:S03]  /*15950*/  MUFU.EX2 R101, R100 ;  /* 0x0000006400657308 */ /* 0x0007e60000000800 */
[----:B-1----:R-:W-:Y:S03]  /*15960*/  F2FP.BF16.PACK_AB R137, R103, R161 ;  /* 0x000000a16789723e */ /* 0x002fe600000010ff */
[----:B------:R-:W-:Y:S01]  /*15970*/  F2FP.BF16.PACK_AB R138, R162, R163 ;  /* 0x000000a3a28a723e */ /* 0x000fe200000010ff */
[C---:B------:R-:W-:Y:S08]  /*15980*/  HMMA.16816.F32.BF16 R60, R104.reuse, R108, R60 ;  /* 0x0000006c683c723c */ /* 0x040ff0000004183c */
[C---:B------:R-:W-:Y:S01]  /*15990*/  HMMA.16816.F32.BF16 R64, R104.reuse, R110, R64 ;  /* 0x0000006e6840723c */ /* 0x040fe20000041840 */
[----:B------:R-:W1:Y:S07]  /*159a0*/  LDSM.16.MT88.4 R108, [R187+0x5100] ;  /* 0x00510000bb6c783b */ /* 0x000e6e0000004200 */
[C---:B------:R-:W-:Y:S04]  /*159b0*/  HMMA.16816.F32.BF16 R68, R104.reuse, R112, R68 ;  /* 0x000000706844723c */ /* 0x040fe80000041844 */
[----:B---3--:R-:W-:Y:S02]  /*159c0*/  FFMA.FTZ R100, R157, c[0x0][0x2d0], -R144 ;  /* 0x0000b4009d647a23 */ /* 0x008fe40000010890 */
[----:B------:R-:W-:Y:S02]  /*159d0*/  LDSM.16.MT88.4 R144, [R186+0x3900] ;  /* 0x00390000ba90783b */ /* 0x000fe40000004200 */
[C---:B------:R-:W-:Y:S02]  /*159e0*/  HMMA.16816.F32.BF16 R72, R104.reuse, R114, R72 ;  /* 0x000000726848723c */ /* 0x040fe40000041848 */
[----:B------:R-:W3:Y:S04]  /*159f0*/  MUFU.EX2 R100, R100 ;  /* 0x0000006400647308 */ /* 0x000ee80000000800 */
[----:B------:R-:W5:Y:S02]  /*15a00*/  LDSM.16.MT88.4 R112, [R185+0x1900] ;  /* 0x00190000b970783b */ /* 0x000f640000004200 */
[C---:B--2---:R-:W-:Y:S06]  /*15a10*/  HMMA.16816.F32.BF16 R76, R104.reuse, R116, R76 ;  /* 0x00000074684c723c */ /* 0x044fec000004184c */
[----:B------:R-:W-:Y:S02]  /*15a20*/  LDSM.16.MT88.4 R156, [R185+0x5900] ;  /* 0x00590000b99c783b */ /* 0x000fe40000004200 */
[C---:B------:R-:W-:Y:S06]  /*15a30*/  HMMA.16816.F32.BF16 R80, R104.reuse, R118, R80 ;  /* 0x000000766850723c */ /* 0x040fec0000041850 */
[----:B------:R-:W2:Y:S02]  /*15a40*/  LDSM.16.MT88.4 R116, [R186+0x1900] ;  /* 0x00190000ba74783b */ /* 0x000ea40000004200 */
[C---:B----4-:R-:W-:Y:S04]  /*15a50*/  HMMA.16816.F32.BF16 R84, R104.reuse, R120, R84 ;  /* 0x000000786854723c */ /* 0x050fe80000041854 */
[----:B---3--:R-:W-:Y:S04]  /*15a60*/  F2FP.BF16.PACK_AB R139, R100, R101 ;  /* 0x00000065648b723e */ /* 0x008fe800000010ff */
[C---:B------:R-:W-:Y:S08]  /*15a70*/  HMMA.16816.F32.BF16 R88, R104.reuse, R122, R88 ;  /* 0x0000007a6858723c */ /* 0x040ff00000041858 */
[C---:B-1----:R-:W-:Y:S08]  /*15a80*/  HMMA.16816.F32.BF16 R92, R104.reuse, R108, R92 ;  /* 0x0000006c685c723c */ /* 0x042ff0000004185c */
[----:B------:R-:W-:Y:S08]  /*15a90*/  HMMA.16816.F32.BF16 R96, R104, R110, R96 ;  /* 0x0000006e6860723c */ /* 0x000ff00000041860 */
[C---:B-----5:R-:W-:Y:S01]  /*15aa0*/  HMMA.16816.F32.BF16 R104, R136.reuse, R112, R4 ;  /* 0x000000708868723c */ /* 0x060fe20000041804 */
[----:B------:R-:W1:Y:S07]  /*15ab0*/  LDSM.16.MT88.4 R4, [R186+0x5900] ;  /* 0x00590000ba04783b */ /* 0x000e6e0000004200 */
[C---:B------:R-:W-:Y:S01]  /*15ac0*/  HMMA.16816.F32.BF16 R108, R136.reuse, R114, R8 ;  /* 0x00000072886c723c */ /* 0x040fe20000041808 */
[----:B------:R-:W3:Y:S07]  /*15ad0*/  LDSM.16.MT88.4 R8, [R188+0x5900] ;  /* 0x00590000bc08783b */ /* 0x000eee0000004200 */
[C---:B--2---:R-:W-:Y:S01]  /*15ae0*/  HMMA.16816.F32.BF16 R112, R136.reuse, R116, R12 ;  /* 0x000000748870723c */ /* 0x044fe2000004180c */
[----:B------:R-:W2:Y:S07]  /*15af0*/  LDSM.16.MT88.4 R12, [R187+0x5900] ;  /* 0x00590000bb0c783b */ /* 0x000eae0000004200 */
        /* <DEDUP_REMOVED lines=43> */
[C---:B---3--:R-:W-:Y:S04]  /*15db0*/  HMMA.16816.F32.BF16 R84, R136.reuse, R8, R84 ;  /* 0x000000088854723c */ /* 0x048fe80000041854 */
[----:B------:R-:W-:Y:S02]  /*15dc0*/  FADD.FTZ R2, R165, R2 ;  /* 0x00000002a5027221 */ /* 0x000fe40000010000 */
[----:B------:R-:W-:Y:S01]  /*15dd0*/  FADD.FTZ R0, R103, R0 ;  /* 0x0000000067007221 */ /* 0x000fe20000010000 */
[-C--:B------:R-:W-:Y:S01]  /*15de0*/  MOV R103, R3.reuse ;  /* 0x0000000300677202 */ /* 0x080fe20000000f00 */
[C---:B------:R-:W-:Y:S04]  /*15df0*/  HMMA.16816.F32.BF16 R88, R136.reuse, R10, R88 ;  /* 0x0000000a8858723c */ /* 0x040fe80000041858 */
[----:B------:R-:W-:Y:S02]  /*15e00*/  FADD.FTZ R4, R163, R2 ;  /* 0x00000002a3047221 */ /* 0x000fe40000010000 */
[----:B------:R-:W-:Y:S01]  /*15e10*/  FADD.FTZ R2, R101, R0 ;  /* 0x0000000065027221 */ /* 0x000fe20000010000 */
[----:B------:R-:W-:Y:S01]  /*15e20*/  IADD3 R0, R201, -0x1, RZ ;  /* 0xffffffffc9007810 */ /* 0x000fe20007ffe0ff */
[C---:B--2---:R-:W-:Y:S04]  /*15e30*/  HMMA.16816.F32.BF16 R92, R136.reuse, R12, R92 ;  /* 0x0000000c885c723c */ /* 0x044fe8000004185c */
[----:B------:R-:W-:Y:S01]  /*15e40*/  FADD.FTZ R220, R162, R4 ;  /* 0x00000004a2dc7221 */ /* 0x000fe20000010000 */
[----:B------:R-:W-:Y:S01]  /*15e50*/  MOV R201, R0 ;  /* 0x0000000000c97202 */ /* 0x000fe20000000f00 */
[----:B------:R-:W-:Y:S01]  /*15e60*/  FADD.FTZ R221, R100, R2 ;  /* 0x0000000264dd7221 */ /* 0x000fe20000010000 */
[----:B------:R-:W-:Y:S01]  /*15e70*/  MOV R100, R3 ;  /* 0x0000000300647202 */ /* 0x000fe20000000f00 */
[----:B------:R-:W-:Y:S04]  /*15e80*/  HMMA.16816.F32.BF16 R96, R136, R14, R96 ;  /* 0x0000000e8860723c */ /* 0x000fe80000041860 */
[----:B------:R-:W-:Y:S04]  /*15e90*/  MOV R101, R102 ;  /* 0x0000006600657202 */ /* 0x000fe80000000f00 */
[----:B------:R-:W-:-:S11]  /*15ea0*/  @P0 BRA `(.L_x_452) ;  /* 0xffffc6d000000947 */ /* 0x000fd6000383ffff */
.L_x_434:
[----:B------:R-:W-:Y:S05]  /*15eb0*/  BRA.DIV ~URZ, `(.L_x_453) ;  /* 0x000048627f007947 */ /* 0x000fea000b800000 */
[----:B------:R1:W2:Y:S02]  /*15ec0*/  SHFL.BFLY PT, R5, R220, 0x2, 0x1f ;  /* 0x0c401f00dc057f89 */ /* 0x0002a400000e0000 */
.L_x_512:
[----:B--2---:R-:W-:Y:S01]  /*15ed0*/  FADD.FTZ R5, R5, R220 ;  /* 0x000000dc05057221 */ /* 0x004fe20000010000 */
[----:B------:R-:W-:Y:S05]  /*15ee0*/  BRA.DIV ~URZ, `(.L_x_454) ;  /* 0x000048927f007947 */ /* 0x000fea000b800000 */
[----:B------:R-:W2:Y:S04]  /*15ef0*/  SHFL.BFLY PT, R4, R221, 0x2, 0x1f ;  /* 0x0c401f00dd047f89 */ /* 0x000ea800000e0000 */
[----:B------:R-:W3:Y:S01]  /*15f00*/  SHFL.BFLY PT, R0, R5, 0x1, 0x1f ;  /* 0x0c201f0005007f89 */ /* 0x000ee200000e0000 */
[----:B--2---:R-:W-:-:S02]  /*15f10*/  FADD.FTZ R4, R4, R221 ;  /* 0x000000dd04047221 */ /* 0x004fc40000010000 */
[----:B---3--:R-:W-:-:S03]  /*15f20*/  FADD.FTZ R5, R5, R0 ;  /* 0x0000000005057221 */ /* 0x008fc60000010000 */
[----:B------:R2:W3:Y:S04]  /*15f30*/  SHFL.BFLY PT, R3, R4, 0x1, 0x1f ;  /* 0x0c201f0004037f89 */ /* 0x0004e800000e0000 */
.L_x_513:
[----:B------:R-:W-:Y:S01]  /*15f40*/  FSETP.NE.FTZ.AND P1, PT, R5, RZ, PT ;  /* 0x000000ff0500720b */ /* 0x000fe20003f35000 */
[----:B---3--:R-:W-:Y:S01]  /*15f50*/  FADD.FTZ R3, R3, R4 ;  /* 0x0000000403037221 */ /* 0x008fe20000010000 */
[----:B------:R-:W-:Y:S02]  /*15f60*/  MOV R2, RZ ;  /* 0x000000ff00027202 */ /* 0x000fe40000000f00 */
[----:B------:R-:W-:Y:S02]  /*15f70*/  MOV R0, RZ ;  /* 0x000000ff00007202 */ /* 0x000fe40000000f00 */
[----:B------:R-:W-:Y:S02]  /*15f80*/  FSETP.NE.FTZ.AND P0, PT, R3, RZ, PT ;  /* 0x000000ff0300720b */ /* 0x000fe40003f15000 */
[----:B------:R-:W-:-:S05]  /*15f90*/  MOV R101, 0xff800000 ;  /* 0xff80000000657802 */ /* 0x000fca0000000f00 */
[----:B--2---:R-:W2:Y:S01]  /*15fa0*/  @P1 MUFU.LG2 R4, R5 ;  /* 0x0000000500041308 */ /* 0x004ea20000000c00 */
[----:B------:R-:W-:-:S07]  /*15fb0*/  @P1 MOV R9, 0x3f317218 ;  /* 0x3f31721800091802 */ /* 0x000fce0000000f00 */
[----:B------:R-:W3:Y:S01]  /*15fc0*/  @P1 MUFU.RCP R2, R5 ;  /* 0x0000000500021308 */ /* 0x000ee20000001000 */
[----:B--2---:R-:W-:-:S07]  /*15fd0*/  @P1 FMUL.FTZ R10, R4, 0.69314718246459960938 ;  /* 0x3f317218040a1820 */ /* 0x004fce0000410000 */
[----:B------:R-:W2:Y:S01]  /*15fe0*/  @P0 MUFU.RCP R0, R3 ;  /* 0x0000000300000308 */ /* 0x000ea20000001000 */
[----:B------:R-:W-:-:S04]  /*15ff0*/  @P1 FMUL.FTZ R4, R9, c[0x0][0x2d0] ;  /* 0x0000b40009041a20 */ /* 0x000fc80000410000 */
[----:B------:R-:W-:Y:S01]  /*16000*/  @P1 FFMA.FTZ R101, R4, R102, R10 ;  /* 0x0000006604651223 */ /* 0x000fe2000001000a */
[----:B------:R-:W-:Y:S01]  /*16010*/  PLOP3.LUT P1, PT, PT, PT, PT, 0x8, 0x0 ;  /* 0x000000000000781c */ /* 0x000fe20003f2e170 */
[C---:B---3--:R-:W-:Y:S02]  /*16020*/  FMUL.FTZ R104, R2.reuse, R104 ;  /* 0x0000006802687220 */ /* 0x048fe40000410000 */
        /* <DEDUP_REMOVED lines=18> */
[C---:B------:R-:W-:Y:S01]  /*16150*/  FMUL.FTZ R30, R2.reuse, R41 ;  /* 0x00000029021e7220 */ /* 0x040fe20000410000 */
[----:B------:R-:W-:Y:S01]  /*16160*/  MOV R41, 0xff800000 ;  /* 0xff80000000297802 */ /* 0x000fe20000000f00 */
        /* <DEDUP_REMOVED lines=27> */
[----:B------:R-:W-:Y:S02]  /*16320*/  FMUL.FTZ R14, R2, R97 ;  /* 0x00000061020e7220 */ /* 0x000fe40000410000 */
[----:B------:R3:W4:Y:S01]  /*16330*/  @P0 MUFU.LG2 R2, R3 ;  /* 0x0000000300020308 */ /* 0x0007220000000c00 */
[C---:B--2---:R-:W-:Y:S02]  /*16340*/  FMUL.FTZ R106, R0.reuse, R106 ;  /* 0x0000006a006a7220 */ /* 0x044fe40000410000 */
[C---:B------:R-:W-:Y:S02]  /*16350*/  FMUL.FTZ R107, R0.reuse, R107 ;  /* 0x0000006b006b7220 */ /* 0x040fe40000410000 */
[C---:B------:R-:W-:Y:S02]  /*16360*/  FMUL.FTZ R110, R0.reuse, R110 ;  /* 0x0000006e006e7220 */ /* 0x040fe40000410000 */
[C---:B------:R-:W-:Y:S02]  /*16370*/  FMUL.FTZ R111, R0.reuse, R111 ;  /* 0x0000006f006f7220 */ /* 0x040fe40000410000 */
[----:B------:R-:W-:-:S02]  /*16380*/  FMUL.FTZ R114, R0, R114 ;  /* 0x0000007200727220 */ /* 0x000fc40000410000 */
[C---:B------:R-:W-:Y:S02]  /*16390*/  FMUL.FTZ R115, R0.reuse, R115 ;  /* 0x0000007300737220 */ /* 0x040fe40000410000 */
[C---:B------:R-:W-:Y:S02]  /*163a0*/  FMUL.FTZ R118, R0.reuse, R118 ;  /* 0x0000007600767220 */ /* 0x040fe40000410000 */
[----:B------:R-:W-:Y:S01]  /*163b0*/  FMUL.FTZ R119, R0, R119 ;  /* 0x0000007700777220 */ /* 0x000fe20000410000 */
[----:B---3--:R-:W-:Y:S01]  /*163c0*/  @P0 MOV R3, 0x3f317218 ;  /* 0x3f31721800030802 */ /* 0x008fe20000000f00 */
[----:B----4-:R-:W-:Y:S02]  /*163d0*/  @P0 FMUL.FTZ R2, R2, 0.69314718246459960938 ;  /* 0x3f31721802020820 */ /* 0x010fe40000410000 */
[----:B------:R-:W-:Y:S02]  /*163e0*/  FMUL.FTZ R122, R0, R122 ;  /* 0x0000007a007a7220 */ /* 0x000fe40000410000 */
[----:B------:R-:W-:-:S02]  /*163f0*/  @P0 FMUL.FTZ R3, R3, c[0x0][0x2d0] ;  /* 0x0000b40003030a20 */ /* 0x000fc40000410000 */
        /* <DEDUP_REMOVED lines=38> */
[----:B------:R-:W-:Y:S02]  /*16660*/  FMUL.FTZ R99, R0, R99 ;  /* 0x0000006300637220 */ /* 0x000fe40000410000 */
[----:B------:R-:W-:Y:S02]  /*16670*/  @P0 FFMA.FTZ R41, R3, R100, R2 ;  /* 0x0000006403290223 */ /* 0x000fe40000010002 */
.L_x_361:
[----:B------:R-:W-:Y:S05]  /*16680*/  @P1 BRA `(.L_x_455) ;  /* 0x000016a000001947 */ /* 0x000fea0003800000 */
[----:B------:R-:W2:Y:S01]  /*16690*/  S2R R45, SR_TID.X ;  /* 0x00000000002d7919 */ /* 0x000ea20000002100 */
[----:B------:R-:W-:Y:S01]  /*166a0*/  F2FP.BF16.PACK_AB R38, R39, R38 ;  /* 0x000000262726723e */ /* 0x000fe200000010ff */
[----:B------:R-:W-:Y:S01]  /*166b0*/  WARPSYNC 0xffffffff ;  /* 0xffffffff00007948 */ /* 0x000fe20003800000 */
[----:B------:R-:W-:Y:S01]  /*166c0*/  F2FP.BF16.PACK_AB R31, R31, R36 ;  /* 0x000000241f1f723e */ /* 0x000fe200000010ff */
[----:B------:R-:W-:Y:S01]  /*166d0*/  BAR.SYNC.DEFER_BLOCKING 0x1, 0x100 ;  /* 0x0044000000007b1d */ /* 0x000fe20000010000 */
        /* <DEDUP_REMOVED lines=9> */
[----:B------:R-:W-:Y:S02]  /*16770*/  F2FP.BF16.PACK_AB R122, R123, R122 ;  /* 0x0000007a7b7a723e */ /* 0x000fe400000010ff */
[----:B--2---:R-:W-:Y:S02]  /*16780*/  SHF.R.S32.HI R39, RZ, 0x1f, R45 ;  /* 0x0000001fff277819 */ /* 0x004fe4000001142d */
[----:B------:R-:W-:Y:S02]  /*16790*/  F2FP.BF16.PACK_AB R34, R34, R124 ;  /* 0x0000007c2222723e */ /* 0x000fe400000010ff */
[----:B------:R-:W-:-:S02]  /*167a0*/  LEA.HI R2, R39, R45, RZ, 0x2 ;  /* 0x0000002d27027211 */ /* 0x000fc400078f10ff */
[----:B------:R-:W-:Y:S02]  /*167b0*/  LEA.HI R37, R39, R45, RZ, 0x5 ;  /* 0x0000002d27257211 */ /* 0x000fe400078f28ff */
[--C-:B------:R-:W-:Y:S02]  /*167c0*/  SHF.R.S32.HI R4, RZ, 0x2, R2.reuse ;  /* 0x00000002ff047819 */ /* 0x100fe40000011402 */
[----:B------:R-:W-:Y:S02]  /*167d0*/  SHF.R.S32.HI R0, RZ, 0x1f, R2 ;  /* 0x0000001fff007819 */ /* 0x000fe40000011402 */
[----:B------:R-:W-:Y:S02]  /*167e0*/  SHF.R.S32.HI R36, RZ, 0x5, R37 ;  /* 0x00000005ff247819 */ /* 0x000fe40000011425 */
[----:B------:R-:W-:Y:S02]  /*167f0*/  LEA.HI R0, R0, R4, RZ, 0x3 ;  /* 0x0000000400007211 */ /* 0x000fe400078f18ff */
[----:B------:R-:W-:-:S02]  /*16800*/  F2FP.BF16.PACK_AB R126, R127, R126 ;  /* 0x0000007e7f7e723e */ /* 0x000fc400000010ff */
[----:B------:R-:W-:Y:S02]  /*16810*/  LOP3.LUT R0, R0, 0xfffffff8, RZ, 0xc0, !PT ;  /* 0xfffffff800007812 */ /* 0x000fe400078ec0ff */
[----:B------:R-:W-:Y:S02]  /*16820*/  F2FP.BF16.PACK_AB R33, R33, R128 ;  /* 0x000000802121723e */ /* 0x000fe400000010ff */
[----:B------:R-:W-:Y:S01]  /*16830*/  F2FP.BF16.PACK_AB R130, R131, R130 ;  /* 0x000000828382723e */ /* 0x000fe200000010ff */
[----:B------:R-:W-:Y:S01]  /*16840*/  IMAD.IADD R4, R4, 0x1, -R0 ;  /* 0x0000000104047824 */ /* 0x000fe200078e0a00 */
[----:B------:R-:W-:Y:S02]  /*16850*/  LOP3.LUT R0, R2, 0xfffffffc, RZ, 0xc0, !PT ;  /* 0xfffffffc02007812 */ /* 0x000fe400078ec0ff */
[----:B------:R-:W-:Y:S01]  /*16860*/  F2FP.BF16.PACK_AB R32, R32, R132 ;  /* 0x000000842020723e */ /* 0x000fe200000010ff */
[C---:B------:R-:W-:Y:S01]  /*16870*/  IMAD.SHL.U32 R2, R4.reuse, 0x40, RZ ;  /* 0x0000004004027824 */ /* 0x040fe200078e00ff */
[----:B------:R-:W-:Y:S01]  /*16880*/  LOP3.LUT R3, R4, 0x1, RZ, 0xc0, !PT ;  /* 0x0000000104037812 */ /* 0x000fe200078ec0ff */
[----:B------:R-:W-:Y:S01]  /*16890*/  IMAD.IADD R22, R45, 0x1, -R0 ;  /* 0x000000012d167824 */ /* 0x000fe200078e0a00 */
[----:B------:R-:W-:-:S02]  /*168a0*/  F2FP.BF16.PACK_AB R134, R135, R134 ;  /* 0x000000868786723e */ /* 0x000fc400000010ff */
[----:B------:R-:W-:Y:S01]  /*168b0*/  LOP3.LUT R0, R2, 0x1c0, RZ, 0xc0, !PT ;  /* 0x000001c002007812 */ /* 0x000fe200078ec0ff */
[----:B------:R-:W-:Y:S01]  /*168c0*/  IMAD R2, R36, 0x200, R22 ;  /* 0x0000020024027824 */ /* 0x000fe200078e0216 */
[----:B------:R-:W-:Y:S02]  /*168d0*/  ISETP.NE.U32.AND P0, PT, R3, 0x1, PT ;  /* 0x000000010300780c */ /* 0x000fe40003f05070 */
[----:B------:R-:W-:Y:S02]  /*168e0*/  LEA.HI R0, R0, R0, RZ, 0x1d ;  /* 0x0000000000007211 */ /* 0x000fe400078fe8ff */
[----:B------:R-:W-:Y:S01]  /*168f0*/  R2P PR, R4, 0x6 ;  /* 0x0000000604007804 */ /* 0x000fe20000000000 */
[----:B------:R-:W-:Y:S01]  /*16900*/  IMAD.MOV.U32 R4, RZ, RZ, 0x20 ;  /* 0x00000020ff047424 */ /* 0x000fe200078e00ff */
[----:B------:R-:W-:Y:S01]  /*16910*/  F2FP.BF16.PACK_AB R30, R30, R40 ;  /* 0x000000281e1e723e */ /* 0x000fe200000010ff */
[----:B------:R-:W-:Y:S01]  /*16920*/  IMAD.U32 R0, R2, 0x2, R0 ;  /* 0x0000000202007824 */ /* 0x000fe200078e0000 */
[----:B------:R-:W-:-:S02]  /*16930*/  F2FP.BF16.PACK_AB R42, R43, R42 ;  /* 0x0000002a2b2a723e */ /* 0x000fc400000010ff */
[----:B------:R-:W-:Y:S01]  /*16940*/  SEL R4, R4, 0xffffffe0, !P1 ;  /* 0xffffffe004047807 */ /* 0x000fe20004800000 */
[----:B------:R-:W-:Y:S01]  /*16950*/  IMAD.SHL.U32 R0, R0, 0x2, RZ ;  /* 0x0000000200007824 */ /* 0x000fe200078e00ff */
[----:B------:R-:W-:Y:S02]  /*16960*/  F2FP.BF16.PACK_AB R29, R29, R44 ;  /* 0x0000002c1d1d723e */ /* 0x000fe400000010ff */
[----:B------:R-:W-:Y:S02]  /*16970*/  F2FP.BF16.PACK_AB R46, R47, R46 ;  /* 0x0000002e2f2e723e */ /* 0x000fe400000010ff */
[C---:B------:R-:W-:Y:S01]  /*16980*/  IADD3 R3, R0.reuse, 0x80, RZ ;  /* 0x0000008000037810 */ /* 0x040fe20007ffe0ff */
[----:B------:R2:W-:Y:S01]  /*16990*/  STS [R0+0x80], R35 ;  /* 0x0000802300007388 */ /* 0x0005e20000000800 */
[C---:B------:R-:W-:Y:S02]  /*169a0*/  IADD3 R2, R0.reuse, 0x70, RZ ;  /* 0x0000007000027810 */ /* 0x040fe40007ffe0ff */
[----:B------:R-:W-:Y:S01]  /*169b0*/  @P0 IADD3 R2, R3, 0x10, RZ ;  /* 0x0000001003020810 */ /* 0x000fe20007ffe0ff */
[----:B------:R-:W-:Y:S01]  /*169c0*/  STS [R0+0x480], R106 ;  /* 0x0004806a00007388 */ /* 0x000fe20000000800 */
[----:B------:R-:W-:Y:S01]  /*169d0*/  IMAD.IADD R3, R0, 0x1, R4 ;  /* 0x0000000100037824 */ /* 0x000fe200078e0204 */
[----:B------:R-:W-:-:S02]  /*169e0*/  F2FP.BF16.PACK_AB R28, R28, R48 ;  /* 0x000000301c1c723e */ /* 0x000fc400000010ff */
[----:B------:R3:W-:Y:S01]  /*169f0*/  STS [R2], R7 ;  /* 0x0000000702007388 */ /* 0x0007e20000000800 */
[----:B------:R-:W-:Y:S01]  /*16a00*/  IMAD.IADD R4, R4, 0x1, R2 ;  /* 0x0000000104047824 */ /* 0x000fe200078e0202 */
[----:B------:R-:W-:Y:S02]  /*16a10*/  F2FP.BF16.PACK_AB R50, R51, R50 ;  /* 0x000000323332723e */ /* 0x000fe400000010ff */
[----:B------:R-:W-:Y:S01]  /*16a20*/  STS [R2+0x400], R110 ;  /* 0x0004006e02007388 */ /* 0x000fe20000000800 */
[----:B------:R-:W-:Y:S02]  /*16a30*/  F2FP.BF16.PACK_AB R27, R27, R52 ;  /* 0x000000341b1b723e */ /* 0x000fe400000010ff */
[----:B------:R-:W-:Y:S01]  /*16a40*/  F2FP.BF16.PACK_AB R54, R55, R54 ;  /* 0x000000363736723e */ /* 0x000fe200000010ff */
[----:B------:R4:W-:Y:S01]  /*16a50*/  STS [R3+0x80], R6 ;  /* 0x0000800603007388 */ /* 0x0009e20000000800 */
[----:B------:R-:W-:Y:S02]  /*16a60*/  F2FP.BF16.PACK_AB R26, R26, R56 ;  /* 0x000000381a1a723e */ /* 0x000fe400000010ff */
[----:B------:R-:W-:Y:S01]  /*16a70*/  F2FP.BF16.PACK_AB R58, R59, R58 ;  /* 0x0000003a3b3a723e */ /* 0x000fe200000010ff */
[----:B------:R-:W-:Y:S01]  /*16a80*/  STS [R3+0x480], R114 ;  /* 0x0004807203007388 */ /* 0x000fe20000000800 */
[----:B------:R-:W-:-:S02]  /*16a90*/  F2FP.BF16.PACK_AB R25, R25, R60 ;  /* 0x0000003c1919723e */ /* 0x000fc400000010ff */
[----:B------:R-:W-:Y:S01]  /*16aa0*/  F2FP.BF16.PACK_AB R62, R63, R62 ;  /* 0x0000003e3f3e723e */ /* 0x000fe200000010ff */
[----:B------:R1:W-:Y:S01]  /*16ab0*/  STS [R4], R8 ;  /* 0x0000000804007388 */ /* 0x0003e20000000800 */
[----:B--2---:R-:W-:Y:S01]  /*16ac0*/  IMAD.MOV.U32 R35, RZ, RZ, 0x40 ;  /* 0x00000040ff237424 */ /* 0x004fe200078e00ff */
[----:B------:R-:W-:Y:S02]  /*16ad0*/  F2FP.BF16.PACK_AB R24, R24, R64 ;  /* 0x000000401818723e */ /* 0x000fe400000010ff */
[----:B------:R-:W-:Y:S01]  /*16ae0*/  STS [R4+0x400], R118 ;  /* 0x0004007604007388 */ /* 0x000fe20000000800 */
[----:B------:R-:W-:Y:S02]  /*16af0*/  F2FP.BF16.PACK_AB R66, R67, R66 ;  /* 0x000000424342723e */ /* 0x000fe400000010ff */
[----:B------:R-:W-:Y:S02]  /*16b00*/  F2FP.BF16.PACK_AB R23, R23, R68 ;  /* 0x000000441717723e */ /* 0x000fe400000010ff */
[----:B---3--:R-:W-:-:S02]  /*16b10*/  SEL R7, R35, 0xffffffc0, !P2 ;  /* 0xffffffc023077807 */ /* 0x008fc40005000000 */
[----:B------:R-:W-:Y:S02]  /*16b20*/  F2FP.BF16.PACK_AB R70, R71, R70 ;  /* 0x000000464746723e */ /* 0x000fe400000010ff */
[----:B------:R-:W-:Y:S02]  /*16b30*/  F2FP.BF16.PACK_AB R21, R21, R72 ;  /* 0x000000481515723e */ /* 0x000fe400000010ff */
[----:B------:R-:W-:Y:S01]  /*16b40*/  F2FP.BF16.PACK_AB R74, R75, R74 ;  /* 0x0000004a4b4a723e */ /* 0x000fe200000010ff */
[----:B----4-:R-:W-:Y:S01]  /*16b50*/  IMAD.IADD R6, R0, 0x1, R7 ;  /* 0x0000000100067824 */ /* 0x010fe200078e0207 */
[----:B------:R-:W-:Y:S02]  /*16b60*/  F2FP.BF16.PACK_AB R20, R20, R76 ;  /* 0x0000004c1414723e */ /* 0x000fe400000010ff */
[----:B------:R-:W-:Y:S02]  /*16b70*/  F2FP.BF16.PACK_AB R19, R19, R78 ;  /* 0x0000004e1313723e */ /* 0x000fe400000010ff */
[----:B------:R2:W-:Y:S01]  /*16b80*/  STS [R6+0x80], R5 ;  /* 0x0000800506007388 */ /* 0x0005e20000000800 */
[----:B------:R-:W-:Y:S01]  /*16b90*/  F2FP.BF16.PACK_AB R18, R18, R80 ;  /* 0x000000501212723e */ /* 0x000fe200000010ff */
[----:B-1----:R-:W-:-:S02]  /*16ba0*/  IMAD.IADD R8, R7, 0x1, R2 ;  /* 0x0000000107087824 */ /* 0x002fc400078e0202 */
[----:B------:R-:W-:Y:S01]  /*16bb0*/  STS [R6+0x480], R122 ;  /* 0x0004807a06007388 */ /* 0x000fe20000000800 */
[----:B------:R-:W-:Y:S02]  /*16bc0*/  F2FP.BF16.PACK_AB R17, R17, R82 ;  /* 0x000000521111723e */ /* 0x000fe400000010ff */
[----:B------:R-:W-:Y:S01]  /*16bd0*/  F2FP.BF16.PACK_AB R16, R16, R84 ;  /* 0x000000541010723e */ /* 0x000fe200000010ff */
[----:B------:R-:W-:Y:S01]  /*16be0*/  STS [R8], R34 ;  /* 0x0000002208007388 */ /* 0x000fe20000000800 */
[----:B------:R-:W-:Y:S02]  /*16bf0*/  F2FP.BF16.PACK_AB R12, R12, R86 ;  /* 0x000000560c0c723e */ /* 0x000fe400000010ff */
[----:B------:R-:W-:Y:S01]  /*16c00*/  F2FP.BF16.PACK_AB R11, R11, R88 ;  /* 0x000000580b0b723e */ /* 0x000fe200000010ff */
[----:B------:R-:W-:Y:S01]  /*16c10*/  STS [R8+0x400], R126 ;  /* 0x0004007e08007388 */ /* 0x000fe20000000800 */
[----:B------:R-:W-:Y:S02]  /*16c20*/  F2FP.BF16.PACK_AB R10, R10, R90 ;  /* 0x0000005a0a0a723e */ /* 0x000fe400000010ff */
[----:B------:R-:W-:-:S02]  /*16c30*/  F2FP.BF16.PACK_AB R9, R9, R92 ;  /* 0x0000005c0909723e */ /* 0x000fc400000010ff */
[----:B------:R-:W-:Y:S02]  /*16c40*/  F2FP.BF16.PACK_AB R15, R15, R94 ;  /* 0x0000005e0f0f723e */ /* 0x000fe400000010ff */
[----:B------:R-:W-:Y:S02]  /*16c50*/  F2FP.BF16.PACK_AB R14, R14, R96 ;  /* 0x000000600e0e723e */ /* 0x000fe400000010ff */
[----:B------:R-:W-:Y:S02]  /*16c60*/  F2FP.BF16.PACK_AB R13, R99, R98 ;  /* 0x00000062630d723e */ /* 0x000fe400000010ff */
[----:B------:R-:W-:Y:S01]  /*16c70*/  ISETP.NE.U32.AND P0, PT, RZ, c[0x0][0x500], PT ;  /* 0x00014000ff007a0c */ /* 0x000fe20003f05070 */
[----:B--2---:R-:W-:Y:S01]  /*16c80*/  IMAD.IADD R5, R7, 0x1, R3 ;  /* 0x0000000107057824 */ /* 0x004fe200078e0203 */
[----:B------:R-:W-:Y:S01]  /*16c90*/  ISETP.NE.U32.AND P1, PT, RZ, c[0x0][0x508], PT ;  /* 0x00014200ff007a0c */ /* 0x000fe20003f25070 */
[----:B------:R-:W-:Y:S01]  /*16ca0*/  IMAD.IADD R7, R4, 0x1, R7 ;  /* 0x0000000104077824 */ /* 0x000fe200078e0207 */
[----:B------:R-:W-:-:S02]  /*16cb0*/  ISETP.NE.AND.EX P0, PT, RZ, c[0x0][0x504], PT, P0 ;  /* 0x00014100ff007a0c */ /* 0x000fc40003f05300 */
[----:B------:R-:W-:Y:S01]  /*16cc0*/  STS [R5+0x80], R33 ;  /* 0x0000802105007388 */ /* 0x000fe20000000800 */
[----:B------:R-:W-:-:S03]  /*16cd0*/  ISETP.NE.AND.EX P1, PT, RZ, c[0x0][0x50c], PT, P1 ;  /* 0x00014300ff007a0c */ /* 0x000fc60003f25310 */
        /* <DEDUP_REMOVED lines=29> */
[----:B-1----:R-:W-:-:S03]  /*16eb0*/  IMAD.MOV.U32 R2, RZ, RZ, 0x4 ;  /* 0x00000004ff027424 */ /* 0x002fc600078e00ff */
[----:B------:R-:W-:Y:S04]  /*16ec0*/  STS [R8+0x8000], R11 ;  /* 0x0080000b08007388 */ /* 0x000fe80000000800 */
[----:B------:R-:W-:Y:S04]  /*16ed0*/  STS [R8+0x8400], R10 ;  /* 0x0084000a08007388 */ /* 0x000fe80000000800 */
[----:B------:R1:W-:Y:S04]  /*16ee0*/  STS [R5+0x8080], R9 ;  /* 0x0080800905007388 */ /* 0x0003e80000000800 */
[----:B------:R2:W-:Y:S04]  /*16ef0*/  STS [R5+0x8480], R15 ;  /* 0x0084800f05007388 */ /* 0x0005e80000000800 */
[----:B------:R2:W-:Y:S04]  /*16f00*/  STS [R7+0x8000], R14 ;  /* 0x0080000e07007388 */ /* 0x0005e80000000800 */
[----:B------:R2:W-:Y:S01]  /*16f10*/  STS [R7+0x8400], R13 ;  /* 0x0084000d07007388 */ /* 0x0005e20000000800 */
[----:B-1----:R-:W-:-:S03]  /*16f20*/  IMAD.WIDE R8, R246, R2, c[0x0][0x500] ;  /* 0x00014000f6087625 */ /* 0x002fc600078e0202 */
[----:B------:R-:W-:Y:S06]  /*16f30*/  BAR.SYNC.DEFER_BLOCKING 0x1, 0x100 ;  /* 0x0044000000007b1d */ /* 0x000fec0000010000 */
[----:B------:R-:W3:Y:S01]  /*16f40*/  @P0 LDG.E R0, [R8.64] ;  /* 0x0000000608000981 */ /* 0x000ee2000c1e1900 */
[----:B------:R-:W-:Y:S02]  /*16f50*/  IMAD.MOV.U32 R24, RZ, RZ, c[0x0][0x388] ;  /* 0x0000e200ff187624 */ /* 0x000fe400078e00ff */
[----:B------:R-:W-:-:S05]  /*16f60*/  @P1 IMAD.WIDE R2, R246, R2, c[0x0][0x508] ;  /* 0x00014200f6021625 */ /* 0x000fca00078e0202 */
[----:B------:R1:W5:Y:S02]  /*16f70*/  @P1 LDG.E R24, [R2.64] ;  /* 0x0000000602181981 */ /* 0x000364000c1e1900 */
[----:B-1----:R-:W-:Y:S02]  /*16f80*/  CS2R R2, SRZ ;  /* 0x0000000000027805 */ /* 0x002fe4000001ff00 */
[--C-:B---3--:R-:W-:Y:S01]  /*16f90*/  @P0 SHF.R.S32.HI R3, RZ, 0x1f, R0.reuse ;  /* 0x0000001fff030819 */ /* 0x108fe20000011400 */
[----:B------:R-:W-:Y:S01]  /*16fa0*/  @P0 IMAD.MOV.U32 R2, RZ, RZ, R0 ;  /* 0x000000ffff020224 */ /* 0x000fe200078e0000 */
[----:B------:R-:W-:Y:S05]  /*16fb0*/  @P1 BRA `(.L_x_456) ;  /* 0x0000004000001947 */ /* 0x000fea0003800000 */
[----:B--2---:R-:W-:Y:S05]  /*16fc0*/  @!P0 BRA `(.L_x_456) ;  /* 0x0000003000008947 */ /* 0x004fea0003800000 */
[----:B------:R-:W2:Y:S04]  /*16fd0*/  LDG.E R4, [R8.64] ;  /* 0x0000000608047981 */ /* 0x000ea8000c1e1900 */
[----:B------:R-:W2:Y:S02]  /*16fe0*/  LDG.E R0, [R8.64+0x4] ;  /* 0x0000040608007981 */ /* 0x000ea4000c1e1900 */
[----:B--2--5:R-:W-:-:S02]  /*16ff0*/  IADD3 R24, -R4, R0, RZ ;  /* 0x0000000004187210 */ /* 0x024fc40007ffe1ff */
.L_x_456:
[----:B--2---:R-:W1:Y:S01]  /*17000*/  S2R R9, SR_CTAID.Y ;  /* 0x0000000000097919 */ /* 0x004e620000002600 */
[----:B------:R-:W-:Y:S01]  /*17010*/  LOP3.LUT R0, R37, 0xffffffe0, RZ, 0xc0, !PT ;  /* 0xffffffe025007812 */ /* 0x000fe200078ec0ff */
[----:B------:R-:W-:Y:S01]  /*17020*/  IMAD.MOV.U32 R8, RZ, RZ, c[0x0][0x4e8] ;  /* 0x00013a00ff087624 */ /* 0x000fe200078e00ff */
[----:B------:R-:W-:Y:S01]  /*17030*/  SHF.R.S32.HI R4, RZ, 0x1f, R36 ;  /* 0x0000001fff047819 */ /* 0x000fe20000011424 */
[----:B------:R-:W2:Y:S01]  /*17040*/  S2R R20, SR_CTAID.X ;  /* 0x0000000000147919 */ /* 0x000ea20000002500 */
[----:B------:R-:W-:Y:S01]  /*17050*/  LEA.HI R16, R39, R45, RZ, 0x3 ;  /* 0x0000002d27107211 */ /* 0x000fe200078f18ff */
[----:B------:R-:W-:Y:S01]  /*17060*/  IMAD.IADD R0, R45, 0x1, -R0 ;  /* 0x000000012d007824 */ /* 0x000fe200078e0a00 */
[----:B------:R-:W-:Y:S01]  /*17070*/  LEA.HI R4, R4, R36, RZ, 0x3 ;  /* 0x0000002404047211 */ /* 0x000fe200078f18ff */
[----:B------:R-:W3:Y:S01]  /*17080*/  S2R R10, SR_CTAID.Y ;  /* 0x00000000000a7919 */ /* 0x000ee20000002600 */
[----:B------:R-:W-:Y:S01]  /*17090*/  ISETP.NE.AND P1, PT, R8, 0x1, PT ;  /* 0x000000010800780c */ /* 0x000fe20003f25270 */
[----:B-----5:R-:W-:Y:S01]  /*170a0*/  IMAD R24, R24, c[0x0][0x4e8], RZ ;  /* 0x00013a0018187a24 */ /* 0x020fe200078e02ff */
[----:B------:R-:W-:Y:S01]  /*170b0*/  SHF.R.S32.HI R7, RZ, 0x1f, R0 ;  /* 0x0000001fff077819 */ /* 0x000fe20000011400 */
[----:B------:R-:W-:Y:S01]  /*170c0*/  BSSY B0, `(.L_x_457) ;  /* 0x000007e000007945 */ /* 0x000fe20003800000 */
[----:B------:R-:W-:-:S02]  /*170d0*/  LOP3.LUT R5, R4, 0xffffff8, RZ, 0xc0, !PT ;  /* 0x0ffffff804057812 */ /* 0x000fc400078ec0ff */
[----:B------:R-:W-:Y:S02]  /*170e0*/  LEA.HI R4, R22, R22, RZ, 0x1 ;  /* 0x0000001616047211 */ /* 0x000fe400078f08ff */
[----:B------:R-:W-:Y:S01]  /*170f0*/  LEA.HI R7, R7, R0, RZ, 0x2 ;  /* 0x0000000007077211 */ /* 0x000fe200078f10ff */
[----:B------:R-:W-:Y:S01]  /*17100*/  IMAD.IADD R6, R36, 0x1, -R5 ;  /* 0x0000000124067824 */ /* 0x000fe200078e0a05 */
[----:B------:R-:W-:Y:S02]  /*17110*/  LOP3.LUT R4, R4, 0x1ffffffe, RZ, 0xc0, !PT ;  /* 0x1ffffffe04047812 */ /* 0x000fe400078ec0ff */
[----:B------:R-:W-:Y:S02]  /*17120*/  SHF.R.S32.HI R5, RZ, 0x2, R7 ;  /* 0x00000002ff057819 */ /* 0x000fe40000011407 */
[----:B------:R-:W-:Y:S02]  /*17130*/  IADD3 R7, R22, -R4, RZ ;  /* 0x8000000416077210 */ /* 0x000fe40007ffe0ff */
[----:B-1----:R-:W-:Y:S01]  /*17140*/  SHF.R.S32.HI R9, RZ, 0x1f, R9 ;  /* 0x0000001fff097819 */ /* 0x002fe20000011409 */
[----:B------:R-:W-:Y:S01]  /*17150*/  IMAD R17, R6, 0x10, R5 ;  /* 0x0000001006117824 */ /* 0x000fe200078e0205 */
[----:B------:R-:W-:Y:S01]  /*17160*/  LOP3.LUT P2, RZ, R0, 0x3, RZ, 0xc0, !PT ;  /* 0x0000000300ff7812 */ /* 0x000fe2000784c0ff */
[----:B------:R-:W-:Y:S01]  /*17170*/  IMAD R0, R3, c[0x0][0x3a0], RZ ;  /* 0x0000e80003007a24 */ /* 0x000fe200078e02ff */
[----:B------:R-:W-:Y:S01]  /*17180*/  LOP3.LUT R12, R16, 0xfffffff8, RZ, 0xc0, !PT ;  /* 0xfffffff8100c7812 */ /* 0x000fe200078ec0ff */
[----:B------:R-:W-:Y:S01]  /*17190*/  IMAD R6, R7, 0x8, R17 ;  /* 0x0000000807067824 */ /* 0x000fe200078e0211 */
[----:B------:R-:W-:Y:S01]  /*171a0*/  SEL R15, R246, RZ, !P0 ;  /* 0x000000fff60f7207 */ /* 0x000fe20004000000 */
[----:B------:R-:W-:Y:S01]  /*171b0*/  IMAD R8, R9, c[0x0][0x490], RZ ;  /* 0x0001240009087a24 */ /* 0x000fe200078e02ff */
[----:B------:R-:W-:Y:S01]  /*171c0*/  SHF.R.S32.HI R16, RZ, 0x3, R16 ;  /* 0x00000003ff107819 */ /* 0x000fe20000011410 */
[----:B------:R-:W-:Y:S01]  /*171d0*/  IMAD R7, R2, c[0x0][0x3a4], R0 ;  /* 0x0000e90002077a24 */ /* 0x000fe200078e0200 */
[----:B--2---:R-:W-:Y:S01]  /*171e0*/  LEA R0, R20, R6, 0x7 ;  /* 0x0000000614007211 */ /* 0x004fe200078e38ff */
[----:B---3--:R-:W-:Y:S01]  /*171f0*/  IMAD.WIDE.U32 R4, R10, c[0x0][0x490], R2 ;  /* 0x000124000a047a25 */ /* 0x008fe200078e0002 */
[----:B------:R-:W-:-:S03]  /*17200*/  LEA.HI R19, R39, R45, RZ, 0x6 ;  /* 0x0000002d27137211 */ /* 0x000fc600078f30ff */
[----:B------:R-:W-:Y:S02]  /*17210*/  IMAD R8, R10, c[0x0][0x494], R8 ;  /* 0x000125000a087a24 */ /* 0x000fe400078e0208 */
[----:B------:R-:W-:-:S04]  /*17220*/  IMAD.WIDE.U32 R2, R2, c[0x0][0x3a0], RZ ;  /* 0x0000e80002027a25 */ /* 0x000fc800078e00ff */
[----:B------:R-:W-:Y:S01]  /*17230*/  IMAD.IADD R5, R5, 0x1, R8 ;  /* 0x0000000105057824 */ /* 0x000fe200078e0208 */
[----:B------:R-:W-:Y:S01]  /*17240*/  IADD3 R3, R3, R7, RZ ;  /* 0x0000000703037210 */ /* 0x000fe20007ffe0ff */
[----:B------:R-:W-:Y:S01]  /*17250*/  @P1 IMAD.HI.U32 R8, R0, c[0x0][0x4ec], RZ ;  /* 0x00013b0000081a27 */ /* 0x000fe200078e00ff */
[----:B------:R-:W-:-:S03]  /*17260*/  SHF.R.S32.HI R7, RZ, 0x1f, R246 ;  /* 0x0000001fff077819 */ /* 0x000fc600000114f6 */
[----:B------:R-:W-:Y:S01]  /*17270*/  IMAD.MOV.U32 R6, RZ, RZ, R0 ;  /* 0x000000ffff067224 */ /* 0x000fe200078e0000 */
[----:B------:R-:W-:Y:S01]  /*17280*/  @P1 SHF.R.U32.HI R6, RZ, c[0x0][0x4f0], R8 ;  /* 0x00013c00ff061a19 */ /* 0x000fe20000011608 */
[----:B------:R-:W-:Y:S01]  /*17290*/  IMAD.IADD R12, R45, 0x1, -R12 ;  /* 0x000000012d0c7824 */ /* 0x000fe200078e0a0c */
[----:B------:R-:W-:Y:S01]  /*172a0*/  SEL R13, R7, RZ, !P0 ;  /* 0x000000ff070d7207 */ /* 0x000fe20004000000 */
[----:B------:R-:W-:Y:S02]  /*172b0*/  IMAD R9, R9, c[0x0][0x3e8], RZ ;  /* 0x0000fa0009097a24 */ /* 0x000fe400078e02ff */
[----:B------:R-:W-:Y:S01]  /*172c0*/  IMAD.MOV R7, RZ, RZ, -R6 ;  /* 0x000000ffff077224 */ /* 0x000fe200078e0a06 */
[----:B------:R-:W-:Y:S01]  /*172d0*/  LEA R14, R12, R16, 0x5 ;  /* 0x000000100c0e7211 */ /* 0x000fe200078e28ff */
[----:B------:R-:W-:-:S04]  /*172e0*/  IMAD.WIDE.U32 R4, R15, c[0x0][0x498], R4 ;  /* 0x000126000f047a25 */ /* 0x000fc800078e0004 */
[----:B------:R-:W-:Y:S01]  /*172f0*/  IMAD R8, R7, c[0x0][0x4e8], R0 ;  /* 0x00013a0007087a24 */ /* 0x000fe200078e0200 */
[----:B------:R-:W-:Y:S01]  /*17300*/  IADD3 R4, P0, R6, R4, RZ ;  /* 0x0000000406047210 */ /* 0x000fe20007f1e0ff */
[----:B------:R-:W-:Y:S02]  /*17310*/  IMAD R0, R13, c[0x0][0x498], RZ ;  /* 0x000126000d007a24 */ /* 0x000fe400078e02ff */
[C---:B------:R-:W-:Y:S02]  /*17320*/  IMAD R9, R10.reuse, c[0x0][0x3ec], R9 ;  /* 0x0000fb000a097a24 */ /* 0x040fe400078e0209 */
[----:B------:R-:W-:Y:S01]  /*17330*/  IMAD.WIDE.U32 R2, R10, c[0x0][0x3e8], R2 ;  /* 0x0000fa000a027a25 */ /* 0x000fe200078e0002 */
[----:B------:R-:W-:-:S03]  /*17340*/  SHF.R.S32.HI R10, RZ, 0x1f, R8 ;  /* 0x0000001fff0a7819 */ /* 0x000fc60000011408 */
[----:B------:R-:W-:Y:S01]  /*17350*/  IMAD R11, R15, c[0x0][0x49c], R0 ;  /* 0x000127000f0b7a24 */ /* 0x000fe200078e0200 */
[----:B------:R-:W-:Y:S01]  /*17360*/  SHF.R.S32.HI R0, RZ, 0x1f, R6 ;  /* 0x0000001fff007819 */ /* 0x000fe20000011406 */
[----:B------:R-:W-:Y:S01]  /*17370*/  IMAD R14, R20, 0x80, R14 ;  /* 0x00000080140e7824 */ /* 0x000fe200078e020e */
[----:B------:R-:W-:Y:S01]  /*17380*/  IADD3 R3, R3, R9, RZ ;  /* 0x0000000903037210 */ /* 0x000fe20007ffe0ff */
[----:B------:R-:W-:Y:S01]  /*17390*/  IMAD R10, R10, c[0x0][0x488], RZ ;  /* 0x000122000a0a7a24 */ /* 0x000fe200078e02ff */
[----:B------:R-:W-:Y:S01]  /*173a0*/  IADD3.X R5, R0, R5, R11, P0, !PT ;  /* 0x0000000500057210 */ /* 0x000fe200007fe40b */
[----:B------:R-:W-:Y:S02]  /*173b0*/  IMAD.SHL.U32 R18, R16, 0x40, RZ ;  /* 0x0000004010127824 */ /* 0x000fe400078e00ff */
[----:B------:R-:W-:-:S03]  /*173c0*/  @P1 IMAD.HI.U32 R9, R14, c[0x0][0x4ec], RZ ;  /* 0x00013b000e091a27 */ /* 0x000fc600078e00ff */
[----:B------:R-:W-:Y:S01]  /*173d0*/  LOP3.LUT R0, R18, 0x1c0, RZ, 0xc0, !PT ;  /* 0x000001c012007812 */ /* 0x000fe200078ec0ff */
[----:B------:R-:W-:-:S03]  /*173e0*/  IMAD.WIDE.U32 R4, R8, c[0x0][0x488], R4 ;  /* 0x0001220008047a25 */ /* 0x000fc600078e0004 */
[----:B------:R-:W-:Y:S01]  /*173f0*/  SHF.R.U32.HI R11, RZ, 0x3, R0 ;  /* 0x00000003ff0b7819 */ /* 0x000fe20000011600 */
[----:B------:R-:W-:Y:S02]  /*17400*/  IMAD R10, R8, c[0x0][0x48c], R10 ;  /* 0x00012300080a7a24 */ /* 0x000fe400078e020a */
[----:B------:R-:W-:Y:S01]  /*17410*/  IMAD.MOV.U32 R7, RZ, RZ, R14 ;  /* 0x000000ffff077224 */ /* 0x000fe200078e000e */
[----:B------:R-:W-:Y:S01]  /*17420*/  @P1 SHF.R.U32.HI R7, RZ, c[0x0][0x4f0], R9 ;  /* 0x00013c00ff071a19 */ /* 0x000fe20000011609 */
[----:B------:R-:W-:Y:S01]  /*17430*/  IMAD.SHL.U32 R6, R12, 0x8, RZ ;  /* 0x000000080c067824 */ /* 0x000fe200078e00ff */
[----:B------:R-:W-:Y:S01]  /*17440*/  LEA R9, P0, R4, c[0x0][0x450], 0x2 ;  /* 0x0001140004097a11 */ /* 0x000fe200078010ff */
[----:B------:R-:W-:Y:S01]  /*17450*/  IMAD R8, R13, c[0x0][0x3f0], RZ ;  /* 0x0000fc000d087a24 */ /* 0x000fe200078e02ff */
[----:B------:R-:W-:Y:S01]  /*17460*/  IADD3 R10, R5, R10, RZ ;  /* 0x0000000a050a7210 */ /* 0x000fe20007ffe0ff */
[----:B------:R-:W-:Y:S01]  /*17470*/  IMAD.WIDE.U32 R2, R15, c[0x0][0x3f0], R2 ;  /* 0x0000fc000f027a25 */ /* 0x000fe200078e0002 */
[----:B------:R-:W-:-:S02]  /*17480*/  LOP3.LUT R0, R0, 0x38, R6, 0xf8, !PT ;  /* 0x0000003800007812 */ /* 0x000fc400078ef806 */
[----:B------:R-:W-:Y:S01]  /*17490*/  LEA.HI.X R4, R4, c[0x0][0x454], R10, 0x2, P0 ;  /* 0x0001150004047a11 */ /* 0x000fe200000f140a */
[----:B------:R-:W-:Y:S01]  /*174a0*/  IMAD R8, R15, c[0x0][0x3f4], R8 ;  /* 0x0000fd000f087a24 */ /* 0x000fe200078e0208 */
[----:B------:R-:W-:Y:S01]  /*174b0*/  LOP3.LUT R15, R0, R11, RZ, 0x3c, !PT ;  /* 0x0000000b000f7212 */ /* 0x000fe200078e3cff */
[--C-:B------:R-:W-:Y:S01]  /*174c0*/  IMAD.MOV R0, RZ, RZ, -R7.reuse ;  /* 0x000000ffff007224 */ /* 0x100fe200078e0a07 */
[----:B------:R-:W-:Y:S01]  /*174d0*/  SHFL.IDX PT, R10, R9, RZ, 0x1c1f ;  /* 0x001c1fff090a7589 */ /* 0x000fe200000e0000 */
[----:B------:R-:W-:Y:S01]  /*174e0*/  IMAD.IADD R3, R3, 0x1, R8 ;  /* 0x0000000103037824 */ /* 0x000fe200078e0208 */
[----:B------:R-:W-:Y:S02]  /*174f0*/  SHF.R.S32.HI R5, RZ, 0x1f, R7 ;  /* 0x0000001fff057819 */ /* 0x000fe40000011407 */
[----:B------:R-:W1:Y:S01]  /*17500*/  SHFL.IDX PT, R11, R4, RZ, 0x1c1f ;  /* 0x001c1fff040b7589 */ /* 0x000e6200000e0000 */
[----:B------:R-:W-:-:S03]  /*17510*/  IMAD.WIDE.U32 R2, R7, c[0x0][0x3e0], R2 ;  /* 0x0000f80007027a25 */ /* 0x000fc600078e0002 */
[----:B------:R-:W-:Y:S01]  /*17520*/  SHFL.IDX PT, R8, R9, 0x1, 0x1c1f ;  /* 0x003c1f0009087f89 */ /* 0x000fe200000e0000 */
[----:B------:R-:W-:-:S03]  /*17530*/  IMAD R5, R5, c[0x0][0x3e0], RZ ;  /* 0x0000f80005057a24 */ /* 0x000fc600078e02ff */
[----:B------:R2:W3:Y:S01]  /*17540*/  SHFL.IDX PT, R9, R4, 0x1, 0x1c1f ;  /* 0x003c1f0004097f89 */ /* 0x0004e200000e0000 */
[----:B------:R-:W-:Y:S02]  /*17550*/  IMAD R12, R7, c[0x0][0x3e4], R5 ;  /* 0x0000f900070c7a24 */ /* 0x000fe400078e0205 */
[----:B------:R-:W-:Y:S02]  /*17560*/  IMAD.SHL.U32 R5, R19, 0x8, RZ ;  /* 0x0000000813057824 */ /* 0x000fe400078e00ff */
[----:B------:R-:W-:-:S03]  /*17570*/  IMAD.IADD R3, R3, 0x1, R12 ;  /* 0x0000000103037824 */ /* 0x000fc600078e020c */
[----:B------:R-:W-:Y:S01]  /*17580*/  LOP3.LUT R7, R15, 0x7ffffe00, R5, 0xf8, !PT ;  /* 0x7ffffe000f077812 */ /* 0x000fe200078ef805 */
[----:B--2---:R-:W-:Y:S01]  /*17590*/  IMAD R4, R0, c[0x0][0x4e8], R14 ;  /* 0x00013a0000047a24 */ /* 0x004fe200078e020e */
[----:B------:R-:W-:-:S03]  /*175a0*/  LEA R0, R20, R17, 0x7 ;  /* 0x0000001114007211 */ /* 0x000fc600078e38ff */
[----:B------:R-:W-:Y:S01]  /*175b0*/  IMAD.WIDE.U32 R2, R4, c[0x0][0x3d8], R2 ;  /* 0x0000f60004027a25 */ /* 0x000fe200078e0002 */
[C---:B------:R-:W-:Y:S02]  /*175c0*/  IADD3 R13, R0.reuse, 0x8, RZ ;  /* 0x00000008000d7810 */ /* 0x040fe40007ffe0ff */
[-C--:B------:R-:W-:Y:S02]  /*175d0*/  ISETP.GE.OR P1, PT, R0, R24.reuse, P2 ;  /* 0x000000180000720c */ /* 0x080fe40001726670 */
[----:B------:R-:W-:Y:S02]  /*175e0*/  SHF.R.S32.HI R0, RZ, 0x1f, R4 ;  /* 0x0000001fff007819 */ /* 0x000fe40000011404 */
[----:B------:R-:W-:-:S03]  /*175f0*/  ISETP.GE.OR P0, PT, R13, R24, P2 ;  /* 0x000000180d00720c */ /* 0x000fc60001706670 */
[----:B------:R-:W-:-:S04]  /*17600*/  IMAD R0, R0, c[0x0][0x3d8], RZ ;  /* 0x0000f60000007a24 */ /* 0x000fc800078e02ff */
[----:B------:R-:W-:Y:S01]  /*17610*/  IMAD R5, R4, c[0x0][0x3dc], R0 ;  /* 0x0000f70004057a24 */ /* 0x000fe200078e0200 */
[----:B------:R-:W-:Y:S01]  /*17620*/  SHF.L.U32 R0, R7, 0x1, RZ ;  /* 0x0000000107007819 */ /* 0x000fe200000006ff */
[----:B-1----:R1:W-:Y:S02]  /*17630*/  @!P1 ST.E [R10.64], R101 ;  /* 0x000000650a009985 */ /* 0x0023e4000c101906 */
[----:B------:R-:W-:Y:S02]  /*17640*/  IMAD.IADD R3, R3, 0x1, R5 ;  /* 0x0000000103037824 */ /* 0x000fe400078e0205 */
[----:B---3--:R2:W-:Y:S01]  /*17650*/  @!P0 ST.E [R8.64], R41 ;  /* 0x0000002908008985 */ /* 0x0085e2000c101906 */
[----:B------:R-:W-:-:S03]  /*17660*/  LEA R25, P0, R2, c[0x0][0x380], 0x1 ;  /* 0x0000e00002197a11 */ /* 0x000fc600078008ff */
[----:B------:R2:W3:Y:S04]  /*17670*/  LDS.128 R36, [R0+0x1080] ;  /* 0x0010800000247984 */ /* 0x0004e80000000c00 */
[----:B------:R2:W4:Y:S04]  /*17680*/  LDS.128 R48, [R0+0x2080] ;  /* 0x0020800000307984 */ /* 0x0005280000000c00 */
[----:B------:R2:W2:Y:S04]  /*17690*/  LDS.128 R56, [R0+0x3080] ;  /* 0x0030800000387984 */ /* 0x0004a80000000c00 */
[----:B------:R2:W2:Y:S04]  /*176a0*/  LDS.128 R32, [R0+0x5080] ;  /* 0x0050800000207984 */ /* 0x0004a80000000c00 */
[----:B------:R2:W2:Y:S01]  /*176b0*/  LDS.128 R44, [R0+0x6080] ;  /* 0x00608000002c7984 */ /* 0x0004a20000000c00 */
[----:B-1----:R-:W-:-:S03]  /*176c0*/  LEA R10, R20, R16, 0x7 ;  /* 0x00000010140a7211 */ /* 0x002fc600078e38ff */
[----:B------:R1:W1:Y:S01]  /*176d0*/  LDS.128 R52, [R0+0x7080] ;  /* 0x0070800000347984 */ /* 0x0002620000000c00 */
[----:B------:R-:W-:Y:S02]  /*176e0*/  LEA.HI.X R11, R2, c[0x0][0x384], R3, 0x1, P0 ;  /* 0x0000e100020b7a11 */ /* 0x000fe400000f0c03 */
[----:B------:R-:W-:Y:S01]  /*176f0*/  ISETP.GE.AND P0, PT, R10, R24, PT ;  /* 0x000000180a00720c */ /* 0x000fe20003f06270 */
[----:B------:R1:W1:Y:S04]  /*17700*/  LDS.128 R28, [R0+0x9080] ;  /* 0x00908000001c7984 */ /* 0x0002680000000c00 */
[----:B------:R1:W1:Y:S04]  /*17710*/  LDS.128 R40, [R0+0xa080] ;  /* 0x00a0800000287984 */ /* 0x0002680000000c00 */
[----:B------:R1:W1:Y:S04]  /*17720*/  LDS.128 R60, [R0+0xb080] ;  /* 0x00b08000003c7984 */ /* 0x0002680000000c00 */
[----:B------:R1:W1:Y:S04]  /*17730*/  SHFL.IDX PT, R2, R25, RZ, 0x181f ;  /* 0x00181fff19027589 */ /* 0x00026800000e0000 */
[----:B------:R1:W1:Y:S01]  /*17740*/  SHFL.IDX PT, R3, R11, RZ, 0x181f ;  /* 0x00181fff0b037589 */ /* 0x00026200000e0000 */
[----:B------:R-:W-:Y:S05]  /*17750*/  @P0 BRA `(.L_x_458) ;  /* 0x0000014000000947 */ /* 0x000fea0003800000 */
[----:B---3--:R-:W3:Y:S01]  /*17760*/  LDS.128 R20, [R0+0x80] ;  /* 0x0000800000147984 */ /* 0x008ee20000000c00 */
[----:B------:R-:W-:-:S02]  /*17770*/  IADD3 R5, R6, 0x40, RZ ;  /* 0x0000004006057810 */ /* 0x000fc40007ffe0ff */
[C---:B------:R-:W-:Y:S01]  /*17780*/  IADD3 R7, R6.reuse, 0x80, RZ ;  /* 0x0000008006077810 */ /* 0x040fe20007ffe0ff */
[----:B------:R-:W5:Y:S01]  /*17790*/  LDS.128 R16, [R0+0x4080] ;  /* 0x0040800000107984 */ /* 0x000f620000000c00 */
[----:B------:R-:W-:Y:S02]  /*177a0*/  ISETP.GE.AND P1, PT, R5, c[0x0][0x3c8], PT ;  /* 0x0000f20005007a0c */ /* 0x000fe40003f26270 */
[----:B------:R-:W-:Y:S01]  /*177b0*/  ISETP.GE.AND P0, PT, R7, c[0x0][0x3c8], PT ;  /* 0x0000f20007007a0c */ /* 0x000fe20003f06270 */
[----:B------:R4:W2:Y:S01]  /*177c0*/  LDS.128 R12, [R0+0x8080] ;  /* 0x00808000000c7984 */ /* 0x0008a20000000c00 */
[----:B------:R-:W-:-:S09]  /*177d0*/  ISETP.GE.AND P2, PT, R6, c[0x0][0x3c8], PT ;  /* 0x0000f20006007a0c */ /* 0x000fd20003f46270 */
[----:B------:R-:W-:-:S04]  /*177e0*/  @!P1 SHF.R.S32.HI R4, RZ, 0x1f, R5 ;  /* 0x0000001fff049819 */ /* 0x000fc80000011405 */
[----:B------:R-:W-:Y:S01]  /*177f0*/  @!P1 LEA.HI R4, R4, R5, RZ, 0x3 ;  /* 0x0000000504049211 */ /* 0x000fe200078f18ff */
[----:B-12---:R-:W-:-:S03]  /*17800*/  @!P2 IMAD.WIDE R8, R6, 0x2, R2 ;  /* 0x000000020608a825 */ /* 0x006fc600078e0202 */
[----:B------:R-:W-:Y:S02]  /*17810*/  @!P1 LOP3.LUT R4, R4, 0xfffffff8, RZ, 0xc0, !PT ;  /* 0xfffffff804049812 */ /* 0x000fe400078ec0ff */
[----:B----4-:R-:W-:-:S03]  /*17820*/  @!P0 SHF.R.S32.HI R0, RZ, 0x1f, R7 ;  /* 0x0000001fff008819 */ /* 0x010fc60000011407 */
[----:B------:R-:W-:Y:S01]  /*17830*/  @!P1 IMAD.WIDE R4, R4, 0x2, R2 ;  /* 0x0000000204049825 */ /* 0x000fe200078e0202 */
[----:B------:R-:W-:-:S04]  /*17840*/  @!P0 LEA.HI R0, R0, R7, RZ, 0x3 ;  /* 0x0000000700008211 */ /* 0x000fc800078f18ff */
[----:B------:R-:W-:Y:S01]  /*17850*/  @!P0 LOP3.LUT R0, R0, 0xfffffff8, RZ, 0xc0, !PT ;  /* 0xfffffff800008812 */ /* 0x000fe200078ec0ff */
[----:B---3--:R1:W-:Y:S04]  /*17860*/  @!P2 ST.E.128 [R8.64], R20 ;  /* 0x000000140800a985 */ /* 0x0083e8000c101d06 */
[----:B------:R-:W-:Y:S01]  /*17870*/  @!P0 IMAD.WIDE R2, R0, 0x2, R2 ;  /* 0x0000000200028825 */ /* 0x000fe200078e0202 */
[----:B-----5:R1:W-:Y:S04]  /*17880*/  @!P1 ST.E.128 [R4.64], R16 ;  /* 0x0000001004009985 */ /* 0x0203e8000c101d06 */
[----:B------:R1:W-:Y:S02]  /*17890*/  @!P0 ST.E.128 [R2.64], R12 ;  /* 0x0000000c02008985 */ /* 0x0003e4000c101d06 */
.L_x_458:
[----:B---3--:R-:W-:Y:S05]  /*178a0*/  BSYNC B0 ;  /* 0x0000000000007941 */ /* 0x008fea0003800000 */
.L_x_457:
[----:B-12---:R-:W-:Y:S01]  /*178b0*/  IADD3 R0, R10, 0x20, RZ ;  /* 0x000000200a007810 */ /* 0x006fe20007ffe0ff */
[----:B------:R1:W2:Y:S01]  /*178c0*/  SHFL.IDX PT, R3, R11, 0x1, 0x181f ;  /* 0x00381f000b037f89 */ /* 0x0002a200000e0000 */
[----:B------:R-:W-:Y:S02]  /*178d0*/  BSSY B0, `(.L_x_459) ;  /* 0x0000015000007945 */ /* 0x000fe40003800000 */
[----:B------:R-:W-:Y:S01]  /*178e0*/  ISETP.GE.AND P0, PT, R0, R24, PT ;  /* 0x000000180000720c */ /* 0x000fe20003f06270 */
[----:B------:R1:W3:-:S12]  /*178f0*/  SHFL.IDX PT, R2, R25, 0x1, 0x181f ;  /* 0x00381f0019027f89 */ /* 0x0002d800000e0000 */
        /* <DEDUP_REMOVED lines=18> */
.L_x_460:
[----:B------:R-:W-:Y:S05]  /*17a20*/  BSYNC B0 ;  /* 0x0000000000007941 */ /* 0x000fea0003800000 */
.L_x_459:
[----:B------:R-:W-:Y:S01]  /*17a30*/  IADD3 R0, R10, 0x40, RZ ;  /* 0x000000400a007810 */ /* 0x000fe20007ffe0ff */
[----:B--2---:R2:W1:Y:S01]  /*17a40*/  SHFL.IDX PT, R3, R11, 0x2, 0x181f ;  /* 0x00581f000b037f89 */ /* 0x00446200000e0000 */
[----:B------:R-:W-:Y:S02]  /*17a50*/  BSSY B0, `(.L_x_461) ;  /* 0x0000015000007945 */ /* 0x000fe40003800000 */
[----:B------:R-:W-:Y:S01]  /*17a60*/  ISETP.GE.AND P0, PT, R0, R24, PT ;  /* 0x000000180000720c */ /* 0x000fe20003f06270 */
[----:B---3--:R2:W3:-:S12]  /*17a70*/  SHFL.IDX PT, R2, R25, 0x2, 0x181f ;  /* 0x00581f0019027f89 */ /* 0x0084d800000e0000 */
        /* <DEDUP_REMOVED lines=9> */
[--C-:B-1-3--:R-:W-:Y:S01]  /*17b10*/  @!P2 IMAD.WIDE R8, R6, 0x2, R2.reuse ;  /* 0x000000020608a825 */ /* 0x10afe200078e0202 */
[----:B------:R-:W-:Y:S02]  /*17b20*/  @!P0 LEA.HI R0, R0, R7, RZ, 0x3 ;  /* 0x0000000700008211 */ /* 0x000fe400078f18ff */
[----:B------:R-:W-:Y:S02]  /*17b30*/  @!P1 LOP3.LUT R4, R4, 0xfffffff8, RZ, 0xc0, !PT ;  /* 0xfffffff804049812 */ /* 0x000fe400078ec0ff */
[----:B------:R-:W-:Y:S01]  /*17b40*/  @!P0 LOP3.LUT R0, R0, 0xfffffff8, RZ, 0xc0, !PT ;  /* 0xfffffff800008812 */ /* 0x000fe200078ec0ff */
[----:B----4-:R1:W-:Y:S02]  /*17b50*/  @!P2 ST.E.128 [R8.64], R48 ;  /* 0x000000300800a985 */ /* 0x0103e4000c101d06 */
[----:B------:R-:W-:-:S04]  /*17b60*/  @!P1 IMAD.WIDE R4, R4, 0x2, R2 ;  /* 0x0000000204049825 */ /* 0x000fc800078e0202 */
[----:B------:R-:W-:Y:S01]  /*17b70*/  @!P0 IMAD.WIDE R2, R0, 0x2, R2 ;  /* 0x0000000200028825 */ /* 0x000fe200078e0202 */
[----:B------:R1:W-:Y:S04]  /*17b80*/  @!P1 ST.E.128 [R4.64], R44 ;  /* 0x0000002c04009985 */ /* 0x0003e8000c101d06 */
[----:B------:R1:W-:Y:S02]  /*17b90*/  @!P0 ST.E.128 [R2.64], R40 ;  /* 0x0000002802008985 */ /* 0x0003e4000c101d06 */
.L_x_462:
[----:B------:R-:W-:Y:S05]  /*17ba0*/  BSYNC B0 ;  /* 0x0000000000007941 */ /* 0x000fea0003800000 */
.L_x_461:
[----:B------:R-:W-:Y:S01]  /*17bb0*/  IADD3 R0, R10, 0x60, RZ ;  /* 0x000000600a007810 */ /* 0x000fe20007ffe0ff */
[----:B-1----:R1:W2:Y:S03]  /*17bc0*/  SHFL.IDX PT, R3, R11, 0x3, 0x181f ;  /* 0x00781f000b037f89 */ /* 0x0022a600000e0000 */
[----:B------:R-:W-:Y:S01]  /*17bd0*/  ISETP.GE.AND P0, PT, R0, R24, PT ;  /* 0x000000180000720c */ /* 0x000fe20003f06270 */
[----:B---3--:R1:W3:-:S12]  /*17be0*/  SHFL.IDX PT, R2, R25, 0x3, 0x181f ;  /* 0x00781f0019027f89 */ /* 0x0082d800000e0000 */
[----:B------:R-:W-:Y:S05]  /*17bf0*/  @P0 EXIT ;  /* 0x000000000000094d */ /* 0x000fea0003800000 */
[C---:B------:R-:W-:Y:S02]  /*17c00*/  IADD3 R4, R6.reuse, 0x40, RZ ;  /* 0x0000004006047810 */ /* 0x040fe40007ffe0ff */
[----:B------:R-:W-:Y:S02]  /*17c10*/  ISETP.GE.AND P1, PT, R6, c[0x0][0x3c8], PT ;  /* 0x0000f20006007a0c */ /* 0x000fe40003f26270 */
[----:B------:R-:W-:-:S11]  /*17c20*/  ISETP.GE.AND P0, PT, R4, c[0x0][0x3c8], PT ;  /* 0x0000f20004007a0c */ /* 0x000fd60003f06270 */
[----:B--23--:R-:W-:Y:S02]  /*17c30*/  @!P1 IMAD.WIDE R8, R6, 0x2, R2 ;  /* 0x0000000206089825 */ /* 0x00cfe400078e0202 */
[----:B------:R-:W-:-:S03]  /*17c40*/  @!P0 SHF.R.S32.HI R0, RZ, 0x1f, R4 ;  /* 0x0000001fff008819 */ /* 0x000fc60000011404 */
[----:B------:R2:W-:Y:S01]  /*17c50*/  @!P1 ST.E.128 [R8.64], R56 ;  /* 0x0000003808009985 */ /* 0x0005e2000c101d06 */
[----:B------:R-:W-:-:S04]  /*17c60*/  @!P0 LEA.HI R0, R0, R4, RZ, 0x3 ;  /* 0x0000000400008211 */ /* 0x000fc800078f18ff */
[----:B------:R-:W-:-:S05]  /*17c70*/  @!P0 LOP3.LUT R0, R0, 0xfffffff8, RZ, 0xc0, !PT ;  /* 0xfffffff800008812 */ /* 0x000fca00078ec0ff */
[----:B------:R-:W-:Y:S01]  /*17c80*/  @!P0 IMAD.WIDE R4, R0, 0x2, R2 ;  /* 0x0000000200048825 */ /* 0x000fe200078e0202 */
[----:B------:R-:W-:-:S04]  /*17c90*/  IADD3 R0, R6, 0x80, RZ ;  /* 0x0000008006007810 */ /* 0x000fc80007ffe0ff */
[----:B------:R2:W-:Y:S01]  /*17ca0*/  @!P0 ST.E.128 [R4.64], R52 ;  /* 0x0000003404008985 */ /* 0x0005e2000c101d06 */
[----:B------:R-:W-:-:S13]  /*17cb0*/  ISETP.GE.AND P0, PT, R0, c[0x0][0x3c8], PT ;  /* 0x0000f20000007a0c */ /* 0x000fda0003f06270 */
[----:B------:R-:W-:Y:S05]  /*17cc0*/  @P0 EXIT ;  /* 0x000000000000094d */ /* 0x000fea0003800000 */
[----:B--2---:R-:W-:-:S04]  /*17cd0*/  SHF.R.S32.HI R4, RZ, 0x1f, R0 ;  /* 0x0000001fff047819 */ /* 0x004fc80000011400 */
[----:B------:R-:W-:-:S04]  /*17ce0*/  LEA.HI R0, R4, R0, RZ, 0x3 ;  /* 0x0000000004007211 */ /* 0x000fc800078f18ff */
[----:B------:R-:W-:-:S05]  /*17cf0*/  LOP3.LUT R0, R0, 0xfffffff8, RZ, 0xc0, !PT ;  /* 0xfffffff800007812 */ /* 0x000fca00078ec0ff */
[----:B------:R-:W-:-:S05]  /*17d00*/  IMAD.WIDE R2, R0, 0x2, R2 ;  /* 0x0000000200027825 */ /* 0x000fca00078e0202 */
[----:B------:R-:W-:Y:S01]  /*17d10*/  ST.E.128 [R2.64], R60 ;  /* 0x0000003c02007985 */ /* 0x000fe2000c101d06 */
[----:B------:R-:W-:Y:S05]  /*17d20*/  EXIT ;  /* 0x000000000000794d */ /* 0x000fea0003800000 */
.L_x_455:
        /* <DEDUP_REMOVED lines=14> */
[----:B---3--:R-:W-:Y:S05]  /*17e10*/  @!P0 BRA `(.L_x_463) ;  /* 0x0000003000008947 */ /* 0x008fea0003800000 */
[----:B------:R2:W3:Y:S04]  /*17e20*/  LDG.E R0, [R6.64] ;  /* 0x0000000606007981 */ /* 0x0004e8000c1e1900 */
[----:B--2---:R-:W3:Y:S02]  /*17e30*/  LDG.E R6, [R6.64+0x4] ;  /* 0x0000040606067981 */ /* 0x004ee4000c1e1900 */
[----:B---3-5:R-:W-:-:S02]  /*17e40*/  IADD3 R13, -R0, R6, RZ ;  /* 0x00000006000d7210 */ /* 0x028fc40007ffe1ff */
.L_x_463:
[----:B---3--:R-:W2:Y:S01]  /*17e50*/  S2R R11, SR_TID.X ;  /* 0x00000000000b7919 */ /* 0x008ea20000002100 */
[----:B------:R-:W-:Y:S01]  /*17e60*/  SHF.R.S32.HI R0, RZ, 0x1f, R246 ;  /* 0x0000001fff007819 */ /* 0x000fe200000114f6 */
[----:B------:R-:W-:Y:S01]  /*17e70*/  BSSY B0, `(.L_x_464) ;  /* 0x0000029000007945 */ /* 0x000fe20003800000 */
[----:B------:R-:W-:Y:S01]  /*17e80*/  SEL R9, R246, RZ, !P0 ;  /* 0x000000fff6097207 */ /* 0x000fe20004000000 */
[----:B------:R-:W3:Y:S01]  /*17e90*/  S2R R2, SR_CTAID.Y ;  /* 0x0000000000027919 */ /* 0x000ee20000002600 */
[----:B------:R-:W-:-:S03]  /*17ea0*/  SEL R10, R0, RZ, !P0 ;  /* 0x000000ff000a7207 */ /* 0x000fc60004000000 */
[----:B------:R-:W4:Y:S01]  /*17eb0*/  S2R R12, SR_CTAID.Y ;  /* 0x00000000000c7919 */ /* 0x000f220000002600 */
[----:B--2---:R-:W-:Y:S02]  /*17ec0*/  ISETP.GE.AND P1, PT, R11, 0x80, PT ;  /* 0x000000800b00780c */ /* 0x004fe40003f26270 */
[----:B---3--:R-:W-:-:S11]  /*17ed0*/  SHF.R.S32.HI R14, RZ, 0x1f, R2 ;  /* 0x0000001fff0e7819 */ /* 0x008fd60000011402 */
[----:B------:R-:W-:Y:S05]  /*17ee0*/  @P1 BRA `(.L_x_465) ;  /* 0x0000021000001947 */ /* 0x000fea0003800000 */
[----:B----4-:R-:W2:Y:S01]  /*17ef0*/  S2R R8, SR_CTAID.X ;  /* 0x0000000000087919 */ /* 0x010ea20000002500 */
[----:B-----5:R-:W-:Y:S01]  /*17f00*/  IMAD R0, R13, c[0x0][0x4e8], RZ ;  /* 0x00013a000d007a24 */ /* 0x020fe200078e02ff */
[----:B--2---:R-:W-:-:S04]  /*17f10*/  LEA R8, R8, R11, 0x7 ;  /* 0x0000000b08087211 */ /* 0x004fc800078e38ff */
[----:B------:R-:W-:-:S13]  /*17f20*/  ISETP.GE.AND P0, PT, R8, R0, PT ;  /* 0x000000000800720c */ /* 0x000fda0003f06270 */
[----:B------:R-:W-:Y:S05]  /*17f30*/  @P0 BRA `(.L_x_465) ;  /* 0x000001c000000947 */ /* 0x000fea0003800000 */
[----:B------:R-:W-:Y:S01]  /*17f40*/  MOV R0, c[0x0][0x4e8] ;  /* 0x00013a0000007a02 */ /* 0x000fe20000000f00 */
[----:B------:R-:W-:Y:S01]  /*17f50*/  IMAD R6, R14, c[0x0][0x490], RZ ;  /* 0x000124000e067a24 */ /* 0x000fe200078e02ff */
[----:B------:R-:W-:Y:S01]  /*17f60*/  MOV R2, R4 ;  /* 0x0000000400027202 */ /* 0x000fe20000000f00 */
[----:B------:R-:W-:Y:S01]  /*17f70*/  IMAD.MOV.U32 R3, RZ, RZ, R5 ;  /* 0x000000ffff037224 */ /* 0x000fe200078e0005 */
[----:B------:R-:W-:Y:S01]  /*17f80*/  ISETP.NE.AND P0, PT, R0, 0x1, PT ;  /* 0x000000010000780c */ /* 0x000fe20003f05270 */
[C---:B------:R-:W-:Y:S01]  /*17f90*/  IMAD R6, R12.reuse, c[0x0][0x494], R6 ;  /* 0x000125000c067a24 */ /* 0x040fe200078e0206 */
[----:B------:R-:W-:Y:S01]  /*17fa0*/  MOV R0, R8 ;  /* 0x0000000800007202 */ /* 0x000fe20000000f00 */
[----:B------:R-:W-:-:S05]  /*17fb0*/  IMAD.WIDE.U32 R2, R12, c[0x0][0x490], R2 ;  /* 0x000124000c027a25 */ /* 0x000fca00078e0002 */
[----:B------:R-:W-:-:S05]  /*17fc0*/  IADD3 R3, R6, R3, RZ ;  /* 0x0000000306037210 */ /* 0x000fca0007ffe0ff */
[----:B------:R-:W-:-:S04]  /*17fd0*/  @P0 IMAD.HI.U32 R7, R8, c[0x0][0x4ec], RZ ;  /* 0x00013b0008070a27 */ /* 0x000fc800078e00ff */
[----:B------:R-:W-:Y:S01]  /*17fe0*/  IMAD.WIDE.U32 R2, R9, c[0x0][0x498], R2 ;  /* 0x0001260009027a25 */ /* 0x000fe200078e0002 */
[----:B------:R-:W-:-:S03]  /*17ff0*/  @P0 SHF.R.U32.HI R0, RZ, c[0x0][0x4f0], R7 ;  /* 0x00013c00ff000a19 */ /* 0x000fc60000011607 */
[----:B------:R-:W-:Y:S01]  /*18000*/  IMAD R7, R10, c[0x0][0x498], RZ ;  /* 0x000126000a077a24 */ /* 0x000fe200078e02ff */
[----:B------:R-:W-:Y:S01]  /*18010*/  IADD3 R2, P0, R0, R2, RZ ;  /* 0x0000000200027210 */ /* 0x000fe20007f1e0ff */
[----:B------:R-:W-:Y:S02]  /*18020*/  IMAD.MOV R6, RZ, RZ, -R0 ;  /* 0x000000ffff067224 */ /* 0x000fe400078e0a00 */
[----:B------:R-:W-:Y:S02]  /*18030*/  IMAD R7, R9, c[0x0][0x49c], R7 ;  /* 0x0001270009077a24 */ /* 0x000fe400078e0207 */
[----:B------:R-:W-:Y:S01]  /*18040*/  IMAD R6, R6, c[0x0][0x4e8], R8 ;  /* 0x00013a0006067a24 */ /* 0x000fe200078e0208 */
[----:B------:R-:W-:-:S04]  /*18050*/  SHF.R.S32.HI R8, RZ, 0x1f, R0 ;  /* 0x0000001fff087819 */ /* 0x000fc80000011400 */
        /* <DEDUP_REMOVED lines=10> */
.L_x_465:
[----:B----4-:R-:W-:Y:S05]  /*18100*/  BSYNC B0 ;  /* 0x0000000000007941 */ /* 0x010fea0003800000 */
.L_x_464:
[----:B--2---:R-:W2:Y:S01]  /*18110*/  S2R R7, SR_CTAID.X ;  /* 0x0000000000077919 */ /* 0x004ea20000002500 */
[----:B------:R-:W-:Y:S01]  /*18120*/  IMAD R0, R5, c[0x0][0x3a0], RZ ;  /* 0x0000e80005007a24 */ /* 0x000fe200078e02ff */
[----:B------:R-:W-:Y:S01]  /*18130*/  SHF.R.S32.HI R5, RZ, 0x1f, R11 ;  /* 0x0000001fff057819 */ /* 0x000fe2000001140b */
[C---:B------:R-:W-:Y:S01]  /*18140*/  IMAD.WIDE.U32 R2, R4.reuse, c[0x0][0x3a0], RZ ;  /* 0x0000e80004027a25 */ /* 0x040fe200078e00ff */
[----:B------:R-:W-:Y:S02]  /*18150*/  MOV R6, c[0x0][0x4e8] ;  /* 0x00013a0000067a02 */ /* 0x000fe40000000f00 */
[----:B------:R-:W-:Y:S01]  /*18160*/  LEA.HI R5, R5, R11, RZ, 0x3 ;  /* 0x0000000b05057211 */ /* 0x000fe200078f18ff */
[----:B------:R-:W-:Y:S01]  /*18170*/  IMAD R0, R4, c[0x0][0x3a4], R0 ;  /* 0x0000e90004007a24 */ /* 0x000fe200078e0200 */
[----:B------:R-:W-:Y:S02]  /*18180*/  ISETP.NE.AND P0, PT, R6, 0x1, PT ;  /* 0x000000010600780c */ /* 0x000fe40003f05270 */
[----:B------:R-:W-:-:S02]  /*18190*/  LOP3.LUT R4, R5, 0xfffffff8, RZ, 0xc0, !PT ;  /* 0xfffffff805047812 */ /* 0x000fc400078ec0ff */
[----:B------:R-:W-:Y:S01]  /*181a0*/  IADD3 R3, R3, R0, RZ ;  /* 0x0000000003037210 */ /* 0x000fe20007ffe0ff */
[----:B------:R-:W-:Y:S02]  /*181b0*/  IMAD R0, R14, c[0x0][0x3e8], RZ ;  /* 0x0000fa000e007a24 */ /* 0x000fe400078e02ff */
[----:B------:R-:W-:Y:S01]  /*181c0*/  IMAD.IADD R8, R11, 0x1, -R4 ;  /* 0x000000010b087824 */ /* 0x000fe200078e0a04 */
[----:B------:R-:W-:Y:S01]  /*181d0*/  SHF.R.S32.HI R11, RZ, 0x3, R5 ;  /* 0x00000003ff0b7819 */ /* 0x000fe20000011405 */
[C---:B------:R-:W-:Y:S02]  /*181e0*/  IMAD R0, R12.reuse, c[0x0][0x3ec], R0 ;  /* 0x0000fb000c007a24 */ /* 0x040fe400078e0200 */
[----:B------:R-:W-:Y:S01]  /*181f0*/  IMAD.WIDE.U32 R2, R12, c[0x0][0x3e8], R2 ;  /* 0x0000fa000c027a25 */ /* 0x000fe200078e0002 */
[----:B------:R-:W-:-:S03]  /*18200*/  LEA R4, R8, R11, 0x5 ;  /* 0x0000000b08047211 */ /* 0x000fc600078e28ff */
[----:B------:R-:W-:Y:S01]  /*18210*/  IMAD R5, R10, c[0x0][0x3f0], RZ ;  /* 0x0000fc000a057a24 */ /* 0x000fe200078e02ff */
[----:B------:R-:W-:Y:S01]  /*18220*/  IADD3 R3, R0, R3, RZ ;  /* 0x0000000300037210 */ /* 0x000fe20007ffe0ff */
[C---:B--2---:R-:W-:Y:S01]  /*18230*/  IMAD R4, R7.reuse, 0x80, R4 ;  /* 0x0000008007047824 */ /* 0x044fe200078e0204 */
[----:B------:R-:W-:Y:S01]  /*18240*/  LEA R11, R7, R11, 0x7 ;  /* 0x0000000b070b7211 */ /* 0x000fe200078e38ff */
[----:B------:R-:W-:Y:S02]  /*18250*/  IMAD R5, R9, c[0x0][0x3f4], R5 ;  /* 0x0000fd0009057a24 */ /* 0x000fe400078e0205 */
[----:B------:R-:W-:Y:S01]  /*18260*/  @P0 IMAD.HI.U32 R6, R4, c[0x0][0x4ec], RZ ;  /* 0x00013b0004060a27 */ /* 0x000fe200078e00ff */
[----:B------:R-:W-:-:S03]  /*18270*/  MOV R0, R4 ;  /* 0x0000000400007202 */ /* 0x000fc60000000f00 */
[----:B------:R-:W-:Y:S01]  /*18280*/  IMAD.WIDE.U32 R2, R9, c[0x0][0x3f0], R2 ;  /* 0x0000fc0009027a25 */ /* 0x000fe200078e0002 */
[----:B------:R-:W-:-:S03]  /*18290*/  @P0 SHF.R.U32.HI R0, RZ, c[0x0][0x4f0], R6 ;  /* 0x00013c00ff000a19 */ /* 0x000fc60000011606 */
[----:B------:R-:W-:Y:S01]  /*182a0*/  IMAD.IADD R3, R3, 0x1, R5 ;  /* 0x0000000103037824 */ /* 0x000fe200078e0205 */
[----:B------:R-:W-:Y:S01]  /*182b0*/  SHF.R.S32.HI R6, RZ, 0x1f, R0 ;  /* 0x0000001fff067819 */ /* 0x000fe20000011400 */
[----:B------:R-:W-:Y:S01]  /*182c0*/  IMAD.SHL.U32 R8, R8, 0x8, RZ ;  /* 0x0000000808087824 */ /* 0x000fe200078e00ff */
[C---:B------:R-:W-:Y:S01]  /*182d0*/  IADD3 R5, -R0.reuse, RZ, RZ ;  /* 0x000000ff00057210 */ /* 0x040fe20007ffe1ff */
[----:B------:R-:W-:-:S03]  /*182e0*/  IMAD.WIDE.U32 R2, R0, c[0x0][0x3e0], R2 ;  /* 0x0000f80000027a25 */ /* 0x000fc600078e0002 */
[----:B------:R-:W-:Y:S01]  /*182f0*/  IADD3 R10, R8, 0x40, RZ ;  /* 0x00000040080a7810 */ /* 0x000fe20007ffe0ff */
[----:B------:R-:W-:Y:S01]  /*18300*/  IMAD R6, R6, c[0x0][0x3e0], RZ ;  /* 0x0000f80006067a24 */ /* 0x000fe200078e02ff */
[----:B------:R-:W-:Y:S01]  /*18310*/  IADD3 R9, R8, 0x80, RZ ;  /* 0x0000008008097810 */ /* 0x000fe20007ffe0ff */
[----:B------:R-:W-:Y:S02]  /*18320*/  IMAD R4, R5, c[0x0][0x4e8], R4 ;  /* 0x00013a0005047a24 */ /* 0x000fe400078e0204 */
[----:B------:R-:W-:-:S03]  /*18330*/  IMAD R0, R0, c[0x0][0x3e4], R6 ;  /* 0x0000f90000007a24 */ /* 0x000fc600078e0206 */
[----:B------:R-:W-:Y:S02]  /*18340*/  SHF.R.S32.HI R5, RZ, 0x1f, R4 ;  /* 0x0000001fff057819 */ /* 0x000fe40000011404 */
[----:B------:R-:W-:-:S03]  /*18350*/  IADD3 R3, R3, R0, RZ ;  /* 0x0000000003037210 */ /* 0x000fc60007ffe0ff */
[----:B------:R-:W-:Y:S02]  /*18360*/  IMAD R0, R5, c[0x0][0x3d8], RZ ;  /* 0x0000f60005007a24 */ /* 0x000fe400078e02ff */
[----:B------:R-:W-:-:S04]  /*18370*/  IMAD.WIDE.U32 R2, R4, c[0x0][0x3d8], R2 ;  /* 0x0000f60004027a25 */ /* 0x000fc800078e0002 */
[----:B------:R-:W-:Y:S01]  /*18380*/  IMAD R0, R4, c[0x0][0x3dc], R0 ;  /* 0x0000f70004007a24 */ /* 0x000fe200078e0200 */
[----:B------:R-:W-:-:S04]  /*18390*/  LEA R14, P0, R2, c[0x0][0x380], 0x1 ;  /* 0x0000e000020e7a11 */ /* 0x000fc800078008ff */
[----:B------:R-:W-:-:S04]  /*183a0*/  IADD3 R0, R3, R0, RZ ;  /* 0x0000000003007210 */ /* 0x000fc80007ffe0ff */
[----:B------:R-:W-:Y:S01]  /*183b0*/  LEA.HI.X R12, R2, c[0x0][0x384], R0, 0x1, P0 ;  /* 0x0000e100020c7a11 */ /* 0x000fe200000f0c00 */
[----:B------:R-:W-:Y:S05]  /*183c0*/  BRA.DIV ~URZ, `(.L_x_466) ;  /* 0x000024a27f007947 */ /* 0x000fea000b800000 */
[----:B------:R2:W3:Y:S02]  /*183d0*/  SHFL.IDX PT, R0, R12, RZ, 0x181f ;  /* 0x00181fff0c007589 */ /* 0x0004e400000e0000 */
.L_x_514:
[----:B------:R-:W-:Y:S05]  /*183e0*/  BRA.DIV ~URZ, `(.L_x_467) ;  /* 0x000025027f007947 */ /* 0x000fea000b800000 */
[----:B------:R4:W1:Y:S02]  /*183f0*/  SHFL.IDX PT, R2, R14, RZ, 0x181f ;  /* 0x00181fff0e027589 */ /* 0x00086400000e0000 */
.L_x_515:
[----:B-----5:R-:W-:Y:S01]  /*18400*/  IMAD R13, R13, c[0x0][0x4e8], RZ ;  /* 0x00013a000d0d7a24 */ /* 0x020fe200078e02ff */
[----:B------:R-:W-:Y:S01]  /*18410*/  BSSY B0, `(.L_x_468) ;  /* 0x0000013000007945 */ /* 0x000fe20003800000 */
[----:B---3--:R-:W-:-:S03]  /*18420*/  MOV R3, R0 ;  /* 0x0000000000037202 */ /* 0x008fc60000000f00 */
[----:B------:R-:W-:-:S13]  /*18430*/  ISETP.GE.AND P0, PT, R11, R13, PT ;  /* 0x0000000d0b00720c */ /* 0x000fda0003f06270 */
[----:B------:R-:W-:Y:S05]  /*18440*/  @P0 BRA `(.L_x_469) ;  /* 0x000000f000000947 */ /* 0x000fea0003800000 */
[----:B------:R-:W-:Y:S02]  /*18450*/  ISETP.GE.AND P1, PT, R10, c[0x0][0x3c8], PT ;  /* 0x0000f2000a007a0c */ /* 0x000fe40003f26270 */
[----:B------:R-:W-:Y:S02]  /*18460*/  ISETP.GE.AND P0, PT, R9, c[0x0][0x3c8], PT ;  /* 0x0000f20009007a0c */ /* 0x000fe40003f06270 */
[----:B------:R-:W-:-:S09]  /*18470*/  ISETP.GE.AND P2, PT, R8, c[0x0][0x3c8], PT ;  /* 0x0000f20008007a0c */ /* 0x000fd20003f46270 */
[----:B------:R-:W-:Y:S02]  /*18480*/  @!P1 SHF.R.S32.HI R4, RZ, 0x1f, R10 ;  /* 0x0000001fff049819 */ /* 0x000fe4000001140a */
[----:B------:R-:W-:Y:S02]  /*18490*/  @!P0 SHF.R.S32.HI R0, RZ, 0x1f, R9 ;  /* 0x0000001fff008819 */ /* 0x000fe40000011409 */
[----:B------:R-:W-:Y:S01]  /*184a0*/  @!P1 LEA.HI R4, R4, R10, RZ, 0x3 ;  /* 0x0000000a04049211 */ /* 0x000fe200078f18ff */
[--C-:B-1----:R-:W-:Y:S01]  /*184b0*/  @!P2 IMAD.WIDE R6, R8, 0x2, R2.reuse ;  /* 0x000000020806a825 */ /* 0x102fe200078e0202 */
        /* <DEDUP_REMOVED lines=8> */
.L_x_469:
[----:B------:R-:W-:Y:S05]  /*18540*/  BSYNC B0 ;  /* 0x0000000000007941 */ /* 0x000fea0003800000 */
.L_x_468:
[----:B------:R-:W-:Y:S05]  /*18550*/  BRA.DIV ~URZ, `(.L_x_470) ;  /* 0x000024127f007947 */ /* 0x000fea000b800000 */
[----:B------:R3:W2:Y:S04]  /*18560*/  SHFL.IDX PT, R0, R12, 0x1, 0x181f ;  /* 0x00381f000c007f89 */ /* 0x0006a800000e0000 */
[----:B-1----:R3:W1:Y:S02]  /*18570*/  SHFL.IDX PT, R2, R14, 0x1, 0x181f ;  /* 0x00381f000e027f89 */ /* 0x00266400000e0000 */
.L_x_516:
[----:B------:R-:W-:Y:S01]  /*18580*/  IADD3 R3, R11, 0x20, RZ ;  /* 0x000000200b037810 */ /* 0x000fe20007ffe0ff */
[----:B------:R-:W-:Y:S03]  /*18590*/  BSSY B0, `(.L_x_471) ;  /* 0x0000013000007945 */ /* 0x000fe60003800000 */
[----:B------:R-:W-:Y:S01]  /*185a0*/  ISETP.GE.AND P0, PT, R3, R13, PT ;  /* 0x0000000d0300720c */ /* 0x000fe20003f06270 */
[----:B--2---:R-:W-:-:S12]  /*185b0*/  IMAD.MOV.U32 R3, RZ, RZ, R0 ;  /* 0x000000ffff037224 */ /* 0x004fd800078e0000 */
        /* <DEDUP_REMOVED lines=16> */
.L_x_472:
[----:B------:R-:W-:Y:S05]  /*186c0*/  BSYNC B0 ;  /* 0x0000000000007941 */ /* 0x000fea0003800000 */
.L_x_471:
[----:B------:R-:W-:Y:S05]  /*186d0*/  BRA.DIV ~URZ, `(.L_x_473) ;  /* 0x000023827f007947 */ /* 0x000fea000b800000 */
[----:B------:R2:W3:Y:S02]  /*186e0*/  SHFL.IDX PT, R0, R12, 0x2, 0x181f ;  /* 0x00581f000c007f89 */ /* 0x0004e400000e0000 */
.L_x_517:
[----:B------:R-:W-:Y:S05]  /*186f0*/  BRA.DIV ~URZ, `(.L_x_474) ;  /* 0x000023e27f007947 */ /* 0x000fea000b800000 */
[----:B-1----:R1:W2:Y:S02]  /*18700*/  SHFL.IDX PT, R2, R14, 0x2, 0x181f ;  /* 0x00581f000e027f89 */ /* 0x0022a400000e0000 */
.L_x_518:
[----:B------:R-:W-:Y:S01]  /*18710*/  IADD3 R3, R11, 0x40, RZ ;  /* 0x000000400b037810 */ /* 0x000fe20007ffe0ff */
[----:B------:R-:W-:Y:S03]  /*18720*/  BSSY B0, `(.L_x_475) ;  /* 0x0000013000007945 */ /* 0x000fe60003800000 */
[----:B------:R-:W-:Y:S01]  /*18730*/  ISETP.GE.AND P0, PT, R3, R13, PT ;  /* 0x0000000d0300720c */ /* 0x000fe20003f06270 */
[----:B---3--:R-:W-:-:S12]  /*18740*/  IMAD.MOV.U32 R3, RZ, RZ, R0 ;  /* 0x000000ffff037224 */ /* 0x008fd800078e0000 */
[----:B------:R-:W-:Y:S05]  /*18750*/  @P0 BRA `(.L_x_476) ;  /* 0x000000f000000947 */ /* 0x000fea0003800000 */
[----:B------:R-:W-:Y:S02]  /*18760*/  ISETP.GE.AND P1, PT, R10, c[0x0][0x3c8], PT ;  /* 0x0000f2000a007a0c */ /* 0x000fe40003f26270 */
[----:B------:R-:W-:Y:S02]  /*18770*/  ISETP.GE.AND P0, PT, R9, c[0x0][0x3c8], PT ;  /* 0x0000f20009007a0c */ /* 0x000fe40003f06270 */
[----:B------:R-:W-:-:S09]  /*18780*/  ISETP.GE.AND P2, PT, R8, c[0x0][0x3c8], PT ;  /* 0x0000f20008007a0c */ /* 0x000fd20003f46270 */
[----:B------:R-:W-:Y:S02]  /*18790*/  @!P1 SHF.R.S32.HI R4, RZ, 0x1f, R10 ;  /* 0x0000001fff049819 */ /* 0x000fe4000001140a */
[----:B------:R-:W-:Y:S02]  /*187a0*/  @!P0 SHF.R.S32.HI R0, RZ, 0x1f, R9 ;  /* 0x0000001fff008819 */ /* 0x000fe40000011409 */
[----:B------:R-:W-:Y:S01]  /*187b0*/  @!P1 LEA.HI R4, R4, R10, RZ, 0x3 ;  /* 0x0000000a04049211 */ /* 0x000fe200078f18ff */
[--C-:B--2---:R-:W-:Y:S01]  /*187c0*/  @!P2 IMAD.WIDE R6, R8, 0x2, R2.reuse ;  /* 0x000000020806a825 */ /* 0x104fe200078e0202 */
        /* <DEDUP_REMOVED lines=8> */
.L_x_476:
[----:B------:R-:W-:Y:S05]  /*18850*/  BSYNC B0 ;  /* 0x0000000000007941 */ /* 0x000fea0003800000 */
.L_x_475:
[----:B------:R-:W-:Y:S05]  /*18860*/  BRA.DIV ~URZ, `(.L_x_477) ;  /* 0x000022f27f007947 */ /* 0x000fea000b800000 */
[----:B--2---:R2:W3:Y:S04]  /*18870*/  SHFL.IDX PT, R6, R12, 0x3, 0x181f ;  /* 0x00781f000c067f89 */ /* 0x0044e800000e0000 */
[----:B------:R2:W1:Y:S02]  /*18880*/  SHFL.IDX PT, R0, R14, 0x3, 0x181f ;  /* 0x00781f000e007f89 */ /* 0x00046400000e0000 */
.L_x_519:
[----:B------:R-:W-:Y:S01]  /*18890*/  IADD3 R2, R11, 0x60, RZ ;  /* 0x000000600b027810 */ /* 0x000fe20007ffe0ff */
[----:B---3--:R-:W-:-:S02]  /*188a0*/  IMAD.MOV.U32 R7, RZ, RZ, R6 ;  /* 0x000000ffff077224 */ /* 0x008fc400078e0006 */
[----:B-1----:R-:W-:Y:S01]  /*188b0*/  IMAD.MOV.U32 R6, RZ, RZ, R0 ;  /* 0x000000ffff067224 */ /* 0x002fe200078e0000 */
[----:B------:R-:W-:-:S13]  /*188c0*/  ISETP.GE.AND P0, PT, R2, R13, PT ;  /* 0x0000000d0200720c */ /* 0x000fda0003f06270 */
[----:B------:R-:W-:Y:S05]  /*188d0*/  @P0 EXIT ;  /* 0x000000000000094d */ /* 0x000fea0003800000 */
[----:B------:R-:W-:Y:S02]  /*188e0*/  ISETP.GE.AND P0, PT, R10, c[0x0][0x3c8], PT ;  /* 0x0000f2000a007a0c */ /* 0x000fe40003f06270 */
[----:B------:R-:W-:-:S11]  /*188f0*/  ISETP.GE.AND P1, PT, R8, c[0x0][0x3c8], PT ;  /* 0x0000f20008007a0c */ /* 0x000fd60003f26270 */
[----:B------:R-:W-:Y:S02]  /*18900*/  @!P0 SHF.R.S32.HI R0, RZ, 0x1f, R10 ;  /* 0x0000001fff008819 */ /* 0x000fe4000001140a */
[----:B------:R-:W-:Y:S02]  /*18910*/  @!P1 IMAD.WIDE R4, R8, 0x2, R6 ;  /* 0x0000000208049825 */ /* 0x000fe400078e0206 */
[----:B------:R-:W-:-:S03]  /*18920*/  @!P0 LEA.HI R0, R0, R10, RZ, 0x3 ;  /* 0x0000000a00008211 */ /* 0x000fc600078f18ff */
[----:B------:R1:W-:Y:S01]  /*18930*/  @!P1 ST.E.128 [R4.64], RZ ;  /* 0x000000ff04009985 */ /* 0x0003e2000c101d06 */
[----:B------:R-:W-:-:S05]  /*18940*/  @!P0 LOP3.LUT R0, R0, 0xfffffff8, RZ, 0xc0, !PT ;  /* 0xfffffff800008812 */ /* 0x000fca00078ec0ff */
[----:B------:R-:W-:-:S05]  /*18950*/  @!P0 IMAD.WIDE R2, R0, 0x2, R6 ;  /* 0x0000000200028825 */ /* 0x000fca00078e0206 */
[----:B------:R1:W-:Y:S01]  /*18960*/  @!P0 ST.E.128 [R2.64], RZ ;  /* 0x000000ff02008985 */ /* 0x0003e2000c101d06 */
[----:B------:R-:W-:-:S13]  /*18970*/  ISETP.GE.AND P0, PT, R9, c[0x0][0x3c8], PT ;  /* 0x0000f20009007a0c */ /* 0x000fda0003f06270 */
[----:B------:R-:W-:Y:S05]  /*18980*/  @P0 EXIT ;  /* 0x000000000000094d */ /* 0x000fea0003800000 */
[----:B------:R-:W-:-:S04]  /*18990*/  SHF.R.S32.HI R0, RZ, 0x1f, R9 ;  /* 0x0000001fff007819 */ /* 0x000fc80000011409 */
[----:B------:R-:W-:-:S04]  /*189a0*/  LEA.HI R0, R0, R9, RZ, 0x3 ;  /* 0x0000000900007211 */ /* 0x000fc800078f18ff */
[----:B------:R-:W-:-:S05]  /*189b0*/  LOP3.LUT R0, R0, 0xfffffff8, RZ, 0xc0, !PT ;  /* 0xfffffff800007812 */ /* 0x000fca00078ec0ff */
[----:B-1----:R-:W-:-:S05]  /*189c0*/  IMAD.WIDE R2, R0, 0x2, R6 ;  /* 0x0000000200027825 */ /* 0x002fca00078e0206 */
[----:B------:R-:W-:Y:S01]  /*189d0*/  ST.E.128 [R2.64], RZ ;  /* 0x000000ff02007985 */ /* 0x000fe2000c101d06 */
[----:B------:R-:W-:Y:S05]  /*189e0*/  EXIT ;  /* 0x000000000000794d */ /* 0x000fea0003800000 */
.L_x_362:
[----:B------:R-:W-:Y:S01]  /*189f0*/  IMAD.MOV.U32 R169, RZ, RZ, R14 ;  /* 0x000000ffffa97224 */ /* 0x000fe200078e000e */
[----:B------:R-:W-:Y:S01]  /*18a00*/  MOV R3, 0x181f ;  /* 0x0000181f00037802 */ /* 0x000fe20000000f00 */
[----:B------:R-:W-:Y:S01]  /*18a10*/  IMAD.MOV.U32 R170, RZ, RZ, RZ ;  /* 0x000000ffffaa7224 */ /* 0x000fe200078e00ff */
[----:B------:R-:W-:Y:S02]  /*18a20*/  MOV R172, 0xffffffff ;  /* 0xffffffff00ac7802 */ /* 0x000fe40000000f00 */
[----:B------:R-:W-:Y:S02]  /*18a30*/  MOV R2, 0x18a50 ;  /* 0x00018a5000027802 */ /* 0x000fe40000000f00 */
[----:B-----5:R-:W-:Y:S05]  /*18a40*/  CALL.REL.NOINC `($__internal_1_$__cuda_sm70_shflsync_idx_p) ;  /* 0x0000a3e000007944 */ /* 0x020fea0003c00000 */
[----:B------:R-:W-:Y:S01]  /*18a50*/  MOV R0, R171 ;  /* 0x000000ab00007202 */ /* 0x000fe20000000f00 */
[----:B------:R-:W-:Y:S05]  /*18a60*/  BRA `(.L_x_478) ;  /* 0xfffee42000007947 */ /* 0x000fea000383ffff */
.L_x_363:
[----:B------:R-:W-:Y:S01]  /*18a70*/  IMAD.MOV.U32 R169, RZ, RZ, R15 ;  /* 0x000000ffffa97224 */ /* 0x000fe200078e000f */
[----:B------:R-:W-:Y:S01]  /*18a80*/  MOV R3, 0x181f ;  /* 0x0000181f00037802 */ /* 0x000fe20000000f00 */
[----:B------:R-:W-:Y:S01]  /*18a90*/  IMAD.MOV.U32 R170, RZ, RZ, RZ ;  /* 0x000000ffffaa7224 */ /* 0x000fe200078e00ff */
[----:B------:R-:W-:-:S02]  /*18aa0*/  MOV R172, 0xffffffff ;  /* 0xffffffff00ac7802 */ /* 0x000fc40000000f00 */
[----:B------:R-:W-:Y:S02]  /*18ab0*/  MOV R2, 0x18ad0 ;  /* 0x00018ad000027802 */ /* 0x000fe40000000f00 */
[----:B-12--5:R-:W-:Y:S05]  /*18ac0*/  CALL.REL.NOINC `($__internal_1_$__cuda_sm70_shflsync_idx_p) ;  /* 0x0000a36000007944 */ /* 0x026fea0003c00000 */
[----:B------:R-:W-:Y:S01]  /*18ad0*/  MOV R2, R171 ;  /* 0x000000ab00027202 */ /* 0x000fe20000000f00 */
[----:B------:R-:W-:Y:S05]  /*18ae0*/  BRA `(.L_x_479) ;  /* 0xfffee3c000007947 */ /* 0x000fea000383ffff */
.L_x_366:
[----:B------:R-:W-:Y:S01]  /*18af0*/  IMAD.MOV.U32 R169, RZ, RZ, R14 ;  /* 0x000000ffffa97224 */ /* 0x000fe200078e000e */
[----:B--2---:R-:W-:Y:S01]  /*18b00*/  MOV R3, 0x181f ;  /* 0x0000181f00037802 */ /* 0x004fe20000000f00 */
[----:B------:R-:W-:Y:S01]  /*18b10*/  IMAD.MOV.U32 R170, RZ, RZ, 0x1 ;  /* 0x00000001ffaa7424 */ /* 0x000fe200078e00ff */
[----:B------:R-:W-:Y:S02]  /*18b20*/  MOV R172, 0xffffffff ;  /* 0xffffffff00ac7802 */ /* 0x000fe40000000f00 */
[----:B----4-:R-:W-:Y:S02]  /*18b30*/  MOV R2, 0x18b50 ;  /* 0x00018b5000027802 */ /* 0x010fe40000000f00 */
[----:B-1-3-5:R-:W-:Y:S05]  /*18b40*/  CALL.REL.NOINC `($__internal_1_$__cuda_sm70_shflsync_idx_p) ;  /* 0x0000a2e000007944 */ /* 0x02afea0003c00000 */
[----:B------:R-:W-:Y:S01]  /*18b50*/  IMAD.MOV.U32 R4, RZ, RZ, R171 ;  /* 0x000000ffff047224 */ /* 0x000fe200078e00ab */
[----:B------:R-:W-:Y:S01]  /*18b60*/  MOV R169, R15 ;  /* 0x0000000f00a97202 */ /* 0x000fe20000000f00 */
[----:B------:R-:W-:Y:S01]  /*18b70*/  IMAD.MOV.U32 R170, RZ, RZ, 0x1 ;  /* 0x00000001ffaa7424 */ /* 0x000fe200078e00ff */
[----:B------:R-:W-:Y:S01]  /*18b80*/  MOV R3, 0x181f ;  /* 0x0000181f00037802 */ /* 0x000fe20000000f00 */
[----:B------:R-:W-:Y:S01]  /*18b90*/  IMAD.MOV.U32 R172, RZ, RZ, -0x1 ;  /* 0xffffffffffac7424 */ /* 0x000fe200078e00ff */
[----:B------:R-:W-:-:S02]  /*18ba0*/  MOV R2, 0x18bc0 ;  /* 0x00018bc000027802 */ /* 0x000fc40000000f00 */
[----:B------:R-:W-:Y:S05]  /*18bb0*/  CALL.REL.NOINC `($__internal_1_$__cuda_sm70_shflsync_idx_p) ;  /* 0x0000a27000007944 */ /* 0x000fea0003c00000 */
[----:B------:R-:W-:Y:S01]  /*18bc0*/  MOV R2, R171 ;  /* 0x000000ab00027202 */ /* 0x000fe20000000f00 */
[----:B------:R-:W-:Y:S05]  /*18bd0*/  BRA `(.L_x_480) ;  /* 0xfffee47000007947 */ /* 0x000fea000383ffff */
.L_x_369:
[----:B------:R-:W-:Y:S01]  /*18be0*/  IMAD.MOV.U32 R169, RZ, RZ, R14 ;  /* 0x000000ffffa97224 */ /* 0x000fe200078e000e */
[----:B-1----:R-:W-:Y:S01]  /*18bf0*/  MOV R3, 0x181f ;  /* 0x0000181f00037802 */ /* 0x002fe20000000f00 */
[----:B------:R-:W-:Y:S01]  /*18c00*/  IMAD.MOV.U32 R170, RZ, RZ, 0x2 ;  /* 0x00000002ffaa7424 */ /* 0x000fe200078e00ff */
[----:B------:R-:W-:-:S02]  /*18c10*/  MOV R172, 0xffffffff ;  /* 0xffffffff00ac7802 */ /* 0x000fc40000000f00 */
[----:B----4-:R-:W-:Y:S02]  /*18c20*/  MOV R2, 0x18c40 ;  /* 0x00018c4000027802 */ /* 0x010fe40000000f00 */
[----:B--23-5:R-:W-:Y:S05]  /*18c30*/  CALL.REL.NOINC `($__internal_1_$__cuda_sm70_shflsync_idx_p) ;  /* 0x0000a1f000007944 */ /* 0x02cfea0003c00000 */
[----:B------:R-:W-:Y:S01]  /*18c40*/  MOV R4, R171 ;  /* 0x000000ab00047202 */ /* 0x000fe20000000f00 */
[----:B------:R-:W-:Y:S05]  /*18c50*/  BRA `(.L_x_481) ;  /* 0xfffee57000007947 */ /* 0x000fea000383ffff */
.L_x_370:
[----:B------:R-:W-:Y:S01]  /*18c60*/  IMAD.MOV.U32 R169, RZ, RZ, R15 ;  /* 0x000000ffffa97224 */ /* 0x000fe200078e000f */
[----:B------:R-:W-:Y:S01]  /*18c70*/  MOV R3, 0x181f ;  /* 0x0000181f00037802 */ /* 0x000fe20000000f00 */
[----:B------:R-:W-:Y:S01]  /*18c80*/  IMAD.MOV.U32 R170, RZ, RZ, 0x2 ;  /* 0x00000002ffaa7424 */ /* 0x000fe200078e00ff */
[----:B------:R-:W-:Y:S02]  /*18c90*/  MOV R172, 0xffffffff ;  /* 0xffffffff00ac7802 */ /* 0x000fe40000000f00 */
[----:B----4-:R-:W-:Y:S02]  /*18ca0*/  MOV R2, 0x18cc0 ;  /* 0x00018cc000027802 */ /* 0x010fe40000000f00 */
[----:B-123-5:R-:W-:Y:S05]  /*18cb0*/  CALL.REL.NOINC `($__internal_1_$__cuda_sm70_shflsync_idx_p) ;  /* 0x0000a17000007944 */ /* 0x02efea0003c00000 */
[----:B------:R-:W-:Y:S01]  /*18cc0*/  MOV R2, R171 ;  /* 0x000000ab00027202 */ /* 0x000fe20000000f00 */
[----:B------:R-:W-:Y:S05]  /*18cd0*/  BRA `(.L_x_482) ;  /* 0xfffee51000007947 */ /* 0x000fea000383ffff */
.L_x_373:
[----:B------:R-:W-:Y:S01]  /*18ce0*/  IMAD.MOV.U32 R169, RZ, RZ, R14 ;  /* 0x000000ffffa97224 */ /* 0x000fe200078e000e */
[----:B-1----:R-:W-:Y:S01]  /*18cf0*/  MOV R3, 0x181f ;  /* 0x0000181f00037802 */ /* 0x002fe20000000f00 */
[----:B------:R-:W-:Y:S01]  /*18d00*/  IMAD.MOV.U32 R170, RZ, RZ, 0x3 ;  /* 0x00000003ffaa7424 */ /* 0x000fe200078e00ff */
[----:B------:R-:W-:-:S02]  /*18d10*/  MOV R172, 0xffffffff ;  /* 0xffffffff00ac7802 */ /* 0x000fc40000000f00 */
[----:B------:R-:W-:Y:S02]  /*18d20*/  MOV R2, 0x18d40 ;  /* 0x00018d4000027802 */ /* 0x000fe40000000f00 */
[----:B---345:R-:W-:Y:S05]  /*18d30*/  CALL.REL.NOINC `($__internal_1_$__cuda_sm70_shflsync_idx_p) ;  /* 0x0000a0f000007944 */ /* 0x038fea0003c00000 */
[----:B------:R-:W-:Y:S01]  /*18d40*/  IMAD.MOV.U32 R14, RZ, RZ, R171 ;  /* 0x000000ffff0e7224 */ /* 0x000fe200078e00ab */
[----:B------:R-:W-:Y:S01]  /*18d50*/  MOV R169, R15 ;  /* 0x0000000f00a97202 */ /* 0x000fe20000000f00 */
[----:B------:R-:W-:Y:S01]  /*18d60*/  IMAD.MOV.U32 R170, RZ, RZ, 0x3 ;  /* 0x00000003ffaa7424 */ /* 0x000fe200078e00ff */
[----:B------:R-:W-:Y:S01]  /*18d70*/  MOV R3, 0x181f ;  /* 0x0000181f00037802 */ /* 0x000fe20000000f00 */
[----:B------:R-:W-:Y:S01]  /*18d80*/  IMAD.MOV.U32 R172, RZ, RZ, -0x1 ;  /* 0xffffffffffac7424 */ /* 0x000fe200078e00ff */
[----:B------:R-:W-:Y:S02]  /*18d90*/  MOV R2, 0x18db0 ;  /* 0x00018db000027802 */ /* 0x000fe40000000f00 */
[----:B------:R-:W-:Y:S05]  /*18da0*/  CALL.REL.NOINC `($__internal_1_$__cuda_sm70_shflsync_idx_p) ;  /* 0x0000a08000007944 */ /* 0x000fea0003c00000 */
[----:B------:R-:W-:Y:S01]  /*18db0*/  MOV R0, R171 ;  /* 0x000000ab00007202 */ /* 0x000fe20000000f00 */
[----:B------:R-:W-:Y:S05]  /*18dc0*/  BRA `(.L_x_483) ;  /* 0xfffee5b000007947 */ /* 0x000fea000383ffff */
.L_x_375:
[----:B--234-:R-:W-:Y:S01]  /*18dd0*/  IMAD.MOV.U32 R169, RZ, RZ, R7 ;  /* 0x000000ffffa97224 */ /* 0x01cfe200078e0007 */
[----:B------:R-:W-:Y:S01]  /*18de0*/  MOV R3, 0x181f ;  /* 0x0000181f00037802 */ /* 0x000fe20000000f00 */
[----:B------:R-:W-:Y:S01]  /*18df0*/  IMAD.MOV.U32 R170, RZ, RZ, RZ ;  /* 0x000000ffffaa7224 */ /* 0x000fe200078e00ff */
[----:B------:R-:W-:Y:S02]  /*18e00*/  MOV R172, 0xffffffff ;  /* 0xffffffff00ac7802 */ /* 0x000fe40000000f00 */
[----:B------:R-:W-:-:S02]  /*18e10*/  MOV R2, 0x18e30 ;  /* 0x00018e3000027802 */ /* 0x000fc40000000f00 */
[----:B-1---5:R-:W-:Y:S05]  /*18e20*/  CALL.REL.NOINC `($__internal_1_$__cuda_sm70_shflsync_idx_p) ;  /* 0x0000a00000007944 */ /* 0x022fea0003c00000 */
[----:B------:R-:W-:Y:S01]  /*18e30*/  MOV R4, R171 ;  /* 0x000000ab00047202 */ /* 0x000fe20000000f00 */
[----:B------:R-:W-:Y:S05]  /*18e40*/  BRA `(.L_x_484) ;  /* 0xfffef2c000007947 */ /* 0x000fea000383ffff */
.L_x_378:
[----:B------:R-:W-:Y:S01]  /*18e50*/  IMAD.MOV.U32 R169, RZ, RZ, R7 ;  /* 0x000000ffffa97224 */ /* 0x000fe200078e0007 */
[----:B------:R-:W-:Y:S01]  /*18e60*/  MOV R3, 0x181f ;  /* 0x0000181f00037802 */ /* 0x000fe20000000f00 */
[----:B------:R-:W-:Y:S01]  /*18e70*/  IMAD.MOV.U32 R170, RZ, RZ, RZ ;  /* 0x000000ffffaa7224 */ /* 0x000fe200078e00ff */
[----:B------:R-:W-:-:S02]  /*18e80*/  MOV R172, 0xffffffff ;  /* 0xffffffff00ac7802 */ /* 0x000fc40000000f00 */
[----:B------:R-:W-:Y:S02]  /*18e90*/  MOV R2, 0x18eb0 ;  /* 0x00018eb000027802 */ /* 0x000fe40000000f00 */
[----:B----45:R-:W-:Y:S05]  /*18ea0*/  CALL.REL.NOINC `($__internal_1_$__cuda_sm70_shflsync_idx_p) ;  /* 0x00009f8000007944 */ /* 0x030fea0003c00000 */
[----:B------:R-:W-:Y:S01]  /*18eb0*/  MOV R4, R171 ;  /* 0x000000ab00047202 */ /* 0x000fe20000000f00 */
[----:B------:R-:W-:Y:S05]  /*18ec0*/  BRA `(.L_x_485) ;  /* 0xffff009000007947 */ /* 0x000fea000383ffff */
.L_x_379:
[----:B------:R-:W-:Y:S01]  /*18ed0*/  IMAD.MOV.U32 R169, RZ, RZ, R15 ;  /* 0x000000ffffa97224 */ /* 0x000fe200078e000f */
[----:B------:R-:W-:Y:S01]  /*18ee0*/  MOV R3, 0x181f ;  /* 0x0000181f00037802 */ /* 0x000fe20000000f00 */
[----:B------:R-:W-:Y:S01]  /*18ef0*/  IMAD.MOV.U32 R170, RZ, RZ, RZ ;  /* 0x000000ffffaa7224 */ /* 0x000fe200078e00ff */
[----:B------:R-:W-:Y:S02]  /*18f00*/  MOV R172, 0xffffffff ;  /* 0xffffffff00ac7802 */ /* 0x000fe40000000f00 */
[----:B------:R-:W-:Y:S02]  /*18f10*/  MOV R2, 0x18f30 ;  /* 0x00018f3000027802 */ /* 0x000fe40000000f00 */
[----:B-12-45:R-:W-:Y:S05]  /*18f20*/  CALL.REL.NOINC `($__internal_1_$__cuda_sm70_shflsync_idx_p) ;  /* 0x00009f0000007944 */ /* 0x036fea0003c00000 */
[C---:B------:R-:W-:Y:S01]  /*18f30*/  IMAD.SHL.U32 R5, R214.reuse, 0x2, RZ ;  /* 0x00000002d6057824 */ /* 0x040fe200078e00ff */
[----:B------:R-:W-:Y:S01]  /*18f40*/  ISETP.GE.AND P3, PT, R217, c[0x0][0x1d4], PT ;  /* 0x00007500d9007a0c */ /* 0x000fe20003f66270 */
[----:B------:R-:W-:Y:S01]  /*18f50*/  IMAD.SHL.U32 R17, R245, 0x2, RZ ;  /* 0x00000002f5117824 */ /* 0x000fe200078e00ff */
[----:B------:R-:W-:Y:S01]  /*18f60*/  SHF.L.U64.HI R16, R214, 0x1, R252 ;  /* 0x00000001d6107819 */ /* 0x000fe200000102fc */
[----:B------:R-:W-:Y:S01]  /*18f70*/  IMAD.SHL.U32 R19, R244, 0x2, RZ ;  /* 0x00000002f4137824 */ /* 0x000fe200078e00ff */
[----:B------:R-:W-:Y:S01]  /*18f80*/  IADD3 R12, P2, R171, R5, RZ ;  /* 0x00000005ab0c7210 */ /* 0x000fe20007f5e0ff */
[----:B------:R-:W-:Y:S01]  /*18f90*/  IMAD.MOV.U32 R169, RZ, RZ, R7 ;  /* 0x000000ffffa97224 */ /* 0x000fe200078e0007 */
[----:B------:R-:W-:Y:S01]  /*18fa0*/  SHF.L.U64.HI R18, R245, 0x1, R248 ;  /* 0x00000001f5127819 */ /* 0x000fe200000102f8 */
[----:B------:R-:W-:Y:S01]  /*18fb0*/  IMAD.MOV.U32 R170, RZ, RZ, 0x1 ;  /* 0x00000001ffaa7424 */ /* 0x000fe200078e00ff */
[C---:B------:R-:W-:Y:S01]  /*18fc0*/  IADD3 R10, P1, R171.reuse, R17, RZ ;  /* 0x00000011ab0a7210 */ /* 0x040fe20007f3e0ff */
[----:B------:R-:W-:Y:S01]  /*18fd0*/  IMAD.X R13, R4, 0x1, R16, P2 ;  /* 0x00000001040d7824 */ /* 0x000fe200010e0610 */
[----:B------:R-:W-:Y:S01]  /*18fe0*/  SHF.L.U64.HI R20, R244, 0x1, R247 ;  /* 0x00000001f4147819 */ /* 0x000fe200000102f7 */
[----:B------:R-:W-:Y:S01]  /*18ff0*/  IMAD.MOV.U32 R172, RZ, RZ, -0x1 ;  /* 0xffffffffffac7424 */ /* 0x000fe200078e00ff */
[----:B------:R-:W-:Y:S01]  /*19000*/  IADD3 R2, P0, R171, R19, RZ ;  /* 0x00000013ab027210 */ /* 0x000fe20007f1e0ff */
[----:B------:R-:W-:Y:S01]  /*19010*/  IMAD.X R11, R4, 0x1, R18, P1 ;  /* 0x00000001040b7824 */ /* 0x000fe200008e0612 */
[----:B------:R-:W-:Y:S01]  /*19020*/  @!PT LDS RZ, [RZ] ;  /* 0x00000000fffff984 */ /* 0x000fe20000000800 */
[----:B------:R-:W-:Y:S01]  /*19030*/  @!PT LDS RZ, [RZ] ;  /* 0x00000000fffff984 */ /* 0x000fe20000000800 */
[----:B------:R-:W-:Y:S01]  /*19040*/  @!PT LDS RZ, [RZ] ;  /* 0x00000000fffff984 */ /* 0x000fe20000000800 */
[----:B------:R1:W-:Y:S01]  /*19050*/  LDGSTS.E.BYPASS.LTC128B.128 [R203+0x6100], [R12.64], !P6 ;  /* 0x061000000ccb7fae */ /* 0x0003e2000f101d46 */
[----:B------:R-:W-:-:S02]  /*19060*/  SEL R14, RZ, 0x10, P6 ;  /* 0x00000010ff0e7807 */ /* 0x000fc40003000000 */
[----:B------:R-:W-:Y:S01]  /*19070*/  IADD3.X R3, R4, R20, RZ, P0, !PT ;  /* 0x0000001404037210 */ /* 0x000fe200007fe4ff */
[----:B------:R2:W-:Y:S04]  /*19080*/  LDGSTS.E.BYPASS.LTC128B.128 [R203+0x8100], [R10.64], !P3 ;  /* 0x081000000acb7fae */ /* 0x0005e8000d901d46 */
[----:B------:R3:W-:Y:S01]  /*19090*/  LDGSTS.E.BYPASS.LTC128B.128 [R203+0xa100], [R2.64], !P5 ;  /* 0x0a10000002cb7fae */ /* 0x0007e2000e901d46 */
[----:B-1----:R-:W-:Y:S01]  /*190a0*/  SEL R13, RZ, 0x10, P3 ;  /* 0x00000010ff0d7807 */ /* 0x002fe20001800000 */
[----:B------:R-:W-:Y:S01]  /*190b0*/  IMAD.MOV.U32 R12, RZ, RZ, R249 ;  /* 0x000000ffff0c7224 */ /* 0x000fe200078e00f9 */
[----:B---3--:R-:W-:Y:S02]  /*190c0*/  MOV R3, 0x181f ;  /* 0x0000181f00037802 */ /* 0x008fe40000000f00 */
[----:B------:R-:W-:-:S02]  /*190d0*/  MOV R2, 0x190f0 ;  /* 0x000190f000027802 */ /* 0x000fc40000000f00 */
[----:B--2---:R-:W-:Y:S05]  /*190e0*/  CALL.REL.NOINC `($__internal_1_$__cuda_sm70_shflsync_idx_p) ;  /* 0x00009d4000007944 */ /* 0x004fea0003c00000 */
        /* <DEDUP_REMOVED lines=9> */
.L_x_380:
[----:B------:R-:W-:Y:S01]  /*19180*/  IMAD.MOV.U32 R169, RZ, RZ, R5 ;  /* 0x000000ffffa97224 */ /* 0x000fe200078e0005 */
[----:B------:R-:W-:Y:S01]  /*19190*/  MOV R3, 0x1c1f ;  /* 0x00001c1f00037802 */ /* 0x000fe20000000f00 */
[----:B------:R-:W-:Y:S01]  /*191a0*/  IMAD.MOV.U32 R170, RZ, RZ, RZ ;  /* 0x000000ffffaa7224 */ /* 0x000fe200078e00ff */
[----:B------:R-:W-:-:S02]  /*191b0*/  MOV R172, 0xffffffff ;  /* 0xffffffff00ac7802 */ /* 0x000fc40000000f00 */
[----:B------:R-:W-:Y:S02]  /*191c0*/  MOV R2, 0x191e0 ;  /* 0x000191e000027802 */ /* 0x000fe40000000f00 */
[----:B----4-:R-:W-:Y:S05]  /*191d0*/  CALL.REL.NOINC `($__internal_1_$__cuda_sm70_shflsync_idx_p) ;  /* 0x00009c5000007944 */ /* 0x010fea0003c00000 */
[----:B------:R-:W-:Y:S01]  /*191e0*/  MOV R3, R171 ;  /* 0x000000ab00037202 */ /* 0x000fe20000000f00 */
[----:B------:R-:W-:Y:S05]  /*191f0*/  BRA `(.L_x_487) ;  /* 0xffff02a000007947 */ /* 0x000fea000383ffff */
.L_x_385:
[----:B------:R-:W-:Y:S01]  /*19200*/  IMAD.MOV.U32 R169, RZ, RZ, R5 ;  /* 0x000000ffffa97224 */ /* 0x000fe200078e0005 */
[----:B------:R-:W-:Y:S01]  /*19210*/  MOV R3, 0x1c1f ;  /* 0x00001c1f00037802 */ /* 0x000fe20000000f00 */
[----:B------:R-:W-:Y:S01]  /*19220*/  IMAD.MOV.U32 R170, RZ, RZ, 0x1 ;  /* 0x00000001ffaa7424 */ /* 0x000fe200078e00ff */
[----:B------:R-:W-:Y:S02]  /*19230*/  MOV R172, 0xffffffff ;  /* 0xffffffff00ac7802 */ /* 0x000fe40000000f00 */
[----:B------:R-:W-:Y:S02]  /*19240*/  MOV R2, 0x19260 ;  /* 0x0001926000027802 */ /* 0x000fe40000000f00 */
[----:B------:R-:W-:Y:S05]  /*19250*/  CALL.REL.NOINC `($__internal_1_$__cuda_sm70_shflsync_idx_p) ;  /* 0x00009bd000007944 */ /* 0x000fea0003c00000 */
[----:B------:R-:W-:Y:S01]  /*19260*/  MOV R3, R171 ;  /* 0x000000ab00037202 */ /* 0x000fe20000000f00 */
[----:B------:R-:W-:Y:S05]  /*19270*/  BRA `(.L_x_488) ;  /* 0xffff08a000007947 */ /* 0x000fea000383ffff */
.L_x_390:
[----:B------:R-:W-:Y:S01]  /*19280*/  IMAD.MOV.U32 R4, RZ, RZ, R102 ;  /* 0x000000ffff047224 */ /* 0x000fe200078e0066 */
[----:B------:R-:W-:Y:S02]  /*19290*/  MOV R0, 0x2 ;  /* 0x0000000200007802 */ /* 0x000fe40000000f00 */
[----:B------:R-:W-:-:S02]  /*192a0*/  MOV R2, 0x192c0 ;  /* 0x000192c000027802 */ /* 0x000fc40000000f00 */
[----:B------:R-:W-:Y:S05]  /*192b0*/  CALL.REL.NOINC `($__internal_0_$__cuda_sm70_shflsync_bfly_p) ;  /* 0x00009b1000007944 */ /* 0x000fea0003c00000 */
[----:B------:R-:W-:Y:S05]  /*192c0*/  BRA `(.L_x_489) ;  /* 0xffff10c000007947 */ /* 0x000fea000383ffff */
.L_x_391:
[----:B------:R-:W-:Y:S01]  /*192d0*/  IMAD.MOV.U32 R4, RZ, RZ, R102 ;  /* 0x000000ffff047224 */ /* 0x000fe200078e0066 */
[----:B------:R-:W-:-:S02]  /*192e0*/  MOV R0, 0x1 ;  /* 0x0000000100007802 */ /* 0x000fc40000000f00 */
[----:B------:R-:W-:Y:S02]  /*192f0*/  MOV R2, 0x19310 ;  /* 0x0001931000027802 */ /* 0x000fe40000000f00 */
[----:B------:R-:W-:Y:S05]  /*19300*/  CALL.REL.NOINC `($__internal_0_$__cuda_sm70_shflsync_bfly_p) ;  /* 0x00009ac000007944 */ /* 0x000fea0003c00000 */
[----:B------:R-:W-:Y:S01]  /*19310*/  FMNMX.FTZ R102, R102, R0, !PT ;  /* 0x0000000066667209 */ /* 0x000fe20007810000 */
[----:B------:R-:W-:Y:S01]  /*19320*/  IMAD.MOV.U32 R4, RZ, RZ, R5 ;  /* 0x000000ffff047224 */ /* 0x000fe200078e0005 */
[----:B------:R-:W-:Y:S01]  /*19330*/  MOV R2, 0x19360 ;  /* 0x0001936000027802 */ /* 0x000fe20000000f00 */
[----:B------:R-:W-:Y:S02]  /*19340*/  IMAD.MOV.U32 R0, RZ, RZ, 0x2 ;  /* 0x00000002ff007424 */ /* 0x000fe400078e00ff */
[----:B------:R-:W-:Y:S05]  /*19350*/  CALL.REL.NOINC `($__internal_0_$__cuda_sm70_shflsync_bfly_p) ;  /* 0x00009a7000007944 */ /* 0x000fea0003c00000 */
[----:B------:R-:W-:Y:S01]  /*19360*/  FMNMX.FTZ R5, R5, R0, !PT ;  /* 0x0000000005057209 */ /* 0x000fe20007810000 */
[----:B------:R-:W-:Y:S01]  /*19370*/  IMAD.MOV.U32 R0, RZ, RZ, 0x1 ;  /* 0x00000001ff007424 */ /* 0x000fe200078e00ff */
[----:B------:R-:W-:-:S03]  /*19380*/  MOV R2, 0x193b0 ;  /* 0x000193b000027802 */ /* 0x000fc60000000f00 */
[----:B------:R-:W-:Y:S02]  /*19390*/  IMAD.MOV.U32 R4, RZ, RZ, R5 ;  /* 0x000000ffff047224 */ /* 0x000fe400078e0005 */
[----:B------:R-:W-:Y:S05]  /*193a0*/  CALL.REL.NOINC `($__internal_0_$__cuda_sm70_shflsync_bfly_p) ;  /* 0x00009a2000007944 */ /* 0x000fea0003c00000 */
[----:B------:R-:W-:Y:S01]  /*193b0*/  MOV R100, R0 ;  /* 0x0000000000647202 */ /* 0x000fe20000000f00 */
[----:B------:R-:W-:Y:S05]  /*193c0*/  BRA `(.L_x_490) ;  /* 0xffff103000007947 */ /* 0x000fea000383ffff */
.L_x_399:
[----:B------:R-:W-:Y:S01]  /*193d0*/  MOV R3, 0x181f ;  /* 0x0000181f00037802 */ /* 0x000fe20000000f00 */
[----:B------:R-:W-:Y:S01]  /*193e0*/  IMAD.MOV.U32 R169, RZ, RZ, R5 ;  /* 0x000000ffffa97224 */ /* 0x000fe200078e0005 */
[----:B------:R-:W-:Y:S01]  /*193f0*/  MOV R172, 0xffffffff ;  /* 0xffffffff00ac7802 */ /* 0x000fe20000000f00 */
[----:B------:R-:W-:Y:S01]  /*19400*/  IMAD.MOV.U32 R170, RZ, RZ, RZ ;  /* 0x000000ffffaa7224 */ /* 0x000fe200078e00ff */
[----:B------:R-:W-:Y:S02]  /*19410*/  MOV R2, 0x19430 ;  /* 0x0001943000027802 */ /* 0x000fe40000000f00 */
[----:B-1234-:R-:W-:Y:S05]  /*19420*/  CALL.REL.NOINC `($__internal_1_$__cuda_sm70_shflsync_idx_p) ;  /* 0x00009a0000007944 */ /* 0x01efea0003c00000 */
[----:B------:R-:W-:Y:S01]  /*19430*/  MOV R4, R171 ;  /* 0x000000ab00047202 */ /* 0x000fe20000000f00 */
[----:B------:R-:W-:-:S05]  /*19440*/  BRA `(.L_x_491) ;  /* 0xffff253000007947 */ /* 0x000fca000383ffff */
.L_x_400:
[----:B------:R-:W-:Y:S01]  /*19450*/  MOV R3, 0x181f ;  /* 0x0000181f00037802 */ /* 0x000fe20000000f00 */
[----:B------:R-:W-:Y:S01]  /*19460*/  IMAD.MOV.U32 R169, RZ, RZ, R15 ;  /* 0x000000ffffa97224 */ /* 0x000fe200078e000f */
[----:B------:R-:W-:Y:S01]  /*19470*/  MOV R172, 0xffffffff ;  /* 0xffffffff00ac7802 */ /* 0x000fe20000000f00 */
[----:B------:R-:W-:Y:S01]  /*19480*/  IMAD.MOV.U32 R170, RZ, RZ, RZ ;  /* 0x000000ffffaa7224 */ /* 0x000fe200078e00ff */
[----:B------:R-:W-:Y:S02]  /*19490*/  MOV R2, 0x194b0 ;  /* 0x000194b000027802 */ /* 0x000fe40000000f00 */
[----:B-1234-:R-:W-:Y:S05]  /*194a0*/  CALL.REL.NOINC `($__internal_1_$__cuda_sm70_shflsync_idx_p) ;  /* 0x0000998000007944 */ /* 0x01efea0003c00000 */
[----:B------:R-:W-:Y:S01]  /*194b0*/  IADD3 R12, P0, R171, R216, RZ ;  /* 0x000000d8ab0c7210 */ /* 0x000fe20007f1e0ff */
[----:B------:R-:W-:Y:S01]  /*194c0*/  IMAD.MOV.U32 R14, RZ, RZ, R213 ;  /* 0x000000ffff0e7224 */ /* 0x000fe200078e00d5 */
[----:B------:R-:W-:Y:S02]  /*194d0*/  ISETP.GE.AND P1, PT, R217, c[0x0][0x1d4], PT ;  /* 0x00007500d9007a0c */ /* 0x000fe40003f26270 */
[----:B------:R-:W-:Y:S01]  /*194e0*/  MOV R169, R5 ;  /* 0x0000000500a97202 */ /* 0x000fe20000000f00 */
[C---:B------:R-:W-:Y:S01]  /*194f0*/  IMAD.X R13, R4.reuse, 0x1, R200, P0 ;  /* 0x00000001040d7824 */ /* 0x040fe200000e06c8 */
[C---:B------:R-:W-:Y:S01]  /*19500*/  IADD3 R6, P0, R171.reuse, R198, RZ ;  /* 0x000000c6ab067210 */ /* 0x040fe20007f1e0ff */
[----:B------:R-:W-:Y:S01]  /*19510*/  IMAD.MOV.U32 R5, RZ, RZ, R249 ;  /* 0x000000ffff057224 */ /* 0x000fe200078e00f9 */
[----:B------:R-:W-:Y:S02]  /*19520*/  MOV R170, 0x1 ;  /* 0x0000000100aa7802 */ /* 0x000fe40000000f00 */
[----:B------:R-:W-:Y:S01]  /*19530*/  @!PT LDS RZ, [RZ] ;  /* 0x00000000fffff984 */ /* 0x000fe20000000800 */
[----:B------:R-:W-:Y:S01]  /*19540*/  @!PT LDS RZ, [RZ] ;  /* 0x00000000fffff984 */ /* 0x000fe20000000800 */
[----:B------:R-:W-:Y:S01]  /*19550*/  @!PT LDS RZ, [RZ] ;  /* 0x00000000fffff984 */ /* 0x000fe20000000800 */
[----:B------:R1:W-:Y:S01]  /*19560*/  LDGSTS.E.BYPASS.LTC128B.128 [R204], [R12.64], !P6 ;  /* 0x000000000ccc7fae */ /* 0x0003e2000f101d46 */
[C---:B------:R-:W-:Y:S01]  /*19570*/  IMAD.X R7, R4.reuse, 0x1, R199, P0 ;  /* 0x0000000104077824 */ /* 0x040fe200000e06c7 */
[----:B------:R-:W-:Y:S02]  /*19580*/  IADD3 R2, P0, R171, R196, RZ ;  /* 0x000000c4ab027210 */ /* 0x000fe40007f1e0ff */
[----:B------:R-:W-:Y:S02]  /*19590*/  MOV R172, 0xffffffff ;  /* 0xffffffff00ac7802 */ /* 0x000fe40000000f00 */
[----:B------:R1:W-:Y:S01]  /*195a0*/  LDGSTS.E.BYPASS.LTC128B.128 [R204+0x2000], [R6.64], !P1 ;  /* 0x0200000006cc7fae */ /* 0x0003e2000c901d46 */
[----:B------:R-:W-:Y:S05]  /*195b0*/  IMAD.X R3, R4, 0x1, R197, P0 ;  /* 0x0000000104037824 */ /* 0x000fea00000e06c5 */
[----:B------:R2:W-:Y:S02]  /*195c0*/  LDGSTS.E.BYPASS.LTC128B.128 [R204+0x4000], [R2.64], !P5 ;  /* 0x0400000002cc7fae */ /* 0x0005e4000e901d46 */
[----:B--2---:R-:W-:Y:S01]  /*195d0*/  MOV R2, 0x19600 ;  /* 0x0001960000027802 */ /* 0x004fe20000000f00 */
[----:B------:R-:W-:Y:S02]  /*195e0*/  IMAD.MOV.U32 R3, RZ, RZ, 0x181f ;  /* 0x0000181fff037424 */ /* 0x000fe400078e00ff */
[----:B-1----:R-:W-:Y:S05]  /*195f0*/  CALL.REL.NOINC `($__internal_1_$__cuda_sm70_shflsync_idx_p) ;  /* 0x0000983000007944 */ /* 0x002fea0003c00000 */
[----:B------:R-:W-:Y:S01]  /*19600*/  MOV R169, R15 ;  /* 0x0000000f00a97202 */ /* 0x000fe20000000f00 */
[----:B------:R-:W-:Y:S01]  /*19610*/  IMAD.MOV.U32 R4, RZ, RZ, R171 ;  /* 0x000000ffff047224 */ /* 0x000fe200078e00ab */
[----:B------:R-:W-:Y:S01]  /*19620*/  MOV R3, 0x181f ;  /* 0x0000181f00037802 */ /* 0x000fe20000000f00 */
[----:B------:R-:W-:Y:S01]  /*19630*/  IMAD.MOV.U32 R170, RZ, RZ, 0x1 ;  /* 0x00000001ffaa7424 */ /* 0x000fe200078e00ff */
[----:B------:R-:W-:Y:S01]  /*19640*/  MOV R2, 0x19670 ;  /* 0x0001967000027802 */ /* 0x000fe20000000f00 */
[----:B------:R-:W-:Y:S02]  /*19650*/  IMAD.MOV.U32 R172, RZ, RZ, -0x1 ;  /* 0xffffffffffac7424 */ /* 0x000fe400078e00ff */
[----:B------:R-:W-:Y:S05]  /*19660*/  CALL.REL.NOINC `($__internal_1_$__cuda_sm70_shflsync_idx_p) ;  /* 0x000097c000007944 */ /* 0x000fea0003c00000 */
[----:B------:R-:W-:Y:S01]  /*19670*/  MOV R0, R171 ;  /* 0x000000ab00007202 */ /* 0x000fe20000000f00 */
[----:B------:R-:W-:-:S05]  /*19680*/  BRA `(.L_x_492) ;  /* 0xffff241000007947 */ /* 0x000fca000383ffff */
.L_x_403:
[----:B------:R-:W-:Y:S01]  /*19690*/  MOV R3, 0x181f ;  /* 0x0000181f00037802 */ /* 0x000fe20000000f00 */
[----:B------:R-:W-:Y:S01]  /*196a0*/  IMAD.MOV.U32 R169, RZ, RZ, R5 ;  /* 0x000000ffffa97224 */ /* 0x000fe200078e0005 */
[----:B------:R-:W-:Y:S01]  /*196b0*/  MOV R172, 0xffffffff ;  /* 0xffffffff00ac7802 */ /* 0x000fe20000000f00 */
[----:B------:R-:W-:Y:S01]  /*196c0*/  IMAD.MOV.U32 R170, RZ, RZ, RZ ;  /* 0x000000ffffaa7224 */ /* 0x000fe200078e00ff */
[----:B------:R-:W-:Y:S02]  /*196d0*/  MOV R2, 0x196f0 ;  /* 0x000196f000027802 */ /* 0x000fe40000000f00 */
[----:B-1----:R-:W-:Y:S05]  /*196e0*/  CALL.REL.NOINC `($__internal_1_$__cuda_sm70_shflsync_idx_p) ;  /* 0x0000974000007944 */ /* 0x002fea0003c00000 */
[----:B------:R-:W-:Y:S01]  /*196f0*/  MOV R4, R171 ;  /* 0x000000ab00047202 */ /* 0x000fe20000000f00 */
[----:B------:R-:W-:-:S05]  /*19700*/  BRA `(.L_x_493) ;  /* 0xffff344000007947 */ /* 0x000fca000383ffff */
.L_x_404:
[----:B------:R-:W-:Y:S01]  /*19710*/  MOV R3, 0x181f ;  /* 0x0000181f00037802 */ /* 0x000fe20000000f00 */
[----:B------:R-:W-:Y:S01]  /*19720*/  IMAD.MOV.U32 R169, RZ, RZ, R11 ;  /* 0x000000ffffa97224 */ /* 0x000fe200078e000b */
[----:B------:R-:W-:Y:S01]  /*19730*/  MOV R172, 0xffffffff ;  /* 0xffffffff00ac7802 */ /* 0x000fe20000000f00 */
[----:B------:R-:W-:Y:S01]  /*19740*/  IMAD.MOV.U32 R170, RZ, RZ, RZ ;  /* 0x000000ffffaa7224 */ /* 0x000fe200078e00ff */
[----:B------:R-:W-:Y:S02]  /*19750*/  MOV R2, 0x19770 ;  /* 0x0001977000027802 */ /* 0x000fe40000000f00 */
[----:B-123--:R-:W-:Y:S05]  /*19760*/  CALL.REL.NOINC `($__internal_1_$__cuda_sm70_shflsync_idx_p) ;  /* 0x000096c000007944 */ /* 0x00efea0003c00000 */
        /* <DEDUP_REMOVED lines=11> */
[----:B------:R1:W-:Y:S01]  /*19820*/  LDGSTS.E.BYPASS.LTC128B.128 [R203+0x6100], [R8.64], !P6 ;  /* 0x0610000008cb7fae */ /* 0x0003e2000f101d46 */
        /* <DEDUP_REMOVED lines=18> */
.L_x_405:
        /* <DEDUP_REMOVED lines=8> */
.L_x_410:
[----:B------:R-:W-:Y:S01]  /*199d0*/  MOV R3, 0x1c1f ;  /* 0x00001c1f00037802 */ /* 0x000fe20000000f00 */
[----:B------:R-:W-:Y:S01]  /*199e0*/  IMAD.MOV.U32 R169, RZ, RZ, R4 ;  /* 0x000000ffffa97224 */ /* 0x000fe200078e0004 */
[----:B------:R-:W-:Y:S01]  /*199f0*/  MOV R172, 0xffffffff ;  /* 0xffffffff00ac7802 */ /* 0x000fe20000000f00 */
[----:B------:R-:W-:Y:S01]  /*19a00*/  IMAD.MOV.U32 R170, RZ, RZ, 0x1 ;  /* 0x00000001ffaa7424 */ /* 0x000fe200078e00ff */
[----:B------:R-:W-:Y:S02]  /*19a10*/  MOV R2, 0x19a30 ;  /* 0x00019a3000027802 */ /* 0x000fe40000000f00 */
[----:B--2---:R-:W-:Y:S05]  /*19a20*/  CALL.REL.NOINC `($__internal_1_$__cuda_sm70_shflsync_idx_p) ;  /* 0x0000940000007944 */ /* 0x004fea0003c00000 */
[----:B------:R-:W-:Y:S01]  /*19a30*/  MOV R3, R171 ;  /* 0x000000ab00037202 */ /* 0x000fe20000000f00 */
[----:B------:R-:W-:-:S05]  /*19a40*/  BRA `(.L_x_496) ;  /* 0xffff392000007947 */ /* 0x000fca000383ffff */
.L_x_415:
[----:B------:R-:W-:Y:S02]  /*19a50*/  MOV R0, 0x2 ;  /* 0x0000000200007802 */ /* 0x000fe40000000f00 */
[----:B------:R-:W-:Y:S02]  /*19a60*/  MOV R2, 0x19a80 ;  /* 0x00019a8000027802 */ /* 0x000fe40000000f00 */
[----:B------:R-:W-:Y:S05]  /*19a70*/  CALL.REL.NOINC `($__internal_0_$__cuda_sm70_shflsync_bfly_p) ;  /* 0x0000935000007944 */ /* 0x000fea0003c00000 */
[----:B------:R-:W-:-:S05]  /*19a80*/  BRA `(.L_x_497) ;  /* 0xffff3fb000007947 */ /* 0x000fca000383ffff */
.L_x_416:
[----:B------:R-:W-:Y:S01]  /*19a90*/  MOV R0, 0x1 ;  /* 0x0000000100007802 */ /* 0x000fe20000000f00 */
[----:B-1----:R-:W-:Y:S01]  /*19aa0*/  IMAD.MOV.U32 R4, RZ, RZ, R101 ;  /* 0x000000ffff047224 */ /* 0x002fe200078e0065 */
[----:B------:R-:W-:Y:S02]  /*19ab0*/  MOV R2, 0x19ad0 ;  /* 0x00019ad000027802 */ /* 0x000fe40000000f00 */
[----:B------:R-:W-:Y:S05]  /*19ac0*/  CALL.REL.NOINC `($__internal_0_$__cuda_sm70_shflsync_bfly_p) ;  /* 0x0000930000007944 */ /* 0x000fea0003c00000 */
[----:B------:R-:W-:Y:S01]  /*19ad0*/  IMAD.MOV.U32 R4, RZ, RZ, R5 ;  /* 0x000000ffff047224 */ /* 0x000fe200078e0005 */
[----:B------:R-:W-:Y:S01]  /*19ae0*/  FMNMX.FTZ R101, R101, R0, !PT ;  /* 0x0000000065657209 */ /* 0x000fe20007810000 */
[----:B------:R-:W-:Y:S01]  /*19af0*/  IMAD.MOV.U32 R0, RZ, RZ, 0x2 ;  /* 0x00000002ff007424 */ /* 0x000fe200078e00ff */
[----:B------:R-:W-:Y:S02]  /*19b00*/  MOV R2, 0x19b20 ;  /* 0x00019b2000027802 */ /* 0x000fe40000000f00 */
[----:B------:R-:W-:Y:S05]  /*19b10*/  CALL.REL.NOINC `($__internal_0_$__cuda_sm70_shflsync_bfly_p) ;  /* 0x000092b000007944 */ /* 0x000fea0003c00000 */
[----:B------:R-:W-:Y:S01]  /*19b20*/  FMNMX.FTZ R4, R5, R0, !PT ;  /* 0x0000000005047209 */ /* 0x000fe20007810000 */
[----:B------:R-:W-:Y:S01]  /*19b30*/  IMAD.MOV.U32 R0, RZ, RZ, 0x1 ;  /* 0x00000001ff007424 */ /* 0x000fe200078e00ff */
[----:B------:R-:W-:Y:S02]  /*19b40*/  MOV R2, 0x19b60 ;  /* 0x00019b6000027802 */ /* 0x000fe40000000f00 */
[----:B------:R-:W-:Y:S05]  /*19b50*/  CALL.REL.NOINC `($__internal_0_$__cuda_sm70_shflsync_bfly_p) ;  /* 0x0000927000007944 */ /* 0x000fea0003c00000 */
[----:B------:R-:W-:-:S05]  /*19b60*/  BRA `(.L_x_498) ;  /* 0xffff3f4000007947 */ /* 0x000fca000383ffff */
.L_x_425:
        /* <DEDUP_REMOVED lines=8> */
.L_x_426:
[----:B------:R-:W-:Y:S01]  /*19bf0*/  MOV R3, 0x181f ;  /* 0x0000181f00037802 */ /* 0x000fe20000000f00 */
[----:B------:R-:W-:Y:S01]  /*19c00*/  IMAD.MOV.U32 R169, RZ, RZ, R15 ;  /* 0x000000ffffa97224 */ /* 0x000fe200078e000f */
[----:B------:R-:W-:Y:S01]  /*19c10*/  MOV R172, 0xffffffff ;  /* 0xffffffff00ac7802 */ /* 0x000fe20000000f00 */
[----:B------:R-:W-:Y:S01]  /*19c20*/  IMAD.MOV.U32 R170, RZ, RZ, RZ ;  /* 0x000000ffffaa7224 */ /* 0x000fe200078e00ff */
[----:B------:R-:W-:Y:S02]  /*19c30*/  MOV R2, 0x19c50 ;  /* 0x00019c5000027802 */ /* 0x000fe40000000f00 */
[----:B-1234-:R-:W-:Y:S05]  /*19c40*/  CALL.REL.NOINC `($__internal_1_$__cuda_sm70_shflsync_idx_p) ;  /* 0x000091e000007944 */ /* 0x01efea0003c00000 */
[C---:B------:R-:W-:Y:S01]  /*19c50*/  IADD3 R12, P0, R171.reuse, R228, RZ ;  /* 0x000000e4ab0c7210 */ /* 0x040fe20007f1e0ff */
[----:B------:R-:W-:Y:S01]  /*19c60*/  IMAD.MOV.U32 R169, RZ, RZ, R5 ;  /* 0x000000ffffa97224 */ /* 0x000fe200078e0005 */
[----:B------:R-:W-:Y:S01]  /*19c70*/  MOV R14, R229 ;  /* 0x000000e5000e7202 */ /* 0x000fe20000000f00 */
[----:B------:R-:W-:Y:S01]  /*19c80*/  IMAD.MOV.U32 R5, RZ, RZ, R249 ;  /* 0x000000ffff057224 */ /* 0x000fe200078e00f9 */
[----:B------:R-:W-:Y:S01]  /*19c90*/  MOV R170, 0x1 ;  /* 0x0000000100aa7802 */ /* 0x000fe20000000f00 */
[C---:B------:R-:W-:Y:S01]  /*19ca0*/  IMAD.X R13, R4.reuse, 0x1, R200, P0 ;  /* 0x00000001040d7824 */ /* 0x040fe200000e06c8 */
[C---:B------:R-:W-:Y:S02]  /*19cb0*/  IADD3 R6, P0, R171.reuse, R198, RZ ;  /* 0x000000c6ab067210 */ /* 0x040fe40007f1e0ff */
[----:B------:R-:W-:Y:S02]  /*19cc0*/  MOV R172, 0xffffffff ;  /* 0xffffffff00ac7802 */ /* 0x000fe40000000f00 */
[----:B------:R-:W-:Y:S01]  /*19cd0*/  @!PT LDS RZ, [RZ] ;  /* 0x00000000fffff984 */ /* 0x000fe20000000800 */
[----:B------:R-:W-:Y:S01]  /*19ce0*/  @!PT LDS RZ, [RZ] ;  /* 0x00000000fffff984 */ /* 0x000fe20000000800 */
[----:B------:R-:W-:Y:S01]  /*19cf0*/  @!PT LDS RZ, [RZ] ;  /* 0x00000000fffff984 */ /* 0x000fe20000000800 */
[----:B------:R1:W-:Y:S01]  /*19d00*/  LDGSTS.E.BYPASS.LTC128B.128 [R204], [R12.64], !P2 ;  /* 0x000000000ccc7fae */ /* 0x0003e2000d101d46 */
[C---:B------:R-:W-:Y:S01]  /*19d10*/  IMAD.X R7, R4.reuse, 0x1, R199, P0 ;  /* 0x0000000104077824 */ /* 0x040fe200000e06c7 */
[----:B------:R-:W-:Y:S04]  /*19d20*/  IADD3 R2, P0, R171, R196, RZ ;  /* 0x000000c4ab027210 */ /* 0x000fe80007f1e0ff */
[----:B------:R1:W-:Y:S01]  /*19d30*/  LDGSTS.E.BYPASS.LTC128B.128 [R204+0x2000], [R6.64], !P3 ;  /* 0x0200000006cc7fae */ /* 0x0003e2000d901d46 */
[----:B------:R-:W-:Y:S05]  /*19d40*/  IADD3.X R3, R4, R197, RZ, P0, !PT ;  /* 0x000000c504037210 */ /* 0x000fea00007fe4ff */
        /* <DEDUP_REMOVED lines=13> */
.L_x_429:
[----:B------:R-:W-:Y:S01]  /*19e20*/  MOV R3, 0x181f ;  /* 0x0000181f00037802 */ /* 0x000fe20000000f00 */
[----:B------:R-:W-:Y:S01]  /*19e30*/  IMAD.MOV.U32 R169, RZ, RZ, R5 ;  /* 0x000000ffffa97224 */ /* 0x000fe200078e0005 */
[----:B------:R-:W-:Y:S01]  /*19e40*/  MOV R172, 0xffffffff ;  /* 0xffffffff00ac7802 */ /* 0x000fe20000000f00 */
[----:B------:R-:W-:Y:S01]  /*19e50*/  IMAD.MOV.U32 R170, RZ, RZ, RZ ;  /* 0x000000ffffaa7224 */ /* 0x000fe200078e00ff */
[----:B------:R-:W-:Y:S02]  /*19e60*/  MOV R2, 0x19e80 ;  /* 0x00019e8000027802 */ /* 0x000fe40000000f00 */
[----:B-1--4-:R-:W-:Y:S05]  /*19e70*/  CALL.REL.NOINC `($__internal_1_$__cuda_sm70_shflsync_idx_p) ;  /* 0x00008fb000007944 */ /* 0x012fea0003c00000 */
[----:B------:R-:W-:Y:S01]  /*19e80*/  MOV R4, R171 ;  /* 0x000000ab00047202 */ /* 0x000fe20000000f00 */
[----:B------:R-:W-:-:S05]  /*19e90*/  BRA `(.L_x_501) ;  /* 0xffff6a9000007947 */ /* 0x000fca000383ffff */
.L_x_430:
        /* <DEDUP_REMOVED lines=17> */
[----:B------:R1:W-:Y:S01]  /*19fb0*/  LDGSTS.E.BYPASS.LTC128B.128 [R203+0x6100], [R8.64], !P2 ;  /* 0x0610000008cb7fae */ /* 0x0003e2000d101d46 */
        /* <DEDUP_REMOVED lines=17> */
.L_x_431:
[----:B------:R-:W-:Y:S02]  /*1a0d0*/  MOV R0, 0x2 ;  /* 0x0000000200007802 */ /* 0x000fe40000000f00 */
[----:B------:R-:W-:Y:S02]  /*1a0e0*/  MOV R2, 0x1a100 ;  /* 0x0001a10000027802 */ /* 0x000fe40000000f00 */
[----:B----4-:R-:W-:Y:S05]  /*1a0f0*/  CALL.REL.NOINC `($__internal_0_$__cuda_sm70_shflsync_bfly_p) ;  /* 0x00008cd000007944 */ /* 0x010fea0003c00000 */
[----:B------:R-:W-:-:S05]  /*1a100*/  BRA `(.L_x_503) ;  /* 0xffff6ca000007947 */ /* 0x000fca000383ffff */
.L_x_432:
[----:B------:R-:W-:Y:S01]  /*1a110*/  MOV R0, 0x1 ;  /* 0x0000000100007802 */ /* 0x000fe20000000f00 */
[----:B-1----:R-:W-:Y:S01]  /*1a120*/  IMAD.MOV.U32 R4, RZ, RZ, R102 ;  /* 0x000000ffff047224 */ /* 0x002fe200078e0066 */
[----:B------:R-:W-:Y:S02]  /*1a130*/  MOV R2, 0x1a150 ;  /* 0x0001a15000027802 */ /* 0x000fe40000000f00 */
[----:B----4-:R-:W-:Y:S05]  /*1a140*/  CALL.REL.NOINC `($__internal_0_$__cuda_sm70_shflsync_bfly_p) ;  /* 0x00008c8000007944 */ /* 0x010fea0003c00000 */
        /* <DEDUP_REMOVED lines=10> */
.L_x_435:
        /* <DEDUP_REMOVED lines=8> */
.L_x_438:
        /* <DEDUP_REMOVED lines=8> */
.L_x_439:
[----:B------:R-:W-:Y:S01]  /*1a2f0*/  MOV R3, 0x181f ;  /* 0x0000181f00037802 */ /* 0x000fe20000000f00 */
[----:B------:R-:W-:Y:S01]  /*1a300*/  IMAD.MOV.U32 R169, RZ, RZ, R10 ;  /* 0x000000ffffa97224 */ /* 0x000fe200078e000a */
[----:B------:R-:W-:Y:S01]  /*1a310*/  MOV R172, 0xffffffff ;  /* 0xffffffff00ac7802 */ /* 0x000fe20000000f00 */
[----:B------:R-:W-:Y:S01]  /*1a320*/  IMAD.MOV.U32 R170, RZ, RZ, RZ ;  /* 0x000000ffffaa7224 */ /* 0x000fe200078e00ff */
[----:B------:R-:W-:Y:S02]  /*1a330*/  MOV R2, 0x1a350 ;  /* 0x0001a35000027802 */ /* 0x000fe40000000f00 */
[----:B-123--:R-:W-:Y:S05]  /*1a340*/  CALL.REL.NOINC `($__internal_1_$__cuda_sm70_shflsync_idx_p) ;  /* 0x00008ae000007944 */ /* 0x00efea0003c00000 */
[C---:B------:R-:W-:Y:S01]  /*1a350*/  IADD3 R8, P0, R171.reuse, R206, RZ ;  /* 0x000000ceab087210 */ /* 0x040fe20007f1e0ff */
[----:B------:R-:W-:Y:S01]  /*1a360*/  IMAD.MOV.U32 R169, RZ, RZ, R5 ;  /* 0x000000ffffa97224 */ /* 0x000fe200078e0005 */
[----:B------:R-:W-:Y:S02]  /*1a370*/  MOV R170, 0x1 ;  /* 0x0000000100aa7802 */ /* 0x000fe40000000f00 */
[----:B------:R-:W-:Y:S01]  /*1a380*/  MOV R172, 0xffffffff ;  /* 0xffffffff00ac7802 */ /* 0x000fe20000000f00 */
[C---:B------:R-:W-:Y:S01]  /*1a390*/  IMAD.X R9, R4.reuse, 0x1, R197, P0 ;  /* 0x0000000104097824 */ /* 0x040fe200000e06c5 */
[C---:B------:R-:W-:Y:S04]  /*1a3a0*/  IADD3 R6, P0, R171.reuse, R196, RZ ;  /* 0x000000c4ab067210 */ /* 0x040fe80007f1e0ff */
        /* <DEDUP_REMOVED lines=21> */
.L_x_440:
        /* <DEDUP_REMOVED lines=8> */
.L_x_445:
        /* <DEDUP_REMOVED lines=8> */
.L_x_450:
[----:B------:R-:W-:Y:S02]  /*1a600*/  MOV R0, 0x2 ;  /* 0x0000000200007802 */ /* 0x000fe40000000f00 */
[----:B------:R-:W-:Y:S02]  /*1a610*/  MOV R2, 0x1a630 ;  /* 0x0001a63000027802 */ /* 0x000fe40000000f00 */
[----:B------:R-:W-:Y:S05]  /*1a620*/  CALL.REL.NOINC `($__internal_0_$__cuda_sm70_shflsync_bfly_p) ;  /* 0x000087a000007944 */ /* 0x000fea0003c00000 */
[----:B------:R-:W-:-:S05]  /*1a630*/  BRA `(.L_x_510) ;  /* 0xffffa09000007947 */ /* 0x000fca000383ffff */
.L_x_451:
        /* <DEDUP_REMOVED lines=14> */
.L_x_453:
[----:B------:R-:W-:Y:S01]  /*1a720*/  IMAD.MOV.U32 R4, RZ, RZ, R220 ;  /* 0x000000ffff047224 */ /* 0x000fe200078e00dc */
[----:B------:R-:W-:-:S02]  /*1a730*/  MOV R0, 0x2 ;  /* 0x0000000200007802 */ /* 0x000fc40000000f00 */
[----:B------:R-:W-:Y:S02]  /*1a740*/  MOV R2, 0x1a760 ;  /* 0x0001a76000027802 */ /* 0x000fe40000000f00 */
[----:B------:R-:W-:Y:S05]  /*1a750*/  CALL.REL.NOINC `($__internal_0_$__cuda_sm70_shflsync_bfly_p) ;  /* 0x0000867000007944 */ /* 0x000fea0003c00000 */
[----:B------:R-:W-:Y:S01]  /*1a760*/  MOV R5, R0 ;  /* 0x0000000000057202 */ /* 0x000fe20000000f00 */
[----:B------:R-:W-:Y:S05]  /*1a770*/  BRA `(.L_x_512) ;  /* 0xffffb75000007947 */ /* 0x000fea000383ffff */
.L_x_454:
[----:B------:R-:W-:Y:S01]  /*1a780*/  IMAD.MOV.U32 R4, RZ, RZ, R5 ;  /* 0x000000ffff047224 */ /* 0x000fe200078e0005 */
[----:B------:R-:W-:Y:S02]  /*1a790*/  MOV R0, 0x1 ;  /* 0x0000000100007802 */ /* 0x000fe40000000f00 */
[----:B------:R-:W-:Y:S02]  /*1a7a0*/  MOV R2, 0x1a7c0 ;  /* 0x0001a7c000027802 */ /* 0x000fe40000000f00 */
[----:B-1----:R-:W-:Y:S05]  /*1a7b0*/  CALL.REL.NOINC `($__internal_0_$__cuda_sm70_shflsync_bfly_p) ;  /* 0x0000861000007944 */ /* 0x002fea0003c00000 */
[----:B------:R-:W-:Y:S01]  /*1a7c0*/  FADD.FTZ R5, R5, R0 ;  /* 0x0000000005057221 */ /* 0x000fe20000010000 */
[----:B------:R-:W-:Y:S02]  /*1a7d0*/  MOV R4, R221 ;  /* 0x000000dd00047202 */ /* 0x000fe40000000f00 */
[----:B------:R-:W-:Y:S02]  /*1a7e0*/  MOV R0, 0x2 ;  /* 0x0000000200007802 */ /* 0x000fe40000000f00 */
[----:B------:R-:W-:Y:S02]  /*1a7f0*/  MOV R2, 0x1a810 ;  /* 0x0001a81000027802 */ /* 0x000fe40000000f00 */
[----:B------:R-:W-:Y:S05]  /*1a800*/  CALL.REL.NOINC `($__internal_0_$__cuda_sm70_shflsync_bfly_p) ;  /* 0x000085c000007944 */ /* 0x000fea0003c00000 */
[----:B------:R-:W-:Y:S01]  /*1a810*/  FADD.FTZ R4, R221, R0 ;  /* 0x00000000dd047221 */ /* 0x000fe20000010000 */
[----:B------:R-:W-:-:S02]  /*1a820*/  MOV R0, 0x1 ;  /* 0x0000000100007802 */ /* 0x000fc40000000f00 */
[----:B------:R-:W-:Y:S02]  /*1a830*/  MOV R2, 0x1a850 ;  /* 0x0001a85000027802 */ /* 0x000fe40000000f00 */
[----:B------:R-:W-:Y:S05]  /*1a840*/  CALL.REL.NOINC `($__internal_0_$__cuda_sm70_shflsync_bfly_p) ;  /* 0x0000858000007944 */ /* 0x000fea0003c00000 */
[----:B------:R-:W-:Y:S01]  /*1a850*/  MOV R3, R0 ;  /* 0x0000000000037202 */ /* 0x000fe20000000f00 */
[----:B------:R-:W-:Y:S05]  /*1a860*/  BRA `(.L_x_513) ;  /* 0xffffb6d000007947 */ /* 0x000fea000383ffff */
.L_x_466:
[----:B------:R-:W-:Y:S01]  /*1a870*/  IMAD.MOV.U32 R169, RZ, RZ, R12 ;  /* 0x000000ffffa97224 */ /* 0x000fe200078e000c */
[----:B------:R-:W-:Y:S01]  /*1a880*/  MOV R3, 0x181f ;  /* 0x0000181f00037802 */ /* 0x000fe20000000f00 */
[----:B------:R-:W-:Y:S01]  /*1a890*/  IMAD.MOV.U32 R170, RZ, RZ, RZ ;  /* 0x000000ffffaa7224 */ /* 0x000fe200078e00ff */
[----:B------:R-:W-:Y:S02]  /*1a8a0*/  MOV R172, 0xffffffff ;  /* 0xffffffff00ac7802 */ /* 0x000fe40000000f00 */
[----:B------:R-:W-:Y:S02]  /*1a8b0*/  MOV R2, 0x1a8d0 ;  /* 0x0001a8d000027802 */ /* 0x000fe40000000f00 */
[----:B-1---5:R-:W-:Y:S05]  /*1a8c0*/  CALL.REL.NOINC `($__internal_1_$__cuda_sm70_shflsync_idx_p) ;  /* 0x0000856000007944 */ /* 0x022fea0003c00000 */
[----:B------:R-:W-:Y:S01]  /*1a8d0*/  MOV R0, R171 ;  /* 0x000000ab00007202 */ /* 0x000fe20000000f00 */
[----:B------:R-:W-:Y:S05]  /*1a8e0*/  BRA `(.L_x_514) ;  /* 0xffffdaf000007947 */ /* 0x000fea000383ffff */
.L_x_467:
[----:B------:R-:W-:Y:S01]  /*1a8f0*/  IMAD.MOV.U32 R169, RZ, RZ, R14 ;  /* 0x000000ffffa97224 */ /* 0x000fe200078e000e */
[----:B------:R-:W-:Y:S01]  /*1a900*/  MOV R3, 0x181f ;  /* 0x0000181f00037802 */ /* 0x000fe20000000f00 */
[----:B------:R-:W-:Y:S01]  /*1a910*/  IMAD.MOV.U32 R170, RZ, RZ, RZ ;  /* 0x000000ffffaa7224 */ /* 0x000fe200078e00ff */
[----:B------:R-:W-:-:S02]  /*1a920*/  MOV R172, 0xffffffff ;  /* 0xffffffff00ac7802 */ /* 0x000fc40000000f00 */
[----:B------:R-:W-:Y:S02]  /*1a930*/  MOV R2, 0x1a950 ;  /* 0x0001a95000027802 */ /* 0x000fe40000000f00 */
[----:B-123-5:R-:W-:Y:S05]  /*1a940*/  CALL.REL.NOINC `($__internal_1_$__cuda_sm70_shflsync_idx_p) ;  /* 0x000084e000007944 */ /* 0x02efea0003c00000 */
[----:B------:R-:W-:Y:S01]  /*1a950*/  MOV R2, R171 ;  /* 0x000000ab00027202 */ /* 0x000fe20000000f00 */
[----:B------:R-:W-:Y:S05]  /*1a960*/  BRA `(.L_x_515) ;  /* 0xffffda9000007947 */ /* 0x000fea000383ffff */
.L_x_470:
[----:B------:R-:W-:Y:S01]  /*1a970*/  IMAD.MOV.U32 R169, RZ, RZ, R12 ;  /* 0x000000ffffa97224 */ /* 0x000fe200078e000c */
[----:B-1----:R-:W-:Y:S01]  /*1a980*/  MOV R3, 0x181f ;  /* 0x0000181f00037802 */ /* 0x002fe20000000f00 */
[----:B------:R-:W-:Y:S01]  /*1a990*/  IMAD.MOV.U32 R170, RZ, RZ, 0x1 ;  /* 0x00000001ffaa7424 */ /* 0x000fe200078e00ff */
[----:B------:R-:W-:Y:S02]  /*1a9a0*/  MOV R172, 0xffffffff ;  /* 0xffffffff00ac7802 */ /* 0x000fe40000000f00 */
[----:B------:R-:W-:Y:S02]  /*1a9b0*/  MOV R2, 0x1a9d0 ;  /* 0x0001a9d000027802 */ /* 0x000fe40000000f00 */
[----:B--2-4-:R-:W-:Y:S05]  /*1a9c0*/  CALL.REL.NOINC `($__internal_1_$__cuda_sm70_shflsync_idx_p) ;  /* 0x0000846000007944 */ /* 0x014fea0003c00000 */
        /* <DEDUP_REMOVED lines=9> */
.L_x_473:
[----:B------:R-:W-:Y:S01]  /*1aa60*/  IMAD.MOV.U32 R169, RZ, RZ, R12 ;  /* 0x000000ffffa97224 */ /* 0x000fe200078e000c */
[----:B-1----:R-:W-:Y:S01]  /*1aa70*/  MOV R3, 0x181f ;  /* 0x0000181f00037802 */ /* 0x002fe20000000f00 */
[----:B------:R-:W-:Y:S01]  /*1aa80*/  IMAD.MOV.U32 R170, RZ, RZ, 0x2 ;  /* 0x00000002ffaa7424 */ /* 0x000fe200078e00ff */
[----:B------:R-:W-:-:S02]  /*1aa90*/  MOV R172, 0xffffffff ;  /* 0xffffffff00ac7802 */ /* 0x000fc40000000f00 */
[----:B------:R-:W-:Y:S02]  /*1aaa0*/  MOV R2, 0x1aac0 ;  /* 0x0001aac000027802 */ /* 0x000fe40000000f00 */
[----:B---34-:R-:W-:Y:S05]  /*1aab0*/  CALL.REL.NOINC `($__internal_1_$__cuda_sm70_shflsync_idx_p) ;  /* 0x0000837000007944 */ /* 0x018fea0003c00000 */
[----:B------:R-:W-:Y:S01]  /*1aac0*/  MOV R0, R171 ;  /* 0x000000ab00007202 */ /* 0x000fe20000000f00 */
[----:B------:R-:W-:Y:S05]  /*1aad0*/  BRA `(.L_x_517) ;  /* 0xffffdc1000007947 */ /* 0x000fea000383ffff */
.L_x_474:
[----:B------:R-:W-:Y:S01]  /*1aae0*/  IMAD.MOV.U32 R169, RZ, RZ, R14 ;  /* 0x000000ffffa97224 */ /* 0x000fe200078e000e */
[----:B-1----:R-:W-:Y:S01]  /*1aaf0*/  MOV R3, 0x181f ;  /* 0x0000181f00037802 */ /* 0x002fe20000000f00 */
[----:B------:R-:W-:Y:S01]  /*1ab00*/  IMAD.MOV.U32 R170, RZ, RZ, 0x2 ;  /* 0x00000002ffaa7424 */ /* 0x000fe200078e00ff */
[----:B------:R-:W-:Y:S02]  /*1ab10*/  MOV R172, 0xffffffff ;  /* 0xffffffff00ac7802 */ /* 0x000fe40000000f00 */
[----:B------:R-:W-:Y:S02]  /*1ab20*/  MOV R2, 0x1ab40 ;  /* 0x0001ab4000027802 */ /* 0x000fe40000000f00 */
[----:B--234-:R-:W-:Y:S05]  /*1ab30*/  CALL.REL.NOINC `($__internal_1_$__cuda_sm70_shflsync_idx_p) ;  /* 0x000082f000007944 */ /* 0x01cfea0003c00000 */
[----:B------:R-:W-:Y:S01]  /*1ab40*/  MOV R2, R171 ;  /* 0x000000ab00027202 */ /* 0x000fe20000000f00 */
[----:B------:R-:W-:Y:S05]  /*1ab50*/  BRA `(.L_x_518) ;  /* 0xffffdbb000007947 */ /* 0x000fea000383ffff */
.L_x_477:
[----:B------:R-:W-:Y:S01]  /*1ab60*/  IMAD.MOV.U32 R169, RZ, RZ, R12 ;  /* 0x000000ffffa97224 */ /* 0x000fe200078e000c */
[----:B--2---:R-:W-:Y:S01]  /*1ab70*/  MOV R3, 0x181f ;  /* 0x0000181f00037802 */ /* 0x004fe20000000f00 */
[----:B------:R-:W-:Y:S01]  /*1ab80*/  IMAD.MOV.U32 R170, RZ, RZ, 0x3 ;  /* 0x00000003ffaa7424 */ /* 0x000fe200078e00ff */
[----:B------:R-:W-:-:S02]  /*1ab90*/  MOV R172, 0xffffffff ;  /* 0xffffffff00ac7802 */ /* 0x000fc40000000f00 */
[----:B------:R-:W-:Y:S02]  /*1aba0*/  MOV R2, 0x1abc0 ;  /* 0x0001abc000027802 */ /* 0x000fe40000000f00 */
[----:B-1--4-:R-:W-:Y:S05]  /*1abb0*/  CALL.REL.NOINC `($__internal_1_$__cuda_sm70_shflsync_idx_p) ;  /* 0x0000827000007944 */ /* 0x012fea0003c00000 */
        /* <DEDUP_REMOVED lines=9> */
        .type           $_ZN7cutlass13device_kernelIN5flash19enable_sm80_to_sm89INS1_16FlashAttnFwdSm80INS1_25CollectiveMainloopFwdSm80ILi8ELi1ELb0EN4cute5tupleIJNS5_1CILi128EEENS7_ILi64EEENS7_ILi192EEEEEELi192ENS_10bfloat16_tEfNS_4arch4Sm80ELb0ELb1ELb1ELb1ELb1ELb1ELb1ELb0EEENS1_21CollectiveEpilogueFwdINS6_IJS8_SA_S9_EEENS6_IJNS7_ILi1EEESI_SI_EEESC_SE_Li256ELb1ELb1ELb0ELb0EEENS1_19SingleTileSchedulerILb1ELb0ELb1ELi128EEEEEEEEEvNT_6ParamsE$_ZZN5flash25CollectiveMainloopFwdSm80ILi8ELi1ELb0EN4cute5tupleIJNS1_1CILi128EEENS3_ILi64EEENS3_ILi192EEEEEELi192EN7cutlass10bfloat16_tEfNS8_4arch4Sm80ELb0ELb1ELb1ELb1ELb1ELb1ELb1ELb0EE3mmaINS_16FlashAttnFwdSm80ISC_NS_21CollectiveEpilogueFwdINS2_IJS4_S6_S5_EEENS2_IJNS3_ILi1EEESH_SH_EEES9_SB_Li256ELb1ELb1ELb0ELb0EEENS_19SingleTileSchedulerILb1ELb0ELb1ELi128EEEE13SharedStorageENS1_6TensorINS1_11ArrayEngineIfLm96EEENS1_6LayoutINS2_IJNS2_IJNS3_ILi2EEESS_EEESH_NS3_ILi24EEEEEENS2_IJNS2_IJSH_SS_EEENS3_ILi0EEENS3_ILi4EEEEEEEEEENS_7SoftmaxILi2ELi0EEEEEbRKNSC_6ParamsERT0_RT1_iRKNS_16SeqlenInfoQKNewKILb1ELb1EEENS2_IJiiiiEEERT_ENKUlvE_clEv,@function
        .size           $_ZN7cutlass13device_kernelIN5flash19enable_sm80_to_sm89INS1_16FlashAttnFwdSm80INS1_25CollectiveMainloopFwdSm80ILi8ELi1ELb0EN4cute5tupleIJNS5_1CILi128EEENS7_ILi64EEENS7_ILi192EEEEEELi192ENS_10bfloat16_tEfNS_4arch4Sm80ELb0ELb1ELb1ELb1ELb1ELb1ELb1ELb0EEENS1_21CollectiveEpilogueFwdINS6_IJS8_SA_S9_EEENS6_IJNS7_ILi1EEESI_SI_EEESC_SE_Li256ELb1ELb1ELb0ELb0EEENS1_19SingleTileSchedulerILb1ELb0ELb1ELi128EEEEEEEEEvNT_6ParamsE$_ZZN5flash25CollectiveMainloopFwdSm80ILi8ELi1ELb0EN4cute5tupleIJNS1_1CILi128EEENS3_ILi64EEENS3_ILi192EEEEEELi192EN7cutlass10bfloat16_tEfNS8_4arch4Sm80ELb0ELb1ELb1ELb1ELb1ELb1ELb1ELb0EE3mmaINS_16FlashAttnFwdSm80ISC_NS_21CollectiveEpilogueFwdINS2_IJS4_S6_S5_EEENS2_IJNS3_ILi1EEESH_SH_EEES9_SB_Li256ELb1ELb1ELb0ELb0EEENS_19SingleTileSchedulerILb1ELb0ELb1ELi128EEEE13SharedStorageENS1_6TensorINS1_11ArrayEngineIfLm96EEENS1_6LayoutINS2_IJNS2_IJNS3_ILi2EEESS_EEESH_NS3_ILi24EEEEEENS2_IJNS2_IJSH_SS_EEENS3_ILi0EEENS3_ILi4EEEEEEEEEENS_7SoftmaxILi2ELi0EEEEEbRKNSC_6ParamsERT0_RT1_iRKNS_16SeqlenInfoQKNewKILb1ELb1EEENS2_IJiiiiEEERT_ENKUlvE_clEv,($__internal_0_$__cuda_sm70_shflsync_bfly_p - $_ZN7cutlass13device_kernelIN5flash19enable_sm80_to_sm89INS1_16FlashAttnFwdSm80INS1_25CollectiveMainloopFwdSm80ILi8ELi1ELb0EN4cute5tupleIJNS5_1CILi128EEENS7_ILi64EEENS7_ILi192EEEEEELi192ENS_10bfloat16_tEfNS_4arch4Sm80ELb0ELb1ELb1ELb1ELb1ELb1ELb1ELb0EEENS1_21CollectiveEpilogueFwdINS6_IJS8_SA_S9_EEENS6_IJNS7_ILi1EEESI_SI_EEESC_SE_Li256ELb1ELb1ELb0ELb0EEENS1_19SingleTileSchedulerILb1ELb0ELb1ELi128EEEEEEEEEvNT_6ParamsE$_ZZN5flash25CollectiveMainloopFwdSm80ILi8ELi1ELb0EN4cute5tupleIJNS1_1CILi128EEENS3_ILi64EEENS3_ILi192EEEEEELi192EN7cutlass10bfloat16_tEfNS8_4arch4Sm80ELb0ELb1ELb1ELb1ELb1ELb1ELb1ELb0EE3mmaINS_16FlashAttnFwdSm80ISC_NS_21CollectiveEpilogueFwdINS2_IJS4_S6_S5_EEENS2_IJNS3_ILi1EEESH_SH_EEES9_SB_Li256ELb1ELb1ELb0ELb0EEENS_19SingleTileSchedulerILb1ELb0ELb1ELi128EEEE13SharedStorageENS1_6TensorINS1_11ArrayEngineIfLm96EEENS1_6LayoutINS2_IJNS2_IJNS3_ILi2EEESS_EEESH_NS3_ILi24EEEEEENS2_IJNS2_IJSH_SS_EEENS3_ILi0EEENS3_ILi4EEEEEEEEEENS_7SoftmaxILi2ELi0EEEEEbRKNSC_6ParamsERT0_RT1_iRKNS_16SeqlenInfoQKNewKILb1ELb1EEENS2_IJiiiiEEERT_ENKUlvE_clEv)
$_ZN7cutlass13device_kernelIN5flash19enable_sm80_to_sm89INS1_16FlashAttnFwdSm80INS1_25CollectiveMainloopFwdSm80ILi8ELi1ELb0EN4cute5tupleIJNS5_1CILi128EEENS7_ILi64EEENS7_ILi192EEEEEELi192ENS_10bfloat16_tEfNS_4arch4Sm80ELb0ELb1ELb1ELb1ELb1ELb1ELb1ELb0EEENS1_21CollectiveEpilogueFwdINS6_IJS8_SA_S9_EEENS6_IJNS7_ILi1EEESI_SI_EEESC_SE_Li256ELb1ELb1ELb0ELb0EEENS1_19SingleTileSchedulerILb1ELb0ELb1ELi128EEEEEEEEEvNT_6ParamsE$_ZZN5flash25CollectiveMainloopFwdSm80ILi8ELi1ELb0EN4cute5tupleIJNS1_1CILi128EEENS3_ILi64EEENS3_ILi192EEEEEELi192EN7cutlass10bfloat16_tEfNS8_4arch4Sm80ELb0ELb1ELb1ELb1ELb1ELb1ELb1ELb0EE3mmaINS_16FlashAttnFwdSm80ISC_NS_21CollectiveEpilogueFwdINS2_IJS4_S6_S5_EEENS2_IJNS3_ILi1EEESH_SH_EEES9_SB_Li256ELb1ELb1ELb0ELb0EEENS_19SingleTileSchedulerILb1ELb0ELb1ELi128EEEE13SharedStorageENS1_6TensorINS1_11ArrayEngineIfLm96EEENS1_6LayoutINS2_IJNS2_IJNS3_ILi2EEESS_EEESH_NS3_ILi24EEEEEENS2_IJNS2_IJSH_SS_EEENS3_ILi0EEENS3_ILi4EEEEEEEEEENS_7SoftmaxILi2ELi0EEEEEbRKNSC_6ParamsERT0_RT1_iRKNS_16SeqlenInfoQKNewKILb1ELb1EEENS2_IJiiiiEEERT_ENKUlvE_clEv:
[----:B------:R-:W-:-:S05]  /*1ac50*/  IADD3 R37, R2, -c[0x0][0x20], RZ ;  /* 0x8000080002257a10 */ /* 0x000fca0007ffe0ff */
[----:B------:R-:W2:Y:S01]  /*1ac60*/  LDL.64 R10, [R37] ;  /* 0x00000000250a7983 */ /* 0x000ea20000100a00 */
[----:B------:R-:W-:-:S03]  /*1ac70*/  ULDC.64 UR4, c[0x0][0x118] ;  /* 0x0000460000047ab9 */ /* 0x000fc60000000a00 */
[----:B--2---:R-:W2:Y:S02]  /*1ac80*/  LD.E R36, [R10.64+0x11c] ;  /* 0x00011c040a247980 */ /* 0x004ea4000c101900 */
[----:B--2---:R-:W-:-:S13]  /*1ac90*/  ISETP.GT.AND P0, PT, R36, RZ, PT ;  /* 0x000000ff2400720c */ /* 0x004fda0003f04270 */
[----:B------:R-:W-:Y:S05]  /*1aca0*/  @P0 BRA `(.L_x_520) ;  /* 0x0000004000000947 */ /* 0x000fea0003800000 */
[----:B------:R-:W-:Y:S01]  /*1acb0*/  MOV R2, R112 ;  /* 0x0000007000027202 */ /* 0x000fe20000000f00 */
[----:B------:R-:W-:-:S04]  /*1acc0*/  DEPBAR.LE SB0, 0x1 ;  /* 0x000080400000791a */ /* 0x000fc80000000000 */
[----:B------:R-:W-:-:S04]  /*1acd0*/  MOV R3, 0x0 ;  /* 0x0000000000037802 */ /* 0x000fc80000000f00 */
[----:B------:R-:W-:Y:S05]  /*1ace0*/  RET.REL.NODEC R2 `(_ZN7cutlass13device_kernelIN5flash19enable_sm80_to_sm89INS1_16FlashAttnFwdSm80INS1_25CollectiveMainloopFwdSm80ILi8ELi1ELb0EN4cute5tupleIJNS5_1CILi128EEENS7_ILi64EEENS7_ILi192EEEEEELi192ENS_10bfloat16_tEfNS_4arch4Sm80ELb0ELb1ELb1ELb1ELb1ELb1ELb1ELb0EEENS1_21CollectiveEpilogueFwdINS6_IJS8_SA_S9_EEENS6_IJNS7_ILi1EEESI_SI_EEESC_SE_Li256ELb1ELb1ELb0ELb0EEENS1_19SingleTileSchedulerILb1ELb0ELb1ELi128EEEEEEEEEvNT_6ParamsE) ;  /* 0xfffe531002007950 */ /* 0x000fea0003c3ffff */
.L_x_520:
[----:B------:R-:W2:Y:S04]  /*1acf0*/  LDL.64 R12, [R37+0x8] ;  /* 0x00000800250c7983 */ /* 0x000ea80000100a00 */
[----:B------:R-:W3:Y:S04]  /*1ad00*/  LDL.64 R2, [R37+0x18] ;  /* 0x0000180025027983 */ /* 0x000ee80000100a00 */
[----:B------:R-:W4:Y:S04]  /*1ad10*/  LDL.64 R16, [R37+0x20] ;  /* 0x0000200025107983 */ /* 0x000f280000100a00 */
[----:B------:R-:W4:Y:S04]  /*1ad20*/  LDL.64 R18, [R37+0x10] ;  /* 0x0000100025127983 */ /* 0x000f280000100a00 */
[----:B------:R-:W4:Y:S04]  /*1ad30*/  LD.E.64 R14, [R10.64+0x120] ;  /* 0x000120040a0e7980 */ /* 0x000f28000c101b00 */
[----:B------:R-:W4:Y:S04]  /*1ad40*/  LD.E.U8 R30, [R10.64+0x138] ;  /* 0x000138040a1e7980 */ /* 0x000f28000c101100 */
[----:B------:R1:W5:Y:S04]  /*1ad50*/  LD.E R28, [R10.64+0x164] ;  /* 0x000164040a1c7980 */ /* 0x000368000c101900 */
[----:B------:R1:W5:Y:S04]  /*1ad60*/  LD.E.64 R24, [R10.64+0x110] ;  /* 0x000110040a187980 */ /* 0x000368000c101b00 */
[----:B------:R1:W5:Y:S04]  /*1ad70*/  LD.E.64 R22, [R10.64+0x128] ;  /* 0x000128040a167980 */ /* 0x000368000c101b00 */
[----:B--2---:R4:W2:Y:S04]  /*1ad80*/  LD.E R52, [R12.64] ;  /* 0x000000040c347980 */ /* 0x0048a8000c101900 */
[----:B---3--:R-:W3:Y:S04]  /*1ad90*/  LD.E R2, [R2.64+0x20] ;  /* 0x0000200402027980 */ /* 0x008ee8000c101900 */
[----:B----4-:R3:W4:Y:S04]  /*1ada0*/  LD.E R29, [R16.64] ;  /* 0x00000004101d7980 */ /* 0x010728000c101900 */
[----:B------:R1:W5:Y:S04]  /*1adb0*/  LD.E R31, [R18.64] ;  /* 0x00000004121f7980 */ /* 0x000368000c101900 */
[----:B------:R-:W4:Y:S01]  /*1adc0*/  LD.E.64 R12, [R10.64+0x130] ;  /* 0x000130040a0c7980 */ /* 0x000f22000c101b00 */
[----:B------:R-:W-:-:S02]  /*1add0*/  ISETP.NE.AND P0, PT, R30, RZ, PT ;  /* 0x000000ff1e00720c */ /* 0x000fc40003f05270 */
[----:B--2---:R-:W-:Y:S02]  /*1ade0*/  SHF.R.S32.HI R34, RZ, 0x1f, R52 ;  /* 0x0000001fff227819 */ /* 0x004fe40000011434 */
[----:B---3--:R-:W-:Y:S01]  /*1adf0*/  SHF.R.S32.HI R17, RZ, 0x1f, R2 ;  /* 0x0000001fff117819 */ /* 0x008fe20000011402 */
[----:B-1----:R-:W-:Y:S01]  /*1ae00*/  IMAD R18, R15, R2, RZ ;  /* 0x000000020f127224 */ /* 0x002fe200078e02ff */
[----:B------:R-:W-:-:S03]  /*1ae10*/  LEA.HI R3, R34, R52, RZ, 0x2 ;  /* 0x0000003422037211 */ /* 0x000fc600078f10ff */
[C---:B------:R-:W-:Y:S01]  /*1ae20*/  IMAD R18, R14.reuse, R17, R18 ;  /* 0x000000110e127224 */ /* 0x040fe200078e0212 */
[----:B------:R-:W-:Y:S01]  /*1ae30*/  SHF.R.S32.HI R73, RZ, 0x2, R3 ;  /* 0x00000002ff497819 */ /* 0x000fe20000011403 */
[----:B------:R-:W-:-:S04]  /*1ae40*/  IMAD.WIDE.U32 R26, R14, R2, RZ ;  /* 0x000000020e1a7225 */ /* 0x000fc800078e00ff */
[----:B----4-:R-:W-:Y:S02]  /*1ae50*/  IMAD R38, R29, 0x80, R73 ;  /* 0x000000801d267824 */ /* 0x010fe400078e0249 */
[----:B------:R-:W-:-:S04]  /*1ae60*/  IMAD R16, R13, R2, RZ ;  /* 0x000000020d107224 */ /* 0x000fc800078e02ff */
[C---:B------:R-:W-:Y:S01]  /*1ae70*/  IMAD R17, R12.reuse, R17, R16 ;  /* 0x000000110c117224 */ /* 0x040fe200078e0210 */
[----:B------:R-:W-:Y:S01]  /*1ae80*/  LOP3.LUT R16, R3, 0xfffffffc, RZ, 0xc0, !PT ;  /* 0xfffffffc03107812 */ /* 0x000fe200078ec0ff */
[----:B------:R-:W-:-:S04]  /*1ae90*/  IMAD.WIDE.U32 R20, R12, R2, RZ ;  /* 0x000000020c147225 */ /* 0x000fc800078e00ff */
[----:B------:R-:W-:Y:S01]  /*1aea0*/  IMAD.IADD R53, R52, 0x1, -R16 ;  /* 0x0000000134357824 */ /* 0x000fe200078e0a10 */
[----:B------:R-:W-:Y:S01]  /*1aeb0*/  IADD3 R19, R27, R18, RZ ;  /* 0x000000121b137210 */ /* 0x000fe20007ffe0ff */
[----:B------:R-:W-:-:S03]  /*1aec0*/  IMAD.IADD R17, R21, 0x1, R17 ;  /* 0x0000000115117824 */ /* 0x000fc600078e0211 */
[C---:B------:R-:W-:Y:S02]  /*1aed0*/  SHF.L.U32 R72, R53.reuse, 0x3, RZ ;  /* 0x0000000335487819 */ /* 0x040fe400000006ff */
[----:B------:R-:W-:Y:S01]  /*1aee0*/  LEA R2, R53, R38, 0x6 ;  /* 0x0000002635027211 */ /* 0x000fe200078e30ff */
[----:B------:R-:W-:Y:S05]  /*1aef0*/  @!P0 BRA `(.L_x_521) ;  /* 0x00003b7000008947 */ /* 0x000fea0003800000 */
[----:B-----5:R-:W-:Y:S01]  /*1af00*/  ISETP.NE.AND P0, PT, R28, 0x1, PT ;  /* 0x000000011c00780c */ /* 0x020fe20003f05270 */
[----:B------:R-:W-:-:S12]  /*1af10*/  BSSY B0, `(.L_x_522) ;  /* 0x0000006000007945 */ /* 0x000fd80003800000 */
[----:B------:R-:W-:Y:S05]  /*1af20*/  @!P0 BRA `(.L_x_523) ;  /* 0x0000004000008947 */ /* 0x000fea0003800000 */
[----:B------:R1:W2:Y:S04]  /*1af30*/  LD.E R3, [R10.64+0x168] ;  /* 0x000168040a037980 */ /* 0x0002a8000c101900 */
[----:B-1----:R-:W3:Y:S01]  /*1af40*/  LD.E R10, [R10.64+0x16c] ;  /* 0x00016c040a0a7980 */ /* 0x002ee2000c101900 */
[----:B--2---:R-:W-:-:S05]  /*1af50*/  IMAD.HI.U32 R2, R2, R3, RZ ;  /* 0x0000000302027227 */ /* 0x004fca00078e00ff */
[----:B---3--:R-:W-:Y:S02]  /*1af60*/  SHF.R.U32.HI R2, RZ, R10, R2 ;  /* 0x0000000aff027219 */ /* 0x008fe40000011602 */
.L_x_523:
[----:B------:R-:W-:Y:S05]  /*1af70*/  BSYNC B0 ;  /* 0x0000000000007941 */ /* 0x000fea0003800000 */
.L_x_522:
[----:B------:R-:W-:Y:S01]  /*1af80*/  MOV R18, R26 ;  /* 0x0000001a00127202 */ /* 0x000fe20000000f00 */
[----:B------:R-:W-:Y:S01]  /*1af90*/  IMAD R11, R15, R2, RZ ;  /* 0x000000020f0b7224 */ /* 0x000fe200078e02ff */
[----:B------:R-:W-:Y:S01]  /*1afa0*/  MOV R16, R20 ;  /* 0x0000001400107202 */ /* 0x000fe20000000f00 */
[-C--:B------:R-:W-:Y:S01]  /*1afb0*/  IMAD R13, R13, R2.reuse, RZ ;  /* 0x000000020d0d7224 */ /* 0x080fe200078e02ff */
[----:B------:R-:W-:Y:S01]  /*1afc0*/  SHF.R.S32.HI R10, RZ, 0x1f, R2 ;  /* 0x0000001fff0a7819 */ /* 0x000fe20000011402 */
[----:B------:R-:W-:-:S04]  /*1afd0*/  IMAD.WIDE.U32 R18, R14, R2, R18 ;  /* 0x000000020e127225 */ /* 0x000fc800078e0012 */
[----:B------:R-:W-:Y:S01]  /*1afe0*/  IMAD.WIDE.U32 R2, R12, R2, R16 ;  /* 0x000000020c027225 */ /* 0x000fe200078e0010 */
[----:B------:R-:W-:-:S03]  /*1aff0*/  LEA R44, P1, R18, R24, 0x1 ;  /* 0x00000018122c7211 */ /* 0x000fc600078208ff */
[----:B------:R-:W-:Y:S01]  /*1b000*/  IMAD R14, R14, R10, R11 ;  /* 0x0000000a0e0e7224 */ /* 0x000fe200078e020b */
[----:B------:R-:W-:Y:S01]  /*1b010*/  LEA R45, P0, R2, R22, 0x1 ;  /* 0x00000016022d7211 */ /* 0x000fe200078008ff */
[----:B------:R-:W-:-:S03]  /*1b020*/  IMAD R12, R12, R10, R13 ;  /* 0x0000000a0c0c7224 */ /* 0x000fc600078e020d */
[----:B------:R-:W-:Y:S02]  /*1b030*/  IADD3 R10, R19, R14, RZ ;  /* 0x0000000e130a7210 */ /* 0x000fe40007ffe0ff */
[----:B------:R-:W-:Y:S02]  /*1b040*/  IADD3 R12, R3, R12, RZ ;  /* 0x0000000c030c7210 */ /* 0x000fe40007ffe0ff */
[----:B------:R-:W-:Y:S02]  /*1b050*/  LEA.HI.X R39, R18, R25, R10, 0x1, P1 ;  /* 0x0000001912277211 */ /* 0x000fe400008f0c0a */
[----:B------:R-:W-:Y:S01]  /*1b060*/  LEA.HI.X R23, R2, R23, R12, 0x1, P0 ;  /* 0x0000001702177211 */ /* 0x000fe200000f0c0c */
[----:B------:R-:W-:Y:S05]  /*1b070*/  BRA.DIV ~URZ, `(.L_x_524) ;  /* 0x000075e27f007947 */ /* 0x000fea000b800000 */
[----:B------:R1:W2:Y:S02]  /*1b080*/  SHFL.IDX PT, R11, R39, RZ, 0x1c1f ;  /* 0x001c1fff270b7589 */ /* 0x0002a400000e0000 */
.L_x_572:
[----:B------:R-:W-:Y:S05]  /*1b090*/  BRA.DIV ~URZ, `(.L_x_525) ;  /* 0x000076427f007947 */ /* 0x000fea000b800000 */
[----:B------:R3:W4:Y:S04]  /*1b0a0*/  SHFL.IDX PT, R10, R44, RZ, 0x1c1f ;  /* 0x001c1fff2c0a7589 */ /* 0x00072800000e0000 */
[----:B------:R3:W1:Y:S04]  /*1b0b0*/  SHFL.IDX PT, R12, R23, RZ, 0x1c1f ;  /* 0x001c1fff170c7589 */ /* 0x00066800000e0000 */
[----:B------:R3:W2:Y:S02]  /*1b0c0*/  SHFL.IDX PT, R3, R45, RZ, 0x1c1f ;  /* 0x001c1fff2d037589 */ /* 0x0006a400000e0000 */
.L_x_573:
[----:B------:R-:W-:Y:S01]  /*1b0d0*/  IMAD R53, R31, R28, RZ ;  /* 0x0000001c1f357224 */ /* 0x000fe200078e02ff */
[----:B------:R-:W-:Y:S01]  /*1b0e0*/  SHF.R.S32.HI R90, RZ, 0x1f, R52 ;  /* 0x0000001fff5a7819 */ /* 0x000fe20000011434 */
[----:B------:R-:W-:Y:S01]  /*1b0f0*/  BSSY B0, `(.L_x_526) ;  /* 0x0000054000007945 */ /* 0x000fe20003800000 */
[----:B------:R-:W-:Y:S01]  /*1b100*/  CS2R R82, SRZ ;  /* 0x0000000000527805 */ /* 0x000fe2000001ff00 */
[----:B------:R-:W-:Y:S01]  /*1b110*/  CS2R R56, SRZ ;  /* 0x0000000000387805 */ /* 0x000fe2000001ff00 */
[----:B------:R-:W-:Y:S01]  /*1b120*/  LEA.HI R2, R90, R52, RZ, 0x2 ;  /* 0x000000345a027211 */ /* 0x000fe200078f10ff */
[----:B------:R-:W-:Y:S01]  /*1b130*/  CS2R R46, SRZ ;  /* 0x00000000002e7805 */ /* 0x000fe2000001ff00 */
[----:B------:R-:W-:Y:S01]  /*1b140*/  ISETP.GE.AND P0, PT, R38, R53, PT ;  /* 0x000000352600720c */ /* 0x000fe20003f06270 */
[----:B------:R-:W-:Y:S01]  /*1b150*/  CS2R R42, SRZ ;  /* 0x00000000002a7805 */ /* 0x000fe2000001ff00 */
[----:B------:R-:W-:Y:S01]  /*1b160*/  LOP3.LUT R2, R2, 0xfffffffc, RZ, 0xc0, !PT ;  /* 0xfffffffc02027812 */ /* 0x000fe200078ec0ff */
[----:B------:R-:W-:Y:S01]  /*1b170*/  CS2R R34, SRZ ;  /* 0x0000000000227805 */ /* 0x000fe2000001ff00 */
[----:B------:R-:W-:Y:S01]  /*1b180*/  CS2R R30, SRZ ;  /* 0x00000000001e7805 */ /* 0x000fe2000001ff00 */
[----:B------:R-:W-:Y:S01]  /*1b190*/  CS2R R26, SRZ ;  /* 0x00000000001a7805 */ /* 0x000fe2000001ff00 */
[----:B------:R-:W-:Y:S01]  /*1b1a0*/  CS2R R58, SRZ ;  /* 0x00000000003a7805 */ /* 0x000fe2000001ff00 */
[----:B------:R-:W-:Y:S01]  /*1b1b0*/  IMAD.IADD R2, R52, 0x1, -R2 ;  /* 0x0000000134027824 */ /* 0x000fe200078e0a02 */
[----:B------:R-:W-:Y:S01]  /*1b1c0*/  CS2R R48, SRZ ;  /* 0x0000000000307805 */ /* 0x000fe2000001ff00 */
[----:B------:R-:W-:Y:S01]  /*1b1d0*/  CS2R R40, SRZ ;  /* 0x0000000000287805 */ /* 0x000fe2000001ff00 */
[----:B------:R-:W-:Y:S01]  /*1b1e0*/  CS2R R32, SRZ ;  /* 0x0000000000207805 */ /* 0x000fe2000001ff00 */
[----:B------:R-:W-:Y:S01]  /*1b1f0*/  IMAD.SHL.U32 R22, R2, 0x4, RZ ;  /* 0x0000000402167824 */ /* 0x000fe200078e00ff */
[----:B--2---:R-:W-:Y:S01]  /*1b200*/  MOV R2, R3 ;  /* 0x0000000300027202 */ /* 0x004fe20000000f00 */
[----:B------:R-:W-:Y:S01]  /*1b210*/  CS2R R28, SRZ ;  /* 0x00000000001c7805 */ /* 0x000fe2000001ff00 */
[----:B------:R-:W-:Y:S01]  /*1b220*/  CS2R R24, SRZ ;  /* 0x0000000000187805 */ /* 0x000fe2000001ff00 */
[----:B-1----:R-:W-:Y:S01]  /*1b230*/  IMAD.MOV.U32 R3, RZ, RZ, R12 ;  /* 0x000000ffff037224 */ /* 0x002fe200078e000c */
[----:B------:R-:W-:Y:S05]  /*1b240*/  @P0 BRA `(.L_x_527) ;  /* 0x000003e000000947 */ /* 0x000fea0003800000 */
[C---:B------:R-:W-:Y:S01]  /*1b250*/  IADD3 R16, R22.reuse, 0x10, RZ ;  /* 0x0000001016107810 */ /* 0x040fe20007ffe0ff */
[----:B------:R-:W-:Y:S01]  /*1b260*/  CS2R R26, SRZ ;  /* 0x00000000001a7805 */ /* 0x000fe2000001ff00 */
[----:B------:R-:W-:-:S02]  /*1b270*/  IADD3 R17, R22, 0x20, RZ ;  /* 0x0000002016117810 */ /* 0x000fc40007ffe0ff */
[-C--:B------:R-:W-:Y:S02]  /*1b280*/  ISETP.GE.AND P2, PT, R22, R36.reuse, PT ;  /* 0x000000241600720c */ /* 0x080fe40003f46270 */
[-C--:B------:R-:W-:Y:S02]  /*1b290*/  ISETP.GE.AND P1, PT, R16, R36.reuse, PT ;  /* 0x000000241000720c */ /* 0x080fe40003f26270 */
[----:B------:R-:W-:Y:S01]  /*1b2a0*/  ISETP.GE.AND P0, PT, R17, R36, PT ;  /* 0x000000241100720c */ /* 0x000fe20003f06270 */
[----:B------:R-:W-:-:S08]  /*1b2b0*/  CS2R R24, SRZ ;  /* 0x0000000000187805 */ /* 0x000fd0000001ff00 */
[----:B----4-:R-:W-:Y:S02]  /*1b2c0*/  @!P2 IMAD.WIDE R12, R22, 0x2, R10 ;  /* 0x00000002160ca825 */ /* 0x010fe400078e020a */
[----:B------:R-:W-:Y:S02]  /*1b2d0*/  @!P1 SHF.R.S32.HI R15, RZ, 0x1f, R16 ;  /* 0x0000001fff0f9819 */ /* 0x000fe40000011410 */
[----:B------:R-:W-:Y:S01]  /*1b2e0*/  @!P0 SHF.R.S32.HI R14, RZ, 0x1f, R17 ;  /* 0x0000001fff0e8819 */ /* 0x000fe20000011411 */
[----:B------:R1:W5:Y:S01]  /*1b2f0*/  @!P2 LD.E.64 R26, [R12.64] ;  /* 0x000000040c1aa980 */ /* 0x000362000c101b00 */
[----:B------:R-:W-:Y:S01]  /*1b300*/  @!P1 LEA.HI R15, R15, R16, RZ, 0x2 ;  /* 0x000000100f0f9211 */ /* 0x000fe200078f10ff */
[----:B------:R-:W-:Y:S01]  /*1b310*/  CS2R R28, SRZ ;  /* 0x00000000001c7805 */ /* 0x000fe2000001ff00 */
[----:B------:R-:W-:Y:S01]  /*1b320*/  CS2R R34, SRZ ;  /* 0x0000000000227805 */ /* 0x000fe2000001ff00 */
[----:B------:R-:W-:Y:S01]  /*1b330*/  CS2R R30, SRZ ;  /* 0x00000000001e7805 */ /* 0x000fe2000001ff00 */
[----:B------:R-:W-:Y:S01]  /*1b340*/  CS2R R32, SRZ ;  /* 0x0000000000207805 */ /* 0x000fe2000001ff00 */
[----:B-1----:R-:W-:Y:S01]  /*1b350*/  @!P0 LEA.HI R12, R14, R17, RZ, 0x2 ;  /* 0x000000110e0c8211 */ /* 0x002fe200078f10ff */
[----:B------:R-:W-:Y:S01]  /*1b360*/  @!P2 IMAD.WIDE R16, R22, 0x2, R2 ;  /* 0x000000021610a825 */ /* 0x000fe200078e0202 */
[----:B------:R-:W-:-:S02]  /*1b370*/  @!P1 LOP3.LUT R13, R15, 0xfffffffc, RZ, 0xc0, !PT ;  /* 0xfffffffc0f0d9812 */ /* 0x000fc400078ec0ff */
[----:B------:R-:W-:Y:S02]  /*1b380*/  @!P0 LOP3.LUT R12, R12, 0xfffffffc, RZ, 0xc0, !PT ;  /* 0xfffffffc0c0c8812 */ /* 0x000fe400078ec0ff */
[----:B------:R1:W5:Y:S01]  /*1b390*/  @!P2 LD.E.64 R24, [R16.64] ;  /* 0x000000041018a980 */ /* 0x000362000c101b00 */
[----:B------:R-:W-:-:S04]  /*1b3a0*/  @!P1 IMAD.WIDE R14, R13, 0x2, R2 ;  /* 0x000000020d0e9825 */ /* 0x000fc800078e0202 */
[--C-:B------:R-:W-:Y:S01]  /*1b3b0*/  @!P1 IMAD.WIDE R18, R13, 0x2, R10.reuse ;  /* 0x000000020d129825 */ /* 0x100fe200078e020a */
[----:B------:R2:W5:Y:S04]  /*1b3c0*/  @!P1 LD.E.64 R28, [R14.64] ;  /* 0x000000040e1c9980 */ /* 0x000568000c101b00 */
[----:B------:R4:W5:Y:S01]  /*1b3d0*/  @!P1 LD.E.64 R30, [R18.64] ;  /* 0x00000004121e9980 */ /* 0x000962000c101b00 */
[----:B-1----:R-:W-:-:S04]  /*1b3e0*/  @!P0 IMAD.WIDE R16, R12, 0x2, R10 ;  /* 0x000000020c108825 */ /* 0x002fc800078e020a */
[----:B------:R-:W-:Y:S01]  /*1b3f0*/  @!P0 IMAD.WIDE R12, R12, 0x2, R2 ;  /* 0x000000020c0c8825 */ /* 0x000fe200078e0202 */
[----:B------:R1:W5:Y:S01]  /*1b400*/  @!P0 LD.E.64 R34, [R16.64] ;  /* 0x0000000410228980 */ /* 0x000362000c101b00 */
[----:B--2---:R-:W-:-:S03]  /*1b410*/  IADD3 R15, R22, 0x30, RZ ;  /* 0x00000030160f7810 */ /* 0x004fc60007ffe0ff */
[----:B------:R2:W5:Y:S01]  /*1b420*/  @!P0 LD.E.64 R32, [R12.64] ;  /* 0x000000040c208980 */ /* 0x000562000c101b00 */
[-C--:B------:R-:W-:Y:S02]  /*1b430*/  ISETP.GE.AND P2, PT, R15, R36.reuse, PT ;  /* 0x000000240f00720c */ /* 0x080fe40003f46270 */
[C---:B-1----:R-:W-:Y:S02]  /*1b440*/  IADD3 R16, R22.reuse, 0x40, RZ ;  /* 0x0000004016107810 */ /* 0x042fe40007ffe0ff */
[----:B------:R-:W-:Y:S02]  /*1b450*/  IADD3 R17, R22, 0x50, RZ ;  /* 0x0000005016117810 */ /* 0x000fe40007ffe0ff */
[-C--:B------:R-:W-:Y:S02]  /*1b460*/  ISETP.GE.AND P1, PT, R16, R36.reuse, PT ;  /* 0x000000241000720c */ /* 0x080fe40003f26270 */
[----:B------:R-:W-:-:S05]  /*1b470*/  ISETP.GE.AND P0, PT, R17, R36, PT ;  /* 0x000000241100720c */ /* 0x000fca0003f06270 */
[----:B------:R-:W-:-:S04]  /*1b480*/  @!P2 SHF.R.S32.HI R14, RZ, 0x1f, R15 ;  /* 0x0000001fff0ea819 */ /* 0x000fc8000001140f */
[----:B------:R-:W-:Y:S02]  /*1b490*/  @!P2 LEA.HI R14, R14, R15, RZ, 0x2 ;  /* 0x0000000f0e0ea211 */ /* 0x000fe400078f10ff */
[----:B--2---:R-:W-:Y:S02]  /*1b4a0*/  @!P1 SHF.R.S32.HI R13, RZ, 0x1f, R16 ;  /* 0x0000001fff0d9819 */ /* 0x004fe40000011410 */
[----:B------:R-:W-:Y:S02]  /*1b4b0*/  @!P0 SHF.R.S32.HI R12, RZ, 0x1f, R17 ;  /* 0x0000001fff0c8819 */ /* 0x000fe40000011411 */
[----:B------:R-:W-:Y:S02]  /*1b4c0*/  @!P1 LEA.HI R13, R13, R16, RZ, 0x2 ;  /* 0x000000100d0d9211 */ /* 0x000fe400078f10ff */
[----:B------:R-:W-:Y:S02]  /*1b4d0*/  @!P0 LEA.HI R12, R12, R17, RZ, 0x2 ;  /* 0x000000110c0c8211 */ /* 0x000fe400078f10ff */
[----:B------:R-:W-:-:S02]  /*1b4e0*/  @!P2 LOP3.LUT R14, R14, 0xfffffffc, RZ, 0xc0, !PT ;  /* 0xfffffffc0e0ea812 */ /* 0x000fc400078ec0ff */
[----:B------:R-:W-:Y:S02]  /*1b4f0*/  @!P1 LOP3.LUT R13, R13, 0xfffffffc, RZ, 0xc0, !PT ;  /* 0xfffffffc0d0d9812 */ /* 0x000fe400078ec0ff */
[----:B------:R-:W-:Y:S01]  /*1b500*/  @!P0 LOP3.LUT R12, R12, 0xfffffffc, RZ, 0xc0, !PT ;  /* 0xfffffffc0c0c8812 */ /* 0x000fe200078ec0ff */
[--C-:B------:R-:W-:Y:S01]  /*1b510*/  @!P2 IMAD.WIDE R20, R14, 0x2, R10.reuse ;  /* 0x000000020e14a825 */ /* 0x100fe200078e020a */
[----:B------:R-:W-:Y:S01]  /*1b520*/  CS2R R42, SRZ ;  /* 0x00000000002a7805 */ /* 0x000fe2000001ff00 */
[----:B------:R-:W-:Y:S01]  /*1b530*/  CS2R R40, SRZ ;  /* 0x0000000000287805 */ /* 0x000fe2000001ff00 */
[----:B------:R-:W-:Y:S01]  /*1b540*/  CS2R R46, SRZ ;  /* 0x00000000002e7805 */ /* 0x000fe2000001ff00 */
[C-C-:B----4-:R-:W-:Y:S01]  /*1b550*/  @!P1 IMAD.WIDE R18, R13.reuse, 0x2, R10.reuse ;  /* 0x000000020d129825 */ /* 0x150fe200078e020a */
[----:B------:R-:W-:Y:S01]  /*1b560*/  CS2R R56, SRZ ;  /* 0x0000000000387805 */ /* 0x000fe2000001ff00 */
[----:B------:R-:W-:Y:S01]  /*1b570*/  CS2R R48, SRZ ;  /* 0x0000000000307805 */ /* 0x000fe2000001ff00 */
[----:B------:R-:W-:Y:S01]  /*1b580*/  CS2R R58, SRZ ;  /* 0x00000000003a7805 */ /* 0x000fe2000001ff00 */
[----:B------:R-:W-:Y:S01]  /*1b590*/  @!P0 IMAD.WIDE R16, R12, 0x2, R10 ;  /* 0x000000020c108825 */ /* 0x000fe200078e020a */
[----:B------:R1:W5:Y:S03]  /*1b5a0*/  @!P2 LD.E.64 R42, [R20.64] ;  /* 0x00000004142aa980 */ /* 0x000366000c101b00 */
[--C-:B------:R-:W-:Y:S01]  /*1b5b0*/  @!P2 IMAD.WIDE R14, R14, 0x2, R2.reuse ;  /* 0x000000020e0ea825 */ /* 0x100fe200078e0202 */
[----:B------:R1:W5:Y:S03]  /*1b5c0*/  @!P1 LD.E.64 R46, [R18.64] ;  /* 0x00000004122e9980 */ /* 0x000366000c101b00 */
[--C-:B------:R-:W-:Y:S01]  /*1b5d0*/  @!P1 IMAD.WIDE R10, R13, 0x2, R2.reuse ;  /* 0x000000020d0a9825 */ /* 0x100fe200078e0202 */
[----:B------:R1:W5:Y:S03]  /*1b5e0*/  @!P2 LD.E.64 R40, [R14.64] ;  /* 0x000000040e28a980 */ /* 0x000366000c101b00 */
[----:B------:R-:W-:Y:S01]  /*1b5f0*/  @!P0 IMAD.WIDE R2, R12, 0x2, R2 ;  /* 0x000000020c028825 */ /* 0x000fe200078e0202 */
[----:B------:R1:W5:Y:S04]  /*1b600*/  @!P0 LD.E.64 R56, [R16.64] ;  /* 0x0000000410388980 */ /* 0x000368000c101b00 */
[----:B------:R1:W5:Y:S04]  /*1b610*/  @!P1 LD.E.64 R48, [R10.64] ;  /* 0x000000040a309980 */ /* 0x000368000c101b00 */
[----:B------:R1:W5:Y:S02]  /*1b620*/  @!P0 LD.E.64 R58, [R2.64] ;  /* 0x00000004023a8980 */ /* 0x000364000c101b00 */
.L_x_527:
[----:B------:R-:W-:Y:S05]  /*1b630*/  BSYNC B0 ;  /* 0x0000000000007941 */ /* 0x000fea0003800000 */
.L_x_526:
[----:B-1---5:R-:W-:Y:S01]  /*1b640*/  IMAD.MOV.U32 R11, RZ, RZ, R56 ;  /* 0x000000ffff0b7224 */ /* 0x022fe200078e0038 */
[----:B------:R-:W-:Y:S01]  /*1b650*/  MOV R2, R47 ;  /* 0x0000002f00027202 */ /* 0x000fe20000000f00 */
[----:B----4-:R-:W-:-:S02]  /*1b660*/  IMAD.MOV.U32 R10, RZ, RZ, R57 ;  /* 0x000000ffff0a7224 */ /* 0x010fc400078e0039 */
[----:B------:R-:W-:-:S03]  /*1b670*/  IMAD.MOV.U32 R3, RZ, RZ, R46 ;  /* 0x000000ffff037224 */ /* 0x000fc600078e002e */
[----:B------:R-:W-:Y:S01]  /*1b680*/  PRMT R97, R10, 0x5410, R11 ;  /* 0x000054100a617816 */ /* 0x000fe2000000000b */
[----:B------:R-:W-:Y:S01]  /*1b690*/  IMAD.MOV.U32 R11, RZ, RZ, R42 ;  /* 0x000000ffff0b7224 */ /* 0x000fe200078e002a */
[----:B------:R-:W-:Y:S01]  /*1b6a0*/  PRMT R92, R2, 0x5410, R3 ;  /* 0x00005410025c7816 */ /* 0x000fe20000000003 */
[----:B------:R-:W-:Y:S01]  /*1b6b0*/  IMAD.MOV.U32 R10, RZ, RZ, R43 ;  /* 0x000000ffff0a7224 */ /* 0x000fe200078e002b */
[----:B------:R-:W-:Y:S01]  /*1b6c0*/  MOV R2, R35 ;  /* 0x0000002300027202 */ /* 0x000fe20000000f00 */
        /* <DEDUP_REMOVED lines=24> */
[----:B------:R-:W-:-:S03]  /*1b850*/  IMAD.MOV.U32 R2, RZ, RZ, R25 ;  /* 0x000000ffff027224 */ /* 0x000fc600078e0019 */
[----:B------:R-:W-:Y:S02]  /*1b860*/  PRMT R84, R10, 0x5410, R11 ;  /* 0x000054100a547816 */ /* 0x000fe4000000000b */
[----:B------:R-:W-:Y:S01]  /*1b870*/  PRMT R80, R2, 0x5410, R3 ;  /* 0x0000541002507816 */ /* 0x000fe20000000003 */
[----:B------:R-:W-:Y:S05]  /*1b880*/  BRA.DIV ~URZ, `(.L_x_528) ;  /* 0x00006fb27f007947 */ /* 0x000fea000b800000 */
[----:B------:R1:W2:Y:S04]  /*1b890*/  SHFL.IDX PT, R11, R39, 0x1, 0x1c1f ;  /* 0x003c1f00270b7f89 */ /* 0x0002a800000e0000 */
[----:B------:R1:W4:Y:S04]  /*1b8a0*/  SHFL.IDX PT, R10, R44, 0x1, 0x1c1f ;  /* 0x003c1f002c0a7f89 */ /* 0x00032800000e0000 */
[----:B------:R1:W3:Y:S04]  /*1b8b0*/  SHFL.IDX PT, R12, R23, 0x1, 0x1c1f ;  /* 0x003c1f00170c7f89 */ /* 0x0002e800000e0000 */
[----:B------:R1:W1:Y:S02]  /*1b8c0*/  SHFL.IDX PT, R2, R45, 0x1, 0x1c1f ;  /* 0x003c1f002d027f89 */ /* 0x00026400000e0000 */
.L_x_574:
[----:B------:R-:W-:Y:S01]  /*1b8d0*/  IADD3 R3, R38, 0x40, RZ ;  /* 0x0000004026037810 */ /* 0x000fe20007ffe0ff */
[----:B------:R-:W-:Y:S01]  /*1b8e0*/  BSSY B0, `(.L_x_529) ;  /* 0x000004d000007945 */ /* 0x000fe20003800000 */
[----:B------:R-:W-:Y:S01]  /*1b8f0*/  CS2R R74, SRZ ;  /* 0x00000000004a7805 */ /* 0x000fe2000001ff00 */
[----:B------:R-:W-:Y:S01]  /*1b900*/  CS2R R70, SRZ ;  /* 0x0000000000467805 */ /* 0x000fe2000001ff00 */
[----:B------:R-:W-:Y:S01]  /*1b910*/  ISETP.GE.AND P0, PT, R3, R53, PT ;  /* 0x000000350300720c */ /* 0x000fe20003f06270 */
        /* <DEDUP_REMOVED lines=9> */
[----:B---3--:R-:W-:-:S03]  /*1b9b0*/  IMAD.MOV.U32 R3, RZ, RZ, R12 ;  /* 0x000000ffff037224 */ /* 0x008fc600078e000c */
[----:B------:R-:W-:Y:S05]  /*1b9c0*/  @P0 BRA `(.L_x_530) ;  /* 0x000003e000000947 */ /* 0x000fea0003800000 */
[C---:B------:R-:W-:Y:S01]  /*1b9d0*/  IADD3 R16, R22.reuse, 0x10, RZ ;  /* 0x0000001016107810 */ /* 0x040fe20007ffe0ff */
[----:B------:R-:W-:Y:S01]  /*1b9e0*/  CS2R R54, SRZ ;  /* 0x0000000000367805 */ /* 0x000fe2000001ff00 */
[C---:B------:R-:W-:Y:S02]  /*1b9f0*/  IADD3 R17, R22.reuse, 0x20, RZ ;  /* 0x0000002016117810 */ /* 0x040fe40007ffe0ff */
[-C--:B------:R-:W-:Y:S02]  /*1ba00*/  ISETP.GE.AND P2, PT, R22, R36.reuse, PT ;  /* 0x000000241600720c */ /* 0x080fe40003f46270 */
[-C--:B------:R-:W-:Y:S02]  /*1ba10*/  ISETP.GE.AND P1, PT, R16, R36.reuse, PT ;  /* 0x000000241000720c */ /* 0x080fe40003f26270 */
[----:B------:R-:W-:Y:S01]  /*1ba20*/  ISETP.GE.AND P0, PT, R17, R36, PT ;  /* 0x000000241100720c */ /* 0x000fe20003f06270 */
[----:B------:R-:W-:-:S08]  /*1ba30*/  CS2R R50, SRZ ;  /* 0x0000000000327805 */ /* 0x000fd0000001ff00 */
[----:B--2-4-:R-:W-:Y:S02]  /*1ba40*/  @!P2 IMAD.WIDE R12, R22, 0x2, R10 ;  /* 0x00000002160ca825 */ /* 0x014fe400078e020a */
        /* <DEDUP_REMOVED lines=8> */
[----:B--2---:R-:W-:Y:S01]  /*1bad0*/  @!P0 LEA.HI R12, R14, R17, RZ, 0x2 ;  /* 0x000000110e0c8211 */ /* 0x004fe200078f10ff */
[----:B-1----:R-:W-:Y:S01]  /*1bae0*/  @!P2 IMAD.WIDE R16, R22, 0x2, R2 ;  /* 0x000000021610a825 */ /* 0x002fe200078e0202 */
        /* <DEDUP_REMOVED lines=30> */
[C-C-:B---3--:R-:W-:Y:S01]  /*1bcd0*/  @!P1 IMAD.WIDE R18, R13.reuse, 0x2, R10.reuse ;  /* 0x000000020d129825 */ /* 0x148fe200078e020a */
        /* <DEDUP_REMOVED lines=13> */
.L_x_530:
[----:B------:R-:W-:Y:S05]  /*1bdb0*/  BSYNC B0 ;  /* 0x0000000000007941 */ /* 0x000fea0003800000 */
.L_x_529:
[----:B-1----:R-:W3:Y:S01]  /*1bdc0*/  LDL.64 R2, [R37+0x20] ;  /* 0x0000200025027983 */ /* 0x002ee20000100a00 */
[----:B------:R-:W-:-:S04]  /*1bdd0*/  DEPBAR.LE SB0, 0x1 ;  /* 0x000080400000791a */ /* 0x000fc80000000000 */
[----:B--2-4-:R-:W2:Y:S01]  /*1bde0*/  LDL.64 R10, [R37+0x28] ;  /* 0x00002800250a7983 */ /* 0x014ea20000100a00 */
[----:B------:R-:W-:Y:S03]  /*1bdf0*/  WARPSYNC 0xffffffff ;  /* 0xffffffff00007948 */ /* 0x000fe60003800000 */
[----:B------:R-:W-:Y:S01]  /*1be00*/  BAR.SYNC.DEFER_BLOCKING 0x0 ;  /* 0x0000000000007b1d */ /* 0x000fe20000010000 */
[----:B------:R-:W-:-:S05]  /*1be10*/  LEA.HI R52, R90, R52, RZ, 0x5 ;  /* 0x000000345a347211 */ /* 0x000fca00078f28ff */
[----:B---3--:R1:W3:Y:S04]  /*1be20*/  LD.E R14, [R2.64] ;  /* 0x00000004020e7980 */ /* 0x0082e8000c101900 */
[----:B--2---:R2:W4:Y:S01]  /*1be30*/  LD.E.64 R38, [R10.64] ;  /* 0x000000040a267980 */ /* 0x004522000c101b00 */
[----:B------:R-:W-:Y:S01]  /*1be40*/  IMAD.MOV.U32 R37, RZ, RZ, 0x20 ;  /* 0x00000020ff257424 */ /* 0x000fe200078e00ff */
[----:B------:R-:W-:Y:S01]  /*1be50*/  BSSY B1, `(.L_x_531) ;  /* 0x0000179000017945 */ /* 0x000fe20003800000 */
[----:B-1---5:R-:W-:Y:S02]  /*1be60*/  IMAD.MOV.U32 R3, RZ, RZ, R83 ;  /* 0x000000ffff037224 */ /* 0x022fe400078e0053 */
[----:B------:R-:W-:Y:S02]  /*1be70*/  IMAD.MOV.U32 R2, RZ, RZ, R74 ;  /* 0x000000ffff027224 */ /* 0x000fe400078e004a */
[----:B--2---:R-:W-:-:S03]  /*1be80*/  IMAD.MOV.U32 R10, RZ, RZ, R82 ;  /* 0x000000ffff0a7224 */ /* 0x004fc600078e0052 */
[----:B------:R-:W-:Y:S01]  /*1be90*/  PRMT R103, R103, 0x5410, R2 ;  /* 0x0000541067677816 */ /* 0x000fe20000000002 */
[----:B------:R-:W-:Y:S01]  /*1bea0*/  IMAD.MOV.U32 R2, RZ, RZ, R66 ;  /* 0x000000ffff027224 */ /* 0x000fe200078e0042 */
[----:B------:R-:W-:Y:S01]  /*1beb0*/  PRMT R105, R3, 0x5410, R10 ;  /* 0x0000541003697816 */ /* 0x000fe2000000000a */
[----:B------:R-:W-:Y:S02]  /*1bec0*/  IMAD.MOV.U32 R10, RZ, RZ, R70 ;  /* 0x000000ffff0a7224 */ /* 0x000fe400078e0046 */
[----:B------:R-:W-:Y:S01]  /*1bed0*/  IMAD.MOV.U32 R3, RZ, RZ, R71 ;  /* 0x000000ffff037224 */ /* 0x000fe200078e0047 */
[----:B------:R-:W-:Y:S01]  /*1bee0*/  PRMT R99, R99, 0x5410, R2 ;  /* 0x0000541063637816 */ /* 0x000fe20000000002 */
[----:B------:R-:W-:Y:S02]  /*1bef0*/  IMAD.MOV.U32 R11, RZ, RZ, R75 ;  /* 0x000000ffff0b7224 */ /* 0x000fe400078e004b */
[----:B------:R-:W-:Y:S01]  /*1bf00*/  IMAD.MOV.U32 R2, RZ, RZ, R61 ;  /* 0x000000ffff027224 */ /* 0x000fe200078e003d */
[----:B------:R-:W-:Y:S01]  /*1bf10*/  PRMT R101, R3, 0x5410, R10 ;  /* 0x0000541003657816 */ /* 0x000fe2000000000a */
[----:B------:R-:W-:Y:S01]  /*1bf20*/  IMAD.MOV.U32 R3, RZ, RZ, R60 ;  /* 0x000000ffff037224 */ /* 0x000fe200078e003c */
[----:B------:R-:W-:Y:S01]  /*1bf30*/  PRMT R103, R11, 0x7610, R103 ;  /* 0x000076100b677816 */ /* 0x000fe20000000067 */
[----:B------:R-:W-:Y:S01]  /*1bf40*/  IMAD.MOV.U32 R10, RZ, RZ, R67 ;  /* 0x000000ffff0a7224 */ /* 0x000fe200078e0043 */
[----:B------:R-:W-:-:S02]  /*1bf50*/  SHF.R.S32.HI R11, RZ, 0x1f, R73 ;  /* 0x0000001fff0b7819 */ /* 0x000fc40000011449 */
[----:B------:R-:W-:Y:S01]  /*1bf60*/  PRMT R96, R2, 0x5410, R3 ;  /* 0x0000541002607816 */ /* 0x000fe20000000003 */
[----:B------:R-:W-:Y:S01]  /*1bf70*/  IMAD.MOV.U32 R3, RZ, RZ, R78 ;  /* 0x000000ffff037224 */ /* 0x000fe200078e004e */
[----:B------:R-:W-:Y:S01]  /*1bf80*/  LEA.HI R2, R11, R73, RZ, 0x3 ;  /* 0x000000490b027211 */ /* 0x000fe200078f18ff */
[----:B------:R-:W-:Y:S01]  /*1bf90*/  IMAD.MOV.U32 R11, RZ, RZ, R54 ;  /* 0x000000ffff0b7224 */ /* 0x000fe200078e0036 */
[----:B------:R-:W-:Y:S01]  /*1bfa0*/  PRMT R99, R10, 0x7610, R99 ;  /* 0x000076100a637816 */ /* 0x000fe20000000063 */
[----:B------:R-:W-:Y:S01]  /*1bfb0*/  IMAD.MOV.U32 R10, RZ, RZ, R55 ;  /* 0x000000ffff0a7224 */ /* 0x000fe200078e0037 */
[----:B------:R-:W-:Y:S02]  /*1bfc0*/  LOP3.LUT R2, R2, 0xfffffff8, RZ, 0xc0, !PT ;  /* 0xfffffff802027812 */ /* 0x000fe400078ec0ff */
[----:B------:R-:W-:Y:S01]  /*1bfd0*/  PRMT R104, R104, 0x5410, R3 ;  /* 0x0000541068687816 */ /* 0x000fe20000000003 */
[----:B------:R-:W-:Y:S01]  /*1bfe0*/  IMAD.MOV.U32 R3, RZ, RZ, R76 ;  /* 0x000000ffff037224 */ /* 0x000fe200078e004c */
[----:B------:R-:W-:Y:S01]  /*1bff0*/  PRMT R90, R10, 0x5410, R11 ;  /* 0x000054100a5a7816 */ /* 0x000fe2000000000b */
[----:B------:R-:W-:-:S02]  /*1c000*/  IMAD.IADD R13, R73, 0x1, -R2 ;  /* 0x00000001490d7824 */ /* 0x000fc400078e0a02 */
[----:B------:R-:W-:Y:S02]  /*1c010*/  IMAD.MOV.U32 R2, RZ, RZ, R77 ;  /* 0x000000ffff027224 */ /* 0x000fe400078e004d */
[----:B------:R-:W-:Y:S01]  /*1c020*/  IMAD.MOV.U32 R10, RZ, RZ, R79 ;  /* 0x000000ffff0a7224 */ /* 0x000fe200078e004f */
[C---:B------:R-:W-:Y:S01]  /*1c030*/  LOP3.LUT P1, RZ, R13.reuse, 0x4, RZ, 0xc0, !PT ;  /* 0x000000040dff7812 */ /* 0x040fe2000782c0ff */
[----:B------:R-:W-:Y:S01]  /*1c040*/  IMAD.SHL.U32 R11, R13, 0x40, RZ ;  /* 0x000000400d0b7824 */ /* 0x000fe200078e00ff */
[----:B------:R-:W-:Y:S01]  /*1c050*/  PRMT R102, R2, 0x5410, R3 ;  /* 0x0000541002667816 */ /* 0x000fe20000000003 */
[----:B------:R-:W-:Y:S01]  /*1c060*/  IMAD.MOV.U32 R3, RZ, RZ, R64 ;  /* 0x000000ffff037224 */ /* 0x000fe200078e0040 */
[----:B------:R-:W-:Y:S01]  /*1c070*/  PRMT R104, R10, 0x7610, R104 ;  /* 0x000076100a687816 */ /* 0x000fe20000000068 */
[----:B------:R-:W-:Y:S01]  /*1c080*/  IMAD.MOV.U32 R10, RZ, RZ, R69 ;  /* 0x000000ffff0a7224 */ /* 0x000fe200078e0045 */
[----:B------:R-:W-:Y:S01]  /*1c090*/  LOP3.LUT R2, R11, 0x1c0, RZ, 0xc0, !PT ;  /* 0x000001c00b027812 */ /* 0x000fe200078ec0ff */
[----:B------:R-:W-:Y:S01]  /*1c0a0*/  IMAD.MOV.U32 R11, RZ, RZ, R68 ;  /* 0x000000ffff0b7224 */ /* 0x000fe200078e0044 */
[----:B------:R-:W-:Y:S01]  /*1c0b0*/  PRMT R98, R98, 0x5410, R3 ;  /* 0x0000541062627816 */ /* 0x000fe20000000003 */
[----:B------:R-:W-:Y:S01]  /*1c0c0*/  IMAD.MOV.U32 R3, RZ, RZ, R65 ;  /* 0x000000ffff037224 */ /* 0x000fe200078e0041 */
[----:B------:R-:W-:-:S02]  /*1c0d0*/  LOP3.LUT R12, R2, 0x18, R72, 0xf8, !PT ;  /* 0x00000018020c7812 */ /* 0x000fc400078ef848 */
[----:B------:R-:W-:Y:S02]  /*1c0e0*/  PRMT R100, R10, 0x5410, R11 ;  /* 0x000054100a647816 */ /* 0x000fe4000000000b */
[----:B------:R-:W-:Y:S02]  /*1c0f0*/  SHF.R.U32.HI R2, RZ, 0x3, R2 ;  /* 0x00000003ff027819 */ /* 0x000fe40000011602 */
[----:B------:R-:W-:Y:S01]  /*1c100*/  PRMT R98, R3, 0x7610, R98 ;  /* 0x0000761003627816 */ /* 0x000fe20000000062 */
[----:B------:R-:W-:Y:S01]  /*1c110*/  IMAD.MOV.U32 R3, RZ, RZ, R50 ;  /* 0x000000ffff037224 */ /* 0x000fe200078e0032 */
[----:B------:R-:W-:Y:S01]  /*1c120*/  LOP3.LUT R11, R12, R2, RZ, 0x3c, !PT ;  /* 0x000000020c0b7212 */ /* 0x000fe200078e3cff */
[----:B------:R-:W-:Y:S01]  /*1c130*/  IMAD.MOV.U32 R2, RZ, RZ, R62 ;  /* 0x000000ffff027224 */ /* 0x000fe200078e003e */
[----:B------:R-:W-:Y:S01]  /*1c140*/  SEL R37, R37, 0xffffffe0, !P1 ;  /* 0xffffffe025257807 */ /* 0x000fe20004800000 */
[----:B------:R-:W-:-:S03]  /*1c150*/  IMAD.SHL.U32 R12, R52, 0x10, RZ ;  /* 0x00000010340c7824 */ /* 0x000fc600078e00ff */
[----:B------:R-:W-:Y:S01]  /*1c160*/  PRMT R93, R93, 0x5410, R2 ;  /* 0x000054105d5d7816 */ /* 0x000fe20000000002 */
[----:B------:R-:W-:Y:S01]  /*1c170*/  IMAD.MOV.U32 R2, RZ, RZ, R51 ;  /* 0x000000ffff027224 */ /* 0x000fe200078e0033 */
[----:B------:R-:W-:-:S04]  /*1c180*/  LOP3.LUT R52, R11, 0xfffffe00, R12, 0xf8, !PT ;  /* 0xfffffe000b347812 */ /* 0x000fc800078ef80c */
[----:B------:R-:W-:Y:S01]  /*1c190*/  PRMT R72, R2, 0x5410, R3 ;  /* 0x0000541002487816 */ /* 0x000fe20000000003 */
[----:B---3--:R-:W-:-:S05]  /*1c1a0*/  IMAD R10, R14, -0x80, R53 ;  /* 0xffffff800e0a7824 */ /* 0x008fca00078e0235 */
[----:B------:R-:W-:Y:S01]  /*1c1b0*/  IMNMX R53, R10, 0x80, PT ;  /* 0x000000800a357817 */ /* 0x000fe20003800200 */
[----:B------:R-:W-:Y:S02]  /*1c1c0*/  IMAD.MOV.U32 R10, RZ, RZ, R63 ;  /* 0x000000ffff0a7224 */ /* 0x000fe400078e003f */
[----:B----4-:R-:W-:Y:S01]  /*1c1d0*/  IMAD.WIDE.U32 R44, R52, 0x2, R38 ;  /* 0x00000002342c7825 */ /* 0x010fe200078e0026 */
[----:B------:R-:W-:Y:S02]  /*1c1e0*/  ISETP.GE.AND P0, PT, R73, R53, PT ;  /* 0x000000354900720c */ /* 0x000fe40003f06270 */
[----:B------:R-:W-:-:S11]  /*1c1f0*/  PRMT R93, R10, 0x7610, R93 ;  /* 0x000076100a5d7816 */ /* 0x000fd6000000005d */
[----:B------:R-:W-:Y:S05]  /*1c200*/  @P0 BRA `(.L_x_532) ;  /* 0x000013d000000947 */ /* 0x000fea0003800000 */
[----:B------:R-:W-:Y:S01]  /*1c210*/  ISETP.GE.AND P0, PT, R22, R36, PT ;  /* 0x000000241600720c */ /* 0x000fe20003f06270 */
[----:B------:R-:W-:-:S12]  /*1c220*/  BSSY B0, `(.L_x_533) ;  /* 0x0000030000007945 */ /* 0x000fd80003800000 */
[----:B------:R-:W-:Y:S05]  /*1c230*/  @P0 BRA `(.L_x_534) ;  /* 0x000002e000000947 */ /* 0x000fea0003800000 */
[----:B------:R-:W2:Y:S01]  /*1c240*/  LD.E.128 R12, [R44.64] ;  /* 0x000000042c0c7980 */ /* 0x000ea2000c101d00 */
[----:B------:R-:W-:Y:S02]  /*1c250*/  SHF.R.U32.HI R11, RZ, 0x10, R25 ;  /* 0x00000010ff0b7819 */ /* 0x000fe40000011619 */
[----:B------:R-:W-:Y:S02]  /*1c260*/  SHF.R.U32.HI R16, RZ, 0x10, R27 ;  /* 0x00000010ff107819 */ /* 0x000fe4000001161b */
[----:B------:R-:W-:Y:S02]  /*1c270*/  PRMT R11, R80, 0x5410, R11 ;  /* 0x00005410500b7816 */ /* 0x000fe4000000000b */
[----:B------:R-:W-:Y:S02]  /*1c280*/  PRMT R16, R81, 0x5410, R16 ;  /* 0x0000541051107816 */ /* 0x000fe40000000010 */
[----:B------:R-:W-:Y:S01]  /*1c290*/  SHF.R.U64 R18, R24, 0x10, R25 ;  /* 0x0000001018127819 */ /* 0x000fe20000001219 */
[C---:B------:R-:W-:Y:S01]  /*1c2a0*/  IMAD.U32 R24, R11.reuse, 0x10000, RZ ;  /* 0x000100000b187824 */ /* 0x040fe200078e00ff */
[----:B------:R-:W-:Y:S01]  /*1c2b0*/  SHF.R.U64 R2, R26, 0x10, R27 ;  /* 0x000000101a027819 */ /* 0x000fe2000000121b */
[----:B------:R-:W-:Y:S01]  /*1c2c0*/  IMAD.U32 R23, R16, 0x10000, RZ ;  /* 0x0001000010177824 */ /* 0x000fe200078e00ff */
[----:B------:R-:W-:-:S02]  /*1c2d0*/  LOP3.LUT R25, R11, 0xffff0000, RZ, 0xc0, !PT ;  /* 0xffff00000b197812 */ /* 0x000fc400078ec0ff */
[----:B------:R-:W-:Y:S02]  /*1c2e0*/  PRMT R18, R80, 0x5432, R18 ;  /* 0x0000543250127816 */ /* 0x000fe40000000012 */
[----:B------:R-:W-:Y:S02]  /*1c2f0*/  PRMT R21, R81, 0x5432, R2 ;  /* 0x0000543251157816 */ /* 0x000fe40000000002 */
[----:B------:R-:W-:Y:S02]  /*1c300*/  LOP3.LUT R16, R16, 0xffff0000, RZ, 0xc0, !PT ;  /* 0xffff000010107812 */ /* 0x000fe400078ec0ff */
[C---:B--2---:R-:W-:Y:S01]  /*1c310*/  LOP3.LUT R17, R14.reuse, 0xffff0000, RZ, 0xc0, !PT ;  /* 0xffff00000e117812 */ /* 0x044fe200078ec0ff */
[----:B------:R-:W-:Y:S01]  /*1c320*/  IMAD.U32 R20, R14, 0x10000, RZ ;  /* 0x000100000e147824 */ /* 0x000fe200078e00ff */
[C---:B------:R-:W-:Y:S01]  /*1c330*/  LOP3.LUT R14, R15.reuse, 0xffff0000, RZ, 0xc0, !PT ;  /* 0xffff00000f0e7812 */ /* 0x040fe200078ec0ff */
[----:B------:R-:W-:Y:S01]  /*1c340*/  IMAD.U32 R19, R15, 0x10000, RZ ;  /* 0x000100000f137824 */ /* 0x000fe200078e00ff */
[C---:B------:R-:W-:Y:S01]  /*1c350*/  LOP3.LUT R3, R12.reuse, 0xffff0000, RZ, 0xc0, !PT ;  /* 0xffff00000c037812 */ /* 0x040fe200078ec0ff */
[C---:B------:R-:W-:Y:S01]  /*1c360*/  FMUL.FTZ R15, R17.reuse, R24 ;  /* 0x00000018110f7220 */ /* 0x040fe20000410000 */
[----:B------:R-:W-:Y:S01]  /*1c370*/  SHF.L.U32 R10, R12, 0x10, RZ ;  /* 0x000000100c0a7819 */ /* 0x000fe200000006ff */
[----:B------:R-:W-:Y:S01]  /*1c380*/  FMUL.FTZ R17, R17, R23 ;  /* 0x0000001711117220 */ /* 0x000fe20000410000 */
[C---:B------:R-:W-:Y:S01]  /*1c390*/  LOP3.LUT R12, R13.reuse, 0xffff0000, RZ, 0xc0, !PT ;  /* 0xffff00000d0c7812 */ /* 0x040fe200078ec0ff */
[----:B------:R-:W-:Y:S01]  /*1c3a0*/  FMUL.FTZ R11, R14, R25 ;  /* 0x000000190e0b7220 */ /* 0x000fe20000410000 */
[----:B------:R-:W-:Y:S01]  /*1c3b0*/  SHF.L.U32 R2, R13, 0x10, RZ ;  /* 0x000000100d027819 */ /* 0x000fe200000006ff */
[----:B------:R-:W-:-:S02]  /*1c3c0*/  FFMA.FTZ R23, R20, R23, -R15 ;  /* 0x0000001714177223 */ /* 0x000fc4000001080f */
[----:B------:R-:W-:Y:S01]  /*1c3d0*/  FFMA.FTZ R17, R20, R24, R17 ;  /* 0x0000001814117223 */ /* 0x000fe20000010011 */
[C---:B------:R-:W-:Y:S01]  /*1c3e0*/  SHF.L.U32 R20, R21.reuse, 0x10, RZ ;  /* 0x0000001015147819 */ /* 0x040fe200000006ff */
[C---:B------:R-:W-:Y:S01]  /*1c3f0*/  IMAD.U32 R24, R18.reuse, 0x10000, RZ ;  /* 0x0001000012187824 */ /* 0x040fe200078e00ff */
[----:B------:R-:W-:Y:S01]  /*1c400*/  LOP3.LUT R18, R18, 0xffff0000, RZ, 0xc0, !PT ;  /* 0xffff000012127812 */ /* 0x000fe200078ec0ff */
[-C--:B------:R-:W-:Y:S01]  /*1c410*/  FMUL.FTZ R14, R14, R16.reuse ;  /* 0x000000100e0e7220 */ /* 0x080fe20000410000 */
[----:B------:R-:W-:Y:S01]  /*1c420*/  LOP3.LUT R21, R21, 0xffff0000, RZ, 0xc0, !PT ;  /* 0xffff000015157812 */ /* 0x000fe200078ec0ff */
[----:B------:R-:W-:Y:S02]  /*1c430*/  FFMA.FTZ R16, R19, R16, -R11 ;  /* 0x0000001013107223 */ /* 0x000fe4000001080b */
[----:B------:R-:W-:Y:S02]  /*1c440*/  FMUL.FTZ R11, R3, R24 ;  /* 0x00000018030b7220 */ /* 0x000fe40000410000 */
[----:B------:R-:W-:-:S02]  /*1c450*/  FFMA.FTZ R15, R19, R25, R14 ;  /* 0x00000019130f7223 */ /* 0x000fc4000001000e */
[----:B------:R-:W-:Y:S02]  /*1c460*/  FMUL.FTZ R3, R3, R20 ;  /* 0x0000001403037220 */ /* 0x000fe40000410000 */
[C---:B------:R-:W-:Y:S01]  /*1c470*/  FMUL.FTZ R14, R12.reuse, R18 ;  /* 0x000000120c0e7220 */ /* 0x040fe20000410000 */
[----:B------:R-:W-:Y:S01]  /*1c480*/  F2FP.BF16.PACK_AB R15, R15, R16 ;  /* 0x000000100f0f723e */ /* 0x000fe200000010ff */
[-C--:B------:R-:W-:Y:S02]  /*1c490*/  FMUL.FTZ R13, R12, R21.reuse ;  /* 0x000000150c0d7220 */ /* 0x080fe40000410000 */
[C---:B------:R-:W-:Y:S02]  /*1c4a0*/  FFMA.FTZ R12, R10.reuse, R24, R3 ;  /* 0x000000180a0c7223 */ /* 0x040fe40000010003 */
[----:B------:R-:W-:Y:S02]  /*1c4b0*/  FFMA.FTZ R11, R10, R20, -R11 ;  /* 0x000000140a0b7223 */ /* 0x000fe4000001080b */
[C---:B------:R-:W-:Y:S01]  /*1c4c0*/  FFMA.FTZ R3, R2.reuse, R21, -R14 ;  /* 0x0000001502037223 */ /* 0x040fe2000001080e */
[----:B------:R-:W-:Y:S01]  /*1c4d0*/  F2FP.BF16.PACK_AB R14, R17, R23 ;  /* 0x00000017110e723e */ /* 0x000fe200000010ff */
[----:B------:R-:W-:Y:S01]  /*1c4e0*/  FFMA.FTZ R13, R2, R18, R13 ;  /* 0x00000012020d7223 */ /* 0x000fe2000001000d */
[----:B------:R-:W-:-:S04]  /*1c4f0*/  F2FP.BF16.PACK_AB R12, R12, R11 ;  /* 0x0000000b0c0c723e */ /* 0x000fc800000010ff */
[----:B------:R-:W-:-:S05]  /*1c500*/  F2FP.BF16.PACK_AB R13, R13, R3 ;  /* 0x000000030d0d723e */ /* 0x000fca00000010ff */
[----:B------:R1:W-:Y:S02]  /*1c510*/  ST.E.128 [R44.64], R12 ;  /* 0x0000000c2c007985 */ /* 0x0003e4000c101d04 */
.L_x_534:
[----:B------:R-:W-:Y:S05]  /*1c520*/  BSYNC B0 ;  /* 0x0000000000007941 */ /* 0x000fea0003800000 */
.L_x_533:
[----:B------:R-:W-:Y:S01]  /*1c530*/  IADD3 R2, R22, 0x10, RZ ;  /* 0x0000001016027810 */ /* 0x000fe20007ffe0ff */
[----:B------:R-:W-:Y:S03]  /*1c540*/  BSSY B0, `(.L_x_535) ;  /* 0x0000035000007945 */ /* 0x000fe60003800000 */
[----:B------:R-:W-:-:S13]  /*1c550*/  ISETP.GE.AND P0, PT, R2, R36, PT ;  /* 0x000000240200720c */ /* 0x000fda0003f06270 */
[----:B------:R-:W-:Y:S05]  /*1c560*/  @P0 BRA `(.L_x_536) ;  /* 0x0000032000000947 */ /* 0x000fea0003800000 */
[----:B------:R-:W-:-:S04]  /*1c570*/  IADD3 R2, P0, R37, R52, RZ ;  /* 0x0000003425027210 */ /* 0x000fc80007f1e0ff */
[----:B------:R-:W-:Y:S02]  /*1c580*/  LEA.HI.X.SX32 R3, R37, RZ, 0x1, P0 ;  /* 0x000000ff25037211 */ /* 0x000fe400000f0eff */
[----:B------:R-:W-:-:S04]  /*1c590*/  LEA R16, P0, R2, R38, 0x1 ;  /* 0x0000002602107211 */ /* 0x000fc800078008ff */
[----:B------:R-:W-:-:S05]  /*1c5a0*/  LEA.HI.X R17, R2, R39, R3, 0x1, P0 ;  /* 0x0000002702117211 */ /* 0x000fca00000f0c03 */
[----:B-1----:R-:W2:Y:S01]  /*1c5b0*/  LD.E.128 R12, [R16.64] ;  /* 0x00000004100c7980 */ /* 0x002ea2000c101d00 */
[----:B------:R-:W-:Y:S02]  /*1c5c0*/  SHF.R.U64 R2, R30, 0x10, R31 ;  /* 0x000000101e027819 */ /* 0x000fe4000000121f */
[----:B------:R-:W-:Y:S02]  /*1c5d0*/  SHF.R.U32.HI R10, RZ, 0x10, R29 ;  /* 0x00000010ff0a7819 */ /* 0x000fe4000001161d */
[----:B------:R-:W-:Y:S02]  /*1c5e0*/  SHF.R.U32.HI R3, RZ, 0x10, R31 ;  /* 0x00000010ff037819 */ /* 0x000fe4000001161f */
[C---:B------:R-:W-:Y:S02]  /*1c5f0*/  PRMT R21, R85.reuse, 0x5432, R2 ;  /* 0x0000543255157816 */ /* 0x040fe40000000002 */
[----:B------:R-:W-:Y:S02]  /*1c600*/  PRMT R2, R84, 0x5410, R10 ;  /* 0x0000541054027816 */ /* 0x000fe4000000000a */
[----:B------:R-:W-:-:S02]  /*1c610*/  PRMT R3, R85, 0x5410, R3 ;  /* 0x0000541055037816 */ /* 0x000fc40000000003 */
[C---:B------:R-:W-:Y:S01]  /*1c620*/  LOP3.LUT R27, R2.reuse, 0xffff0000, RZ, 0xc0, !PT ;  /* 0xffff0000021b7812 */ /* 0x040fe200078ec0ff */
[----:B------:R-:W-:Y:S01]  /*1c630*/  IMAD.U32 R25, R2, 0x10000, RZ ;  /* 0x0001000002197824 */ /* 0x000fe200078e00ff */
[----:B------:R-:W-:Y:S01]  /*1c640*/  SHF.R.U64 R18, R28, 0x10, R29 ;  /* 0x000000101c127819 */ /* 0x000fe2000000121d */
[C---:B------:R-:W-:Y:S01]  /*1c650*/  IMAD.U32 R24, R3.reuse, 0x10000, RZ ;  /* 0x0001000003187824 */ /* 0x040fe200078e00ff */
[----:B------:R-:W-:Y:S02]  /*1c660*/  LOP3.LUT R26, R3, 0xffff0000, RZ, 0xc0, !PT ;  /* 0xffff0000031a7812 */ /* 0x000fe400078ec0ff */
[----:B------:R-:W-:Y:S02]  /*1c670*/  PRMT R18, R84, 0x5432, R18 ;  /* 0x0000543254127816 */ /* 0x000fe40000000012 */
[C---:B--2---:R-:W-:Y:S01]  /*1c680*/  LOP3.LUT R11, R14.reuse, 0xffff0000, RZ, 0xc0, !PT ;  /* 0xffff00000e0b7812 */ /* 0x044fe200078ec0ff */
[----:B------:R-:W-:Y:S01]  /*1c690*/  IMAD.U32 R20, R14, 0x10000, RZ ;  /* 0x000100000e147824 */ /* 0x000fe200078e00ff */
[C---:B------:R-:W-:Y:S01]  /*1c6a0*/  LOP3.LUT R14, R15.reuse, 0xffff0000, RZ, 0xc0, !PT ;  /* 0xffff00000f0e7812 */ /* 0x040fe200078ec0ff */
[----:B------:R-:W-:Y:S01]  /*1c6b0*/  IMAD.U32 R19, R15, 0x10000, RZ ;  /* 0x000100000f137824 */ /* 0x000fe200078e00ff */
[----:B------:R-:W-:Y:S01]  /*1c6c0*/  LOP3.LUT R3, R12, 0xffff0000, RZ, 0xc0, !PT ;  /* 0xffff00000c037812 */ /* 0x000fe200078ec0ff */
[----:B------:R-:W-:-:S02]  /*1c6d0*/  FMUL.FTZ R23, R11, R25 ;  /* 0x000000190b177220 */ /* 0x000fc40000410000 */
[-C--:B------:R-:W-:Y:S02]  /*1c6e0*/  FMUL.FTZ R15, R11, R24.reuse ;  /* 0x000000180b0f7220 */ /* 0x080fe40000410000 */
[----:B------:R-:W-:Y:S02]  /*1c6f0*/  FMUL.FTZ R11, R14, R27 ;  /* 0x0000001b0e0b7220 */ /* 0x000fe40000410000 */
[C---:B------:R-:W-:Y:S02]  /*1c700*/  FFMA.FTZ R24, R20.reuse, R24, -R23 ;  /* 0x0000001814187223 */ /* 0x040fe40000010817 */
[----:B------:R-:W-:Y:S02]  /*1c710*/  FFMA.FTZ R23, R20, R25, R15 ;  /* 0x0000001914177223 */ /* 0x000fe4000001000f */
[-C--:B------:R-:W-:Y:S02]  /*1c720*/  FMUL.FTZ R15, R14, R26.reuse ;  /* 0x0000001a0e0f7220 */ /* 0x080fe40000410000 */
[----:B------:R-:W-:-:S02]  /*1c730*/  FFMA.FTZ R20, R19, R26, -R11 ;  /* 0x0000001a13147223 */ /* 0x000fc4000001080b */
[----:B------:R-:W-:Y:S01]  /*1c740*/  IMAD.U32 R10, R12, 0x10000, RZ ;  /* 0x000100000c0a7824 */ /* 0x000fe200078e00ff */
[----:B------:R-:W-:Y:S01]  /*1c750*/  LOP3.LUT R12, R13, 0xffff0000, RZ, 0xc0, !PT ;  /* 0xffff00000d0c7812 */ /* 0x000fe200078ec0ff */
[C---:B------:R-:W-:Y:S01]  /*1c760*/  IMAD.U32 R26, R18.reuse, 0x10000, RZ ;  /* 0x00010000121a7824 */ /* 0x040fe200078e00ff */
[----:B------:R-:W-:Y:S01]  /*1c770*/  LOP3.LUT R18, R18, 0xffff0000, RZ, 0xc0, !PT ;  /* 0xffff000012127812 */ /* 0x000fe200078ec0ff */
[C---:B------:R-:W-:Y:S01]  /*1c780*/  IMAD.U32 R25, R21.reuse, 0x10000, RZ ;  /* 0x0001000015197824 */ /* 0x040fe200078e00ff */
[----:B------:R-:W-:Y:S01]  /*1c790*/  LOP3.LUT R21, R21, 0xffff0000, RZ, 0xc0, !PT ;  /* 0xffff000015157812 */ /* 0x000fe200078ec0ff */
[----:B------:R-:W-:Y:S02]  /*1c7a0*/  FMUL.FTZ R11, R3, R26 ;  /* 0x0000001a030b7220 */ /* 0x000fe40000410000 */
[----:B------:R-:W-:Y:S02]  /*1c7b0*/  IMAD.U32 R2, R13, 0x10000, RZ ;  /* 0x000100000d027824 */ /* 0x000fe400078e00ff */
[----:B------:R-:W-:-:S02]  /*1c7c0*/  FMUL.FTZ R3, R3, R25 ;  /* 0x0000001903037220 */ /* 0x000fc40000410000 */
[C---:B------:R-:W-:Y:S02]  /*1c7d0*/  FMUL.FTZ R14, R12.reuse, R18 ;  /* 0x000000120c0e7220 */ /* 0x040fe40000410000 */
[----:B------:R-:W-:Y:S02]  /*1c7e0*/  FMUL.FTZ R13, R12, R21 ;  /* 0x000000150c0d7220 */ /* 0x000fe40000410000 */
[C---:B------:R-:W-:Y:S02]  /*1c7f0*/  FFMA.FTZ R12, R10.reuse, R26, R3 ;  /* 0x0000001a0a0c7223 */ /* 0x040fe40000010003 */
[----:B------:R-:W-:Y:S02]  /*1c800*/  FFMA.FTZ R15, R19, R27, R15 ;  /* 0x0000001b130f7223 */ /* 0x000fe4000001000f */
[----:B------:R-:W-:Y:S02]  /*1c810*/  FFMA.FTZ R11, R10, R25, -R11 ;  /* 0x000000190a0b7223 */ /* 0x000fe4000001080b */
[C---:B------:R-:W-:Y:S01]  /*1c820*/  FFMA.FTZ R3, R2.reuse, R21, -R14 ;  /* 0x0000001502037223 */ /* 0x040fe2000001080e */
[----:B------:R-:W-:Y:S01]  /*1c830*/  F2FP.BF16.PACK_AB R14, R23, R24 ;  /* 0x00000018170e723e */ /* 0x000fe200000010ff */
[----:B------:R-:W-:Y:S01]  /*1c840*/  FFMA.FTZ R13, R2, R18, R13 ;  /* 0x00000012020d7223 */ /* 0x000fe2000001000d */
[----:B------:R-:W-:-:S02]  /*1c850*/  F2FP.BF16.PACK_AB R15, R15, R20 ;  /* 0x000000140f0f723e */ /* 0x000fc400000010ff */
[----:B------:R-:W-:Y:S02]  /*1c860*/  F2FP.BF16.PACK_AB R12, R12, R11 ;  /* 0x0000000b0c0c723e */ /* 0x000fe400000010ff */
[----:B------:R-:W-:-:S05]  /*1c870*/  F2FP.BF16.PACK_AB R13, R13, R3 ;  /* 0x000000030d0d723e */ /* 0x000fca00000010ff */
[----:B------:R1:W-:Y:S02]  /*1c880*/  ST.E.128 [R16.64], R12 ;  /* 0x0000000c10007985 */ /* 0x0003e4000c101d04 */
.L_x_536:
[----:B------:R-:W-:Y:S05]  /*1c890*/  BSYNC B0 ;  /* 0x0000000000007941 */ /* 0x000fea0003800000 */
.L_x_535:
[----:B------:R-:W-:Y:S01]  /*1c8a0*/  IADD3 R2, R22, 0x20, RZ ;  /* 0x0000002016027810 */ /* 0x000fe20007ffe0ff */
[----:B------:R-:W-:Y:S03]  /*1c8b0*/  BSSY B0, `(.L_x_537) ;  /* 0x0000031000007945 */ /* 0x000fe60003800000 */
[----:B------:R-:W-:-:S13]  /*1c8c0*/  ISETP.GE.AND P0, PT, R2, R36, PT ;  /* 0x000000240200720c */ /* 0x000fda0003f06270 */
[----:B------:R-:W-:Y:S05]  /*1c8d0*/  @P0 BRA `(.L_x_538) ;  /* 0x000002e000000947 */ /* 0x000fea0003800000 */
[----:B-1----:R-:W2:Y:S01]  /*1c8e0*/  LD.E.128 R12, [R44.64+0x4000] ;  /* 0x004000042c0c7980 */ /* 0x002ea2000c101d00 */
        /* <DEDUP_REMOVED lines=44> */
[----:B------:R1:W-:Y:S02]  /*1cbb0*/  ST.E.128 [R44.64+0x4000], R12 ;  /* 0x0040000c2c007985 */ /* 0x0003e4000c101d04 */
.L_x_538:
[----:B------:R-:W-:Y:S05]  /*1cbc0*/  BSYNC B0 ;  /* 0x0000000000007941 */ /* 0x000fea0003800000 */
.L_x_537:
[----:B------:R-:W-:Y:S01]  /*1cbd0*/  IADD3 R2, R22, 0x30, RZ ;  /* 0x0000003016027810 */ /* 0x000fe20007ffe0ff */
[----:B------:R-:W-:Y:S03]  /*1cbe0*/  BSSY B0, `(.L_x_539) ;  /* 0x0000036000007945 */ /* 0x000fe60003800000 */
[----:B------:R-:W-:-:S13]  /*1cbf0*/  ISETP.GE.AND P0, PT, R2, R36, PT ;  /* 0x000000240200720c */ /* 0x000fda0003f06270 */
[----:B------:R-:W-:Y:S05]  /*1cc00*/  @P0 BRA `(.L_x_540) ;  /* 0x0000033000000947 */ /* 0x000fea0003800000 */
[----:B------:R-:W-:-:S04]  /*1cc10*/  IADD3 R3, R37, 0x2000, RZ ;  /* 0x0000200025037810 */ /* 0x000fc80007ffe0ff */
[----:B------:R-:W-:-:S04]  /*1cc20*/  IADD3 R2, P0, R52, R3, RZ ;  /* 0x0000000334027210 */ /* 0x000fc80007f1e0ff */
[----:B------:R-:W-:Y:S02]  /*1cc30*/  LEA.HI.X.SX32 R3, R3, RZ, 0x1, P0 ;  /* 0x000000ff03037211 */ /* 0x000fe400000f0eff */
[----:B-1----:R-:W-:-:S04]  /*1cc40*/  LEA R16, P0, R2, R38, 0x1 ;  /* 0x0000002602107211 */ /* 0x002fc800078008ff */
[----:B------:R-:W-:-:S05]  /*1cc50*/  LEA.HI.X R17, R2, R39, R3, 0x1, P0 ;  /* 0x0000002702117211 */ /* 0x000fca00000f0c03 */
[----:B------:R-:W2:Y:S01]  /*1cc60*/  LD.E.128 R12, [R16.64] ;  /* 0x00000004100c7980 */ /* 0x000ea2000c101d00 */
        /* <DEDUP_REMOVED lines=45> */
.L_x_540:
[----:B------:R-:W-:Y:S05]  /*1cf40*/  BSYNC B0 ;  /* 0x0000000000007941 */ /* 0x000fea0003800000 */
.L_x_539:
        /* <DEDUP_REMOVED lines=50> */
.L_x_542:
[----:B------:R-:W-:Y:S05]  /*1d270*/  BSYNC B0 ;  /* 0x0000000000007941 */ /* 0x000fea0003800000 */
.L_x_541:
[----:B------:R-:W-:-:S04]  /*1d280*/  IADD3 R2, R22, 0x50, RZ ;  /* 0x0000005016027810 */ /* 0x000fc80007ffe0ff */
        /* <DEDUP_REMOVED lines=53> */
.L_x_532:
[----:B------:R-:W-:Y:S05]  /*1d5e0*/  BSYNC B1 ;  /* 0x0000000000017941 */ /* 0x000fea0003800000 */
.L_x_531:
[----:B------:R-:W-:Y:S01]  /*1d5f0*/  IADD3 R2, R73, 0x40, RZ ;  /* 0x0000004049027810 */ /* 0x000fe20007ffe0ff */
[----:B------:R-:W-:-:S03]  /*1d600*/  IMAD.MOV.U32 R3, RZ, RZ, 0x0 ;  /* 0x00000000ff037424 */ /* 0x000fc600078e00ff */
[----:B------:R-:W-:Y:S01]  /*1d610*/  ISETP.GE.AND P0, PT, R2, R53, PT ;  /* 0x000000350200720c */ /* 0x000fe20003f06270 */
[----:B------:R-:W-:-:S12]  /*1d620*/  IMAD.MOV.U32 R2, RZ, RZ, R112 ;  /* 0x000000ffff027224 */ /* 0x000fd800078e0070 */
[----:B------:R-:W-:Y:S05]  /*1d630*/  @P0 RET.REL.NODEC R2 `(_ZN7cutlass13device_kernelIN5flash19enable_sm80_to_sm89INS1_16FlashAttnFwdSm80INS1_25CollectiveMainloopFwdSm80ILi8ELi1ELb0EN4cute5tupleIJNS5_1CILi128EEENS7_ILi64EEENS7_ILi192EEEEEELi192ENS_10bfloat16_tEfNS_4arch4Sm80ELb0ELb1ELb1ELb1ELb1ELb1ELb1ELb0EEENS1_21CollectiveEpilogueFwdINS6_IJS8_SA_S9_EEENS6_IJNS7_ILi1EEESI_SI_EEESC_SE_Li256ELb1ELb1ELb0ELb0EEENS1_19SingleTileSchedulerILb1ELb0ELb1ELi128EEEEEEEEEvNT_6ParamsE) ;  /* 0xfffe29c002000950 */ /* 0x000fea0003c3ffff */
[----:B------:R-:W-:Y:S01]  /*1d640*/  ISETP.GE.AND P0, PT, R22, R36, PT ;  /* 0x000000241600720c */ /* 0x000fe20003f06270 */
[----:B------:R-:W-:-:S12]  /*1d650*/  BSSY B0, `(.L_x_543) ;  /* 0x0000030000007945 */ /* 0x000fd80003800000 */
        /* <DEDUP_REMOVED lines=47> */
.L_x_544:
[----:B------:R-:W-:Y:S05]  /*1d950*/  BSYNC B0 ;  /* 0x0000000000007941 */ /* 0x000fea0003800000 */
.L_x_543:
        /* <DEDUP_REMOVED lines=55> */
.L_x_546:
[----:B------:R-:W-:Y:S05]  /*1dcd0*/  BSYNC B0 ;  /* 0x0000000000007941 */ /* 0x000fea0003800000 */
.L_x_545:
        /* <DEDUP_REMOVED lines=50> */
.L_x_548:
[----:B------:R-:W-:Y:S05]  /*1e000*/  BSYNC B0 ;  /* 0x0000000000007941 */ /* 0x000fea0003800000 */
.L_x_547:
        /* <DEDUP_REMOVED lines=55> */
.L_x_550:
[----:B------:R-:W-:Y:S05]  /*1e380*/  BSYNC B0 ;  /* 0x0000000000007941 */ /* 0x000fea0003800000 */
.L_x_549:
        /* <DEDUP_REMOVED lines=50> */
.L_x_552:
[----:B------:R-:W-:Y:S05]  /*1e6b0*/  BSYNC B0 ;  /* 0x0000000000007941 */ /* 0x000fea0003800000 */
.L_x_551:
[----:B------:R-:W-:Y:S01]  /*1e6c0*/  IADD3 R2, R22, 0x50, RZ ;  /* 0x0000005016027810 */ /* 0x000fe20007ffe0ff */
[----:B------:R-:W-:-:S03]  /*1e6d0*/  IMAD.MOV.U32 R3, RZ, RZ, 0x0 ;  /* 0x00000000ff037424 */ /* 0x000fc600078e00ff */
[----:B------:R-:W-:Y:S01]  /*1e6e0*/  ISETP.GE.AND P0, PT, R2, R36, PT ;  /* 0x000000240200720c */ /* 0x000fe20003f06270 */
[----:B------:R-:W-:-:S12]  /*1e6f0*/  IMAD.MOV.U32 R2, RZ, RZ, R112 ;  /* 0x000000ffff027224 */ /* 0x000fd800078e0070 */
[----:B------:R-:W-:Y:S05]  /*1e700*/  @P0 RET.REL.NODEC R2 `(_ZN7cutlass13device_kernelIN5flash19enable_sm80_to_sm89INS1_16FlashAttnFwdSm80INS1_25CollectiveMainloopFwdSm80ILi8ELi1ELb0EN4cute5tupleIJNS5_1CILi128EEENS7_ILi64EEENS7_ILi192EEEEEELi192ENS_10bfloat16_tEfNS_4arch4Sm80ELb0ELb1ELb1ELb1ELb1ELb1ELb1ELb0EEENS1_21CollectiveEpilogueFwdINS6_IJS8_SA_S9_EEENS6_IJNS7_ILi1EEESI_SI_EEESC_SE_Li256ELb1ELb1ELb0ELb0EEENS1_19SingleTileSchedulerILb1ELb0ELb1ELi128EEEEEEEEEvNT_6ParamsE) ;  /* 0xfffe18f002000950 */ /* 0x000fea0003c3ffff */
        /* <DEDUP_REMOVED lines=23> */
[----:B------:R-:W-:Y:S01]  /*1e880*/  FMUL.FTZ R22, R11, R24 ;  /* 0x000000180b167220 */ /* 0x000fe20000410000 */
[----:B------:R-:W-:Y:S01]  /*1e890*/  SHF.L.U32 R2, R13, 0x10, RZ ;  /* 0x000000100d027819 */ /* 0x000fe200000006ff */
[----:B------:R-:W-:-:S02]  /*1e8a0*/  FMUL.FTZ R15, R11, R23 ;  /* 0x000000170b0f7220 */ /* 0x000fc40000410000 */
[----:B------:R-:W-:Y:S02]  /*1e8b0*/  FMUL.FTZ R11, R14, R26 ;  /* 0x0000001a0e0b7220 */ /* 0x000fe40000410000 */
[C---:B------:R-:W-:Y:S02]  /*1e8c0*/  FFMA.FTZ R23, R20.reuse, R23, -R22 ;  /* 0x0000001714177223 */ /* 0x040fe40000010816 */
[----:B------:R-:W-:Y:S02]  /*1e8d0*/  FFMA.FTZ R22, R20, R24, R15 ;  /* 0x0000001814167223 */ /* 0x000fe4000001000f */
[-C--:B------:R-:W-:Y:S02]  /*1e8e0*/  FMUL.FTZ R15, R14, R25.reuse ;  /* 0x000000190e0f7220 */ /* 0x080fe40000410000 */
[----:B------:R-:W-:Y:S02]  /*1e8f0*/  FFMA.FTZ R20, R19, R25, -R11 ;  /* 0x0000001913147223 */ /* 0x000fe4000001080b */
[----:B------:R-:W-:Y:S01]  /*1e900*/  IMAD.U32 R10, R12, 0x10000, RZ ;  /* 0x000100000c0a7824 */ /* 0x000fe200078e00ff */
[----:B------:R-:W-:Y:S01]  /*1e910*/  LOP3.LUT R12, R13, 0xffff0000, RZ, 0xc0, !PT ;  /* 0xffff00000d0c7812 */ /* 0x000fe200078ec0ff */
[C---:B------:R-:W-:Y:S01]  /*1e920*/  IMAD.U32 R25, R18.reuse, 0x10000, RZ ;  /* 0x0001000012197824 */ /* 0x040fe200078e00ff */
[----:B------:R-:W-:Y:S01]  /*1e930*/  LOP3.LUT R18, R18, 0xffff0000, RZ, 0xc0, !PT ;  /* 0xffff000012127812 */ /* 0x000fe200078ec0ff */
[C---:B------:R-:W-:Y:S01]  /*1e940*/  IMAD.U32 R24, R21.reuse, 0x10000, RZ ;  /* 0x0001000015187824 */ /* 0x040fe200078e00ff */
[----:B------:R-:W-:Y:S01]  /*1e950*/  LOP3.LUT R21, R21, 0xffff0000, RZ, 0xc0, !PT ;  /* 0xffff000015157812 */ /* 0x000fe200078ec0ff */
[----:B------:R-:W-:-:S02]  /*1e960*/  FMUL.FTZ R11, R3, R25 ;  /* 0x00000019030b7220 */ /* 0x000fc40000410000 */
[----:B------:R-:W-:Y:S02]  /*1e970*/  FMUL.FTZ R3, R3, R24 ;  /* 0x0000001803037220 */ /* 0x000fe40000410000 */
[C---:B------:R-:W-:Y:S02]  /*1e980*/  FMUL.FTZ R14, R12.reuse, R18 ;  /* 0x000000120c0e7220 */ /* 0x040fe40000410000 */
[----:B------:R-:W-:Y:S02]  /*1e990*/  FMUL.FTZ R13, R12, R21 ;  /* 0x000000150c0d7220 */ /* 0x000fe40000410000 */
[C---:B------:R-:W-:Y:S02]  /*1e9a0*/  FFMA.FTZ R12, R10.reuse, R25, R3 ;  /* 0x000000190a0c7223 */ /* 0x040fe40000010003 */
[----:B------:R-:W-:Y:S02]  /*1e9b0*/  FFMA.FTZ R15, R19, R26, R15 ;  /* 0x0000001a130f7223 */ /* 0x000fe4000001000f */
[----:B------:R-:W-:-:S02]  /*1e9c0*/  FFMA.FTZ R11, R10, R24, -R11 ;  /* 0x000000180a0b7223 */ /* 0x000fc4000001080b */
[----:B------:R-:W-:Y:S01]  /*1e9d0*/  FFMA.FTZ R3, R2, R21, -R14 ;  /* 0x0000001502037223 */ /* 0x000fe2000001080e */
[----:B------:R-:W-:Y:S01]  /*1e9e0*/  F2FP.BF16.PACK_AB R14, R22, R23 ;  /* 0x00000017160e723e */ /* 0x000fe200000010ff */
[----:B------:R-:W-:Y:S01]  /*1e9f0*/  FFMA.FTZ R13, R2, R18, R13 ;  /* 0x00000012020d7223 */ /* 0x000fe2000001000d */
[----:B------:R-:W-:Y:S02]  /*1ea00*/  F2FP.BF16.PACK_AB R15, R15, R20 ;  /* 0x000000140f0f723e */ /* 0x000fe400000010ff */
[----:B------:R-:W-:Y:S02]  /*1ea10*/  F2FP.BF16.PACK_AB R12, R12, R11 ;  /* 0x0000000b0c0c723e */ /* 0x000fe400000010ff */
[----:B------:R-:W-:Y:S01]  /*1ea20*/  F2FP.BF16.PACK_AB R13, R13, R3 ;  /* 0x000000030d0d723e */ /* 0x000fe200000010ff */
[----:B------:R-:W-:Y:S01]  /*1ea30*/  IMAD.MOV.U32 R3, RZ, RZ, 0x0 ;  /* 0x00000000ff037424 */ /* 0x000fe200078e00ff */
[----:B------:R-:W-:-:S03]  /*1ea40*/  MOV R2, R112 ;  /* 0x0000007000027202 */ /* 0x000fc60000000f00 */
[----:B------:R1:W-:Y:S01]  /*1ea50*/  ST.E.128 [R16.64], R12 ;  /* 0x0000000c10007985 */ /* 0x0003e2000c101d04 */
[----:B------:R-:W-:Y:S05]  /*1ea60*/  RET.REL.NODEC R2 `(_ZN7cutlass13device_kernelIN5flash19enable_sm80_to_sm89INS1_16FlashAttnFwdSm80INS1_25CollectiveMainloopFwdSm80ILi8ELi1ELb0EN4cute5tupleIJNS5_1CILi128EEENS7_ILi64EEENS7_ILi192EEEEEELi192ENS_10bfloat16_tEfNS_4arch4Sm80ELb0ELb1ELb1ELb1ELb1ELb1ELb1ELb0EEENS1_21CollectiveEpilogueFwdINS6_IJS8_SA_S9_EEENS6_IJNS7_ILi1EEESI_SI_EEESC_SE_Li256ELb1ELb1ELb0ELb0EEENS1_19SingleTileSchedulerILb1ELb0ELb1ELi128EEEEEEEEEvNT_6ParamsE) ;  /* 0xfffe159002007950 */ /* 0x000fea0003c3ffff */
.L_x_521:
[----:B-----5:R-:W-:Y:S01]  /*1ea70*/  ISETP.NE.AND P0, PT, R28, 0x1, PT ;  /* 0x000000011c00780c */ /* 0x020fe20003f05270 */
[----:B------:R-:W-:-:S12]  /*1ea80*/  BSSY B0, `(.L_x_553) ;  /* 0x0000006000007945 */ /* 0x000fd80003800000 */
[----:B------:R-:W-:Y:S05]  /*1ea90*/  @!P0 BRA `(.L_x_554) ;  /* 0x0000004000008947 */ /* 0x000fea0003800000 */
[----:B------:R1:W2:Y:S04]  /*1eaa0*/  LD.E R3, [R10.64+0x168] ;  /* 0x000168040a037980 */ /* 0x0002a8000c101900 */
[----:B-1----:R-:W3:Y:S01]  /*1eab0*/  LD.E R10, [R10.64+0x16c] ;  /* 0x00016c040a0a7980 */ /* 0x002ee2000c101900 */
[----:B--2---:R-:W-:-:S05]  /*1eac0*/  IMAD.HI.U32 R2, R2, R3, RZ ;  /* 0x0000000302027227 */ /* 0x004fca00078e00ff */
[----:B---3--:R-:W-:Y:S02]  /*1ead0*/  SHF.R.U32.HI R2, RZ, R10, R2 ;  /* 0x0000000aff027219 */ /* 0x008fe40000011602 */
.L_x_554:
[----:B------:R-:W-:Y:S05]  /*1eae0*/  BSYNC B0 ;  /* 0x0000000000007941 */ /* 0x000fea0003800000 */
.L_x_553:
[----:B------:R-:W-:Y:S01]  /*1eaf0*/  MOV R10, R26 ;  /* 0x0000001a000a7202 */ /* 0x000fe20000000f00 */
[----:B------:R-:W-:Y:S01]  /*1eb00*/  IMAD.MOV.U32 R16, RZ, RZ, R20 ;  /* 0x000000ffff107224 */ /* 0x000fe200078e0014 */
[----:B------:R-:W-:Y:S01]  /*1eb10*/  MOV R11, R19 ;  /* 0x00000013000b7202 */ /* 0x000fe20000000f00 */
[-C--:B------:R-:W-:Y:S01]  /*1eb20*/  IMAD R15, R15, R2.reuse, RZ ;  /* 0x000000020f0f7224 */ /* 0x080fe200078e02ff */
[----:B------:R-:W-:Y:S01]  /*1eb30*/  SHF.R.S32.HI R18, RZ, 0x1f, R2 ;  /* 0x0000001fff127819 */ /* 0x000fe20000011402 */
[-C--:B------:R-:W-:Y:S02]  /*1eb40*/  IMAD R13, R13, R2.reuse, RZ ;  /* 0x000000020d0d7224 */ /* 0x080fe400078e02ff */
[----:B------:R-:W-:-:S04]  /*1eb50*/  IMAD.WIDE.U32 R10, R14, R2, R10 ;  /* 0x000000020e0a7225 */ /* 0x000fc800078e000a */
[----:B------:R-:W-:Y:S01]  /*1eb60*/  IMAD.WIDE.U32 R2, R12, R2, R16 ;  /* 0x000000020c027225 */ /* 0x000fe200078e0010 */
[----:B------:R-:W-:-:S03]  /*1eb70*/  LEA R32, P1, R10, R24, 0x1 ;  /* 0x000000180a207211 */ /* 0x000fc600078208ff */
[----:B------:R-:W-:Y:S01]  /*1eb80*/  IMAD R14, R14, R18, R15 ;  /* 0x000000120e0e7224 */ /* 0x000fe200078e020f */
[----:B------:R-:W-:Y:S01]  /*1eb90*/  LEA R33, P0, R2, R22, 0x1 ;  /* 0x0000001602217211 */ /* 0x000fe200078008ff */
[----:B------:R-:W-:-:S03]  /*1eba0*/  IMAD R12, R12, R18, R13 ;  /* 0x000000120c0c7224 */ /* 0x000fc600078e020d */
[----:B------:R-:W-:Y:S01]  /*1ebb0*/  IADD3 R11, R11, R14, RZ ;  /* 0x0000000e0b0b7210 */ /* 0x000fe20007ffe0ff */
[----:B------:R-:W-:-:S03]  /*1ebc0*/  IMAD.IADD R3, R3, 0x1, R12 ;  /* 0x0000000103037824 */ /* 0x000fc600078e020c */
[----:B------:R-:W-:Y:S02]  /*1ebd0*/  LEA.HI.X R30, R10, R25, R11, 0x1, P1 ;  /* 0x000000190a1e7211 */ /* 0x000fe400008f0c0b */
[----:B------:R-:W-:Y:S01]  /*1ebe0*/  LEA.HI.X R29, R2, R23, R3, 0x1, P0 ;  /* 0x00000017021d7211 */ /* 0x000fe200000f0c03 */
[----:B------:R-:W-:Y:S05]  /*1ebf0*/  BRA.DIV ~URZ, `(.L_x_555) ;  /* 0x00003e127f007947 */ /* 0x000fea000b800000 */
[----:B------:R1:W2:Y:S02]  /*1ec00*/  SHFL.IDX PT, R11, R30, RZ, 0x1c1f ;  /* 0x001c1fff1e0b7589 */ /* 0x0002a400000e0000 */
.L_x_575:
[----:B------:R-:W-:Y:S05]  /*1ec10*/  BRA.DIV ~URZ, `(.L_x_556) ;  /* 0x00003e727f007947 */ /* 0x000fea000b800000 */
[----:B------:R3:W4:Y:S04]  /*1ec20*/  SHFL.IDX PT, R10, R32, RZ, 0x1c1f ;  /* 0x001c1fff200a7589 */ /* 0x00072800000e0000 */
[----:B------:R3:W1:Y:S04]  /*1ec30*/  SHFL.IDX PT, R12, R29, RZ, 0x1c1f ;  /* 0x001c1fff1d0c7589 */ /* 0x00066800000e0000 */
[----:B------:R3:W2:Y:S02]  /*1ec40*/  SHFL.IDX PT, R2, R33, RZ, 0x1c1f ;  /* 0x001c1fff21027589 */ /* 0x0006a400000e0000 */
.L_x_576:
[----:B------:R-:W-:Y:S01]  /*1ec50*/  IMAD R28, R31, R28, RZ ;  /* 0x0000001c1f1c7224 */ /* 0x000fe200078e02ff */
[----:B------:R-:W-:Y:S01]  /*1ec60*/  BSSY B0, `(.L_x_557) ;  /* 0x0000034000007945 */ /* 0x000fe20003800000 */
[----:B------:R-:W-:Y:S01]  /*1ec70*/  CS2R R90, SRZ ;  /* 0x00000000005a7805 */ /* 0x000fe2000001ff00 */
        /* <DEDUP_REMOVED lines=13> */
[----:B-1----:R-:W-:-:S02]  /*1ed50*/  MOV R3, R12 ;  /* 0x0000000c00037202 */ /* 0x002fc40000000f00 */
[----:B------:R-:W-:Y:S05]  /*1ed60*/  @P0 BRA `(.L_x_558) ;  /* 0x0000023000000947 */ /* 0x000fea0003800000 */
[C---:B------:R-:W-:Y:S01]  /*1ed70*/  IADD3 R16, R72.reuse, 0x20, RZ ;  /* 0x0000002048107810 */ /* 0x040fe20007ffe0ff */
[----:B------:R-:W-:Y:S01]  /*1ed80*/  CS2R R22, SRZ ;  /* 0x0000000000167805 */ /* 0x000fe2000001ff00 */
[C---:B------:R-:W-:Y:S01]  /*1ed90*/  IADD3 R17, R72.reuse, 0x40, RZ ;  /* 0x0000004048117810 */ /* 0x040fe20007ffe0ff */
[----:B------:R-:W-:Y:S01]  /*1eda0*/  CS2R R20, SRZ ;  /* 0x0000000000147805 */ /* 0x000fe2000001ff00 */
[-C--:B------:R-:W-:Y:S02]  /*1edb0*/  ISETP.GE.AND P2, PT, R72, R36.reuse, PT ;  /* 0x000000244800720c */ /* 0x080fe40003f46270 */
[-C--:B------:R-:W-:Y:S02]  /*1edc0*/  ISETP.GE.AND P1, PT, R16, R36.reuse, PT ;  /* 0x000000241000720c */ /* 0x080fe40003f26270 */
[----:B------:R-:W-:-:S09]  /*1edd0*/  ISETP.GE.AND P0, PT, R17, R36, PT ;  /* 0x000000241100720c */ /* 0x000fd20003f06270 */
[----:B--2-4-:R-:W-:Y:S02]  /*1ede0*/  @!P2 IMAD.WIDE R12, R72, 0x2, R10 ;  /* 0x00000002480ca825 */ /* 0x014fe400078e020a */
[----:B------:R-:W-:Y:S02]  /*1edf0*/  @!P1 SHF.R.S32.HI R14, RZ, 0x1f, R16 ;  /* 0x0000001fff0e9819 */ /* 0x000fe40000011410 */
[----:B------:R-:W-:Y:S01]  /*1ee00*/  @!P0 SHF.R.S32.HI R15, RZ, 0x1f, R17 ;  /* 0x0000001fff0f8819 */ /* 0x000fe20000011411 */
[----:B------:R1:W5:Y:S01]  /*1ee10*/  @!P2 LD.E.128 R20, [R12.64] ;  /* 0x000000040c14a980 */ /* 0x000362000c101d00 */
        /* <DEDUP_REMOVED lines=10> */
[----:B-1----:R-:W-:-:S02]  /*1eec0*/  @!P1 LEA.HI R13, R14, R16, RZ, 0x3 ;  /* 0x000000100e0d9211 */ /* 0x002fc400078f18ff */
[----:B------:R-:W-:Y:S02]  /*1eed0*/  @!P0 LEA.HI R12, R15, R17, RZ, 0x3 ;  /* 0x000000110f0c8211 */ /* 0x000fe400078f18ff */
[----:B------:R-:W-:Y:S02]  /*1eee0*/  @!P1 LOP3.LUT R13, R13, 0xfffffff8, RZ, 0xc0, !PT ;  /* 0xfffffff80d0d9812 */ /* 0x000fe400078ec0ff */
[----:B------:R-:W-:-:S03]  /*1eef0*/  @!P0 LOP3.LUT R12, R12, 0xfffffff8, RZ, 0xc0, !PT ;  /* 0xfffffff80c0c8812 */ /* 0x000fc600078ec0ff */
[----:B------:R-:W-:-:S04]  /*1ef00*/  @!P1 IMAD.WIDE R18, R13, 0x2, R10 ;  /* 0x000000020d129825 */ /* 0x000fc800078e020a */
[C---:B------:R-:W-:Y:S01]  /*1ef10*/  @!P0 IMAD.WIDE R16, R12.reuse, 0x2, R10 ;  /* 0x000000020c108825 */ /* 0x040fe200078e020a */
[----:B------:R1:W5:Y:S03]  /*1ef20*/  @!P1 LD.E.128 R44, [R18.64] ;  /* 0x00000004122c9980 */ /* 0x000366000c101d00 */
[--C-:B------:R-:W-:Y:S01]  /*1ef30*/  @!P1 IMAD.WIDE R14, R13, 0x2, R2.reuse ;  /* 0x000000020d0e9825 */ /* 0x100fe200078e0202 */
[----:B------:R1:W5:Y:S03]  /*1ef40*/  @!P0 LD.E.128 R56, [R16.64] ;  /* 0x0000000410388980 */ /* 0x000366000c101d00 */
[--C-:B------:R-:W-:Y:S01]  /*1ef50*/  @!P0 IMAD.WIDE R10, R12, 0x2, R2.reuse ;  /* 0x000000020c0a8825 */ /* 0x100fe200078e0202 */
[----:B------:R1:W5:Y:S03]  /*1ef60*/  @!P1 LD.E.128 R48, [R14.64] ;  /* 0x000000040e309980 */ /* 0x000366000c101d00 */
[----:B------:R-:W-:Y:S01]  /*1ef70*/  @!P2 IMAD.WIDE R2, R72, 0x2, R2 ;  /* 0x000000024802a825 */ /* 0x000fe200078e0202 */
[----:B------:R1:W5:Y:S04]  /*1ef80*/  @!P0 LD.E.128 R60, [R10.64] ;  /* 0x000000040a3c8980 */ /* 0x000368000c101d00 */
[----:B------:R1:W5:Y:S02]  /*1ef90*/  @!P2 LD.E.128 R24, [R2.64] ;  /* 0x000000040218a980 */ /* 0x000364000c101d00 */
.L_x_558:
[----:B------:R-:W-:Y:S05]  /*1efa0*/  BSYNC B0 ;  /* 0x0000000000007941 */ /* 0x000fea0003800000 */
.L_x_557:
[----:B-12--5:R-:W-:Y:S01]  /*1efb0*/  IMAD.MOV.U32 R11, RZ, RZ, R58 ;  /* 0x000000ffff0b7224 */ /* 0x026fe200078e003a */
        /* <DEDUP_REMOVED lines=40> */
.L_x_577:
        /* <DEDUP_REMOVED lines=37> */
[----:B--2---:R-:W-:-:S02]  /*1f490*/  @!P1 LEA.HI R13, R14, R16, RZ, 0x3 ;  /* 0x000000100e0d9211 */ /* 0x004fc400078f18ff */
[----:B------:R-:W-:Y:S02]  /*1f4a0*/  @!P0 LEA.HI R12, R15, R17, RZ, 0x3 ;  /* 0x000000110f0c8211 */ /* 0x000fe400078f18ff */
[----:B------:R-:W-:Y:S02]  /*1f4b0*/  @!P1 LOP3.LUT R13, R13, 0xfffffff8, RZ, 0xc0, !PT ;  /* 0xfffffff80d0d9812 */ /* 0x000fe400078ec0ff */
[----:B------:R-:W-:-:S03]  /*1f4c0*/  @!P0 LOP3.LUT R12, R12, 0xfffffff8, RZ, 0xc0, !PT ;  /* 0xfffffff80c0c8812 */ /* 0x000fc600078ec0ff */
[----:B------:R-:W-:-:S04]  /*1f4d0*/  @!P1 IMAD.WIDE R18, R13, 0x2, R10 ;  /* 0x000000020d129825 */ /* 0x000fc800078e020a */
[C---:B------:R-:W-:Y:S01]  /*1f4e0*/  @!P0 IMAD.WIDE R16, R12.reuse, 0x2, R10 ;  /* 0x000000020c108825 */ /* 0x040fe200078e020a */
[----:B------:R2:W5:Y:S03]  /*1f4f0*/  @!P1 LD.E.128 R76, [R18.64] ;  /* 0x00000004124c9980 */ /* 0x000566000c101d00 */
[--C-:B-1----:R-:W-:Y:S01]  /*1f500*/  @!P1 IMAD.WIDE R14, R13, 0x2, R2.reuse ;  /* 0x000000020d0e9825 */ /* 0x102fe200078e0202 */
[----:B------:R2:W5:Y:S03]  /*1f510*/  @!P0 LD.E.128 R88, [R16.64] ;  /* 0x0000000410588980 */ /* 0x000566000c101d00 */
[--C-:B------:R-:W-:Y:S01]  /*1f520*/  @!P0 IMAD.WIDE R10, R12, 0x2, R2.reuse ;  /* 0x000000020c0a8825 */ /* 0x100fe200078e0202 */
[----:B------:R2:W5:Y:S03]  /*1f530*/  @!P1 LD.E.128 R80, [R14.64] ;  /* 0x000000040e509980 */ /* 0x000566000c101d00 */
[----:B------:R-:W-:Y:S01]  /*1f540*/  @!P2 IMAD.WIDE R2, R72, 0x2, R2 ;  /* 0x000000024802a825 */ /* 0x000fe200078e0202 */
[----:B------:R2:W5:Y:S04]  /*1f550*/  @!P0 LD.E.128 R84, [R10.64] ;  /* 0x000000040a548980 */ /* 0x000568000c101d00 */
[----:B------:R2:W5:Y:S02]  /*1f560*/  @!P2 LD.E.128 R64, [R2.64] ;  /* 0x000000040240a980 */ /* 0x000564000c101d00 */
.L_x_561:
[----:B------:R-:W-:Y:S05]  /*1f570*/  BSYNC B0 ;  /* 0x0000000000007941 */ /* 0x000fea0003800000 */
.L_x_560:
[----:B-12---:R-:W2:Y:S01]  /*1f580*/  LDL.64 R2, [R37+0x20] ;  /* 0x0000200025027983 */ /* 0x006ea20000100a00 */
[----:B------:R-:W-:-:S04]  /*1f590*/  DEPBAR.LE SB0, 0x1 ;  /* 0x000080400000791a */ /* 0x000fc80000000000 */
[----:B----4-:R-:W3:Y:S01]  /*1f5a0*/  LDL.64 R10, [R37+0x28] ;  /* 0x00002800250a7983 */ /* 0x010ee20000100a00 */
[----:B------:R-:W-:Y:S03]  /*1f5b0*/  WARPSYNC 0xffffffff ;  /* 0xffffffff00007948 */ /* 0x000fe60003800000 */
[----:B------:R-:W-:Y:S06]  /*1f5c0*/  BAR.SYNC.DEFER_BLOCKING 0x0 ;  /* 0x0000000000007b1d */ /* 0x000fec0000010000 */
[----:B--2---:R1:W2:Y:S04]  /*1f5d0*/  LD.E R12, [R2.64] ;  /* 0x00000004020c7980 */ /* 0x0042a8000c101900 */
[----:B---3--:R3:W5:Y:S01]  /*1f5e0*/  LD.E.64 R54, [R10.64] ;  /* 0x000000040a367980 */ /* 0x008762000c101b00 */
[----:B------:R-:W-:Y:S01]  /*1f5f0*/  BSSY B1, `(.L_x_562) ;  /* 0x0000192000017945 */ /* 0x000fe20003800000 */
[----:B-1---5:R-:W-:Y:S01]  /*1f600*/  IMAD.MOV.U32 R3, RZ, RZ, R88 ;  /* 0x000000ffff037224 */ /* 0x022fe200078e0058 */
[----:B------:R-:W-:Y:S01]  /*1f610*/  MOV R2, R89 ;  /* 0x0000005900027202 */ /* 0x000fe20000000f00 */
[----:B---3--:R-:W-:-:S03]  /*1f620*/  IMAD.MOV.U32 R11, RZ, RZ, R90 ;  /* 0x000000ffff0b7224 */ /* 0x008fc600078e005a */
        /* <DEDUP_REMOVED lines=13> */
[----:B------:R-:W-:Y:S02]  /*1f700*/  IMAD.MOV.U32 R10, RZ, RZ, R71 ;  /* 0x000000ffff0a7224 */ /* 0x000fe400078e0047 */
[----:B------:R-:W-:Y:S02]  /*1f710*/  IMAD.MOV.U32 R3, RZ, RZ, R84 ;  /* 0x000000ffff037224 */ /* 0x000fe400078e0054 */
[----:B------:R-:W-:Y:S01]  /*1f720*/  IMAD.MOV.U32 R2, RZ, RZ, R85 ;  /* 0x000000ffff027224 */ /* 0x000fe200078e0055 */
[----:B------:R-:W-:Y:S01]  /*1f730*/  PRMT R103, R10, 0x5410, R11 ;  /* 0x000054100a677816 */ /* 0x000fe2000000000b */
[----:B------:R-:W-:Y:S01]  /*1f740*/  IMAD.MOV.U32 R11, RZ, RZ, R86 ;  /* 0x000000ffff0b7224 */ /* 0x000fe200078e0056 */
[----:B------:R-:W-:-:S02]  /*1f750*/  MOV R10, R87 ;  /* 0x00000057000a7202 */ /* 0x000fc40000000f00 */
[----:B------:R-:W-:Y:S01]  /*1f760*/  PRMT R108, R2, 0x5410, R3 ;  /* 0x00005410026c7816 */ /* 0x000fe20000000003 */
[----:B------:R-:W-:Y:S01]  /*1f770*/  IMAD.MOV.U32 R3, RZ, RZ, R80 ;  /* 0x000000ffff037224 */ /* 0x000fe200078e0050 */
[----:B------:R-:W-:Y:S01]  /*1f780*/  PRMT R109, R10, 0x5410, R11 ;  /* 0x000054100a6d7816 */ /* 0x000fe2000000000b */
[----:B------:R-:W-:Y:S01]  /*1f790*/  IMAD.MOV.U32 R10, RZ, RZ, R83 ;  /* 0x000000ffff0a7224 */ /* 0x000fe200078e0053 */
[----:B------:R-:W-:-:S04]  /*1f7a0*/  MOV R2, R82 ;  /* 0x0000005200027202 */ /* 0x000fc80000000f00 */
[----:B------:R-:W-:Y:S01]  /*1f7b0*/  PRMT R105, R10, 0x5410, R2 ;  /* 0x000054100a697816 */ /* 0x000fe20000000002 */
[----:B------:R-:W-:Y:S01]  /*1f7c0*/  IMAD.MOV.U32 R10, RZ, RZ, R67 ;  /* 0x000000ffff0a7224 */ /* 0x000fe200078e0043 */
[----:B------:R-:W-:-:S04]  /*1f7d0*/  MOV R2, R81 ;  /* 0x0000005100027202 */ /* 0x000fc80000000f00 */
[----:B------:R-:W-:Y:S01]  /*1f7e0*/  PRMT R104, R2, 0x5410, R3 ;  /* 0x0000541002687816 */ /* 0x000fe20000000003 */
[----:B------:R-:W-:Y:S01]  /*1f7f0*/  IMAD.MOV.U32 R2, RZ, RZ, R65 ;  /* 0x000000ffff027224 */ /* 0x000fe200078e0041 */
[----:B------:R-:W-:-:S04]  /*1f800*/  MOV R3, R64 ;  /* 0x0000004000037202 */ /* 0x000fc80000000f00 */
[----:B------:R-:W-:Y:S01]  /*1f810*/  PRMT R100, R2, 0x5410, R3 ;  /* 0x0000541002647816 */ /* 0x000fe20000000003 */
[----:B--2---:R-:W-:-:S05]  /*1f820*/  IMAD R11, R12, -0x80, R28 ;  /* 0xffffff800c0b7824 */ /* 0x004fca00078e021c */
[----:B------:R-:W-:Y:S01]  /*1f830*/  IMNMX R74, R11, 0x80, PT ;  /* 0x000000800b4a7817 */ /* 0x000fe20003800200 */
[----:B------:R-:W-:-:S03]  /*1f840*/  IMAD.MOV.U32 R11, RZ, RZ, R66 ;  /* 0x000000ffff0b7224 */ /* 0x000fc600078e0042 */
[----:B------:R-:W-:Y:S02]  /*1f850*/  ISETP.GE.AND P0, PT, R73, R74, PT ;  /* 0x0000004a4900720c */ /* 0x000fe40003f06270 */
[----:B------:R-:W-:-:S11]  /*1f860*/  PRMT R101, R10, 0x5410, R11 ;  /* 0x000054100a657816 */ /* 0x000fd6000000000b */
[----:B------:R-:W-:Y:S05]  /*1f870*/  @P0 BRA `(.L_x_563) ;  /* 0x0000169000000947 */ /* 0x000fea0003800000 */
[----:B------:R-:W-:Y:S01]  /*1f880*/  ISETP.GE.AND P0, PT, R72, R36, PT ;  /* 0x000000244800720c */ /* 0x000fe20003f06270 */
[----:B------:R-:W-:-:S12]  /*1f890*/  BSSY B0, `(.L_x_564) ;  /* 0x0000071000007945 */ /* 0x000fd80003800000 */
[----:B------:R-:W-:Y:S05]  /*1f8a0*/  @P0 BRA `(.L_x_565) ;  /* 0x000006f000000947 */ /* 0x000fea0003800000 */
[----:B------:R-:W-:Y:S01]  /*1f8b0*/  LEA.HI R11, R36, R53, RZ, 0x1d ;  /* 0x00000035240b7211 */ /* 0x000fe200078fe8ff */
[----:B------:R-:W-:Y:S01]  /*1f8c0*/  IMAD.SHL.U32 R2, R73, 0x40, RZ ;  /* 0x0000004049027824 */ /* 0x000fe200078e00ff */
[----:B------:R-:W-:Y:S02]  /*1f8d0*/  LEA.HI R3, R34, R52, RZ, 0x5 ;  /* 0x0000003422037211 */ /* 0x000fe400078f28ff */
[----:B------:R-:W-:Y:S01]  /*1f8e0*/  SHF.R.S32.HI R14, RZ, 0x1f, R11 ;  /* 0x0000001fff0e7819 */ /* 0x000fe2000001140b */
[----:B------:R-:W-:Y:S01]  /*1f8f0*/  IMAD.SHL.U32 R12, R11, 0x8, RZ ;  /* 0x000000080b0c7824 */ /* 0x000fe200078e00ff */
[----:B------:R-:W-:Y:S01]  /*1f900*/  LOP3.LUT R2, R2, 0x1c0, RZ, 0xc0, !PT ;  /* 0x000001c002027812 */ /* 0x000fe200078ec0ff */
[----:B------:R-:W-:Y:S01]  /*1f910*/  IMAD.SHL.U32 R3, R3, 0x10, RZ ;  /* 0x0000001003037824 */ /* 0x000fe200078e00ff */
[----:B------:R-:W-:Y:S02]  /*1f920*/  LEA.HI R11, R14, R11, RZ, 0x3 ;  /* 0x0000000b0e0b7211 */ /* 0x000fe400078f18ff */
[----:B------:R-:W-:-:S02]  /*1f930*/  LOP3.LUT R13, R2, 0x38, R72, 0xf8, !PT ;  /* 0x00000038020d7812 */ /* 0x000fc400078ef848 */
[----:B------:R-:W-:Y:S01]  /*1f940*/  SHF.R.U32.HI R10, RZ, 0x3, R2 ;  /* 0x00000003ff0a7819 */ /* 0x000fe20000011602 */
[----:B------:R-:W-:Y:S01]  /*1f950*/  IMAD.SHL.U32 R11, R11, 0x400, RZ ;  /* 0x000004000b0b7824 */ /* 0x000fe200078e00ff */
[----:B------:R-:W-:Y:S02]  /*1f960*/  LOP3.LUT R3, R3, 0xfffffe00, RZ, 0xc0, !PT ;  /* 0xfffffe0003037812 */ /* 0x000fe400078ec0ff */
[----:B------:R-:W-:Y:S02]  /*1f970*/  LOP3.LUT R2, R2, 0x38, R12, 0xf8, !PT ;  /* 0x0000003802027812 */ /* 0x000fe400078ef80c */
[----:B------:R-:W-:Y:S02]  /*1f980*/  LOP3.LUT R13, R3, R13, R10, 0xf6, !PT ;  /* 0x0000000d030d7212 */ /* 0x000fe400078ef60a */
[----:B------:R-:W-:Y:S02]  /*1f990*/  LOP3.LUT R2, R2, R10, RZ, 0x3c, !PT ;  /* 0x0000000a02027212 */ /* 0x000fe400078e3cff */
[----:B------:R-:W-:Y:S01]  /*1f9a0*/  LOP3.LUT R10, R11, 0xffffe000, RZ, 0xc0, !PT ;  /* 0xffffe0000b0a7812 */ /* 0x000fe200078ec0ff */
[----:B------:R-:W-:-:S03]  /*1f9b0*/  IMAD.WIDE.U32 R40, R13, 0x2, R54 ;  /* 0x000000020d287825 */ /* 0x000fc600078e0036 */
[----:B------:R-:W-:Y:S02]  /*1f9c0*/  IADD3 R2, R2, R10, R3 ;  /* 0x0000000a02027210 */ /* 0x000fe40007ffe003 */
[----:B------:R-:W2:Y:S03]  /*1f9d0*/  LD.E.128 R16, [R40.64] ;  /* 0x0000000428107980 */ /* 0x000ea6000c101d00 */
[----:B------:R-:W-:-:S05]  /*1f9e0*/  IMAD.WIDE.U32 R38, R2, 0x2, R54 ;  /* 0x0000000202267825 */ /* 0x000fca00078e0036 */
[----:B------:R-:W3:Y:S01]  /*1f9f0*/  LD.E.128 R12, [R38.64] ;  /* 0x00000004260c7980 */ /* 0x000ee2000c101d00 */
[----:B------:R-:W-:Y:S02]  /*1fa00*/  SHF.R.U64 R2, R20, 0x10, R21 ;  /* 0x0000001014027819 */ /* 0x000fe40000001215 */
[----:B------:R-:W-:Y:S02]  /*1fa10*/  SHF.R.U64 R20, R24, 0x10, R25 ;  /* 0x0000001018147819 */ /* 0x000fe40000001219 */
[----:B------:R-:W-:Y:S02]  /*1fa20*/  SHF.R.U32.HI R3, RZ, 0x10, R21 ;  /* 0x00000010ff037819 */ /* 0x000fe40000011615 */
[----:B------:R-:W-:Y:S02]  /*1fa30*/  PRMT R29, R35, 0x5432, R20 ;  /* 0x00005432231d7816 */ /* 0x000fe40000000014 */
[----:B------:R-:W-:Y:S02]  /*1fa40*/  SHF.R.U64 R21, R26, 0x10, R27 ;  /* 0x000000101a157819 */ /* 0x000fe4000000121b */
[----:B------:R-:W-:-:S02]  /*1fa50*/  SHF.R.U64 R10, R22, 0x10, R23 ;  /* 0x00000010160a7819 */ /* 0x000fc40000001217 */
[----:B------:R-:W-:Y:S02]  /*1fa60*/  SHF.R.U32.HI R11, RZ, 0x10, R23 ;  /* 0x00000010ff0b7819 */ /* 0x000fe40000011617 */
[----:B------:R-:W-:Y:S02]  /*1fa70*/  SHF.R.U32.HI R23, RZ, 0x10, R25 ;  /* 0x00000010ff177819 */ /* 0x000fe40000011619 */
[----:B------:R-:W-:Y:S02]  /*1fa80*/  SHF.R.U32.HI R22, RZ, 0x10, R27 ;  /* 0x00000010ff167819 */ /* 0x000fe4000001161b */
[----:B------:R-:W-:Y:S02]  /*1fa90*/  PRMT R34, R31, 0x5432, R2 ;  /* 0x000054321f227816 */ /* 0x000fe40000000002 */
[----:B------:R-:W-:Y:S02]  /*1faa0*/  SHF.L.U32 R37, R29, 0x10, RZ ;  /* 0x000000101d257819 */ /* 0x000fe400000006ff */
[----:B------:R-:W-:-:S02]  /*1fab0*/  PRMT R28, R42, 0x5432, R21 ;  /* 0x000054322a1c7816 */ /* 0x000fc40000000015 */
[----:B------:R-:W-:Y:S01]  /*1fac0*/  PRMT R23, R35, 0x5410, R23 ;  /* 0x0000541023177816 */ /* 0x000fe20000000017 */
[----:B------:R-:W-:Y:S01]  /*1fad0*/  IMAD.U32 R35, R34, 0x10000, RZ ;  /* 0x0001000022237824 */ /* 0x000fe200078e00ff */
[----:B------:R-:W-:Y:S02]  /*1fae0*/  PRMT R27, R42, 0x5410, R22 ;  /* 0x000054102a1b7816 */ /* 0x000fe40000000016 */
[----:B------:R-:W-:Y:S02]  /*1faf0*/  LOP3.LUT R42, R29, 0xffff0000, RZ, 0xc0, !PT ;  /* 0xffff00001d2a7812 */ /* 0x000fe400078ec0ff */
[----:B------:R-:W-:Y:S02]  /*1fb00*/  PRMT R32, R31, 0x5410, R3 ;  /* 0x000054101f207816 */ /* 0x000fe40000000003 */
[C---:B------:R-:W-:Y:S02]  /*1fb10*/  PRMT R33, R43.reuse, 0x5432, R10 ;  /* 0x000054322b217816 */ /* 0x040fe4000000000a */
[----:B------:R-:W-:-:S02]  /*1fb20*/  PRMT R31, R43, 0x5410, R11 ;  /* 0x000054102b1f7816 */ /* 0x000fc4000000000b */
[----:B------:R-:W-:Y:S01]  /*1fb30*/  LOP3.LUT R29, R34, 0xffff0000, RZ, 0xc0, !PT ;  /* 0xffff0000221d7812 */ /* 0x000fe200078ec0ff */
[----:B------:R-:W-:Y:S02]  /*1fb40*/  IMAD.U32 R34, R23, 0x10000, RZ ;  /* 0x0001000017227824 */ /* 0x000fe400078e00ff */
[C---:B--2---:R-:W-:Y:S01]  /*1fb50*/  IMAD.U32 R20, R18.reuse, 0x10000, RZ ;  /* 0x0001000012147824 */ /* 0x044fe200078e00ff */
[----:B------:R-:W-:Y:S01]  /*1fb60*/  LOP3.LUT R30, R18, 0xffff0000, RZ, 0xc0, !PT ;  /* 0xffff0000121e7812 */ /* 0x000fe200078ec0ff */
[C---:B------:R-:W-:Y:S01]  /*1fb70*/  IMAD.U32 R24, R17.reuse, 0x10000, RZ ;  /* 0x0001000011187824 */ /* 0x040fe200078e00ff */
[----:B------:R-:W-:Y:S01]  /*1fb80*/  LOP3.LUT R21, R17, 0xffff0000, RZ, 0xc0, !PT ;  /* 0xffff000011157812 */ /* 0x000fe200078ec0ff */
[C---:B------:R-:W-:Y:S01]  /*1fb90*/  IMAD.U32 R26, R16.reuse, 0x10000, RZ ;  /* 0x00010000101a7824 */ /* 0x040fe200078e00ff */
[----:B------:R-:W-:Y:S01]  /*1fba0*/  LOP3.LUT R25, R16, 0xffff0000, RZ, 0xc0, !PT ;  /* 0xffff000010197812 */ /* 0x000fe200078ec0ff */
[C---:B------:R-:W-:Y:S01]  /*1fbb0*/  IMAD.U32 R22, R19.reuse, 0x10000, RZ ;  /* 0x0001000013167824 */ /* 0x040fe200078e00ff */
[----:B------:R-:W-:Y:S01]  /*1fbc0*/  LOP3.LUT R19, R19, 0xffff0000, RZ, 0xc0, !PT ;  /* 0xffff000013137812 */ /* 0x000fe200078ec0ff */
[C---:B---3--:R-:W-:Y:S01]  /*1fbd0*/  IMAD.U32 R18, R12.reuse, 0x10000, RZ ;  /* 0x000100000c127824 */ /* 0x048fe200078e00ff */
[----:B------:R-:W-:Y:S01]  /*1fbe0*/  LOP3.LUT R17, R12, 0xffff0000, RZ, 0xc0, !PT ;  /* 0xffff00000c117812 */ /* 0x000fe200078ec0ff */
[C---:B------:R-:W-:Y:S01]  /*1fbf0*/  IMAD.U32 R16, R13.reuse, 0x10000, RZ ;  /* 0x000100000d107824 */ /* 0x040fe200078e00ff */
[----:B------:R-:W-:Y:S01]  /*1fc00*/  LOP3.LUT R12, R13, 0xffff0000, RZ, 0xc0, !PT ;  /* 0xffff00000d0c7812 */ /* 0x000fe200078ec0ff */
[----:B------:R-:W-:Y:S01]  /*1fc10*/  FMUL.FTZ R13, R18, R37 ;  /* 0x00000025120d7220 */ /* 0x000fe20000410000 */
[C---:B------:R-:W-:Y:S01]  /*1fc20*/  LOP3.LUT R10, R14.reuse, 0xffff0000, RZ, 0xc0, !PT ;  /* 0xffff00000e0a7812 */ /* 0x040fe200078ec0ff */
[----:B------:R-:W-:Y:S01]  /*1fc30*/  IMAD.U32 R11, R14, 0x10000, RZ ;  /* 0x000100000e0b7824 */ /* 0x000fe200078e00ff */
[----:B------:R-:W-:Y:S01]  /*1fc40*/  LOP3.LUT R2, R15, 0xffff0000, RZ, 0xc0, !PT ;  /* 0xffff00000f027812 */ /* 0x000fe200078ec0ff */
[----:B------:R-:W-:-:S02]  /*1fc50*/  FMUL.FTZ R14, R18, R35 ;  /* 0x00000023120e7220 */ /* 0x000fc40000410000 */
[----:B------:R-:W-:Y:S02]  /*1fc60*/  FFMA.FTZ R43, R26, R35, -R13 ;  /* 0x000000231a2b7223 */ /* 0x000fe4000001080d */
[----:B------:R-:W-:Y:S02]  /*1fc70*/  FMUL.FTZ R13, R17, R42 ;  /* 0x0000002a110d7220 */ /* 0x000fe40000410000 */
[----:B------:R-:W-:Y:S02]  /*1fc80*/  IMAD.U32 R18, R32, 0x10000, RZ ;  /* 0x0001000020127824 */ /* 0x000fe400078e00ff */
[----:B------:R-:W-:Y:S02]  /*1fc90*/  IMAD.U32 R3, R15, 0x10000, RZ ;  /* 0x000100000f037824 */ /* 0x000fe400078e00ff */
[----:B------:R-:W-:Y:S02]  /*1fca0*/  FFMA.FTZ R35, R26, R37, R14 ;  /* 0x000000251a237223 */ /* 0x000fe4000001000e */
[-C--:B------:R-:W-:Y:S01]  /*1fcb0*/  FMUL.FTZ R15, R17, R29.reuse ;  /* 0x0000001d110f7220 */ /* 0x080fe20000410000 */
[----:B------:R-:W-:Y:S01]  /*1fcc0*/  LOP3.LUT R17, R23, 0xffff0000, RZ, 0xc0, !PT ;  /* 0xffff000017117812 */ /* 0x000fe200078ec0ff */
[----:B------:R-:W-:-:S02]  /*1fcd0*/  FFMA.FTZ R29, R25, R29, -R13 ;  /* 0x0000001d191d7223 */ /* 0x000fc4000001080d */
[C---:B------:R-:W-:Y:S02]  /*1fce0*/  FMUL.FTZ R14, R16.reuse, R34 ;  /* 0x00000022100e7220 */ /* 0x040fe40000410000 */
[----:B------:R-:W-:Y:S02]  /*1fcf0*/  FMUL.FTZ R13, R16, R18 ;  /* 0x00000012100d7220 */ /* 0x000fe40000410000 */
[----:B------:R-:W-:Y:S01]  /*1fd00*/  FFMA.FTZ R26, R25, R42, R15 ;  /* 0x0000002a191a7223 */ /* 0x000fe2000001000f */
[----:B------:R-:W-:Y:S01]  /*1fd10*/  LOP3.LUT R15, R32, 0xffff0000, RZ, 0xc0, !PT ;  /* 0xffff0000200f7812 */ /* 0x000fe200078ec0ff */
[C---:B------:R-:W-:Y:S01]  /*1fd20*/  FFMA.FTZ R25, R24.reuse, R18, -R14 ;  /* 0x0000001218197223 */ /* 0x040fe2000001080e */
[----:B------:R-:W-:Y:S01]  /*1fd30*/  SHF.L.U32 R18, R33, 0x10, RZ ;  /* 0x0000001021127819 */ /* 0x000fe200000006ff */
[----:B------:R-:W-:Y:S02]  /*1fd40*/  FFMA.FTZ R24, R24, R34, R13 ;  /* 0x0000002218187223 */ /* 0x000fe4000001000d */
[----:B------:R-:W-:-:S02]  /*1fd50*/  FMUL.FTZ R13, R12, R17 ;  /* 0x000000110c0d7220 */ /* 0x000fc40000410000 */
[----:B------:R-:W-:Y:S02]  /*1fd60*/  IMAD.U32 R16, R28, 0x10000, RZ ;  /* 0x000100001c107824 */ /* 0x000fe400078e00ff */
[-C--:B------:R-:W-:Y:S02]  /*1fd70*/  FMUL.FTZ R14, R12, R15.reuse ;  /* 0x0000000f0c0e7220 */ /* 0x080fe40000410000 */
[----:B------:R-:W-:Y:S02]  /*1fd80*/  FFMA.FTZ R23, R21, R15, -R13 ;  /* 0x0000000f15177223 */ /* 0x000fe4000001080d */
[----:B------:R-:W-:Y:S02]  /*1fd90*/  IMAD.U32 R32, R27, 0x10000, RZ ;  /* 0x000100001b207824 */ /* 0x000fe400078e00ff */
[----:B------:R-:W-:Y:S02]  /*1fda0*/  FMUL.FTZ R12, R11, R18 ;  /* 0x000000120b0c7220 */ /* 0x000fe40000410000 */
[----:B------:R-:W-:-:S02]  /*1fdb0*/  IMAD.U32 R15, R31, 0x10000, RZ ;  /* 0x000100001f0f7824 */ /* 0x000fc400078e00ff */
[----:B------:R-:W-:Y:S02]  /*1fdc0*/  FMUL.FTZ R13, R11, R16 ;  /* 0x000000100b0d7220 */ /* 0x000fe40000410000 */
[----:B------:R-:W-:Y:S01]  /*1fdd0*/  FFMA.FTZ R21, R21, R17, R14 ;  /* 0x0000001115157223 */ /* 0x000fe2000001000e */
[----:B------:R-:W-:Y:S01]  /*1fde0*/  LOP3.LUT R17, R28, 0xffff0000, RZ, 0xc0, !PT ;  /* 0xffff00001c117812 */ /* 0x000fe200078ec0ff */
[----:B------:R-:W-:Y:S02]  /*1fdf0*/  FMUL.FTZ R11, R3, R32 ;  /* 0x00000020030b7220 */ /* 0x000fe40000410000 */
[C---:B------:R-:W-:Y:S01]  /*1fe00*/  FFMA.FTZ R14, R20.reuse, R16, R12 ;  /* 0x00000010140e7223 */ /* 0x040fe2000001000c */
[----:B------:R-:W-:Y:S01]  /*1fe10*/  LOP3.LUT R16, R27, 0xffff0000, RZ, 0xc0, !PT ;  /* 0xffff00001b107812 */ /* 0x000fe200078ec0ff */
[----:B------:R-:W-:Y:S01]  /*1fe20*/  FFMA.FTZ R18, R20, R18, -R13 ;  /* 0x0000001214127223 */ /* 0x000fe2000001080d */
[----:B------:R-:W-:Y:S01]  /*1fe30*/  LOP3.LUT R13, R33, 0xffff0000, RZ, 0xc0, !PT ;  /* 0xffff0000210d7812 */ /* 0x000fe200078ec0ff */
[-C--:B------:R-:W-:Y:S01]  /*1fe40*/  FMUL.FTZ R3, R3, R15.reuse ;  /* 0x0000000f03037220 */ /* 0x080fe20000410000 */
[----:B------:R-:W-:Y:S01]  /*1fe50*/  LOP3.LUT R12, R31, 0xffff0000, RZ, 0xc0, !PT ;  /* 0xffff00001f0c7812 */ /* 0x000fe200078ec0ff */
[----:B------:R-:W-:-:S02]  /*1fe60*/  FFMA.FTZ R20, R22, R15, -R11 ;  /* 0x0000000f16147223 */ /* 0x000fc4000001080b */
[----:B------:R-:W-:Y:S02]  /*1fe70*/  FFMA.FTZ R15, R22, R32, R3 ;  /* 0x00000020160f7223 */ /* 0x000fe40000010003 */
[----:B------:R-:W-:Y:S02]  /*1fe80*/  FMUL.FTZ R11, R10, R17 ;  /* 0x000000110a0b7220 */ /* 0x000fe40000410000 */
[----:B------:R-:W-:Y:S02]  /*1fe90*/  FMUL.FTZ R3, R2, R16 ;  /* 0x0000001002037220 */ /* 0x000fe40000410000 */
[-C--:B------:R-:W-:Y:S02]  /*1fea0*/  FMUL.FTZ R10, R10, R13.reuse ;  /* 0x0000000d0a0a7220 */ /* 0x080fe40000410000 */
[----:B------:R-:W-:Y:S02]  /*1feb0*/  FMUL.FTZ R2, R2, R12 ;  /* 0x0000000c02027220 */ /* 0x000fe40000410000 */
[----:B------:R-:W-:Y:S01]  /*1fec0*/  FFMA.FTZ R11, R30, R13, -R11 ;  /* 0x0000000d1e0b7223 */ /* 0x000fe2000001080b */
[----:B------:R-:W-:Y:S01]  /*1fed0*/  F2FP.BF16.PACK_AB R13, R21, R24 ;  /* 0x00000018150d723e */ /* 0x000fe200000010ff */
        /* <DEDUP_REMOVED lines=8> */
[----:B------:R-:W-:Y:S02]  /*1ff60*/  F2FP.BF16.PACK_AB R14, R10, R14 ;  /* 0x0000000e0a0e723e */ /* 0x000fe400000010ff */
[----:B------:R-:W-:Y:S01]  /*1ff70*/  F2FP.BF16.PACK_AB R15, R2, R15 ;  /* 0x0000000f020f723e */ /* 0x000fe200000010ff */
[----:B------:R1:W-:Y:S04]  /*1ff80*/  ST.E.128 [R40.64], R16 ;  /* 0x0000001028007985 */ /* 0x0003e8000c101d04 */
[----:B------:R1:W-:Y:S02]  /*1ff90*/  ST.E.128 [R38.64], R12 ;  /* 0x0000000c26007985 */ /* 0x0003e4000c101d04 */
.L_x_565:
[----:B------:R-:W-:Y:S05]  /*1ffa0*/  BSYNC B0 ;  /* 0x0000000000007941 */ /* 0x000fea0003800000 */
.L_x_564:
[----:B------:R-:W-:Y:S01]  /*1ffb0*/  IADD3 R2, R72, 0x20, RZ ;  /* 0x0000002048027810 */ /* 0x000fe20007ffe0ff */
[----:B------:R-:W-:Y:S03]  /*1ffc0*/  BSSY B0, `(.L_x_566) ;  /* 0x000007a000007945 */ /* 0x000fe60003800000 */
[----:B------:R-:W-:-:S13]  /*1ffd0*/  ISETP.GE.AND P0, PT, R2, R36, PT ;  /* 0x000000240200720c */ /* 0x000fda0003f06270 */
[----:B------:R-:W-:Y:S05]  /*1ffe0*/  @P0 BRA `(.L_x_567) ;  /* 0x0000077000000947 */ /* 0x000fea0003800000 */
[----:B------:R-:W-:Y:S01]  /*1fff0*/  SHF.R.S32.HI R10, RZ, 0x1f, R2 ;  /* 0x0000001fff0a7819 */ /* 0x000fe20000011402 */
[----:B------:R-:W-:Y:S01]  /*20000*/  IMAD.SHL.U32 R11, R73, 0x40, RZ ;  /* 0x00000040490b7824 */ /* 0x000fe200078e00ff */
[----:B-1----:R-:W-:Y:S02]  /*20010*/  SHF.R.S32.HI R12, RZ, 0x1f, R52 ;  /* 0x0000001fff0c7819 */ /* 0x002fe40000011434 */
[CC--:B------:R-:W-:Y:S02]  /*20020*/  LEA.HI R3, R10.reuse, R2.reuse, RZ, 0x3 ;  /* 0x000000020a037211 */ /* 0x0c0fe400078f18ff */
[----:B------:R-:W-:Y:S02]  /*20030*/  LEA.HI R10, R10, R2, RZ, 0x6 ;  /* 0x000000020a0a7211 */ /* 0x000fe400078f30ff */
[----:B------:R-:W-:Y:S02]  /*20040*/  LOP3.LUT R2, R11, 0x1c0, RZ, 0xc0, !PT ;  /* 0x000001c00b027812 */ /* 0x000fe400078ec0ff */
[--C-:B------:R-:W-:Y:S01]  /*20050*/  SHF.R.S32.HI R11, RZ, 0x3, R3.reuse ;  /* 0x00000003ff0b7819 */ /* 0x100fe20000011403 */
[----:B------:R-:W-:Y:S01]  /*20060*/  IMAD.SHL.U32 R13, R10, 0x80, RZ ;  /* 0x000000800a0d7824 */ /* 0x000fe200078e00ff */
[----:B------:R-:W-:-:S02]  /*20070*/  LOP3.LUT R14, R2, 0x38, R3, 0xf8, !PT ;  /* 0x00000038020e7812 */ /* 0x000fc400078ef803 */
[----:B------:R-:W-:Y:S02]  /*20080*/  LEA.HI R3, R36, R11, RZ, 0x1d ;  /* 0x0000000b24037211 */ /* 0x000fe400078fe8ff */
[----:B------:R-:W-:Y:S02]  /*20090*/  LEA.HI R12, R12, R52, RZ, 0x5 ;  /* 0x000000340c0c7211 */ /* 0x000fe400078f28ff */
[----:B------:R-:W-:Y:S02]  /*200a0*/  SHF.R.S32.HI R11, RZ, 0x1f, R3 ;  /* 0x0000001fff0b7819 */ /* 0x000fe40000011403 */
[----:B------:R-:W-:Y:S01]  /*200b0*/  SHF.R.U32.HI R16, RZ, 0x3, R2 ;  /* 0x00000003ff107819 */ /* 0x000fe20000011602 */
[----:B------:R-:W-:Y:S01]  /*200c0*/  IMAD.SHL.U32 R10, R12, 0x10, RZ ;  /* 0x000000100c0a7824 */ /* 0x000fe200078e00ff */
[----:B------:R-:W-:Y:S01]  /*200d0*/  LOP3.LUT R15, R13, 0xffffe000, RZ, 0xc0, !PT ;  /* 0xffffe0000d0f7812 */ /* 0x000fe200078ec0ff */
[----:B------:R-:W-:Y:S01]  /*200e0*/  IMAD.SHL.U32 R12, R3, 0x8, RZ ;  /* 0x00000008030c7824 */ /* 0x000fe200078e00ff */
[----:B------:R-:W-:-:S02]  /*200f0*/  LEA.HI R3, R11, R3, RZ, 0x3 ;  /* 0x000000030b037211 */ /* 0x000fc400078f18ff */
[-C--:B------:R-:W-:Y:S02]  /*20100*/  LOP3.LUT R13, R14, R16.reuse, RZ, 0x3c, !PT ;  /* 0x000000100e0d7212 */ /* 0x080fe400078e3cff */
[----:B------:R-:W-:Y:S01]  /*20110*/  LOP3.LUT R11, R2, 0x38, R12, 0xf8, !PT ;  /* 0x00000038020b7812 */ /* 0x000fe200078ef80c */
[----:B------:R-:W-:Y:S01]  /*20120*/  IMAD.SHL.U32 R2, R3, 0x400, RZ ;  /* 0x0000040003027824 */ /* 0x000fe200078e00ff */
[----:B------:R-:W-:Y:S02]  /*20130*/  LOP3.LUT R10, R10, 0xfffffe00, RZ, 0xc0, !PT ;  /* 0xfffffe000a0a7812 */ /* 0x000fe400078ec0ff */
[----:B------:R-:W-:Y:S02]  /*20140*/  LOP3.LUT R3, R11, R16, RZ, 0x3c, !PT ;  /* 0x000000100b037212 */ /* 0x000fe400078e3cff */
[----:B------:R-:W-:Y:S02]  /*20150*/  LOP3.LUT R2, R2, 0xffffe000, RZ, 0xc0, !PT ;  /* 0xffffe00002027812 */ /* 0x000fe400078ec0ff */
[----:B------:R-:W-:-:S02]  /*20160*/  IADD3 R13, R13, R15, R10 ;  /* 0x0000000f0d0d7210 */ /* 0x000fc40007ffe00a */
[----:B------:R-:W-:-:S03]  /*20170*/  IADD3 R2, R3, R2, R10 ;  /* 0x0000000203027210 */ /* 0x000fc60007ffe00a */
[----:B------:R-:W-:-:S04]  /*20180*/  IMAD.WIDE.U32 R40, R13, 0x2, R54 ;  /* 0x000000020d287825 */ /* 0x000fc800078e0036 */
[----:B------:R-:W-:Y:S01]  /*20190*/  IMAD.WIDE.U32 R38, R2, 0x2, R54 ;  /* 0x0000000202267825 */ /* 0x000fe200078e0036 */
[----:B------:R-:W2:Y:S04]  /*201a0*/  LD.E.128 R16, [R40.64] ;  /* 0x0000000428107980 */ /* 0x000ea8000c101d00 */
[----:B------:R-:W3:Y:S01]  /*201b0*/  LD.E.128 R12, [R38.64] ;  /* 0x00000004260c7980 */ /* 0x000ee2000c101d00 */
[----:B------:R-:W-:Y:S02]  /*201c0*/  SHF.R.U64 R20, R48, 0x10, R49 ;  /* 0x0000001030147819 */ /* 0x000fe40000001231 */
[----:B------:R-:W-:Y:S02]  /*201d0*/  SHF.R.U64 R2, R44, 0x10, R45 ;  /* 0x000000102c027819 */ /* 0x000fe4000000122d */
[----:B------:R-:W-:-:S02]  /*201e0*/  PRMT R29, R75, 0x5432, R20 ;  /* 0x000054324b1d7816 */ /* 0x000fc40000000014 */
[----:B------:R-:W-:Y:S02]  /*201f0*/  SHF.R.U64 R21, R50, 0x10, R51 ;  /* 0x0000001032157819 */ /* 0x000fe40000001233 */
[----:B------:R-:W-:Y:S01]  /*20200*/  PRMT R34, R93, 0x5432, R2 ;  /* 0x000054325d227816 */ /* 0x000fe20000000002 */
[----:B------:R-:W-:Y:S01]  /*20210*/  IMAD.U32 R37, R29, 0x10000, RZ ;  /* 0x000100001d257824 */ /* 0x000fe200078e00ff */
[----:B------:R-:W-:Y:S02]  /*20220*/  PRMT R28, R92, 0x5432, R21 ;  /* 0x000054325c1c7816 */ /* 0x000fe40000000015 */
[----:B------:R-:W-:Y:S01]  /*20230*/  SHF.R.U32.HI R3, RZ, 0x10, R45 ;  /* 0x00000010ff037819 */ /* 0x000fe2000001162d */
[----:B------:R-:W-:Y:S01]  /*20240*/  IMAD.U32 R35, R34, 0x10000, RZ ;  /* 0x0001000022237824 */ /* 0x000fe200078e00ff */
[--C-:B------:R-:W-:Y:S02]  /*20250*/  SHF.R.U64 R10, R46, 0x10, R47.reuse ;  /* 0x000000102e0a7819 */ /* 0x100fe4000000122f */
[----:B------:R-:W-:-:S02]  /*20260*/  SHF.R.U32.HI R11, RZ, 0x10, R47 ;  /* 0x00000010ff0b7819 */ /* 0x000fc4000001162f */
[----:B------:R-:W-:Y:S02]  /*20270*/  SHF.R.U32.HI R23, RZ, 0x10, R49 ;  /* 0x00000010ff177819 */ /* 0x000fe40000011631 */
[----:B------:R-:W-:Y:S02]  /*20280*/  LOP3.LUT R42, R29, 0xffff0000, RZ, 0xc0, !PT ;  /* 0xffff00001d2a7812 */ /* 0x000fe400078ec0ff */
[----:B------:R-:W-:Y:S02]  /*20290*/  PRMT R32, R93, 0x5410, R3 ;  /* 0x000054105d207816 */ /* 0x000fe40000000003 */
[C---:B------:R-:W-:Y:S02]  /*202a0*/  PRMT R33, R94.reuse, 0x5432, R10 ;  /* 0x000054325e217816 */ /* 0x040fe4000000000a */
[----:B------:R-:W-:Y:S02]  /*202b0*/  PRMT R31, R94, 0x5410, R11 ;  /* 0x000054105e1f7816 */ /* 0x000fe4000000000b */
[----:B------:R-:W-:-:S02]  /*202c0*/  LOP3.LUT R29, R34, 0xffff0000, RZ, 0xc0, !PT ;  /* 0xffff0000221d7812 */ /* 0x000fc400078ec0ff */
[----:B------:R-:W-:Y:S02]  /*202d0*/  PRMT R23, R75, 0x5410, R23 ;  /* 0x000054104b177816 */ /* 0x000fe40000000017 */
[----:B------:R-:W-:-:S03]  /*202e0*/  SHF.R.U32.HI R22, RZ, 0x10, R51 ;  /* 0x00000010ff167819 */ /* 0x000fc60000011633 */
[C---:B------:R-:W-:Y:S01]  /*202f0*/  IMAD.U32 R34, R23.reuse, 0x10000, RZ ;  /* 0x0001000017227824 */ /* 0x040fe200078e00ff */
[----:B------:R-:W-:Y:S02]  /*20300*/  LOP3.LUT R23, R23, 0xffff0000, RZ, 0xc0, !PT ;  /* 0xffff000017177812 */ /* 0x000fe400078ec0ff */
[----:B------:R-:W-:Y:S01]  /*20310*/  PRMT R27, R92, 0x5410, R22 ;  /* 0x000054105c1b7816 */ /* 0x000fe20000000016 */
[C---:B--2---:R-:W-:Y:S01]  /*20320*/  IMAD.U32 R20, R18.reuse, 0x10000, RZ ;  /* 0x0001000012147824 */ /* 0x044fe200078e00ff */
[----:B------:R-:W-:Y:S01]  /*20330*/  LOP3.LUT R30, R18, 0xffff0000, RZ, 0xc0, !PT ;  /* 0xffff0000121e7812 */ /* 0x000fe200078ec0ff */
[C---:B------:R-:W-:Y:S01]  /*20340*/  IMAD.U32 R24, R17.reuse, 0x10000, RZ ;  /* 0x0001000011187824 */ /* 0x040fe200078e00ff */
[----:B------:R-:W-:Y:S01]  /*20350*/  LOP3.LUT R21, R17, 0xffff0000, RZ, 0xc0, !PT ;  /* 0xffff000011157812 */ /* 0x000fe200078ec0ff */
[----:B---3--:R-:W-:Y:S01]  /*20360*/  IMAD.U32 R18, R12, 0x10000, RZ ;  /* 0x000100000c127824 */ /* 0x008fe200078e00ff */
[C---:B------:R-:W-:Y:S01]  /*20370*/  LOP3.LUT R25, R16.reuse, 0xffff0000, RZ, 0xc0, !PT ;  /* 0xffff000010197812 */ /* 0x040fe200078ec0ff */
[----:B------:R-:W-:Y:S01]  /*20380*/  IMAD.U32 R26, R16, 0x10000, RZ ;  /* 0x00010000101a7824 */ /* 0x000fe200078e00ff */
        /* <DEDUP_REMOVED lines=13> */
[----:B------:R-:W-:-:S02]  /*20460*/  FMUL.FTZ R15, R17, R29 ;  /* 0x0000001d110f7220 */ /* 0x000fc40000410000 */
[C---:B------:R-:W-:Y:S02]  /*20470*/  FFMA.FTZ R37, R25.reuse, R29, -R13 ;  /* 0x0000001d19257223 */ /* 0x040fe4000001080d */
[----:B------:R-:W-:Y:S02]  /*20480*/  FMUL.FTZ R13, R16, R18 ;  /* 0x00000012100d7220 */ /* 0x000fe40000410000 */
[----:B------:R-:W-:Y:S01]  /*20490*/  FFMA.FTZ R35, R25, R42, R15 ;  /* 0x0000002a19237223 */ /* 0x000fe2000001000f */
[----:B------:R-:W-:Y:S01]  /*204a0*/  LOP3.LUT R15, R32, 0xffff0000, RZ, 0xc0, !PT ;  /* 0xffff0000200f7812 */ /* 0x000fe200078ec0ff */
[-C--:B------:R-:W-:Y:S02]  /*204b0*/  FMUL.FTZ R14, R16, R34.reuse ;  /* 0x00000022100e7220 */ /* 0x080fe40000410000 */
[----:B------:R-:W-:Y:S02]  /*204c0*/  FFMA.FTZ R26, R24, R34, R13 ;  /* 0x00000022181a7223 */ /* 0x000fe4000001000d */
[----:B------:R-:W-:-:S02]  /*204d0*/  FMUL.FTZ R13, R12, R23 ;  /* 0x000000170c0d7220 */ /* 0x000fc40000410000 */
[----:B------:R-:W-:Y:S02]  /*204e0*/  IMAD.U32 R17, R33, 0x10000, RZ ;  /* 0x0001000021117824 */ /* 0x000fe400078e00ff */
[----:B------:R-:W-:Y:S02]  /*204f0*/  IMAD.U32 R16, R28, 0x10000, RZ ;  /* 0x000100001c107824 */ /* 0x000fe400078e00ff */
[----:B------:R-:W-:Y:S02]  /*20500*/  FFMA.FTZ R29, R24, R18, -R14 ;  /* 0x00000012181d7223 */ /* 0x000fe4000001080e */
[-C--:B------:R-:W-:Y:S02]  /*20510*/  FMUL.FTZ R14, R12, R15.reuse ;  /* 0x0000000f0c0e7220 */ /* 0x080fe40000410000 */
[----:B------:R-:W-:Y:S02]  /*20520*/  FFMA.FTZ R24, R21, R15, -R13 ;  /* 0x0000000f15187223 */ /* 0x000fe4000001080d */
[----:B------:R-:W-:-:S02]  /*20530*/  IMAD.U32 R25, R27, 0x10000, RZ ;  /* 0x000100001b197824 */ /* 0x000fc400078e00ff */
[----:B------:R-:W-:Y:S02]  /*20540*/  FMUL.FTZ R12, R11, R17 ;  /* 0x000000110b0c7220 */ /* 0x000fe40000410000 */
[----:B------:R-:W-:Y:S02]  /*20550*/  IMAD.U32 R15, R31, 0x10000, RZ ;  /* 0x000100001f0f7824 */ /* 0x000fe400078e00ff */
[----:B------:R-:W-:Y:S02]  /*20560*/  FMUL.FTZ R13, R11, R16 ;  /* 0x000000100b0d7220 */ /* 0x000fe40000410000 */
[----:B------:R-:W-:Y:S01]  /*20570*/  FFMA.FTZ R23, R21, R23, R14 ;  /* 0x0000001715177223 */ /* 0x000fe2000001000e */
[----:B------:R-:W-:Y:S01]  /*20580*/  LOP3.LUT R14, R27, 0xffff0000, RZ, 0xc0, !PT ;  /* 0xffff00001b0e7812 */ /* 0x000fe200078ec0ff */
[C---:B------:R-:W-:Y:S01]  /*20590*/  IMAD.U32 R22, R19.reuse, 0x10000, RZ ;  /* 0x0001000013167824 */ /* 0x040fe200078e00ff */
[----:B------:R-:W-:Y:S01]  /*205a0*/  LOP3.LUT R19, R19, 0xffff0000, RZ, 0xc0, !PT ;  /* 0xffff000013137812 */ /* 0x000fe200078ec0ff */
[----:B------:R-:W-:-:S02]  /*205b0*/  FMUL.FTZ R11, R3, R25 ;  /* 0x00000019030b7220 */ /* 0x000fc40000410000 */
[----:B------:R-:W-:Y:S01]  /*205c0*/  FFMA.FTZ R21, R20, R16, R12 ;  /* 0x0000001014157223 */ /* 0x000fe2000001000c */
[----:B------:R-:W-:Y:S01]  /*205d0*/  LOP3.LUT R16, R28, 0xffff0000, RZ, 0xc0, !PT ;  /* 0xffff00001c107812 */ /* 0x000fe200078ec0ff */
[----:B------:R-:W-:Y:S01]  /*205e0*/  FFMA.FTZ R18, R20, R17, -R13 ;  /* 0x0000001114127223 */ /* 0x000fe2000001080d */
[----:B------:R-:W-:Y:S01]  /*205f0*/  LOP3.LUT R13, R33, 0xffff0000, RZ, 0xc0, !PT ;  /* 0xffff0000210d7812 */ /* 0x000fe200078ec0ff */
[-C--:B------:R-:W-:Y:S01]  /*20600*/  FMUL.FTZ R3, R3, R15.reuse ;  /* 0x0000000f03037220 */ /* 0x080fe20000410000 */
[----:B------:R-:W-:Y:S01]  /*20610*/  LOP3.LUT R12, R31, 0xffff0000, RZ, 0xc0, !PT ;  /* 0xffff00001f0c7812 */ /* 0x000fe200078ec0ff */
[----:B------:R-:W-:Y:S01]  /*20620*/  FFMA.FTZ R20, R22, R15, -R11 ;  /* 0x0000000f16147223 */ /* 0x000fe2000001080b */
[----:B------:R-:W-:Y:S01]  /*20630*/  F2FP.BF16.PACK_AB R17, R24, R29 ;  /* 0x0000001d1811723e */ /* 0x000fe200000010ff */
[----:B------:R-:W-:Y:S02]  /*20640*/  FFMA.FTZ R15, R22, R25, R3 ;  /* 0x00000019160f7223 */ /* 0x000fe40000010003 */
[----:B------:R-:W-:-:S02]  /*20650*/  FMUL.FTZ R11, R10, R16 ;  /* 0x000000100a0b7220 */ /* 0x000fc40000410000 */
[----:B------:R-:W-:Y:S02]  /*20660*/  FMUL.FTZ R3, R2, R14 ;  /* 0x0000000e02037220 */ /* 0x000fe40000410000 */
[-C--:B------:R-:W-:Y:S02]  /*20670*/  FMUL.FTZ R10, R10, R13.reuse ;  /* 0x0000000d0a0a7220 */ /* 0x080fe40000410000 */
[----:B------:R-:W-:Y:S02]  /*20680*/  FMUL.FTZ R2, R2, R12 ;  /* 0x0000000c02027220 */ /* 0x000fe40000410000 */
[C---:B------:R-:W-:Y:S01]  /*20690*/  FFMA.FTZ R11, R30.reuse, R13, -R11 ;  /* 0x0000000d1e0b7223 */ /* 0x040fe2000001080b */
        /* <DEDUP_REMOVED lines=10> */
[----:B------:R1:W-:Y:S04]  /*20740*/  ST.E.128 [R40.64], R16 ;  /* 0x0000001028007985 */ /* 0x0003e8000c101d04 */
[----:B------:R1:W-:Y:S02]  /*20750*/  ST.E.128 [R38.64], R12 ;  /* 0x0000000c26007985 */ /* 0x0003e4000c101d04 */
.L_x_567:
[----:B------:R-:W-:Y:S05]  /*20760*/  BSYNC B0 ;  /* 0x0000000000007941 */ /* 0x000fea0003800000 */
.L_x_566:
[----:B------:R-:W-:-:S04]  /*20770*/  IADD3 R2, R72, 0x40, RZ ;  /* 0x0000004048027810 */ /* 0x000fc80007ffe0ff */
[----:B------:R-:W-:-:S13]  /*20780*/  ISETP.GE.AND P0, PT, R2, R36, PT ;  /* 0x000000240200720c */ /* 0x000fda0003f06270 */
[----:B------:R-:W-:Y:S05]  /*20790*/  @P0 BRA `(.L_x_563) ;  /* 0x0000077000000947 */ /* 0x000fea0003800000 */
[----:B------:R-:W-:Y:S01]  /*207a0*/  SHF.R.S32.HI R11, RZ, 0x1f, R2 ;  /* 0x0000001fff0b7819 */ /* 0x000fe20000011402 */
[----:B-1----:R-:W-:Y:S01]  /*207b0*/  IMAD.SHL.U32 R13, R73, 0x40, RZ ;  /* 0x00000040490d7824 */ /* 0x002fe200078e00ff */
[----:B------:R-:W-:Y:S02]  /*207c0*/  SHF.R.S32.HI R3, RZ, 0x1f, R52 ;  /* 0x0000001fff037819 */ /* 0x000fe40000011434 */
[----:B------:R-:W-:Y:S02]  /*207d0*/  LEA.HI R10, R11, R2, RZ, 0x3 ;  /* 0x000000020b0a7211 */ /* 0x000fe400078f18ff */
[----:B------:R-:W-:Y:S02]  /*207e0*/  LEA.HI R12, R3, R52, RZ, 0x5 ;  /* 0x00000034030c7211 */ /* 0x000fe400078f28ff */
[----:B------:R-:W-:Y:S02]  /*207f0*/  LEA.HI R3, R11, R2, RZ, 0x6 ;  /* 0x000000020b037211 */ /* 0x000fe400078f30ff */
[----:B------:R-:W-:-:S02]  /*20800*/  SHF.R.S32.HI R11, RZ, 0x3, R10 ;  /* 0x00000003ff0b7819 */ /* 0x000fc4000001140a */
[----:B------:R-:W-:Y:S01]  /*20810*/  LOP3.LUT R2, R13, 0x1c0, RZ, 0xc0, !PT ;  /* 0x000001c00d027812 */ /* 0x000fe200078ec0ff */
[----:B------:R-:W-:Y:S01]  /*20820*/  IMAD.SHL.U32 R14, R3, 0x80, RZ ;  /* 0x00000080030e7824 */ /* 0x000fe200078e00ff */
[----:B------:R-:W-:Y:S01]  /*20830*/  LEA.HI R3, R36, R11, RZ, 0x1d ;  /* 0x0000000b24037211 */ /* 0x000fe200078fe8ff */
[----:B------:R-:W-:Y:S01]  /*20840*/  IMAD.SHL.U32 R13, R12, 0x10, RZ ;  /* 0x000000100c0d7824 */ /* 0x000fe200078e00ff */
[----:B------:R-:W-:Y:S02]  /*20850*/  LOP3.LUT R12, R2, 0x38, R10, 0xf8, !PT ;  /* 0x00000038020c7812 */ /* 0x000fe400078ef80a */
[----:B------:R-:W-:Y:S02]  /*20860*/  SHF.R.U32.HI R15, RZ, 0x3, R2 ;  /* 0x00000003ff0f7819 */ /* 0x000fe40000011602 */
[----:B------:R-:W-:Y:S02]  /*20870*/  SHF.R.S32.HI R11, RZ, 0x1f, R3 ;  /* 0x0000001fff0b7819 */ /* 0x000fe40000011403 */
[----:B------:R-:W-:-:S02]  /*20880*/  LOP3.LUT R10, R13, 0xfffffe00, RZ, 0xc0, !PT ;  /* 0xfffffe000d0a7812 */ /* 0x000fc400078ec0ff */
[----:B------:R-:W-:Y:S01]  /*20890*/  LOP3.LUT R13, R12, R15, RZ, 0x3c, !PT ;  /* 0x0000000f0c0d7212 */ /* 0x000fe200078e3cff */
[----:B------:R-:W-:Y:S01]  /*208a0*/  IMAD.SHL.U32 R12, R3, 0x8, RZ ;  /* 0x00000008030c7824 */ /* 0x000fe200078e00ff */
[----:B------:R-:W-:Y:S02]  /*208b0*/  LEA.HI R3, R11, R3, RZ, 0x3 ;  /* 0x000000030b037211 */ /* 0x000fe400078f18ff */
[----:B------:R-:W-:Y:S02]  /*208c0*/  LOP3.LUT R14, R14, 0xffffe000, RZ, 0xc0, !PT ;  /* 0xffffe0000e0e7812 */ /* 0x000fe400078ec0ff */
[----:B------:R-:W-:Y:S01]  /*208d0*/  LOP3.LUT R11, R2, 0x38, R12, 0xf8, !PT ;  /* 0x00000038020b7812 */ /* 0x000fe200078ef80c */
[----:B------:R-:W-:Y:S01]  /*208e0*/  IMAD.SHL.U32 R2, R3, 0x400, RZ ;  /* 0x0000040003027824 */ /* 0x000fe200078e00ff */
[----:B------:R-:W-:Y:S02]  /*208f0*/  IADD3 R13, R13, R14, R10 ;  /* 0x0000000e0d0d7210 */ /* 0x000fe40007ffe00a */
[----:B------:R-:W-:-:S02]  /*20900*/  LOP3.LUT R3, R11, R15, RZ, 0x3c, !PT ;  /* 0x0000000f0b037212 */ /* 0x000fc400078e3cff */
        /* <DEDUP_REMOVED lines=8> */
[----:B------:R-:W-:Y:S02]  /*20990*/  PRMT R29, R96, 0x5432, R20 ;  /* 0x00005432601d7816 */ /* 0x000fe40000000014 */
[----:B------:R-:W-:Y:S02]  /*209a0*/  SHF.R.U64 R21, R62, 0x10, R63 ;  /* 0x000000103e157819 */ /* 0x000fe4000000123f */
[----:B------:R-:W-:Y:S01]  /*209b0*/  PRMT R34, R98, 0x5432, R2 ;  /* 0x0000543262227816 */ /* 0x000fe20000000002 */
[----:B------:R-:W-:Y:S01]  /*209c0*/  IMAD.U32 R37, R29, 0x10000, RZ ;  /* 0x000100001d257824 */ /* 0x000fe200078e00ff */
[----:B------:R-:W-:-:S02]  /*209d0*/  PRMT R28, R97, 0x5432, R21 ;  /* 0x00005432611c7816 */ /* 0x000fc40000000015 */
[----:B------:R-:W-:Y:S01]  /*209e0*/  SHF.R.U32.HI R3, RZ, 0x10, R57 ;  /* 0x00000010ff037819 */ /* 0x000fe20000011639 */
[----:B------:R-:W-:Y:S01]  /*209f0*/  IMAD.U32 R35, R34, 0x10000, RZ ;  /* 0x0001000022237824 */ /* 0x000fe200078e00ff */
[--C-:B------:R-:W-:Y:S02]  /*20a00*/  SHF.R.U64 R10, R58, 0x10, R59.reuse ;  /* 0x000000103a0a7819 */ /* 0x100fe4000000123b */
[----:B------:R-:W-:Y:S02]  /*20a10*/  SHF.R.U32.HI R11, RZ, 0x10, R59 ;  /* 0x00000010ff0b7819 */ /* 0x000fe4000001163b */
[----:B------:R-:W-:Y:S02]  /*20a20*/  SHF.R.U32.HI R23, RZ, 0x10, R61 ;  /* 0x00000010ff177819 */ /* 0x000fe4000001163d */
[----:B------:R-:W-:Y:S02]  /*20a30*/  LOP3.LUT R42, R29, 0xffff0000, RZ, 0xc0, !PT ;  /* 0xffff00001d2a7812 */ /* 0x000fe400078ec0ff */
[----:B------:R-:W-:-:S02]  /*20a40*/  PRMT R32, R98, 0x5410, R3 ;  /* 0x0000541062207816 */ /* 0x000fc40000000003 */
[C---:B------:R-:W-:Y:S02]  /*20a50*/  PRMT R33, R99.reuse, 0x5432, R10 ;  /* 0x0000543263217816 */ /* 0x040fe4000000000a */
[----:B------:R-:W-:Y:S02]  /*20a60*/  PRMT R31, R99, 0x5410, R11 ;  /* 0x00005410631f7816 */ /* 0x000fe4000000000b */
[----:B------:R-:W-:Y:S02]  /*20a70*/  LOP3.LUT R29, R34, 0xffff0000, RZ, 0xc0, !PT ;  /* 0xffff0000221d7812 */ /* 0x000fe400078ec0ff */
        /* <DEDUP_REMOVED lines=43> */
[-C--:B------:R-:W-:Y:S02]  /*20d30*/  FMUL.FTZ R13, R11, R16.reuse ;  /* 0x000000100b0d7220 */ /* 0x080fe40000410000 */
[----:B------:R-:W-:Y:S01]  /*20d40*/  FFMA.FTZ R23, R21, R23, R14 ;  /* 0x0000001715177223 */ /* 0x000fe2000001000e */
[----:B------:R-:W-:Y:S01]  /*20d50*/  LOP3.LUT R14, R27, 0xffff0000, RZ, 0xc0, !PT ;  /* 0xffff00001b0e7812 */ /* 0x000fe200078ec0ff */
[----:B------:R-:W-:Y:S02]  /*20d60*/  FMUL.FTZ R11, R3, R25 ;  /* 0x00000019030b7220 */ /* 0x000fe40000410000 */
        /* <DEDUP_REMOVED lines=8> */
[----:B------:R-:W-:-:S02]  /*20df0*/  FFMA.FTZ R15, R22, R25, R3 ;  /* 0x00000019160f7223 */ /* 0x000fc40000010003 */
[----:B------:R-:W-:Y:S02]  /*20e00*/  FMUL.FTZ R11, R10, R16 ;  /* 0x000000100a0b7220 */ /* 0x000fe40000410000 */
        /* <DEDUP_REMOVED lines=16> */
.L_x_563:
[----:B------:R-:W-:Y:S05]  /*20f10*/  BSYNC B1 ;  /* 0x0000000000017941 */ /* 0x000fea0003800000 */
.L_x_562:
[----:B------:R-:W-:Y:S01]  /*20f20*/  IADD3 R33, R73, 0x40, RZ ;  /* 0x0000004049217810 */ /* 0x000fe20007ffe0ff */
[----:B------:R-:W-:-:S02]  /*20f30*/  IMAD.MOV.U32 R2, RZ, RZ, R112 ;  /* 0x000000ffff027224 */ /* 0x000fc400078e0070 */
[----:B------:R-:W-:Y:S01]  /*20f40*/  IMAD.MOV.U32 R3, RZ, RZ, 0x0 ;  /* 0x00000000ff037424 */ /* 0x000fe200078e00ff */
[----:B------:R-:W-:-:S13]  /*20f50*/  ISETP.GE.AND P0, PT, R33, R74, PT ;  /* 0x0000004a2100720c */ /* 0x000fda0003f06270 */
[----:B------:R-:W-:Y:S05]  /*20f60*/  @P0 RET.REL.NODEC R2 `(_ZN7cutlass13device_kernelIN5flash19enable_sm80_to_sm89INS1_16FlashAttnFwdSm80INS1_25CollectiveMainloopFwdSm80ILi8ELi1ELb0EN4cute5tupleIJNS5_1CILi128EEENS7_ILi64EEENS7_ILi192EEEEEELi192ENS_10bfloat16_tEfNS_4arch4Sm80ELb0ELb1ELb1ELb1ELb1ELb1ELb1ELb0EEENS1_21CollectiveEpilogueFwdINS6_IJS8_SA_S9_EEENS6_IJNS7_ILi1EEESI_SI_EEESC_SE_Li256ELb1ELb1ELb0ELb0EEENS1_19SingleTileSchedulerILb1ELb0ELb1ELi128EEEEEEEEEvNT_6ParamsE) ;  /* 0xfffdf09002000950 */ /* 0x000fea0003c3ffff */
[----:B------:R-:W-:Y:S01]  /*20f70*/  ISETP.GE.AND P0, PT, R72, R36, PT ;  /* 0x000000244800720c */ /* 0x000fe20003f06270 */
[----:B------:R-:W-:-:S12]  /*20f80*/  BSSY B0, `(.L_x_568) ;  /* 0x0000072000007945 */ /* 0x000fd80003800000 */
[----:B------:R-:W-:Y:S05]  /*20f90*/  @P0 BRA `(.L_x_569) ;  /* 0x0000070000000947 */ /* 0x000fea0003800000 */
[----:B------:R-:W-:Y:S01]  /*20fa0*/  SHF.R.S32.HI R3, RZ, 0x1f, R33 ;  /* 0x0000001fff037819 */ /* 0x000fe20000011421 */
[----:B------:R-:W-:Y:S01]  /*20fb0*/  IMAD.SHL.U32 R2, R33, 0x40, RZ ;  /* 0x0000004021027824 */ /* 0x000fe200078e00ff */
[----:B------:R-:W-:Y:S02]  /*20fc0*/  LEA.HI R11, R36, R53, RZ, 0x1d ;  /* 0x00000035240b7211 */ /* 0x000fe400078fe8ff */
[----:B------:R-:W-:Y:S02]  /*20fd0*/  LEA.HI R3, R3, R33, RZ, 0x3 ;  /* 0x0000002103037211 */ /* 0x000fe400078f18ff */
[----:B-1----:R-:W-:Y:S02]  /*20fe0*/  SHF.R.S32.HI R12, RZ, 0x1f, R11 ;  /* 0x0000001fff0c7819 */ /* 0x002fe4000001140b */
[----:B------:R-:W-:Y:S01]  /*20ff0*/  LOP3.LUT R2, R2, 0x1c0, RZ, 0xc0, !PT ;  /* 0x000001c002027812 */ /* 0x000fe200078ec0ff */
[----:B------:R-:W-:Y:S01]  /*21000*/  IMAD.SHL.U32 R10, R3, 0x40, RZ ;  /* 0x00000040030a7824 */ /* 0x000fe200078e00ff */
[----:B------:R-:W-:Y:S01]  /*21010*/  LEA.HI R12, R12, R11, RZ, 0x3 ;  /* 0x0000000b0c0c7211 */ /* 0x000fe200078f18ff */
[----:B------:R-:W-:Y:S01]  /*21020*/  IMAD.SHL.U32 R11, R11, 0x8, RZ ;  /* 0x000000080b0b7824 */ /* 0x000fe200078e00ff */
[----:B------:R-:W-:-:S02]  /*21030*/  LOP3.LUT R13, R2, 0x38, R72, 0xf8, !PT ;  /* 0x00000038020d7812 */ /* 0x000fc400078ef848 */
[----:B------:R-:W-:Y:S02]  /*21040*/  SHF.R.U32.HI R3, RZ, 0x3, R2 ;  /* 0x00000003ff037819 */ /* 0x000fe40000011602 */
[----:B------:R-:W-:Y:S02]  /*21050*/  LOP3.LUT R10, R10, 0xfffffe00, RZ, 0xc0, !PT ;  /* 0xfffffe000a0a7812 */ /* 0x000fe400078ec0ff */
[----:B------:R-:W-:Y:S01]  /*21060*/  LOP3.LUT R2, R2, 0x38, R11, 0xf8, !PT ;  /* 0x0000003802027812 */ /* 0x000fe200078ef80b */
[----:B------:R-:W-:Y:S01]  /*21070*/  IMAD.SHL.U32 R11, R12, 0x400, RZ ;  /* 0x000004000c0b7824 */ /* 0x000fe200078e00ff */
        /* <DEDUP_REMOVED lines=24> */
[----:B------:R-:W-:Y:S02]  /*21200*/  PRMT R23, R100, 0x5410, R23 ;  /* 0x0000541064177816 */ /* 0x000fe40000000017 */
[----:B------:R-:W-:Y:S02]  /*21210*/  LOP3.LUT R29, R35, 0xffff0000, RZ, 0xc0, !PT ;  /* 0xffff0000231d7812 */ /* 0x000fe400078ec0ff */
[----:B------:R-:W-:Y:S01]  /*21220*/  SHF.R.U32.HI R22, RZ, 0x10, R67 ;  /* 0x00000010ff167819 */ /* 0x000fe20000011643 */
[C---:B------:R-:W-:Y:S01]  /*21230*/  IMAD.U32 R35, R23.reuse, 0x10000, RZ ;  /* 0x0001000017237824 */ /* 0x040fe200078e00ff */
[----:B------:R-:W-:-:S02]  /*21240*/  LOP3.LUT R23, R23, 0xffff0000, RZ, 0xc0, !PT ;  /* 0xffff000017177812 */ /* 0x000fc400078ec0ff */
        /* <DEDUP_REMOVED lines=34> */
[-C--:B------:R-:W-:Y:S02]  /*21470*/  FFMA.FTZ R24, R21, R15.reuse, -R13 ;  /* 0x0000000f15187223 */ /* 0x080fe4000001080d */
[----:B------:R-:W-:Y:S02]  /*21480*/  FMUL.FTZ R14, R12, R15 ;  /* 0x0000000f0c0e7220 */ /* 0x000fe40000410000 */
[----:B------:R-:W-:-:S02]  /*21490*/  IMAD.U32 R25, R27, 0x10000, RZ ;  /* 0x000100001b197824 */ /* 0x000fc400078e00ff */
[----:B------:R-:W-:Y:S02]  /*214a0*/  FMUL.FTZ R13, R11, R17 ;  /* 0x000000110b0d7220 */ /* 0x000fe40000410000 */
[----:B------:R-:W-:Y:S02]  /*214b0*/  IMAD.U32 R15, R31, 0x10000, RZ ;  /* 0x000100001f0f7824 */ /* 0x000fe400078e00ff */
[-C--:B------:R-:W-:Y:S02]  /*214c0*/  FMUL.FTZ R12, R11, R16.reuse ;  /* 0x000000100b0c7220 */ /* 0x080fe40000410000 */
[----:B------:R-:W-:Y:S01]  /*214d0*/  FFMA.FTZ R23, R21, R23, R14 ;  /* 0x0000001715177223 */ /* 0x000fe2000001000e */
[----:B------:R-:W-:Y:S01]  /*214e0*/  LOP3.LUT R14, R27, 0xffff0000, RZ, 0xc0, !PT ;  /* 0xffff00001b0e7812 */ /* 0x000fe200078ec0ff */
[C---:B------:R-:W-:Y:S02]  /*214f0*/  FMUL.FTZ R11, R3.reuse, R25 ;  /* 0x00000019030b7220 */ /* 0x040fe40000410000 */
[----:B------:R-:W-:Y:S01]  /*21500*/  FFMA.FTZ R18, R20, R16, -R13 ;  /* 0x0000001014127223 */ /* 0x000fe2000001080d */
[----:B------:R-:W-:Y:S01]  /*21510*/  LOP3.LUT R16, R28, 0xffff0000, RZ, 0xc0, !PT ;  /* 0xffff00001c107812 */ /* 0x000fe200078ec0ff */
[----:B------:R-:W-:Y:S01]  /*21520*/  FFMA.FTZ R21, R20, R17, R12 ;  /* 0x0000001114157223 */ /* 0x000fe2000001000c */
        /* <DEDUP_REMOVED lines=23> */
.L_x_569:
[----:B------:R-:W-:Y:S05]  /*216a0*/  BSYNC B0 ;  /* 0x0000000000007941 */ /* 0x000fea0003800000 */
.L_x_568:
        /* <DEDUP_REMOVED lines=14> */
[----:B------:R-:W-:Y:S02]  /*21790*/  LOP3.LUT R15, R12, 0xffffe000, RZ, 0xc0, !PT ;  /* 0xffffe0000c0f7812 */ /* 0x000fe400078ec0ff */
[----:B------:R-:W-:Y:S01]  /*217a0*/  SHF.R.S32.HI R11, RZ, 0x1f, R3 ;  /* 0x0000001fff0b7819 */ /* 0x000fe20000011403 */
[----:B------:R-:W-:Y:S01]  /*217b0*/  IMAD.SHL.U32 R12, R3, 0x8, RZ ;  /* 0x00000008030c7824 */ /* 0x000fe200078e00ff */
[----:B------:R-:W-:Y:S02]  /*217c0*/  LEA.HI R13, R13, R33, RZ, 0x3 ;  /* 0x000000210d0d7211 */ /* 0x000fe400078f18ff */
[----:B------:R-:W-:Y:S02]  /*217d0*/  LEA.HI R3, R11, R3, RZ, 0x3 ;  /* 0x000000030b037211 */ /* 0x000fe400078f18ff */
[----:B------:R-:W-:Y:S01]  /*217e0*/  SHF.R.U32.HI R16, RZ, 0x3, R2 ;  /* 0x00000003ff107819 */ /* 0x000fe20000011602 */
[----:B------:R-:W-:Y:S01]  /*217f0*/  IMAD.SHL.U32 R10, R13, 0x40, RZ ;  /* 0x000000400d0a7824 */ /* 0x000fe200078e00ff */
[----:B------:R-:W-:Y:S01]  /*21800*/  LOP3.LUT R11, R2, 0x38, R12, 0xf8, !PT ;  /* 0x00000038020b7812 */ /* 0x000fe200078ef80c */
[----:B------:R-:W-:Y:S01]  /*21810*/  IMAD.SHL.U32 R2, R3, 0x400, RZ ;  /* 0x0000040003027824 */ /* 0x000fe200078e00ff */
[----:B------:R-:W-:-:S02]  /*21820*/  LOP3.LUT R13, R14, R16, RZ, 0x3c, !PT ;  /* 0x000000100e0d7212 */ /* 0x000fc400078e3cff */
[----:B------:R-:W-:Y:S02]  /*21830*/  LOP3.LUT R10, R10, 0xfffffe00, RZ, 0xc0, !PT ;  /* 0xfffffe000a0a7812 */ /* 0x000fe400078ec0ff */
[----:B------:R-:W-:Y:S02]  /*21840*/  LOP3.LUT R3, R11, R16, RZ, 0x3c, !PT ;  /* 0x000000100b037212 */ /* 0x000fe400078e3cff */
[----:B------:R-:W-:Y:S02]  /*21850*/  LOP3.LUT R2, R2, 0xffffe000, RZ, 0xc0, !PT ;  /* 0xffffe00002027812 */ /* 0x000fe400078ec0ff */
[--C-:B------:R-:W-:Y:S02]  /*21860*/  IADD3 R13, R13, R15, R10.reuse ;  /* 0x0000000f0d0d7210 */ /* 0x100fe40007ffe00a */
        /* <DEDUP_REMOVED lines=21> */
[----:B------:R-:W-:-:S02]  /*219c0*/  PRMT R23, R104, 0x5410, R23 ;  /* 0x0000541068177816 */ /* 0x000fc40000000017 */
[----:B------:R-:W-:Y:S02]  /*219d0*/  LOP3.LUT R29, R35, 0xffff0000, RZ, 0xc0, !PT ;  /* 0xffff0000231d7812 */ /* 0x000fe400078ec0ff */
[----:B------:R-:W-:Y:S01]  /*219e0*/  SHF.R.U32.HI R22, RZ, 0x10, R83 ;  /* 0x00000010ff167819 */ /* 0x000fe20000011653 */
        /* <DEDUP_REMOVED lines=39> */
[----:B------:R-:W-:Y:S02]  /*21c60*/  FMUL.FTZ R12, R11, R16 ;  /* 0x000000100b0c7220 */ /* 0x000fe40000410000 */
[C---:B------:R-:W-:Y:S01]  /*21c70*/  IMAD.U32 R22, R19.reuse, 0x10000, RZ ;  /* 0x0001000013167824 */ /* 0x040fe200078e00ff */
[----:B------:R-:W-:Y:S01]  /*21c80*/  LOP3.LUT R19, R19, 0xffff0000, RZ, 0xc0, !PT ;  /* 0xffff000013137812 */ /* 0x000fe200078ec0ff */
[----:B------:R-:W-:Y:S01]  /*21c90*/  FFMA.FTZ R23, R21, R23, R14 ;  /* 0x0000001715177223 */ /* 0x000fe2000001000e */
[----:B------:R-:W-:Y:S01]  /*21ca0*/  LOP3.LUT R14, R27, 0xffff0000, RZ, 0xc0, !PT ;  /* 0xffff00001b0e7812 */ /* 0x000fe200078ec0ff */
[----:B------:R-:W-:-:S02]  /*21cb0*/  FMUL.FTZ R11, R3, R25 ;  /* 0x00000019030b7220 */ /* 0x000fc40000410000 */
        /* <DEDUP_REMOVED lines=26> */
.L_x_571:
[----:B------:R-:W-:Y:S05]  /*21e60*/  BSYNC B0 ;  /* 0x0000000000007941 */ /* 0x000fea0003800000 */
.L_x_570:
[----:B------:R-:W-:Y:S01]  /*21e70*/  IADD3 R2, R72, 0x40, RZ ;  /* 0x0000004048027810 */ /* 0x000fe20007ffe0ff */
[----:B------:R-:W-:-:S02]  /*21e80*/  IMAD.MOV.U32 R10, RZ, RZ, R112 ;  /* 0x000000ffff0a7224 */ /* 0x000fc400078e0070 */
[----:B------:R-:W-:Y:S01]  /*21e90*/  IMAD.MOV.U32 R11, RZ, RZ, 0x0 ;  /* 0x00000000ff0b7424 */ /* 0x000fe200078e00ff */
[----:B------:R-:W-:-:S13]  /*21ea0*/  ISETP.GE.AND P0, PT, R2, R36, PT ;  /* 0x000000240200720c */ /* 0x000fda0003f06270 */
[----:B------:R-:W-:Y:S05]  /*21eb0*/  @P0 RET.REL.NODEC R10 `(_ZN7cutlass13device_kernelIN5flash19enable_sm80_to_sm89INS1_16FlashAttnFwdSm80INS1_25CollectiveMainloopFwdSm80ILi8ELi1ELb0EN4cute5tupleIJNS5_1CILi128EEENS7_ILi64EEENS7_ILi192EEEEEELi192ENS_10bfloat16_tEfNS_4arch4Sm80ELb0ELb1ELb1ELb1ELb1ELb1ELb1ELb0EEENS1_21CollectiveEpilogueFwdINS6_IJS8_SA_S9_EEENS6_IJNS7_ILi1EEESI_SI_EEESC_SE_Li256ELb1ELb1ELb0ELb0EEENS1_19SingleTileSchedulerILb1ELb0ELb1ELi128EEEEEEEEEvNT_6ParamsE) ;  /* 0xfffde1400a000950 */ /* 0x000fea0003c3ffff */
[----:B------:R-:W-:Y:S01]  /*21ec0*/  SHF.R.S32.HI R11, RZ, 0x1f, R2 ;  /* 0x0000001fff0b7819 */ /* 0x000fe20000011402 */
[----:B-1----:R-:W-:Y:S01]  /*21ed0*/  IMAD.SHL.U32 R12, R33, 0x40, RZ ;  /* 0x00000040210c7824 */ /* 0x002fe200078e00ff */
[----:B------:R-:W-:Y:S02]  /*21ee0*/  SHF.R.S32.HI R13, RZ, 0x1f, R33 ;  /* 0x0000001fff0d7819 */ /* 0x000fe40000011421 */
[CC--:B------:R-:W-:Y:S02]  /*21ef0*/  LEA.HI R10, R11.reuse, R2.reuse, RZ, 0x3 ;  /* 0x000000020b0a7211 */ /* 0x0c0fe400078f18ff */
[----:B------:R-:W-:Y:S02]  /*21f00*/  LEA.HI R11, R11, R2, RZ, 0x6 ;  /* 0x000000020b0b7211 */ /* 0x000fe400078f30ff */
[----:B------:R-:W-:Y:S02]  /*21f10*/  SHF.R.S32.HI R3, RZ, 0x3, R10 ;  /* 0x00000003ff037819 */ /* 0x000fe4000001140a */
[----:B------:R-:W-:Y:S01]  /*21f20*/  LOP3.LUT R2, R12, 0x1c0, RZ, 0xc0, !PT ;  /* 0x000001c00c027812 */ /* 0x000fe200078ec0ff */
[----:B------:R-:W-:Y:S01]  /*21f30*/  IMAD.SHL.U32 R11, R11, 0x80, RZ ;  /* 0x000000800b0b7824 */ /* 0x000fe200078e00ff */
[----:B------:R-:W-:-:S02]  /*21f40*/  LEA.HI R3, R36, R3, RZ, 0x1d ;  /* 0x0000000324037211 */ /* 0x000fc400078fe8ff */
[----:B------:R-:W-:Y:S02]  /*21f50*/  LEA.HI R12, R13, R33, RZ, 0x3 ;  /* 0x000000210d0c7211 */ /* 0x000fe400078f18ff */
[----:B------:R-:W-:Y:S02]  /*21f60*/  LOP3.LUT R14, R11, 0xffffe000, RZ, 0xc0, !PT ;  /* 0xffffe0000b0e7812 */ /* 0x000fe400078ec0ff */
[----:B------:R-:W-:Y:S02]  /*21f70*/  SHF.R.S32.HI R11, RZ, 0x1f, R3 ;  /* 0x0000001fff0b7819 */ /* 0x000fe40000011403 */
[----:B------:R-:W-:Y:S01]  /*21f80*/  LOP3.LUT R13, R2, 0x38, R10, 0xf8, !PT ;  /* 0x00000038020d7812 */ /* 0x000fe200078ef80a */
[----:B------:R-:W-:Y:S01]  /*21f90*/  IMAD.SHL.U32 R10, R12, 0x40, RZ ;  /* 0x000000400c0a7824 */ /* 0x000fe200078e00ff */
[----:B------:R-:W-:Y:S01]  /*21fa0*/  SHF.R.U32.HI R15, RZ, 0x3, R2 ;  /* 0x00000003ff0f7819 */ /* 0x000fe20000011602 */
[----:B------:R-:W-:Y:S01]  /*21fb0*/  IMAD.SHL.U32 R12, R3, 0x8, RZ ;  /* 0x00000008030c7824 */ /* 0x000fe200078e00ff */
[----:B------:R-:W-:-:S02]  /*21fc0*/  LEA.HI R3, R11, R3, RZ, 0x3 ;  /* 0x000000030b037211 */ /* 0x000fc400078f18ff */
[----:B------:R-:W-:Y:S02]  /*21fd0*/  LOP3.LUT R10, R10, 0xfffffe00, RZ, 0xc0, !PT ;  /* 0xfffffe000a0a7812 */ /* 0x000fe400078ec0ff */
[----:B------:R-:W-:Y:S01]  /*21fe0*/  LOP3.LUT R11, R2, 0x38, R12, 0xf8, !PT ;  /* 0x00000038020b7812 */ /* 0x000fe200078ef80c */
[----:B------:R-:W-:Y:S01]  /*21ff0*/  IMAD.SHL.U32 R2, R3, 0x400, RZ ;  /* 0x0000040003027824 */ /* 0x000fe200078e00ff */
[-C--:B------:R-:W-:Y:S02]  /*22000*/  LOP3.LUT R13, R13, R15.reuse, RZ, 0x3c, !PT ;  /* 0x0000000f0d0d7212 */ /* 0x080fe400078e3cff */
        /* <DEDUP_REMOVED lines=11> */
[----:B------:R-:W-:Y:S02]  /*220c0*/  SHF.R.U32.HI R11, RZ, 0x10, R91 ;  /* 0x00000010ff0b7819 */ /* 0x000fe4000001165b */
[----:B------:R-:W-:Y:S01]  /*220d0*/  PRMT R34, R110, 0x5432, R2 ;  /* 0x000054326e227816 */ /* 0x000fe20000000002 */
[----:B------:R-:W-:Y:S01]  /*220e0*/  IMAD.U32 R35, R29, 0x10000, RZ ;  /* 0x000100001d237824 */ /* 0x000fe200078e00ff */
[----:B------:R-:W-:Y:S02]  /*220f0*/  SHF.R.U32.HI R23, RZ, 0x10, R85 ;  /* 0x00000010ff177819 */ /* 0x000fe40000011655 */
[----:B------:R-:W-:Y:S02]  /*22100*/  SHF.R.U32.HI R3, RZ, 0x10, R89 ;  /* 0x00000010ff037819 */ /* 0x000fe40000011659 */
[----:B------:R-:W-:Y:S02]  /*22110*/  PRMT R31, R111, 0x5410, R11 ;  /* 0x000054106f1f7816 */ /* 0x000fe4000000000b */
[----:B------:R-:W-:-:S02]  /*22120*/  SHF.R.U64 R10, R90, 0x10, R91 ;  /* 0x000000105a0a7819 */ /* 0x000fc4000000125b */
[----:B------:R-:W-:Y:S02]  /*22130*/  LOP3.LUT R29, R29, 0xffff0000, RZ, 0xc0, !PT ;  /* 0xffff00001d1d7812 */ /* 0x000fe400078ec0ff */
[----:B------:R-:W-:Y:S02]  /*22140*/  PRMT R23, R108, 0x5410, R23 ;  /* 0x000054106c177816 */ /* 0x000fe40000000017 */
[----:B------:R-:W-:Y:S02]  /*22150*/  PRMT R32, R110, 0x5410, R3 ;  /* 0x000054106e207816 */ /* 0x000fe40000000003 */
[----:B------:R-:W-:Y:S02]  /*22160*/  PRMT R33, R111, 0x5432, R10 ;  /* 0x000054326f217816 */ /* 0x000fe4000000000a */
[--C-:B------:R-:W-:Y:S02]  /*22170*/  SHF.R.U64 R28, R86, 0x10, R87.reuse ;  /* 0x00000010561c7819 */ /* 0x100fe40000001257 */
[----:B------:R-:W-:-:S02]  /*22180*/  SHF.R.U32.HI R27, RZ, 0x10, R87 ;  /* 0x00000010ff1b7819 */ /* 0x000fc40000011657 */
[C---:B------:R-:W-:Y:S02]  /*22190*/  PRMT R28, R109.reuse, 0x5432, R28 ;  /* 0x000054326d1c7816 */ /* 0x040fe4000000001c */
        /* <DEDUP_REMOVED lines=11> */
[C---:B------:R-:W-:Y:S01]  /*22250*/  IMAD.U32 R11, R13.reuse, 0x10000, RZ ;  /* 0x000100000d0b7824 */ /* 0x040fe200078e00ff */
[----:B------:R-:W-:Y:S01]  /*22260*/  LOP3.LUT R12, R13, 0xffff0000, RZ, 0xc0, !PT ;  /* 0xffff00000d0c7812 */ /* 0x000fe200078ec0ff */
[C---:B------:R-:W-:Y:S01]  /*22270*/  IMAD.U32 R19, R34.reuse, 0x10000, RZ ;  /* 0x0001000022137824 */ /* 0x040fe200078e00ff */
[----:B------:R-:W-:Y:S01]  /*22280*/  LOP3.LUT R34, R34, 0xffff0000, RZ, 0xc0, !PT ;  /* 0xffff000022227812 */ /* 0x000fe200078ec0ff */
[----:B------:R-:W-:Y:S01]  /*22290*/  FMUL.FTZ R13, R17, R35 ;  /* 0x00000023110d7220 */ /* 0x000fe20000410000 */
[C---:B------:R-:W-:Y:S01]  /*222a0*/  LOP3.LUT R3, R14.reuse, 0xffff0000, RZ, 0xc0, !PT ;  /* 0xffff00000e037812 */ /* 0x040fe200078ec0ff */
[----:B------:R-:W-:Y:S01]  /*222b0*/  IMAD.U32 R10, R14, 0x10000, RZ ;  /* 0x000100000e0a7824 */ /* 0x000fe200078e00ff */
[----:B------:R-:W-:Y:S01]  /*222c0*/  LOP3.LUT R14, R15, 0xffff0000, RZ, 0xc0, !PT ;  /* 0xffff00000f0e7812 */ /* 0x000fe200078ec0ff */
[----:B------:R-:W-:-:S02]  /*222d0*/  FFMA.FTZ R40, R26, R19, -R13 ;  /* 0x000000131a287223 */ /* 0x000fc4000001080d */
[----:B------:R-:W-:Y:S02]  /*222e0*/  FMUL.FTZ R17, R17, R19 ;  /* 0x0000001311117220 */ /* 0x000fe40000410000 */
[----:B------:R-:W-:Y:S02]  /*222f0*/  FMUL.FTZ R13, R16, R29 ;  /* 0x0000001d100d7220 */ /* 0x000fe40000410000 */
[----:B------:R-:W-:Y:S02]  /*22300*/  IMAD.U32 R2, R15, 0x10000, RZ ;  /* 0x000100000f027824 */ /* 0x000fe400078e00ff */
[----:B------:R-:W-:Y:S02]  /*22310*/  IMAD.U32 R19, R23, 0x10000, RZ ;  /* 0x0001000017137824 */ /* 0x000fe400078e00ff */
[C---:B------:R-:W-:Y:S01]  /*22320*/  IMAD.U32 R15, R32.reuse, 0x10000, RZ ;  /* 0x00010000200f7824 */ /* 0x040fe200078e00ff */
[----:B------:R-:W-:Y:S01]  /*22330*/  LOP3.LUT R32, R32, 0xffff0000, RZ, 0xc0, !PT ;  /* 0xffff000020207812 */ /* 0x000fe200078ec0ff */
[----:B------:R-:W-:-:S02]  /*22340*/  FMUL.FTZ R16, R16, R34 ;  /* 0x0000002210107220 */ /* 0x000fc40000410000 */
[----:B------:R-:W-:Y:S02]  /*22350*/  FFMA.FTZ R34, R25, R34, -R13 ;  /* 0x0000002219227223 */ /* 0x000fe4000001080d */
[----:B------:R-:W-:Y:S01]  /*22360*/  FFMA.FTZ R35, R26, R35, R17 ;  /* 0x000000231a237223 */ /* 0x000fe20000010011 */
[----:B------:R-:W-:Y:S01]  /*22370*/  LOP3.LUT R26, R23, 0xffff0000, RZ, 0xc0, !PT ;  /* 0xffff0000171a7812 */ /* 0x000fe200078ec0ff */
[C---:B------:R-:W-:Y:S02]  /*22380*/  FMUL.FTZ R13, R11.reuse, R19 ;  /* 0x000000130b0d7220 */ /* 0x040fe40000410000 */
[----:B------:R-:W-:Y:S02]  /*22390*/  FMUL.FTZ R11, R11, R15 ;  /* 0x0000000f0b0b7220 */ /* 0x000fe40000410000 */
[----:B------:R-:W-:Y:S02]  /*223a0*/  FFMA.FTZ R29, R25, R29, R16 ;  /* 0x0000001d191d7223 */ /* 0x000fe40000010010 */
[----:B------:R-:W-:-:S02]  /*223b0*/  FFMA.FTZ R25, R24, R15, -R13 ;  /* 0x0000000f18197223 */ /* 0x000fc4000001080d */
[----:B------:R-:W-:Y:S02]  /*223c0*/  FFMA.FTZ R24, R24, R19, R11 ;  /* 0x0000001318187223 */ /* 0x000fe4000001000b */
[----:B------:R-:W-:Y:S02]  /*223d0*/  FMUL.FTZ R11, R12, R26 ;  /* 0x0000001a0c0b7220 */ /* 0x000fe40000410000 */
[C---:B------:R-:W-:Y:S01]  /*223e0*/  IMAD.U32 R17, R33.reuse, 0x10000, RZ ;  /* 0x0001000021117824 */ /* 0x040fe200078e00ff */
[----:B------:R-:W-:Y:S01]  /*223f0*/  LOP3.LUT R33, R33, 0xffff0000, RZ, 0xc0, !PT ;  /* 0xffff000021217812 */ /* 0x000fe200078ec0ff */
[C---:B------:R-:W-:Y:S01]  /*22400*/  IMAD.U32 R16, R28.reuse, 0x10000, RZ ;  /* 0x000100001c107824 */ /* 0x040fe200078e00ff */
[----:B------:R-:W-:Y:S01]  /*22410*/  LOP3.LUT R28, R28, 0xffff0000, RZ, 0xc0, !PT ;  /* 0xffff00001c1c7812 */ /* 0x000fe200078ec0ff */
[----:B------:R-:W-:Y:S02]  /*22420*/  IMAD.U32 R23, R27, 0x10000, RZ ;  /* 0x000100001b177824 */ /* 0x000fe400078e00ff */
[----:B------:R-:W-:-:S02]  /*22430*/  FMUL.FTZ R13, R12, R32 ;  /* 0x000000200c0d7220 */ /* 0x000fc40000410000 */
[----:B------:R-:W-:Y:S02]  /*22440*/  FFMA.FTZ R32, R21, R32, -R11 ;  /* 0x0000002015207223 */ /* 0x000fe4000001080b */
[C---:B------:R-:W-:Y:S02]  /*22450*/  FMUL.FTZ R12, R10.reuse, R16 ;  /* 0x000000100a0c7220 */ /* 0x040fe40000410000 */
[----:B------:R-:W-:Y:S02]  /*22460*/  FMUL.FTZ R11, R10, R17 ;  /* 0x000000110a0b7220 */ /* 0x000fe40000410000 */
[C---:B------:R-:W-:Y:S01]  /*22470*/  IMAD.U32 R15, R31.reuse, 0x10000, RZ ;  /* 0x000100001f0f7824 */ /* 0x040fe200078e00ff */
[----:B------:R-:W-:Y:S01]  /*22480*/  LOP3.LUT R31, R31, 0xffff0000, RZ, 0xc0, !PT ;  /* 0xffff00001f1f7812 */ /* 0x000fe200078ec0ff */
[C---:B------:R-:W-:Y:S02]  /*22490*/  FMUL.FTZ R10, R2.reuse, R23 ;  /* 0x00000017020a7220 */ /* 0x040fe40000410000 */
[----:B------:R-:W-:-:S02]  /*224a0*/  FMUL.FTZ R2, R2, R15 ;  /* 0x0000000f02027220 */ /* 0x000fc40000410000 */
[C---:B------:R-:W-:Y:S01]  /*224b0*/  FFMA.FTZ R19, R22.reuse, R15, -R10 ;  /* 0x0000000f16137223 */ /* 0x040fe2000001080a */
[----:B------:R-:W-:Y:S01]  /*224c0*/  LOP3.LUT R15, R27, 0xffff0000, RZ, 0xc0, !PT ;  /* 0xffff00001b0f7812 */ /* 0x000fe200078ec0ff */
[----:B------:R-:W-:Y:S02]  /*224d0*/  FFMA.FTZ R22, R22, R23, R2 ;  /* 0x0000001716167223 */ /* 0x000fe40000010002 */
[C---:B------:R-:W-:Y:S02]  /*224e0*/  FMUL.FTZ R10, R3.reuse, R28 ;  /* 0x0000001c030a7220 */ /* 0x040fe40000410000 */
[C---:B------:R-:W-:Y:S02]  /*224f0*/  FMUL.FTZ R2, R14.reuse, R15 ;  /* 0x0000000f0e027220 */ /* 0x040fe40000410000 */
[----:B------:R-:W-:Y:S02]  /*22500*/  FMUL.FTZ R3, R3, R33 ;  /* 0x0000002103037220 */ /* 0x000fe40000410000 */
[----:B------:R-:W-:-:S02]  /*22510*/  FMUL.FTZ R14, R14, R31 ;  /* 0x0000001f0e0e7220 */ /* 0x000fc40000410000 */
[----:B------:R-:W-:Y:S02]  /*22520*/  FFMA.FTZ R13, R21, R26, R13 ;  /* 0x0000001a150d7223 */ /* 0x000fe4000001000d */
[----:B------:R-:W-:Y:S01]  /*22530*/  FFMA.FTZ R21, R20, R17, -R12 ;  /* 0x0000001114157223 */ /* 0x000fe2000001080c */
[----:B------:R-:W-:Y:S01]  /*22540*/  F2FP.BF16.PACK_AB R17, R32, R25 ;  /* 0x000000192011723e */ /* 0x000fe200000010ff */
        /* <DEDUP_REMOVED lines=9> */
[----:B------:R-:W-:Y:S01]  /*225e0*/  F2FP.BF16.PACK_AB R18, R10, R21 ;  /* 0x000000150a12723e */ /* 0x000fe200000010ff */
[----:B------:R-:W-:Y:S01]  /*225f0*/  IMAD.MOV.U32 R2, RZ, RZ, R112 ;  /* 0x000000ffff027224 */ /* 0x000fe200078e0070 */
[----:B------:R-:W-:Y:S01]  /*22600*/  F2FP.BF16.PACK_AB R14, R3, R11 ;  /* 0x0000000b030e723e */ /* 0x000fe200000010ff */
[----:B------:R-:W-:Y:S01]  /*22610*/  IMAD.MOV.U32 R3, RZ, RZ, 0x0 ;  /* 0x00000000ff037424 */ /* 0x000fe200078e00ff */
[----:B------:R-:W-:Y:S01]  /*22620*/  F2FP.BF16.PACK_AB R15, R15, R22 ;  /* 0x000000160f0f723e */ /* 0x000fe200000010ff */
[----:B------:R1:W-:Y:S04]  /*22630*/  ST.E.128 [R38.64], R16 ;  /* 0x0000001026007985 */ /* 0x0003e8000c101d04 */
[----:B------:R1:W-:Y:S01]  /*22640*/  ST.E.128 [R36.64], R12 ;  /* 0x0000000c24007985 */ /* 0x0003e2000c101d04 */
[----:B------:R-:W-:Y:S05]  /*22650*/  RET.REL.NODEC R2 `(_ZN7cutlass13device_kernelIN5flash19enable_sm80_to_sm89INS1_16FlashAttnFwdSm80INS1_25CollectiveMainloopFwdSm80ILi8ELi1ELb0EN4cute5tupleIJNS5_1CILi128EEENS7_ILi64EEENS7_ILi192EEEEEELi192ENS_10bfloat16_tEfNS_4arch4Sm80ELb0ELb1ELb1ELb1ELb1ELb1ELb1ELb0EEENS1_21CollectiveEpilogueFwdINS6_IJS8_SA_S9_EEENS6_IJNS7_ILi1EEESI_SI_EEESC_SE_Li256ELb1ELb1ELb0ELb0EEENS1_19SingleTileSchedulerILb1ELb0ELb1ELi128EEEEEEEEEvNT_6ParamsE) ;  /* 0xfffdd9a002007950 */ /* 0x000fea0003c3ffff */
.L_x_524:
[----:B------:R-:W-:Y:S01]  /*22660*/  IMAD.MOV.U32 R169, RZ, RZ, R39 ;  /* 0x000000ffffa97224 */ /* 0x000fe200078e0027 */
[----:B------:R-:W-:Y:S01]  /*22670*/  MOV R3, 0x1c1f ;  /* 0x00001c1f00037802 */ /* 0x000fe20000000f00 */
[----:B------:R-:W-:Y:S01]  /*22680*/  IMAD.MOV.U32 R170, RZ, RZ, RZ ;  /* 0x000000ffffaa7224 */ /* 0x000fe200078e00ff */
[----:B------:R-:W-:-:S02]  /*22690*/  MOV R172, 0xffffffff ;  /* 0xffffffff00ac7802 */ /* 0x000fc40000000f00 */
[----:B------:R-:W-:Y:S02]  /*226a0*/  MOV R2, 0x226c0 ;  /* 0x000226c000027802 */ /* 0x000fe40000000f00 */
[----:B------:R-:W-:Y:S05]  /*226b0*/  CALL.REL.NOINC `($__internal_1_$__cuda_sm70_shflsync_idx_p) ;  /* 0x0000077000007944 */ /* 0x000fea0003c00000 */
[----:B------:R-:W-:Y:S01]  /*226c0*/  MOV R11, R171 ;  /* 0x000000ab000b7202 */ /* 0x000fe20000000f00 */
[----:B------:R-:W-:Y:S05]  /*226d0*/  BRA `(.L_x_572) ;  /* 0xffff89b000007947 */ /* 0x000fea000383ffff */
.L_x_525:
[----:B------:R-:W-:Y:S01]  /*226e0*/  IMAD.MOV.U32 R169, RZ, RZ, R44 ;  /* 0x000000ffffa97224 */ /* 0x000fe200078e002c */
[----:B------:R-:W-:Y:S01]  /*226f0*/  MOV R3, 0x1c1f ;  /* 0x00001c1f00037802 */ /* 0x000fe20000000f00 */
[----:B------:R-:W-:Y:S01]  /*22700*/  IMAD.MOV.U32 R170, RZ, RZ, RZ ;  /* 0x000000ffffaa7224 */ /* 0x000fe200078e00ff */
[----:B------:R-:W-:Y:S02]  /*22710*/  MOV R172, 0xffffffff ;  /* 0xffffffff00ac7802 */ /* 0x000fe40000000f00 */
[----:B------:R-:W-:Y:S02]  /*22720*/  MOV R2, 0x22740 ;  /* 0x0002274000027802 */ /* 0x000fe40000000f00 */
[----:B-12---:R-:W-:Y:S05]  /*22730*/  CALL.REL.NOINC `($__internal_1_$__cuda_sm70_shflsync_idx_p) ;  /* 0x000006f000007944 */ /* 0x006fea0003c00000 */
[----:B------:R-:W-:Y:S01]  /*22740*/  IMAD.MOV.U32 R169, RZ, RZ, R23 ;  /* 0x000000ffffa97224 */ /* 0x000fe200078e0017 */
[----:B------:R-:W-:Y:S01]  /*22750*/  MOV R170, RZ ;  /* 0x000000ff00aa7202 */ /* 0x000fe20000000f00 */
[----:B------:R-:W-:Y:S01]  /*22760*/  IMAD.MOV.U32 R3, RZ, RZ, 0x1c1f ;  /* 0x00001c1fff037424 */ /* 0x000fe200078e00ff */
[----:B------:R-:W-:Y:S01]  /*22770*/  MOV R172, 0xffffffff ;  /* 0xffffffff00ac7802 */ /* 0x000fe20000000f00 */
[----:B------:R-:W-:Y:S01]  /*22780*/  IMAD.MOV.U32 R10, RZ, RZ, R171 ;  /* 0x000000ffff0a7224 */ /* 0x000fe200078e00ab */
[----:B------:R-:W-:-:S02]  /*22790*/  MOV R2, 0x227b0 ;  /* 0x000227b000027802 */ /* 0x000fc40000000f00 */
[----:B------:R-:W-:Y:S05]  /*227a0*/  CALL.REL.NOINC `($__internal_1_$__cuda_sm70_shflsync_idx_p) ;  /* 0x0000068000007944 */ /* 0x000fea0003c00000 */
[----:B------:R-:W-:Y:S01]  /*227b0*/  IMAD.MOV.U32 R12, RZ, RZ, R171 ;  /* 0x000000ffff0c7224 */ /* 0x000fe200078e00ab */
[----:B------:R-:W-:Y:S01]  /*227c0*/  MOV R169, R45 ;  /* 0x0000002d00a97202 */ /* 0x000fe20000000f00 */
[----:B------:R-:W-:Y:S01]  /*227d0*/  IMAD.MOV.U32 R170, RZ, RZ, RZ ;  /* 0x000000ffffaa7224 */ /* 0x000fe200078e00ff */
[----:B------:R-:W-:Y:S01]  /*227e0*/  MOV R3, 0x1c1f ;  /* 0x00001c1f00037802 */ /* 0x000fe20000000f00 */
[----:B------:R-:W-:Y:S01]  /*227f0*/  IMAD.MOV.U32 R172, RZ, RZ, -0x1 ;  /* 0xffffffffffac7424 */ /* 0x000fe200078e00ff */
[----:B------:R-:W-:-:S02]  /*22800*/  MOV R2, 0x22820 ;  /* 0x0002282000027802 */ /* 0x000fc40000000f00 */
[----:B------:R-:W-:Y:S05]  /*22810*/  CALL.REL.NOINC `($__internal_1_$__cuda_sm70_shflsync_idx_p) ;  /* 0x0000061000007944 */ /* 0x000fea0003c00000 */
[----:B------:R-:W-:Y:S01]  /*22820*/  MOV R3, R171 ;  /* 0x000000ab00037202 */ /* 0x000fe20000000f00 */
[----:B------:R-:W-:Y:S05]  /*22830*/  BRA `(.L_x_573) ;  /* 0xffff889000007947 */ /* 0x000fea000383ffff */
.L_x_528:
[----:B------:R-:W-:Y:S01]  /*22840*/  IMAD.MOV.U32 R169, RZ, RZ, R39 ;  /* 0x000000ffffa97224 */ /* 0x000fe200078e0027 */
[----:B------:R-:W-:Y:S01]  /*22850*/  MOV R3, 0x1c1f ;  /* 0x00001c1f00037802 */ /* 0x000fe20000000f00 */
[----:B------:R-:W-:Y:S01]  /*22860*/  IMAD.MOV.U32 R170, RZ, RZ, 0x1 ;  /* 0x00000001ffaa7424 */ /* 0x000fe200078e00ff */
[----:B------:R-:W-:-:S02]  /*22870*/  MOV R172, 0xffffffff ;  /* 0xffffffff00ac7802 */ /* 0x000fc40000000f00 */
[----:B------:R-:W-:Y:S02]  /*22880*/  MOV R2, 0x228a0 ;  /* 0x000228a000027802 */ /* 0x000fe40000000f00 */
[----:B---3--:R-:W-:Y:S05]  /*22890*/  CALL.REL.NOINC `($__internal_1_$__cuda_sm70_shflsync_idx_p) ;  /* 0x0000059000007944 */ /* 0x008fea0003c00000 */
[----:B------:R-:W-:Y:S01]  /*228a0*/  IMAD.MOV.U32 R11, RZ, RZ, R171 ;  /* 0x000000ffff0b7224 */ /* 0x000fe200078e00ab */
[----:B------:R-:W-:Y:S01]  /*228b0*/  MOV R169, R44 ;  /* 0x0000002c00a97202 */ /* 0x000fe20000000f00 */
[----:B------:R-:W-:Y:S01]  /*228c0*/  IMAD.MOV.U32 R170, RZ, RZ, 0x1 ;  /* 0x00000001ffaa7424 */ /* 0x000fe200078e00ff */
[----:B------:R-:W-:Y:S01]  /*228d0*/  MOV R3, 0x1c1f ;  /* 0x00001c1f00037802 */ /* 0x000fe20000000f00 */
[----:B------:R-:W-:Y:S01]  /*228e0*/  IMAD.MOV.U32 R172, RZ, RZ, -0x1 ;  /* 0xffffffffffac7424 */ /* 0x000fe200078e00ff */
[----:B------:R-:W-:Y:S02]  /*228f0*/  MOV R2, 0x22910 ;  /* 0x0002291000027802 */ /* 0x000fe40000000f00 */
[----:B------:R-:W-:Y:S05]  /*22900*/  CALL.REL.NOINC `($__internal_1_$__cuda_sm70_shflsync_idx_p) ;  /* 0x0000052000007944 */ /* 0x000fea0003c00000 */
[----:B------:R-:W-:Y:S01]  /*22910*/  IMAD.MOV.U32 R169, RZ, RZ, R23 ;  /* 0x000000ffffa97224 */ /* 0x000fe200078e0017 */
[----:B------:R-:W-:Y:S01]  /*22920*/  MOV R170, 0x1 ;  /* 0x0000000100aa7802 */ /* 0x000fe20000000f00 */
[----:B------:R-:W-:Y:S01]  /*22930*/  IMAD.MOV.U32 R3, RZ, RZ, 0x1c1f ;  /* 0x00001c1fff037424 */ /* 0x000fe200078e00ff */
[----:B------:R-:W-:Y:S01]  /*22940*/  MOV R172, 0xffffffff ;  /* 0xffffffff00ac7802 */ /* 0x000fe20000000f00 */
[----:B------:R-:W-:Y:S01]  /*22950*/  IMAD.MOV.U32 R10, RZ, RZ, R171 ;  /* 0x000000ffff0a7224 */ /* 0x000fe200078e00ab */
[----:B------:R-:W-:-:S02]  /*22960*/  MOV R2, 0x22980 ;  /* 0x0002298000027802 */ /* 0x000fc40000000f00 */
[----:B------:R-:W-:Y:S05]  /*22970*/  CALL.REL.NOINC `($__internal_1_$__cuda_sm70_shflsync_idx_p) ;  /* 0x000004b000007944 */ /* 0x000fea0003c00000 */
        /* <DEDUP_REMOVED lines=9> */
.L_x_555:
        /* <DEDUP_REMOVED lines=8> */
.L_x_556:
        /* <DEDUP_REMOVED lines=22> */
.L_x_559:
        /* <DEDUP_REMOVED lines=14> */
[----:B------:R-:W-:Y:S01]  /*22cd0*/  IMAD.MOV.U32 R169, RZ, RZ, R29 ;  /* 0x000000ffffa97224 */ /* 0x000fe200078e001d */
[----:B------:R-:W-:Y:S01]  /*22ce0*/  MOV R3, 0x1c1f ;  /* 0x00001c1f00037802 */ /* 0x000fe20000000f00 */
[----:B------:R-:W-:Y:S01]  /*22cf0*/  IMAD.MOV.U32 R170, RZ, RZ, 0x1 ;  /* 0x00000001ffaa7424 */ /* 0x000fe200078e00ff */
[----:B------:R-:W-:Y:S01]  /*22d00*/  MOV R10, R171 ;  /* 0x000000ab000a7202 */ /* 0x000fe20000000f00 */
[----:B------:R-:W-:Y:S01]  /*22d10*/  IMAD.MOV.U32 R172, RZ, RZ, -0x1 ;  /* 0xffffffffffac7424 */ /* 0x000fe200078e00ff */
        /* <DEDUP_REMOVED lines=11> */
        .weak           $__internal_0_$__cuda_sm70_shflsync_bfly_p
        .type           $__internal_0_$__cuda_sm70_shflsync_bfly_p,@function
        .size           $__internal_0_$__cuda_sm70_shflsync_bfly_p,($__internal_1_$__cuda_sm70_shflsync_idx_p - $__internal_0_$__cuda_sm70_shflsync_bfly_p)
$__internal_0_$__cuda_sm70_shflsync_bfly_p:
[----:B------:R-:W-:Y:S02]  /*22dd0*/  MOV R25, 0xffffffff ;  /* 0xffffffff00197802 */ /* 0x000fe40000000f00 */
[----:B------:R-:W-:-:S02]  /*22de0*/  MOV R3, 0x1f ;  /* 0x0000001f00037802 */ /* 0x000fc40000000f00 */
[----:B------:R-:W-:Y:S04]  /*22df0*/  WARPSYNC R25 ;  /* 0x0000001900007348 */ /* 0x000fe80003800000 */
[----:B------:R1:W2:Y:S02]  /*22e00*/  SHFL.BFLY PT, R0, R4, R0, R3 ;  /* 0x0c00000004007389 */ /* 0x0002a400000e0003 */
[----:B-1----:R-:W-:-:S04]  /*22e10*/  MOV R3, 0x0 ;  /* 0x0000000000037802 */ /* 0x002fc80000000f00 */
[----:B--2---:R-:W-:Y:S05]  /*22e20*/  RET.REL.NODEC R2 `(_ZN7cutlass13device_kernelIN5flash19enable_sm80_to_sm89INS1_16FlashAttnFwdSm80INS1_25CollectiveMainloopFwdSm80ILi8ELi1ELb0EN4cute5tupleIJNS5_1CILi128EEENS7_ILi64EEENS7_ILi192EEEEEELi192ENS_10bfloat16_tEfNS_4arch4Sm80ELb0ELb1ELb1ELb1ELb1ELb1ELb1ELb0EEENS1_21CollectiveEpilogueFwdINS6_IJS8_SA_S9_EEENS6_IJNS7_ILi1EEESI_SI_EEESC_SE_Li256ELb1ELb1ELb0ELb0EEENS1_19SingleTileSchedulerILb1ELb0ELb1ELi128EEEEEEEEEvNT_6ParamsE) ;  /* 0xfffdd1d002007950 */ /* 0x004fea0003c3ffff */
        .weak           $__internal_1_$__cuda_sm70_shflsync_idx_p
        .type           $__internal_1_$__cuda_sm70_shflsync_idx_p,@function
        .size           $__internal_1_$__cuda_sm70_shflsync_idx_p,(.L_x_1702 - $__internal_1_$__cuda_sm70_shflsync_idx_p)
$__internal_1_$__cuda_sm70_shflsync_idx_p:
[----:B------:R-:W-:Y:S04]  /*22e30*/  WARPSYNC R172 ;  /* 0x000000ac00007348 */ /* 0x000fe80003800000 */
[----:B------:R1:W2:Y:S02]  /*22e40*/  SHFL.IDX PT, R171, R169, R170, R3 ;  /* 0x000000aaa9ab7389 */ /* 0x0002a400000e0003 */
[----:B-1----:R-:W-:-:S04]  /*22e50*/  MOV R3, 0x0 ;  /* 0x0000000000037802 */ /* 0x002fc80000000f00 */
[----:B--2---:R-:W-:Y:S05]  /*22e60*/  RET.REL.NODEC R2 `(_ZN7cutlass13device_kernelIN5flash19enable_sm80_to_sm89INS1_16FlashAttnFwdSm80INS1_25CollectiveMainloopFwdSm80ILi8ELi1ELb0EN4cute5tupleIJNS5_1CILi128EEENS7_ILi64EEENS7_ILi192EEEEEELi192ENS_10bfloat16_tEfNS_4arch4Sm80ELb0ELb1ELb1ELb1ELb1ELb1ELb1ELb0EEENS1_21CollectiveEpilogueFwdINS6_IJS8_SA_S9_EEENS6_IJNS7_ILi1EEESI_SI_EEESC_SE_Li256ELb1ELb1ELb0ELb0EEENS1_19SingleTileSchedulerILb1ELb0ELb1ELi128EEEEEEEEEvNT_6ParamsE) ;  /* 0xfffdd19002007950 */ /* 0x004fea0003c3ffff */
.L_x_578:
        /* <DEDUP_REMOVED lines=9> */
.L_x_1702:


//--------------------- .text._ZN7cutlass13device_kernelIN5flash19enable_sm80_to_sm89INS1_16FlashAttnFwdSm80INS1_25CollectiveMainloopFwdSm80ILi8ELi1ELb0EN4cute5tupleIJNS5_1CILi128EEENS7_ILi64EEENS7_ILi192EEEEEELi192ENS_10bfloat16_tEfNS_4arch4Sm80ELb1ELb0ELb1ELb0ELb1ELb0ELb1ELb0EEENS1_21CollectiveEpilogueFwdINS6_IJS8_SA_S9_EEENS6_IJNS7_ILi1EEESI_SI_EEESC_SE_Li256ELb0ELb1ELb0ELb0EEENS1_30DynamicPersistentTileSchedulerILi256ELi256ELb0ELb1ELb0EEEEEEEEEvNT_6ParamsE --------------------------
	.section	.text._ZN7cutlass13device_kernelIN5flash19enable_sm80_to_sm89INS1_16FlashAttnFwdSm80INS1_25CollectiveMainloopFwdSm80ILi8ELi1ELb0EN4cute5tupleIJNS5_1CILi128EEENS7_ILi64EEENS7_ILi192EEEEEELi192ENS_10bfloat16_tEfNS_4arch4Sm80ELb1ELb0ELb1ELb0ELb1ELb0ELb1ELb0EEENS1_21CollectiveEpilogueFwdINS6_IJS8_SA_S9_EEENS6_IJNS7_ILi1EEESI_SI_EEESC_SE_Li256ELb0ELb1ELb0ELb0EEENS1_30DynamicPersistentTileSchedulerILi256ELi256ELb0ELb1ELb0EEEEEEEEEvNT_6ParamsE,"ax",@progbits
	.sectioninfo	@"SHI_REGISTERS=255"
	.align	128
.text._ZN7cutlass13device_kernelIN5flash19enable_sm80_to_sm89INS1_16FlashAttnFwdSm80INS1_25CollectiveMainloopFwdSm80ILi8ELi1ELb0EN4cute5tupleIJNS5_1CILi128EEENS7_ILi64EEENS7_ILi192EEEEEELi192ENS_10bfloat16_tEfNS_4arch4Sm80ELb1ELb0ELb1ELb0ELb1ELb0ELb1ELb0EEENS1_21CollectiveEpilogueFwdINS6_IJS8_SA_S9_EEENS6_IJNS7_ILi1EEESI_SI_EEESC_SE_Li256ELb0ELb1ELb0ELb0EEENS1_30DynamicPersistentTileSchedulerILi256ELi256ELb0ELb1ELb0EEEEEEEEEvNT_6ParamsE:
        .type           _ZN7cutlass13device_kernelIN5flash19enable_sm80_to_sm89INS1_16FlashAttnFwdSm80INS1_25CollectiveMainloopFwdSm80ILi8ELi1ELb0EN4cute5tupleIJNS5_1CILi128EEENS7_ILi64EEENS7_ILi192EEEEEELi192ENS_10bfloat16_tEfNS_4arch4Sm80ELb1ELb0ELb1ELb0ELb1ELb0ELb1ELb0EEENS1_21CollectiveEpilogueFwdINS6_IJS8_SA_S9_EEENS6_IJNS7_ILi1EEESI_SI_EEESC_SE_Li256ELb0ELb1ELb0ELb0EEENS1_30DynamicPersistentTileSchedulerILi256ELi256ELb0ELb1ELb0EEEEEEEEEvNT_6ParamsE,@function
        .size           _ZN7cutlass13device_kernelIN5flash19enable_sm80_to_sm89INS1_16FlashAttnFwdSm80INS1_25CollectiveMainloopFwdSm80ILi8ELi1ELb0EN4cute5tupleIJNS5_1CILi128EEENS7_ILi64EEENS7_ILi192EEEEEELi192ENS_10bfloat16_tEfNS_4arch4Sm80ELb1ELb0ELb1ELb0ELb1ELb0ELb1ELb0EEENS1_21CollectiveEpilogueFwdINS6_IJS8_SA_S9_EEENS6_IJNS7_ILi1EEESI_SI_EEESC_SE_Li256ELb0ELb1ELb0ELb0EEENS1_30DynamicPersistentTileSchedulerILi256ELi256ELb0ELb1ELb0EEEEEEEEEvNT_6ParamsE,(.L_x_1706 - _ZN7cutlass13device_kernelIN5flash19enable_sm80_to_sm89INS1_16FlashAttnFwdSm80INS1_25CollectiveMainloopFwdSm80ILi8ELi1ELb0EN4cute5tupleIJNS5_1CILi128EEENS7_ILi64EEENS7_ILi192EEEEEELi192ENS_10bfloat16_tEfNS_4arch4Sm80ELb1ELb0ELb1ELb0ELb1ELb0ELb1ELb0EEENS1_21CollectiveEpilogueFwdINS6_IJS8_SA_S9_EEENS6_IJNS7_ILi1EEESI_SI_EEESC_SE_Li256ELb0ELb1ELb0ELb0EEENS1_30DynamicPersistentTileSchedulerILi256ELi256ELb0ELb1ELb0EEEEEEEEEvNT_6ParamsE)
        .other          _ZN7cutlass13device_kernelIN5flash19enable_sm80_to_sm89INS1_16FlashAttnFwdSm80INS1_25CollectiveMainloopFwdSm80ILi8ELi1ELb0EN4cute5tupleIJNS5_1CILi128EEENS7_ILi64EEENS7_ILi192EEEEEELi192ENS_10bfloat16_tEfNS_4arch4Sm80ELb1ELb0ELb1ELb0ELb1ELb0ELb1ELb0EEENS1_21CollectiveEpilogueFwdINS6_IJS8_SA_S9_EEENS6_IJNS7_ILi1EEESI_SI_EEESC_SE_Li256ELb0ELb1ELb0ELb0EEENS1_30DynamicPersistentTileSchedulerILi256ELi256ELb0ELb1ELb0EEEEEEEEEvNT_6ParamsE,@"STO_CUDA_ENTRY STV_DEFAULT"
_ZN7cutlass13device_kernelIN5flash19enable_sm80_to_sm89INS1_16FlashAttnFwdSm80INS1_25CollectiveMainloopFwdSm80ILi8ELi1ELb0EN4cute5tupleIJNS5_1CILi128EEENS7_ILi64EEENS7_ILi192EEEEEELi192ENS_10bfloat16_tEfNS_4arch4Sm80ELb1ELb0ELb1ELb0ELb1ELb0ELb1ELb0EEENS1_21CollectiveEpilogueFwdINS6_IJS8_SA_S9_EEENS6_IJNS7_ILi1EEESI_SI_EEESC_SE_Li256ELb0ELb1ELb0ELb0EEENS1_30DynamicPersistentTileSchedulerILi256ELi256ELb0ELb1ELb0EEEEEEEEEvNT_6ParamsE:
[----:B------:R-:W-:-:S03]  /*0000*/  MOV R1, c[0x0][0x28] ;  /* 0x00000a0000017a02 */ /* 0x000fc60000000f00 */
[----:B------:R-:W1:Y:S01]  /*0010*/  S2R R17, SR_TID.X ;  /* 0x0000000000117919 */ /* 0x000e620000002100 */
[----:B------:R-:W-:-:S03]  /*0020*/  IADD3 R1, R1, -0x30, RZ ;  /* 0xffffffd001017810 */ /* 0x000fc60007ffe0ff */
[----:B------:R-:W2:Y:S01]  /*0030*/  S2R R14, SR_CTAID.X ;  /* 0x00000000000e7919 */ /* 0x000ea20000002500 */
[----:B-1----:R-:W-:-:S05]  /*0040*/  SHF.R.U32.HI R2, RZ, 0x5, R17 ;  /* 0x00000005ff027819 */ /* 0x002fca0000011611 */
[----:B------:R-:W1:Y:S02]  /*0050*/  SHFL.IDX PT, R0, R2, RZ, 0x1f ;  /* 0x00001fff02007589 */ /* 0x000e6400000e0000 */
[----:B-1----:R-:W-:Y:S02]  /*0060*/  ISETP.GE.AND P0, PT, R0, 0x1, PT ;  /* 0x000000010000780c */ /* 0x002fe40003f06270 */
[----:B------:R1:W-:Y:S11]  /*0070*/  STL [R1+0x24], R0 ;  /* 0x0000240001007387 */ /* 0x0003f60000100800 */
[----:B------:R-:W-:Y:S06]  /*0080*/  @P0 BAR.ARV 0x4, 0x100 ;  /* 0x0104000000000b1d */ /* 0x000fec0000002000 */
[----:B--2---:R-:W-:-:S13]  /*0090*/  ISETP.GE.AND P0, PT, R14, c[0x0][0x538], PT ;  /* 0x00014e000e007a0c */ /* 0x004fda0003f06270 */
[----:B------:R-:W-:Y:S05]  /*00a0*/  @P0 EXIT ;  /* 0x000000000000094d */ /* 0x000fea0003800000 */
[----:B-1----:R-:W-:Y:S01]  /*00b0*/  SHF.R.S32.HI R13, RZ, 0x1f, R17 ;  /* 0x0000001fff0d7819 */ /* 0x002fe20000011411 */
[----:B------:R-:W-:Y:S01]  /*00c0*/  IMAD.MOV.U32 R188, RZ, RZ, 0x20 ;  /* 0x00000020ffbc7424 */ /* 0x000fe200078e00ff */
[----:B------:R-:W-:Y:S01]  /*00d0*/  ULDC.64 UR6, c[0x0][0x118] ;  /* 0x0000460000067ab9 */ /* 0x000fe20000000a00 */
[----:B------:R-:W-:Y:S01]  /*00e0*/  IMAD.MOV.U32 R189, RZ, RZ, 0x40 ;  /* 0x00000040ffbd7424 */ /* 0x000fe200078e00ff */
[CC--:B------:R-:W-:Y:S02]  /*00f0*/  LEA.HI R2, R13.reuse, R17.reuse, RZ, 0x4 ;  /* 0x000000110d027211 */ /* 0x0c0fe400078f20ff */
[----:B------:R-:W-:Y:S02]  /*0100*/  LEA.HI R8, R13, R17, RZ, 0x3 ;  /* 0x000000110d087211 */ /* 0x000fe400078f18ff */
[----:B------:R-:W-:Y:S02]  /*0110*/  SHF.R.S32.HI R3, RZ, 0x4, R2 ;  /* 0x00000004ff037819 */ /* 0x000fe40000011402 */
[----:B------:R-:W-:-:S02]  /*0120*/  SHF.R.S32.HI R229, RZ, 0x3, R8 ;  /* 0x00000003ffe57819 */ /* 0x000fc40000011408 */
[----:B------:R-:W-:Y:S02]  /*0130*/  LEA.HI R0, R2, R3, RZ, 0x1 ;  /* 0x0000000302007211 */ /* 0x000fe400078f08ff */
[----:B------:R-:W-:Y:S01]  /*0140*/  LEA.HI R10, R13, R17, RZ, 0x2 ;  /* 0x000000110d0a7211 */ /* 0x000fe200078f10ff */
[----:B------:R-:W-:Y:S01]  /*0150*/  IMAD.SHL.U32 R5, R229, 0x40, RZ ;  /* 0x00000040e5057824 */ /* 0x000fe200078e00ff */
[----:B------:R-:W-:Y:S02]  /*0160*/  LOP3.LUT R0, R0, 0xfffffffe, RZ, 0xc0, !PT ;  /* 0xfffffffe00007812 */ /* 0x000fe400078ec0ff */
[--C-:B------:R-:W-:Y:S02]  /*0170*/  SHF.R.S32.HI R7, RZ, 0x2, R10.reuse ;  /* 0x00000002ff077819 */ /* 0x100fe4000001140a */
[----:B------:R-:W-:Y:S01]  /*0180*/  SHF.R.S32.HI R4, RZ, 0x1f, R10 ;  /* 0x0000001fff047819 */ /* 0x000fe2000001140a */
[----:B------:R-:W-:Y:S01]  /*0190*/  IMAD.IADD R184, R3, 0x1, -R0 ;  /* 0x0000000103b87824 */ /* 0x000fe200078e0a00 */
[----:B------:R-:W-:-:S02]  /*01a0*/  LOP3.LUT R3, R8, 0xfffffff8, RZ, 0xc0, !PT ;  /* 0xfffffff808037812 */ /* 0x000fc400078ec0ff */
[----:B------:R-:W-:Y:S02]  /*01b0*/  LOP3.LUT R0, R2, 0xfffffff0, RZ, 0xc0, !PT ;  /* 0xfffffff002007812 */ /* 0x000fe400078ec0ff */
[----:B------:R-:W-:Y:S01]  /*01c0*/  LEA.HI R9, R13, R17, RZ, 0x5 ;  /* 0x000000110d097211 */ /* 0x000fe200078f28ff */
[C---:B------:R-:W-:Y:S01]  /*01d0*/  IMAD.IADD R217, R17.reuse, 0x1, -R3 ;  /* 0x0000000111d97824 */ /* 0x040fe200078e0a03 */
[----:B------:R-:W-:Y:S01]  /*01e0*/  LEA.HI R3, R4, R7, RZ, 0x3 ;  /* 0x0000000704037211 */ /* 0x000fe200078f18ff */
[----:B------:R-:W-:Y:S01]  /*01f0*/  IMAD.IADD R2, R17, 0x1, -R0 ;  /* 0x0000000111027824 */ /* 0x000fe200078e0a00 */
[----:B------:R-:W-:Y:S01]  /*0200*/  LOP3.LUT R0, R5, 0x1c0, RZ, 0xc0, !PT ;  /* 0x000001c005007812 */ /* 0x000fe200078ec0ff */
[----:B------:R-:W-:Y:S01]  /*0210*/  IMAD.SHL.U32 R206, R217, 0x8, RZ ;  /* 0x00000008d9ce7824 */ /* 0x000fe200078e00ff */
[----:B------:R-:W-:Y:S01]  /*0220*/  LOP3.LUT R3, R3, 0xfffffff8, RZ, 0xc0, !PT ;  /* 0xfffffff803037812 */ /* 0x000fe200078ec0ff */
[C---:B------:R-:W-:Y:S01]  /*0230*/  IMAD.SHL.U32 R5, R217.reuse, 0x40, RZ ;  /* 0x00000040d9057824 */ /* 0x040fe200078e00ff */
[----:B------:R-:W-:Y:S01]  /*0240*/  SHF.R.U32.HI R4, RZ, 0x3, R0 ;  /* 0x00000003ff047819 */ /* 0x000fe20000011600 */
[----:B------:R-:W-:Y:S01]  /*0250*/  IMAD R216, R217, 0x20, R229 ;  /* 0x00000020d9d87824 */ /* 0x000fe200078e02e5 */
[----:B------:R-:W-:Y:S01]  /*0260*/  LOP3.LUT R0, R0, 0x38, R206, 0xf8, !PT ;  /* 0x0000003800007812 */ /* 0x000fe200078ef8ce */
[----:B------:R-:W-:Y:S01]  /*0270*/  IMAD.IADD R7, R7, 0x1, -R3 ;  /* 0x0000000107077824 */ /* 0x000fe200078e0a03 */
[----:B------:R-:W-:-:S02]  /*0280*/  SHF.R.S32.HI R6, RZ, 0x1f, R2 ;  /* 0x0000001fff067819 */ /* 0x000fc40000011402 */
[----:B------:R-:W-:Y:S02]  /*0290*/  LOP3.LUT R11, R0, R4, RZ, 0x3c, !PT ;  /* 0x00000004000b7212 */ /* 0x000fe400078e3cff */
[----:B------:R-:W-:Y:S02]  /*02a0*/  LOP3.LUT R0, R5, 0x1c0, RZ, 0xc0, !PT ;  /* 0x000001c005007812 */ /* 0x000fe400078ec0ff */
[----:B------:R-:W-:Y:S02]  /*02b0*/  LEA.HI R187, R6, R2, RZ, 0x3 ;  /* 0x0000000206bb7211 */ /* 0x000fe400078f18ff */
[----:B------:R-:W-:Y:S02]  /*02c0*/  LOP3.LUT R6, R0, 0x8, R8, 0xf8, !PT ;  /* 0x0000000800067812 */ /* 0x000fe400078ef808 */
[----:B------:R-:W-:Y:S02]  /*02d0*/  SHF.R.U32.HI R4, RZ, 0x3, R0 ;  /* 0x00000003ff047819 */ /* 0x000fe40000011600 */
[C---:B------:R-:W-:Y:S01]  /*02e0*/  LOP3.LUT R5, R187.reuse, 0xfffffff8, RZ, 0xc0, !PT ;  /* 0xfffffff8bb057812 */ /* 0x040fe200078ec0ff */
[----:B------:R-:W-:Y:S01]  /*02f0*/  IMAD.SHL.U32 R187, R187, 0x40, RZ ;  /* 0x00000040bbbb7824 */ /* 0x000fe200078e00ff */
[----:B------:R-:W-:-:S02]  /*0300*/  LOP3.LUT R0, R9, 0xffffffe0, RZ, 0xc0, !PT ;  /* 0xffffffe009007812 */ /* 0x000fc400078ec0ff */
[----:B------:R-:W-:Y:S01]  /*0310*/  LOP3.LUT R3, R7, 0x1, RZ, 0xc0, !PT ;  /* 0x0000000107037812 */ /* 0x000fe200078ec0ff */
[----:B------:R-:W-:Y:S01]  /*0320*/  IMAD.IADD R8, R2, 0x1, -R5 ;  /* 0x0000000102087824 */ /* 0x000fe200078e0a05 */
[--C-:B------:R-:W-:Y:S01]  /*0330*/  SHF.R.S32.HI R197, RZ, 0x5, R9.reuse ;  /* 0x00000005ffc57819 */ /* 0x100fe20000011409 */
[----:B------:R-:W-:Y:S01]  /*0340*/  IMAD.IADD R16, R17, 0x1, -R0 ;  /* 0x0000000111107824 */ /* 0x000fe200078e0a00 */
[----:B------:R-:W-:Y:S02]  /*0350*/  SHF.R.S32.HI R2, RZ, 0x1f, R9 ;  /* 0x0000001fff027819 */ /* 0x000fe40000011409 */
[----:B------:R-:W-:Y:S02]  /*0360*/  ISETP.NE.U32.AND P0, PT, R3, 0x1, PT ;  /* 0x000000010300780c */ /* 0x000fe40003f05070 */
[----:B------:R-:W-:Y:S02]  /*0370*/  LOP3.LUT R3, R10, 0xfffffffc, RZ, 0xc0, !PT ;  /* 0xfffffffc0a037812 */ /* 0x000fe400078ec0ff */
[----:B------:R-:W-:Y:S01]  /*0380*/  LEA.HI R0, R2, R197, RZ, 0x3 ;  /* 0x000000c502007211 */ /* 0x000fe200078f18ff */
[----:B------:R-:W-:Y:S01]  /*0390*/  IMAD.SHL.U32 R2, R8, 0x40, RZ ;  /* 0x0000004008027824 */ /* 0x000fe200078e00ff */
[----:B------:R-:W-:-:S02]  /*03a0*/  SHF.R.S32.HI R10, RZ, 0x1f, R16 ;  /* 0x0000001fff0a7819 */ /* 0x000fc40000011410 */
[----:B------:R-:W-:Y:S01]  /*03b0*/  LOP3.LUT R12, R6, R4, RZ, 0x3c, !PT ;  /* 0x00000004060c7212 */ /* 0x000fe200078e3cff */
[----:B------:R-:W-:Y:S01]  /*03c0*/  IMAD.SHL.U32 R6, R184, 0x8, RZ ;  /* 0x00000008b8067824 */ /* 0x000fe200078e00ff */
[----:B------:R-:W-:Y:S01]  /*03d0*/  LOP3.LUT R4, R0, 0xffffff8, RZ, 0xc0, !PT ;  /* 0x0ffffff800047812 */ /* 0x000fe200078ec0ff */
[----:B------:R-:W-:Y:S01]  /*03e0*/  IMAD.IADD R0, R17, 0x1, -R3 ;  /* 0x0000000111007824 */ /* 0x000fe200078e0a03 */
[----:B------:R-:W-:Y:S01]  /*03f0*/  LEA.HI R10, R10, R16, RZ, 0x2 ;  /* 0x000000100a0a7211 */ /* 0x000fe200078f10ff */
[----:B------:R-:W-:Y:S01]  /*0400*/  IMAD R184, R184, 0x200, R12 ;  /* 0x00000200b8b87824 */ /* 0x000fe200078e020c */
[----:B------:R-:W-:Y:S01]  /*0410*/  LOP3.LUT R2, R2, 0x1c0, RZ, 0xc0, !PT ;  /* 0x000001c002027812 */ /* 0x000fe200078ec0ff */
[C---:B------:R-:W-:Y:S01]  /*0420*/  IMAD.IADD R4, R197.reuse, 0x1, -R4 ;  /* 0x00000001c5047824 */ /* 0x040fe200078e0a04 */
[----:B------:R-:W-:Y:S01]  /*0430*/  SHF.R.S32.HI R3, RZ, 0x2, R10 ;  /* 0x00000002ff037819 */ /* 0x000fe2000001140a */
[----:B------:R-:W-:Y:S01]  /*0440*/  IMAD.SHL.U32 R197, R197, 0x400, RZ ;  /* 0x00000400c5c57824 */ /* 0x000fe200078e00ff */
[----:B------:R-:W-:-:S02]  /*0450*/  LOP3.LUT R6, R2, 0x8, R6, 0xf8, !PT ;  /* 0x0000000802067812 */ /* 0x000fc400078ef806 */
[----:B------:R-:W-:Y:S01]  /*0460*/  SHF.R.U32.HI R5, RZ, 0x3, R2 ;  /* 0x00000003ff057819 */ /* 0x000fe20000011602 */
[----:B------:R-:W-:Y:S01]  /*0470*/  IMAD R15, R4, 0x10, R3 ;  /* 0x00000010040f7824 */ /* 0x000fe200078e0203 */
[----:B------:R-:W-:Y:S01]  /*0480*/  LEA.HI R2, R0, R0, RZ, 0x1 ;  /* 0x0000000000027211 */ /* 0x000fe200078f08ff */
[----:B------:R-:W-:Y:S01]  /*0490*/  IMAD.SHL.U32 R3, R7, 0x40, RZ ;  /* 0x0000004007037824 */ /* 0x000fe200078e00ff */
[----:B------:R-:W-:Y:S02]  /*04a0*/  LOP3.LUT R5, R6, R5, RZ, 0x3c, !PT ;  /* 0x0000000506057212 */ /* 0x000fe400078e3cff */
[----:B------:R-:W-:Y:S01]  /*04b0*/  LOP3.LUT R2, R2, 0x1ffffffe, RZ, 0xc0, !PT ;  /* 0x1ffffffe02027812 */ /* 0x000fe200078ec0ff */
[----:B------:R-:W-:Y:S01]  /*04c0*/  STL [R1+0x28], R15 ;  /* 0x0000280f01007387 */ /* 0x000fe20000100800 */
[----:B------:R-:W-:Y:S02]  /*04d0*/  LOP3.LUT R3, R3, 0x1c0, RZ, 0xc0, !PT ;  /* 0x000001c003037812 */ /* 0x000fe400078ec0ff */
[----:B------:R-:W-:Y:S01]  /*04e0*/  LOP3.LUT R187, R187, 0xfffffe00, RZ, 0xc0, !PT ;  /* 0xfffffe00bbbb7812 */ /* 0x000fe200078ec0ff */
[C---:B------:R-:W-:Y:S01]  /*04f0*/  IMAD.IADD R6, R0.reuse, 0x1, -R2 ;  /* 0x0000000100067824 */ /* 0x040fe200078e0a02 */
[----:B------:R-:W-:Y:S01]  /*0500*/  R2P PR, R7, 0x6 ;  /* 0x0000000607007804 */ /* 0x000fe20000000000 */
[----:B------:R-:W-:Y:S01]  /*0510*/  IMAD R2, R0, 0x2, R197 ;  /* 0x0000000200027824 */ /* 0x000fe200078e02c5 */
[----:B------:R-:W-:Y:S01]  /*0520*/  LEA.HI R0, R3, R3, RZ, 0x1d ;  /* 0x0000000303007211 */ /* 0x000fe200078fe8ff */
[----:B------:R-:W-:Y:S01]  /*0530*/  STL [R1], R14 ;  /* 0x0000000e01007387 */ /* 0x000fe20000100800 */
[----:B------:R-:W-:Y:S01]  /*0540*/  IADD3 R207, R206, 0x40, RZ ;  /* 0x00000040cecf7810 */ /* 0x000fe20007ffe0ff */
[----:B------:R-:W-:Y:S01]  /*0550*/  IMAD R232, R6, 0x8, R15 ;  /* 0x0000000806e87824 */ /* 0x000fe200078e020f */
[----:B------:R-:W-:Y:S01]  /*0560*/  IADD3 R197, R5, R187, R197 ;  /* 0x000000bb05c57210 */ /* 0x000fe20007ffe0c5 */
[----:B------:R-:W-:Y:S01]  /*0570*/  IMAD.IADD R4, R2, 0x1, R0 ;  /* 0x0000000102047824 */ /* 0x000fe200078e0200 */
[----:B------:R-:W-:-:S02]  /*0580*/  LEA.HI R0, R13, R17, RZ, 0x7 ;  /* 0x000000110d007211 */ /* 0x000fc400078f38ff */
[----:B------:R-:W-:Y:S02]  /*0590*/  LOP3.LUT R187, R5, R187, RZ, 0xfc, !PT ;  /* 0x000000bb05bb7212 */ /* 0x000fe400078efcff */
[----:B------:R-:W-:Y:S02]  /*05a0*/  SHF.R.S32.HI R0, RZ, 0x7, R0 ;  /* 0x00000007ff007819 */ /* 0x000fe40000011400 */
[----:B------:R-:W-:Y:S02]  /*05b0*/  LOP3.LUT R0, R10, 0x7ffffffc, RZ, 0xc0, !PT ;  /* 0x7ffffffc0a007812 */ /* 0x000fe400078ec0ff */
[----:B------:R-:W-:Y:S02]  /*05c0*/  SHF.R.S32.HI R2, RZ, 0x1f, R206 ;  /* 0x0000001fff027819 */ /* 0x000fe400000114ce */
[----:B------:R-:W-:Y:S01]  /*05d0*/  SHF.R.S32.HI R5, RZ, 0x1f, R207 ;  /* 0x0000001fff057819 */ /* 0x000fe200000114cf */
[----:B------:R-:W-:Y:S01]  /*05e0*/  IMAD.IADD R2, R16, 0x1, -R0 ;  /* 0x0000000110027824 */ /* 0x000fe200078e0a00 */
[----:B------:R-:W-:-:S02]  /*05f0*/  IADD3 R208, R206, 0x80, RZ ;  /* 0x00000080ced07810 */ /* 0x000fc40007ffe0ff */
[----:B------:R-:W-:Y:S01]  /*0600*/  SEL R0, R188, 0xffffffe0, !P1 ;  /* 0xffffffe0bc007807 */ /* 0x000fe20004800000 */
[----:B------:R-:W-:Y:S01]  /*0610*/  IMAD.SHL.U32 R233, R2, 0x2, RZ ;  /* 0x0000000202e97824 */ /* 0x000fe200078e00ff */
[----:B------:R-:W-:Y:S02]  /*0620*/  LEA R5, R4, 0x80, 0x1 ;  /* 0x0000008004057811 */ /* 0x000fe400078e08ff */
[----:B------:R-:W-:Y:S02]  /*0630*/  SHF.R.S32.HI R3, RZ, 0x1f, R208 ;  /* 0x0000001fff037819 */ /* 0x000fe400000114d0 */
[----:B------:R-:W-:Y:S01]  /*0640*/  SEL R3, R189, 0xffffffc0, !P2 ;  /* 0xffffffc0bd037807 */ /* 0x000fe20005000000 */
[C---:B------:R-:W-:Y:S01]  /*0650*/  IMAD.IADD R4, R5.reuse, 0x1, R0 ;  /* 0x0000000105047824 */ /* 0x040fe200078e0200 */
[----:B------:R-:W-:Y:S01]  /*0660*/  STL [R1+0x4], R5 ;  /* 0x0000040501007387 */ /* 0x000fe20000100800 */
[C---:B------:R-:W-:Y:S02]  /*0670*/  IADD3 R2, R5.reuse, -0x10, RZ ;  /* 0xfffffff005027810 */ /* 0x040fe40007ffe0ff */
[C---:B------:R-:W-:Y:S01]  /*0680*/  IMAD.IADD R6, R5.reuse, 0x1, R3 ;  /* 0x0000000105067824 */ /* 0x040fe200078e0203 */
[----:B------:R1:W-:Y:S01]  /*0690*/  STL [R1+0x10], R4 ;  /* 0x0000100401007387 */ /* 0x0003e20000100800 */
[----:B------:R-:W-:-:S02]  /*06a0*/  @P0 IADD3 R2, R5, 0x10, RZ ;  /* 0x0000001005020810 */ /* 0x000fc40007ffe0ff */
[----:B------:R-:W-:Y:S01]  /*06b0*/  LEA.HI R9, R13, R17, RZ, 0x6 ;  /* 0x000000110d097211 */ /* 0x000fe200078f30ff */
[----:B------:R-:W-:Y:S01]  /*06c0*/  STL [R1+0x20], R6 ;  /* 0x0000200601007387 */ /* 0x000fe20000100800 */
[----:B------:R-:W-:Y:S01]  /*06d0*/  LOP3.LUT P4, RZ, R8, 0x2, RZ, 0xc0, !PT ;  /* 0x0000000208ff7812 */ /* 0x000fe2000788c0ff */
[----:B------:R-:W-:Y:S01]  /*06e0*/  IMAD.IADD R0, R0, 0x1, R2 ;  /* 0x0000000100007824 */ /* 0x000fe200078e0202 */
[----:B------:R-:W-:Y:S01]  /*06f0*/  LOP3.LUT P3, RZ, R8, 0x4, RZ, 0xc0, !PT ;  /* 0x0000000408ff7812 */ /* 0x000fe2000786c0ff */
[----:B------:R-:W-:Y:S01]  /*0700*/  IMAD.SHL.U32 R9, R9, 0x8, RZ ;  /* 0x0000000809097824 */ /* 0x000fe200078e00ff */
[----:B------:R-:W-:Y:S02]  /*0710*/  SEL R188, R188, 0xffffffe0, !P4 ;  /* 0xffffffe0bcbc7807 */ /* 0x000fe40006000000 */
[----:B------:R-:W-:Y:S02]  /*0720*/  LEA R197, R197, 0xc100, 0x1 ;  /* 0x0000c100c5c57811 */ /* 0x000fe400078e08ff */
[----:B------:R-:W-:-:S02]  /*0730*/  LEA R187, R187, 0x100, 0x1 ;  /* 0x00000100bbbb7811 */ /* 0x000fc400078e08ff */
[----:B------:R-:W-:Y:S01]  /*0740*/  SEL R189, R189, 0xffffffc0, !P3 ;  /* 0xffffffc0bdbd7807 */ /* 0x000fe20005800000 */
[----:B------:R-:W-:Y:S01]  /*0750*/  IMAD.IADD R198, R197, 0x1, R188 ;  /* 0x00000001c5c67824 */ /* 0x000fe200078e02bc */
[----:B------:R-:W-:Y:S01]  /*0760*/  LOP3.LUT R9, R11, 0x7ffffe00, R9, 0xf8, !PT ;  /* 0x7ffffe000b097812 */ /* 0x000fe200078ef809 */
[----:B------:R-:W-:Y:S01]  /*0770*/  IMAD.IADD R188, R188, 0x1, R187 ;  /* 0x00000001bcbc7824 */ /* 0x000fe200078e02bb */
[----:B------:R-:W-:Y:S01]  /*0780*/  LEA R184, R184, 0x6100, 0x1 ;  /* 0x00006100b8b87811 */ /* 0x000fe200078e08ff */
[----:B------:R-:W-:Y:S02]  /*0790*/  IMAD.IADD R200, R197, 0x1, R189 ;  /* 0x00000001c5c87824 */ /* 0x000fe400078e02bd */
[----:B------:R-:W-:Y:S02]  /*07a0*/  IMAD.IADD R190, R189, 0x1, R187 ;  /* 0x00000001bdbe7824 */ /* 0x000fe400078e02bb */
[----:B------:R-:W-:Y:S02]  /*07b0*/  IMAD.IADD R199, R198, 0x1, R189 ;  /* 0x00000001c6c77824 */ /* 0x000fe400078e02bd */
[----:B-1----:R-:W-:-:S02]  /*07c0*/  IMAD.IADD R4, R4, 0x1, R3 ;  /* 0x0000000104047824 */ /* 0x002fc400078e0203 */
[----:B------:R-:W-:Y:S02]  /*07d0*/  IMAD.SHL.U32 R203, R9, 0x2, RZ ;  /* 0x0000000209cb7824 */ /* 0x000fe400078e00ff */
[----:B------:R-:W-:Y:S01]  /*07e0*/  IMAD.IADD R189, R189, 0x1, R188 ;  /* 0x00000001bdbd7824 */ /* 0x000fe200078e02bc */
[----:B------:R-:W-:Y:S04]  /*07f0*/  STL [R1+0x1c], R4 ;  /* 0x00001c0401007387 */ /* 0x000fe80000100800 */
[----:B------:R1:W-:Y:S02]  /*0800*/  STL [R1+0x8], R2 ;  /* 0x0000080201007387 */ /* 0x0003e40000100800 */
[----:B-1----:R-:W-:-:S05]  /*0810*/  IMAD.IADD R2, R3, 0x1, R2 ;  /* 0x0000000103027824 */ /* 0x002fca00078e0202 */
[----:B------:R-:W-:Y:S04]  /*0820*/  STL [R1+0x18], R2 ;  /* 0x0000180201007387 */ /* 0x000fe80000100800 */
[----:B------:R1:W-:Y:S02]  /*0830*/  STL [R1+0xc], R0 ;  /* 0x00000c0001007387 */ /* 0x0003e40000100800 */
[----:B-1----:R-:W-:-:S05]  /*0840*/  IMAD.IADD R0, R0, 0x1, R3 ;  /* 0x0000000100007824 */ /* 0x002fca00078e0203 */
[----:B------:R1:W-:Y:S02]  /*0850*/  STL [R1+0x14], R0 ;  /* 0x0000140001007387 */ /* 0x0003e40000100800 */
.L_x_652:
[----:B------:R-:W2:Y:S01]  /*0860*/  LDL R4, [R1] ;  /* 0x0000000001047983 */ /* 0x000ea20000100800 */
[----:B-1----:R-:W-:Y:S01]  /*0870*/  IMAD.MOV.U32 R0, RZ, RZ, c[0x0][0x560] ;  /* 0x00015800ff007624 */ /* 0x002fe200078e00ff */
[----:B------:R-:W-:Y:S01]  /*0880*/  YIELD ;  /* 0x0000000000007946 */ /* 0x000fe20003800000 */
[----:B------:R-:W-:Y:S03]  /*0890*/  BSSY B0, `(.L_x_579) ;  /* 0x0000016000007945 */ /* 0x000fe60003800000 */
[----:B------:R-:W-:-:S13]  /*08a0*/  ISETP.NE.AND P0, PT, R0, 0x1, PT ;  /* 0x000000010000780c */ /* 0x000fda0003f05270 */
[----:B--2---:R-:W-:Y:S01]  /*08b0*/  @P0 IMAD.HI.U32 R0, R4, c[0x0][0x564], RZ ;  /* 0x0001590004000a27 */ /* 0x004fe200078e00ff */
[----:B------:R-:W-:-:S04]  /*08c0*/  MOV R3, R4 ;  /* 0x0000000400037202 */ /* 0x000fc80000000f00 */
[----:B------:R-:W-:-:S04]  /*08d0*/  @P0 SHF.R.U32.HI R3, RZ, c[0x0][0x568], R0 ;  /* 0x00015a00ff030a19 */ /* 0x000fc80000011600 */
[----:B------:R-:W-:Y:S01]  /*08e0*/  ISETP.GE.AND P0, PT, R3, c[0x0][0x578], PT ;  /* 0x00015e0003007a0c */ /* 0x000fe20003f06270 */
[----:B------:R-:W-:-:S04]  /*08f0*/  IMAD.MOV R2, RZ, RZ, -R3 ;  /* 0x000000ffff027224 */ /* 0x000fc800078e0a03 */
[----:B------:R-:W-:-:S08]  /*0900*/  IMAD R2, R2, c[0x0][0x560], R4 ;  /* 0x0001580002027a24 */ /* 0x000fd000078e0204 */
[----:B------:R-:W-:Y:S05]  /*0910*/  @!P0 BRA `(.L_x_580) ;  /* 0x0000007000008947 */ /* 0x000fea0003800000 */
[----:B------:R-:W-:-:S04]  /*0920*/  MOV R0, c[0x0][0x56c] ;  /* 0x00015b0000007a02 */ /* 0x000fc80000000f00 */
[----:B------:R-:W-:Y:S02]  /*0930*/  ISETP.NE.AND P0, PT, R0, 0x1, PT ;  /* 0x000000010000780c */ /* 0x000fe40003f05270 */
[----:B------:R-:W-:-:S11]  /*0940*/  MOV R0, R2 ;  /* 0x0000000200007202 */ /* 0x000fd60000000f00 */
[----:B------:R-:W-:-:S05]  /*0950*/  @P0 IMAD.HI.U32 R4, R2, c[0x0][0x570], RZ ;  /* 0x00015c0002040a27 */ /* 0x000fca00078e00ff */
[----:B------:R-:W-:-:S05]  /*0960*/  @P0 SHF.R.U32.HI R0, RZ, c[0x0][0x574], R4 ;  /* 0x00015d00ff000a19 */ /* 0x000fca0000011604 */
[----:B------:R-:W-:Y:S01]  /*0970*/  IMAD R4, R0, c[0x0][0x56c], RZ ;  /* 0x00015b0000047a24 */ /* 0x000fe200078e02ff */
[----:B------:R-:W-:Y:S05]  /*0980*/  BRA `(.L_x_581) ;  /* 0x0000006000007947 */ /* 0x000fea0003800000 */
.L_x_580:
[----:B------:R-:W-:-:S04]  /*0990*/  MOV R0, c[0x0][0x554] ;  /* 0x0001550000007a02 */ /* 0x000fc80000000f00 */
[----:B------:R-:W-:Y:S02]  /*09a0*/  ISETP.NE.AND P0, PT, R0, 0x1, PT ;  /* 0x000000010000780c */ /* 0x000fe40003f05270 */
[----:B------:R-:W-:-:S11]  /*09b0*/  MOV R0, R2 ;  /* 0x0000000200007202 */ /* 0x000fd60000000f00 */
[----:B------:R-:W-:-:S05]  /*09c0*/  @P0 IMAD.HI.U32 R4, R2, c[0x0][0x558], RZ ;  /* 0x0001560002040a27 */ /* 0x000fca00078e00ff */
[----:B------:R-:W-:-:S05]  /*09d0*/  @P0 SHF.R.U32.HI R0, RZ, c[0x0][0x55c], R4 ;  /* 0x00015700ff000a19 */ /* 0x000fca0000011604 */
[----:B------:R-:W-:Y:S02]  /*09e0*/  IMAD R4, R0, c[0x0][0x554], RZ ;  /* 0x0001550000047a24 */ /* 0x000fe400078e02ff */
.L_x_581:
[----:B------:R-:W-:Y:S05]  /*09f0*/  BSYNC B0 ;  /* 0x0000000000007941 */ /* 0x000fea0003800000 */
.L_x_579:
[----:B------:R-:W-:Y:S01]  /*0a00*/  IMAD.MOV.U32 R5, RZ, RZ, c[0x0][0x548] ;  /* 0x00015200ff057624 */ /* 0x000fe200078e00ff */
[----:B------:R-:W-:Y:S01]  /*0a10*/  ISETP.NE.U32.AND P0, PT, RZ, c[0x0][0x370], PT ;  /* 0x0000dc00ff007a0c */ /* 0x000fe20003f05070 */
[----:B------:R-:W-:Y:S02]  /*0a20*/  IMAD.IADD R4, R2, 0x1, -R4 ;  /* 0x0000000102047824 */ /* 0x000fe400078e0a04 */
[----:B------:R-:W-:Y:S01]  /*0a30*/  IMAD.MOV.U32 R220, RZ, RZ, RZ ;  /* 0x000000ffffdc7224 */ /* 0x000fe200078e00ff */
[----:B------:R-:W-:Y:S01]  /*0a40*/  ISETP.NE.AND P1, PT, R5, 0x1, PT ;  /* 0x000000010500780c */ /* 0x000fe20003f25270 */
[----:B------:R-:W-:Y:S01]  /*0a50*/  IMAD R5, R3, c[0x0][0x554], R4 ;  /* 0x0001550003057a24 */ /* 0x000fe200078e0204 */
[----:B------:R-:W-:-:S04]  /*0a60*/  ISETP.NE.AND.EX P0, PT, RZ, c[0x0][0x374], PT, P0 ;  /* 0x0000dd00ff007a0c */ /* 0x000fc80003f05300 */
[----:B------:R-:W-:-:S07]  /*0a70*/  MOV R230, R5 ;  /* 0x0000000500e67202 */ /* 0x000fce0000000f00 */
[----:B------:R-:W-:-:S04]  /*0a80*/  @P1 IMAD.HI.U32 R2, R5, c[0x0][0x54c], RZ ;  /* 0x0001530005021a27 */ /* 0x000fc800078e00ff */
[----:B------:R-:W-:Y:S01]  /*0a90*/  @P0 IMAD.MOV.U32 R3, RZ, RZ, 0x4 ;  /* 0x00000004ff030424 */ /* 0x000fe200078e00ff */
[----:B------:R-:W-:-:S05]  /*0aa0*/  @P1 SHF.R.U32.HI R230, RZ, c[0x0][0x550], R2 ;  /* 0x00015400ffe61a19 */ /* 0x000fca0000011602 */
[----:B------:R-:W-:Y:S01]  /*0ab0*/  @P0 IMAD.WIDE R2, R230, R3, c[0x0][0x370] ;  /* 0x0000dc00e6020625 */ /* 0x000fe200078e0203 */
[----:B------:R-:W-:-:S04]  /*0ac0*/  LOP3.LUT R0, R0, 0x1ffffff, RZ, 0x3c, !PT ;  /* 0x01ffffff00007812 */ /* 0x000fc800078e3cff */
[----:B------:R1:W5:Y:S01]  /*0ad0*/  @P0 LDG.E R220, [R2.64] ;  /* 0x0000000602dc0981 */ /* 0x000362000c1e1900 */
[----:B------:R-:W-:Y:S01]  /*0ae0*/  IADD3 R0, R0, c[0x0][0x53c], RZ ;  /* 0x00014f0000007a10 */ /* 0x000fe20007ffe0ff */
[----:B------:R-:W-:Y:S01]  /*0af0*/  IMAD.MOV.U32 R4, RZ, RZ, 0x40 ;  /* 0x00000040ff047424 */ /* 0x000fe200078e00ff */
[----:B------:R-:W-:Y:S01]  /*0b00*/  CS2R R98, SRZ ;  /* 0x0000000000627805 */ /* 0x000fe2000001ff00 */
[----:B------:R-:W-:Y:S01]  /*0b10*/  CS2R R96, SRZ ;  /* 0x0000000000607805 */ /* 0x000fe2000001ff00 */
[----:B------:R-:W-:Y:S01]  /*0b20*/  CS2R R94, SRZ ;  /* 0x00000000005e7805 */ /* 0x000fe2000001ff00 */
[----:B------:R-:W-:Y:S01]  /*0b30*/  IMAD.SHL.U32 R228, R0, 0x80, RZ ;  /* 0x0000008000e47824 */ /* 0x000fe200078e00ff */
[----:B------:R-:W-:Y:S01]  /*0b40*/  IADD3 R4, R4, -c[0x0][0x168], RZ ;  /* 0x80005a0004047a10 */ /* 0x000fe20007ffe0ff */
[----:B------:R-:W-:Y:S01]  /*0b50*/  CS2R R92, SRZ ;  /* 0x00000000005c7805 */ /* 0x000fe2000001ff00 */
[----:B------:R-:W-:Y:S01]  /*0b60*/  MOV R90, RZ ;  /* 0x000000ff005a7202 */ /* 0x000fe20000000f00 */
[----:B------:R-:W-:Y:S01]  /*0b70*/  CS2R R88, SRZ ;  /* 0x0000000000587805 */ /* 0x000fe2000001ff00 */
[----:B------:R-:W-:Y:S01]  /*0b80*/  IADD3 R0, R228, 0x7f, RZ ;  /* 0x0000007fe4007810 */ /* 0x000fe20007ffe0ff */
[----:B------:R-:W-:Y:S01]  /*0b90*/  IMAD.MOV.U32 R86, RZ, RZ, RZ ;  /* 0x000000ffff567224 */ /* 0x000fe200078e00ff */
[----:B------:R-:W-:Y:S01]  /*0ba0*/  CS2R R84, SRZ ;  /* 0x0000000000547805 */ /* 0x000fe2000001ff00 */
[----:B------:R-:W-:Y:S01]  /*0bb0*/  IMAD.MOV.U32 R9, RZ, RZ, RZ ;  /* 0x000000ffff097224 */ /* 0x000fe200078e00ff */
[----:B------:R-:W-:Y:S01]  /*0bc0*/  MOV R82, RZ ;  /* 0x000000ff00527202 */ /* 0x000fe20000000f00 */
[----:B------:R-:W-:Y:S01]  /*0bd0*/  CS2R R80, SRZ ;  /* 0x0000000000507805 */ /* 0x000fe2000001ff00 */
        /* <DEDUP_REMOVED lines=8> */
[----:B-1----:R-:W-:Y:S01]  /*0c60*/  MOV R2, c[0x0][0x2c4] ;  /* 0x0000b10000027a02 */ /* 0x002fe20000000f00 */
[----:B------:R-:W-:Y:S01]  /*0c70*/  IMAD.MOV.U32 R70, RZ, RZ, RZ ;  /* 0x000000ffff467224 */ /* 0x000fe200078e00ff */
[----:B------:R-:W-:Y:S01]  /*0c80*/  MOV R68, RZ ;  /* 0x000000ff00447202 */ /* 0x000fe20000000f00 */
[----:B------:R-:W-:Y:S01]  /*0c90*/  IMAD.MOV.U32 R66, RZ, RZ, RZ ;  /* 0x000000ffff427224 */ /* 0x000fe200078e00ff */
[----:B------:R-:W-:Y:S01]  /*0ca0*/  ISETP.NE.AND P4, PT, R2, 0x1, PT ;  /* 0x000000010200780c */ /* 0x000fe20003f85270 */
[----:B------:R-:W-:Y:S01]  /*0cb0*/  CS2R R18, SRZ ;  /* 0x0000000000127805 */ /* 0x000fe2000001ff00 */
[----:B------:R-:W-:Y:S01]  /*0cc0*/  MOV R2, c[0x0][0x2ac] ;  /* 0x0000ab0000027a02 */ /* 0x000fe20000000f00 */
[----:B------:R-:W-:Y:S01]  /*0cd0*/  IMAD.MOV.U32 R64, RZ, RZ, RZ ;  /* 0x000000ffff407224 */ /* 0x000fe200078e00ff */
[----:B------:R-:W-:Y:S01]  /*0ce0*/  MOV R62, RZ ;  /* 0x000000ff003e7202 */ /* 0x000fe20000000f00 */
[----:B------:R-:W-:Y:S01]  /*0cf0*/  CS2R R20, SRZ ;  /* 0x0000000000147805 */ /* 0x000fe2000001ff00 */
[----:B------:R-:W-:Y:S01]  /*0d00*/  IMAD.MOV.U32 R60, RZ, RZ, RZ ;  /* 0x000000ffff3c7224 */ /* 0x000fe200078e00ff */
[----:B------:R-:W-:Y:S01]  /*0d10*/  CS2R R22, SRZ ;  /* 0x0000000000167805 */ /* 0x000fe2000001ff00 */
[C---:B------:R-:W-:Y:S01]  /*0d20*/  IMAD R6, R2.reuse, c[0x0][0x1d0], RZ ;  /* 0x0000740002067a24 */ /* 0x040fe200078e02ff */
[----:B------:R-:W-:Y:S01]  /*0d30*/  MOV R56, RZ ;  /* 0x000000ff00387202 */ /* 0x000fe20000000f00 */
[----:B------:R-:W-:Y:S01]  /*0d40*/  IMAD R2, R2, c[0x0][0x1d0], R4 ;  /* 0x0000740002027a24 */ /* 0x000fe200078e0204 */
[----:B------:R-:W-:Y:S01]  /*0d50*/  CS2R R24, SRZ ;  /* 0x0000000000187805 */ /* 0x000fe2000001ff00 */
[----:B------:R-:W-:Y:S01]  /*0d60*/  IMAD.MOV.U32 R58, RZ, RZ, RZ ;  /* 0x000000ffff3a7224 */ /* 0x000fe200078e00ff */
[----:B------:R-:W-:Y:S01]  /*0d70*/  MOV R50, RZ ;  /* 0x000000ff00327202 */ /* 0x000fe20000000f00 */
[----:B------:R-:W-:Y:S01]  /*0d80*/  @P4 IMAD.HI.U32 R3, R0, c[0x0][0x2c8], RZ ;  /* 0x0000b20000034a27 */ /* 0x000fe200078e00ff */
[----:B------:R-:W-:Y:S01]  /*0d90*/  CS2R R26, SRZ ;  /* 0x00000000001a7805 */ /* 0x000fe2000001ff00 */
[----:B------:R-:W-:Y:S01]  /*0da0*/  CS2R R132, SRZ ;  /* 0x0000000000847805 */ /* 0x000fe2000001ff00 */
[----:B------:R-:W-:Y:S01]  /*0db0*/  CS2R R28, SRZ ;  /* 0x00000000001c7805 */ /* 0x000fe2000001ff00 */
[----:B------:R-:W-:Y:S01]  /*0dc0*/  IMAD.MOV.U32 R54, RZ, RZ, RZ ;  /* 0x000000ffff367224 */ /* 0x000fe200078e00ff */
[----:B------:R-:W-:Y:S01]  /*0dd0*/  @P4 SHF.R.U32.HI R0, RZ, c[0x0][0x2cc], R3 ;  /* 0x0000b300ff004a19 */ /* 0x000fe20000011603 */
[----:B------:R-:W-:Y:S01]  /*0de0*/  IMAD.MOV.U32 R52, RZ, RZ, RZ ;  /* 0x000000ffff347224 */ /* 0x000fe200078e00ff */
[----:B------:R-:W-:Y:S01]  /*0df0*/  IADD3 R3, R6, 0x3f, RZ ;  /* 0x0000003f06037810 */ /* 0x000fe20007ffe0ff */
[----:B------:R-:W-:Y:S01]  /*0e00*/  CS2R R102, SRZ ;  /* 0x0000000000667805 */ /* 0x000fe2000001ff00 */
[----:B------:R-:W-:Y:S01]  /*0e10*/  CS2R R6, SRZ ;  /* 0x0000000000067805 */ /* 0x000fe2000001ff00 */
[----:B------:R-:W-:Y:S01]  /*0e20*/  IMAD.IADD R0, R2, 0x1, R0 ;  /* 0x0000000102007824 */ /* 0x000fe200078e0200 */
[----:B------:R-:W-:Y:S01]  /*0e30*/  SHF.R.S32.HI R2, RZ, 0x1f, R3 ;  /* 0x0000001fff027819 */ /* 0x000fe20000011403 */
[----:B------:R-:W-:Y:S01]  /*0e40*/  CS2R R30, SRZ ;  /* 0x00000000001e7805 */ /* 0x000fe2000001ff00 */
[----:B------:R-:W-:Y:S01]  /*0e50*/  CS2R R32, SRZ ;  /* 0x0000000000207805 */ /* 0x000fe2000001ff00 */
[----:B------:R-:W-:Y:S01]  /*0e60*/  IMAD.MOV.U32 R101, RZ, RZ, RZ ;  /* 0x000000ffff657224 */ /* 0x000fe200078e00ff */
[----:B------:R-:W-:Y:S01]  /*0e70*/  SHF.R.S32.HI R4, RZ, 0x1f, R0 ;  /* 0x0000001fff047819 */ /* 0x000fe20000011400 */
[----:B------:R-:W-:Y:S01]  /*0e80*/  IMAD.MOV.U32 R134, RZ, RZ, RZ ;  /* 0x000000ffff867224 */ /* 0x000fe200078e00ff */
[----:B------:R-:W-:Y:S01]  /*0e90*/  LEA.HI R2, R2, R3, RZ, 0x6 ;  /* 0x0000000302027211 */ /* 0x000fe200078f30ff */
[----:B------:R-:W-:Y:S01]  /*0ea0*/  IMAD.MOV R3, RZ, RZ, -R230 ;  /* 0x000000ffff037224 */ /* 0x000fe200078e0ae6 */
[----:B------:R-:W-:Y:S01]  /*0eb0*/  LEA.HI R4, R4, R0, RZ, 0x6 ;  /* 0x0000000004047211 */ /* 0x000fe200078f30ff */
[----:B------:R-:W-:Y:S01]  /*0ec0*/  CS2R R34, SRZ ;  /* 0x0000000000227805 */ /* 0x000fe2000001ff00 */
[----:B------:R-:W-:Y:S01]  /*0ed0*/  SHF.R.S32.HI R0, RZ, 0x6, R2 ;  /* 0x00000006ff007819 */ /* 0x000fe20000011402 */
[----:B------:R-:W-:Y:S01]  /*0ee0*/  IMAD R231, R3, c[0x0][0x548], R5 ;  /* 0x0001520003e77a24 */ /* 0x000fe200078e0205 */
[----:B------:R-:W-:Y:S01]  /*0ef0*/  SHF.R.S32.HI R2, RZ, 0x6, R4 ;  /* 0x00000006ff027819 */ /* 0x000fe20000011404 */
[----:B------:R-:W-:Y:S01]  /*0f00*/  CS2R R128, SRZ ;  /* 0x0000000000807805 */ /* 0x000fe2000001ff00 */
[----:B------:R-:W-:Y:S01]  /*0f10*/  CS2R R4, SRZ ;  /* 0x0000000000047805 */ /* 0x000fe2000001ff00 */
[----:B------:R-:W-:Y:S01]  /*0f20*/  MOV R130, RZ ;  /* 0x000000ff00827202 */ /* 0x000fe20000000f00 */
[----:B------:R-:W-:Y:S01]  /*0f30*/  IMAD.MOV.U32 R37, RZ, RZ, RZ ;  /* 0x000000ffff257224 */ /* 0x000fe200078e00ff */
[----:B------:R-:W-:Y:S01]  /*0f40*/  IMNMX R213, R0, R2, PT ;  /* 0x0000000200d57217 */ /* 0x000fe20003800200 */
[----:B------:R-:W-:Y:S01]  /*0f50*/  CS2R R124, SRZ ;  /* 0x00000000007c7805 */ /* 0x000fe2000001ff00 */
[----:B------:R-:W-:Y:S01]  /*0f60*/  PRMT R0, RZ, 0x7610, R0 ;  /* 0x00007610ff007816 */ /* 0x000fe20000000000 */
[----:B------:R-:W-:Y:S01]  /*0f70*/  CS2R R122, SRZ ;  /* 0x00000000007a7805 */ /* 0x000fe2000001ff00 */
[----:B------:R-:W-:Y:S01]  /*0f80*/  ISETP.GE.AND P0, PT, R213, 0x1, PT ;  /* 0x00000001d500780c */ /* 0x000fe20003f06270 */
[----:B------:R-:W-:Y:S01]  /*0f90*/  CS2R R120, SRZ ;  /* 0x0000000000787805 */ /* 0x000fe2000001ff00 */
[----:B------:R-:W-:Y:S01]  /*0fa0*/  MOV R126, RZ ;  /* 0x000000ff007e7202 */ /* 0x000fe20000000f00 */
[----:B------:R-:W-:Y:S01]  /*0fb0*/  IMAD.MOV.U32 R41, RZ, RZ, RZ ;  /* 0x000000ffff297224 */ /* 0x000fe200078e00ff */
[----:B------:R-:W-:Y:S01]  /*0fc0*/  MOV R118, RZ ;  /* 0x000000ff00767202 */ /* 0x000fe20000000f00 */
[----:B------:R-:W-:Y:S01]  /*0fd0*/  CS2R R116, SRZ ;  /* 0x0000000000747805 */ /* 0x000fe2000001ff00 */
[----:B------:R-:W-:Y:S01]  /*0fe0*/  CS2R R114, SRZ ;  /* 0x0000000000727805 */ /* 0x000fe2000001ff00 */
[----:B------:R-:W-:Y:S01]  /*0ff0*/  CS2R R112, SRZ ;  /* 0x0000000000707805 */ /* 0x000fe2000001ff00 */
[----:B------:R-:W-:Y:S01]  /*1000*/  IMAD.MOV.U32 R45, RZ, RZ, RZ ;  /* 0x000000ffff2d7224 */ /* 0x000fe200078e00ff */
[----:B------:R-:W-:Y:S01]  /*1010*/  MOV R110, RZ ;  /* 0x000000ff006e7202 */ /* 0x000fe20000000f00 */
[----:B------:R-:W-:Y:S01]  /*1020*/  CS2R R108, SRZ ;  /* 0x00000000006c7805 */ /* 0x000fe2000001ff00 */
[----:B------:R-:W-:Y:S01]  /*1030*/  CS2R R106, SRZ ;  /* 0x00000000006a7805 */ /* 0x000fe2000001ff00 */
[----:B------:R-:W-:Y:S01]  /*1040*/  CS2R R104, SRZ ;  /* 0x0000000000687805 */ /* 0x000fe2000001ff00 */
[----:B------:R-:W-:Y:S01]  /*1050*/  IMAD.MOV.U32 R49, RZ, RZ, RZ ;  /* 0x000000ffff317224 */ /* 0x000fe200078e00ff */
[----:B------:R-:W-:Y:S01]  /*1060*/  MOV R136, RZ ;  /* 0x000000ff00887202 */ /* 0x000fe20000000f00 */
[----:B------:R-:W-:Y:S05]  /*1070*/  @!P0 BRA `(.L_x_582) ;  /* 0x0000ac6000008947 */ /* 0x000fea0003800000 */
[----:B------:R-:W-:-:S04]  /*1080*/  ISETP.NE.U32.AND P1, PT, RZ, c[0x0][0x340], PT ;  /* 0x0000d000ff007a0c */ /* 0x000fc80003f25070 */
[----:B------:R-:W-:-:S13]  /*1090*/  ISETP.NE.AND.EX P1, PT, RZ, c[0x0][0x344], PT, P1 ;  /* 0x0000d100ff007a0c */ /* 0x000fda0003f25310 */
[----:B------:R-:W-:-:S05]  /*10a0*/  @P1 MOV R2, 0x4 ;  /* 0x0000000400021802 */ /* 0x000fca0000000f00 */
[----:B------:R-:W-:-:S05]  /*10b0*/  @P1 IMAD.WIDE R2, R230, R2, c[0x0][0x340] ;  /* 0x0000d000e6021625 */ /* 0x000fca00078e0202 */
[----:B------:R1:W5:Y:S01]  /*10c0*/  @P1 LDG.E R12, [R2.64] ;  /* 0x00000006020c1981 */ /* 0x000362000c1e1900 */
[----:B------:R-:W-:Y:S02]  /*10d0*/  SHF.R.S32.HI R14, RZ, 0x1f, R231 ;  /* 0x0000001fff0e7819 */ /* 0x000fe400000114e7 */
[----:B------:R-:W-:Y:S02]  /*10e0*/  IADD3 R4, R216, R228, RZ ;  /* 0x000000e4d8047210 */ /* 0x000fe40007ffe0ff */
[----:B------:R-:W-:Y:S01]  /*10f0*/  SHF.R.S32.HI R6, RZ, 0x1f, R230 ;  /* 0x0000001fff067819 */ /* 0x000fe200000114e6 */
[----:B------:R-:W-:Y:S01]  /*1100*/  IMAD R0, R14, c[0x0][0x1b8], RZ ;  /* 0x00006e000e007a24 */ /* 0x000fe200078e02ff */
[----:B------:R-:W-:Y:S01]  /*1110*/  ISETP.GE.AND P6, PT, R206, c[0x0][0x198], PT ;  /* 0x00006600ce007a0c */ /* 0x000fe20003fc6270 */
[----:B------:R-:W-:Y:S01]  /*1120*/  @P4 IMAD.HI.U32 R7, R4, c[0x0][0x2c8], RZ ;  /* 0x0000b20004074a27 */ /* 0x000fe200078e00ff */
[----:B------:R-:W-:Y:S02]  /*1130*/  ISETP.GE.AND P5, PT, R207, c[0x0][0x198], PT ;  /* 0x00006600cf007a0c */ /* 0x000fe40003fa6270 */
[----:B------:R-:W-:Y:S01]  /*1140*/  ISETP.GE.AND P3, PT, R208, c[0x0][0x198], PT ;  /* 0x00006600d0007a0c */ /* 0x000fe20003f66270 */
[----:B------:R-:W-:-:S02]  /*1150*/  IMAD R5, R231, c[0x0][0x1bc], R0 ;  /* 0x00006f00e7057a24 */ /* 0x000fc400078e0200 */
[----:B------:R-:W-:Y:S01]  /*1160*/  IMAD.MOV.U32 R0, RZ, RZ, R4 ;  /* 0x000000ffff007224 */ /* 0x000fe200078e0004 */
[----:B------:R-:W-:-:S05]  /*1170*/  @P4 SHF.R.U32.HI R0, RZ, c[0x0][0x2cc], R7 ;  /* 0x0000b300ff004a19 */ /* 0x000fca0000011607 */
[----:B------:R-:W-:-:S04]  /*1180*/  IMAD.MOV R7, RZ, RZ, -R0 ;  /* 0x000000ffff077224 */ /* 0x000fc800078e0a00 */
[----:B------:R-:W-:Y:S02]  /*1190*/  IMAD R4, R7, c[0x0][0x2c4], R4 ;  /* 0x0000b10007047a24 */ /* 0x000fe400078e0204 */
[----:B-1----:R-:W-:-:S05]  /*11a0*/  IMAD.WIDE.U32 R2, R231, c[0x0][0x1b8], RZ ;  /* 0x00006e00e7027a25 */ /* 0x002fca00078e00ff */
[----:B------:R-:W-:Y:S01]  /*11b0*/  IADD3 R3, R3, R5, RZ ;  /* 0x0000000503037210 */ /* 0x000fe20007ffe0ff */
[----:B------:R-:W-:Y:S01]  /*11c0*/  IMAD R5, R6, c[0x0][0x1c0], RZ ;  /* 0x0000700006057a24 */ /* 0x000fe200078e02ff */
[----:B------:R-:W-:-:S03]  /*11d0*/  SHF.R.S32.HI R6, RZ, 0x1f, R0 ;  /* 0x0000001fff067819 */ /* 0x000fc60000011400 */
[C---:B------:R-:W-:Y:S02]  /*11e0*/  IMAD R5, R230.reuse, c[0x0][0x1c4], R5 ;  /* 0x00007100e6057a24 */ /* 0x040fe400078e0205 */
[----:B------:R-:W-:-:S05]  /*11f0*/  IMAD.WIDE.U32 R2, R230, c[0x0][0x1c0], R2 ;  /* 0x00007000e6027a25 */ /* 0x000fca00078e0002 */
[----:B------:R-:W-:Y:S01]  /*1200*/  IADD3 R3, R3, R5, RZ ;  /* 0x0000000503037210 */ /* 0x000fe20007ffe0ff */
[----:B------:R-:W-:-:S04]  /*1210*/  IMAD R5, R6, c[0x0][0x1b0], RZ ;  /* 0x00006c0006057a24 */ /* 0x000fc800078e02ff */
[C---:B------:R-:W-:Y:S02]  /*1220*/  IMAD R5, R0.reuse, c[0x0][0x1b4], R5 ;  /* 0x00006d0000057a24 */ /* 0x040fe400078e0205 */
[----:B------:R-:W-:Y:S01]  /*1230*/  IMAD.WIDE.U32 R2, R0, c[0x0][0x1b0], R2 ;  /* 0x00006c0000027a25 */ /* 0x000fe200078e0002 */
[----:B------:R-:W-:-:S03]  /*1240*/  SHF.R.S32.HI R0, RZ, 0x1f, R4 ;  /* 0x0000001fff007819 */ /* 0x000fc60000011404 */
[----:B------:R-:W-:Y:S02]  /*1250*/  IMAD.IADD R3, R3, 0x1, R5 ;  /* 0x0000000103037824 */ /* 0x000fe400078e0205 */
[----:B------:R-:W-:Y:S02]  /*1260*/  IMAD R0, R0, c[0x0][0x1a8], RZ ;  /* 0x00006a0000007a24 */ /* 0x000fe400078e02ff */
[----:B------:R-:W-:-:S04]  /*1270*/  IMAD.WIDE.U32 R2, R4, c[0x0][0x1a8], R2 ;  /* 0x00006a0004027a25 */ /* 0x000fc800078e0002 */
[----:B------:R-:W-:Y:S01]  /*1280*/  IMAD R4, R4, c[0x0][0x1ac], R0 ;  /* 0x00006b0004047a24 */ /* 0x000fe200078e0200 */
[----:B------:R-:W-:-:S04]  /*1290*/  LEA R11, P0, R2, c[0x0][0x160], 0x1 ;  /* 0x00005800020b7a11 */ /* 0x000fc800078008ff */
[----:B------:R-:W-:-:S04]  /*12a0*/  IADD3 R4, R3, R4, RZ ;  /* 0x0000000403047210 */ /* 0x000fc80007ffe0ff */
[----:B------:R-:W-:Y:S02]  /*12b0*/  LEA.HI.X R9, R2, c[0x0][0x164], R4, 0x1, P0 ;  /* 0x0000590002097a11 */ /* 0x000fe400000f0c04 */
[----:B------:R-:W-:Y:S01]  /*12c0*/  @!P1 MOV R12, R230 ;  /* 0x000000e6000c9202 */ /* 0x000fe20000000f00 */
[----:B------:R-:W-:Y:S05]  /*12d0*/  BRA.DIV ~URZ, `(.L_x_583) ;  /* 0x0000c8627f007947 */ /* 0x000fea000b800000 */
[----:B------:R1:W2:Y:S02]  /*12e0*/  SHFL.IDX PT, R8, R9, RZ, 0x181f ;  /* 0x00181fff09087589 */ /* 0x0002a400000e0000 */
.L_x_653:
[----:B------:R-:W-:Y:S05]  /*12f0*/  BRA.DIV ~URZ, `(.L_x_584) ;  /* 0x0000c8b27f007947 */ /* 0x000fea000b800000 */
[----:B------:R3:W4:Y:S02]  /*1300*/  SHFL.IDX PT, R0, R11, RZ, 0x181f ;  /* 0x00181fff0b007589 */ /* 0x00072400000e0000 */
.L_x_654:
[----:B------:R-:W-:Y:S01]  /*1310*/  MOV R13, c[0x0][0x2c4] ;  /* 0x0000b100000d7a02 */ /* 0x000fe20000000f00 */
[----:B------:R-:W-:Y:S01]  /*1320*/  BSSY B0, `(.L_x_585) ;  /* 0x0000014000007945 */ /* 0x000fe20003800000 */
[----:B------:R-:W-:-:S03]  /*1330*/  IADD3 R10, R229, R228, RZ ;  /* 0x000000e4e50a7210 */ /* 0x000fc60007ffe0ff */
[----:B------:R-:W-:-:S05]  /*1340*/  IMAD R13, R13, c[0x0][0x168], RZ ;  /* 0x00005a000d0d7a24 */ /* 0x000fca00078e02ff */
[----:B------:R-:W-:-:S13]  /*1350*/  ISETP.GE.AND P0, PT, R10, R13, PT ;  /* 0x0000000d0a00720c */ /* 0x000fda0003f06270 */
[----:B------:R-:W-:Y:S05]  /*1360*/  @P0 BRA `(.L_x_586) ;  /* 0x000000f000000947 */ /* 0x000fea0003800000 */
[-C--:B----4-:R-:W-:Y:S02]  /*1370*/  LEA R6, P2, R206, R0.reuse, 0x1 ;  /* 0x00000000ce067211 */ /* 0x090fe400078408ff */
[----:B------:R-:W-:Y:S02]  /*1380*/  SHF.R.S32.HI R17, RZ, 0x1f, R206 ;  /* 0x0000001fff117819 */ /* 0x000fe400000114ce */
[-C--:B------:R-:W-:Y:S02]  /*1390*/  LEA R4, P1, R207, R0.reuse, 0x1 ;  /* 0x00000000cf047211 */ /* 0x080fe400078208ff */
[----:B------:R-:W-:Y:S02]  /*13a0*/  SHF.R.S32.HI R16, RZ, 0x1f, R207 ;  /* 0x0000001fff107819 */ /* 0x000fe400000114cf */
[----:B------:R-:W-:Y:S02]  /*13b0*/  SHF.R.S32.HI R15, RZ, 0x1f, R208 ;  /* 0x0000001fff0f7819 */ /* 0x000fe400000114d0 */
[----:B------:R-:W-:-:S02]  /*13c0*/  LEA R2, P0, R208, R0, 0x1 ;  /* 0x00000000d0027211 */ /* 0x000fc400078008ff */
[-C--:B--2---:R-:W-:Y:S02]  /*13d0*/  LEA.HI.X R7, R206, R8.reuse, R17, 0x1, P2 ;  /* 0x00000008ce077211 */ /* 0x084fe400010f0c11 */
[-C--:B------:R-:W-:Y:S02]  /*13e0*/  LEA.HI.X R5, R207, R8.reuse, R16, 0x1, P1 ;  /* 0x00000008cf057211 */ /* 0x080fe400008f0c10 */
[----:B------:R-:W-:Y:S01]  /*13f0*/  LEA.HI.X R3, R208, R8, R15, 0x1, P0 ;  /* 0x00000008d0037211 */ /* 0x000fe200000f0c0f */
[----:B------:R-:W-:Y:S01]  /*1400*/  @!PT LDS RZ, [RZ] ;  /* 0x00000000fffff984 */ /* 0x000fe20000000800 */
[----:B------:R-:W-:Y:S01]  /*1410*/  @!PT LDS RZ, [RZ] ;  /* 0x00000000fffff984 */ /* 0x000fe20000000800 */
[----:B------:R-:W-:Y:S01]  /*1420*/  @!PT LDS RZ, [RZ] ;  /* 0x00000000fffff984 */ /* 0x000fe20000000800 */
[----:B------:R2:W-:Y:S04]  /*1430*/  LDGSTS.E.BYPASS.LTC128B.128 [R203+0xc100], [R6.64], !P6 ;  /* 0x0c10000006cb7fae */ /* 0x0005e8000f101d46 */
[----:B------:R2:W-:Y:S04]  /*1440*/  LDGSTS.E.BYPASS.LTC128B.128 [R203+0x10100], [R4.64], !P5 ;  /* 0x1010000004cb7fae */ /* 0x0005e8000e901d46 */
[----:B------:R2:W-:Y:S02]  /*1450*/  LDGSTS.E.BYPASS.LTC128B.128 [R203+0x14100], [R2.64], !P3 ;  /* 0x1410000002cb7fae */ /* 0x0005e4000d901d46 */
.L_x_586:
[----:B------:R-:W-:Y:S05]  /*1460*/  BSYNC B0 ;  /* 0x0000000000007941 */ /* 0x000fea0003800000 */
.L_x_585:
[----:B------:R-:W-:Y:S05]  /*1470*/  BRA.DIV ~URZ, `(.L_x_587) ;  /* 0x0000c7a27f007947 */ /* 0x000fea000b800000 */
[----:B--2---:R2:W1:Y:S04]  /*1480*/  SHFL.IDX PT, R8, R9, 0x1, 0x181f ;  /* 0x00381f0009087f89 */ /* 0x00446800000e0000 */
[----:B----4-:R2:W4:Y:S02]  /*1490*/  SHFL.IDX PT, R0, R11, 0x1, 0x181f ;  /* 0x00381f000b007f89 */ /* 0x01052400000e0000 */
.L_x_655:
[----:B------:R-:W-:Y:S01]  /*14a0*/  IADD3 R2, R10, 0x20, RZ ;  /* 0x000000200a027810 */ /* 0x000fe20007ffe0ff */
[----:B------:R-:W-:Y:S03]  /*14b0*/  BSSY B0, `(.L_x_588) ;  /* 0x0000012000007945 */ /* 0x000fe60003800000 */
        /* <DEDUP_REMOVED lines=8> */
[-C--:B-1----:R-:W-:Y:S02]  /*1540*/  LEA.HI.X R7, R206, R8.reuse, R17, 0x1, P2 ;  /* 0x00000008ce077211 */ /* 0x082fe400010f0c11 */
        /* <DEDUP_REMOVED lines=8> */
.L_x_589:
[----:B------:R-:W-:Y:S05]  /*15d0*/  BSYNC B0 ;  /* 0x0000000000007941 */ /* 0x000fea0003800000 */
.L_x_588:
[----:B------:R-:W-:Y:S05]  /*15e0*/  BRA.DIV ~URZ, `(.L_x_590) ;  /* 0x0000c7027f007947 */ /* 0x000fea000b800000 */
[----:B-1----:R1:W2:Y:S02]  /*15f0*/  SHFL.IDX PT, R8, R9, 0x2, 0x181f ;  /* 0x00581f0009087f89 */ /* 0x0022a400000e0000 */
.L_x_656:
[----:B------:R-:W-:Y:S05]  /*1600*/  BRA.DIV ~URZ, `(.L_x_591) ;  /* 0x0000c7527f007947 */ /* 0x000fea000b800000 */
[----:B----4-:R4:W1:Y:S02]  /*1610*/  SHFL.IDX PT, R0, R11, 0x2, 0x181f ;  /* 0x00581f000b007f89 */ /* 0x01086400000e0000 */
.L_x_657:
[----:B------:R-:W-:Y:S01]  /*1620*/  IADD3 R2, R10, 0x40, RZ ;  /* 0x000000400a027810 */ /* 0x000fe20007ffe0ff */
[----:B------:R-:W-:Y:S03]  /*1630*/  BSSY B0, `(.L_x_592) ;  /* 0x0000012000007945 */ /* 0x000fe60003800000 */
[----:B------:R-:W-:-:S13]  /*1640*/  ISETP.GE.AND P0, PT, R2, R13, PT ;  /* 0x0000000d0200720c */ /* 0x000fda0003f06270 */
[----:B------:R-:W-:Y:S05]  /*1650*/  @P0 BRA `(.L_x_593) ;  /* 0x000000f000000947 */ /* 0x000fea0003800000 */
[-C--:B-1----:R-:W-:Y:S02]  /*1660*/  LEA R6, P2, R206, R0.reuse, 0x1 ;  /* 0x00000000ce067211 */ /* 0x082fe400078408ff */
        /* <DEDUP_REMOVED lines=14> */
.L_x_593:
[----:B------:R-:W-:Y:S05]  /*1750*/  BSYNC B0 ;  /* 0x0000000000007941 */ /* 0x000fea0003800000 */
.L_x_592:
[----:B------:R-:W-:Y:S05]  /*1760*/  BRA.DIV ~URZ, `(.L_x_594) ;  /* 0x0000c6627f007947 */ /* 0x000fea000b800000 */
[----:B--2---:R2:W3:Y:S04]  /*1770*/  SHFL.IDX PT, R8, R9, 0x3, 0x181f ;  /* 0x00781f0009087f89 */ /* 0x0044e800000e0000 */
[----:B-1----:R2:W1:Y:S02]  /*1780*/  SHFL.IDX PT, R0, R11, 0x3, 0x181f ;  /* 0x00781f000b007f89 */ /* 0x00246400000e0000 */
.L_x_658:
[----:B------:R-:W-:Y:S01]  /*1790*/  IADD3 R2, R10, 0x60, RZ ;  /* 0x000000600a027810 */ /* 0x000fe20007ffe0ff */
[----:B-----5:R-:W-:Y:S01]  /*17a0*/  IMAD.WIDE.U32 R222, R12, c[0x0][0x2b0], RZ ;  /* 0x0000ac000cde7a25 */ /* 0x020fe200078e00ff */
[----:B------:R-:W-:-:S02]  /*17b0*/  SHF.R.S32.HI R20, RZ, 0x1f, R206 ;  /* 0x0000001fff147819 */ /* 0x000fc400000114ce */
[----:B------:R-:W-:Y:S02]  /*17c0*/  ISETP.GE.AND P2, PT, R2, R13, PT ;  /* 0x0000000d0200720c */ /* 0x000fe40003f46270 */
[----:B------:R-:W-:Y:S02]  /*17d0*/  SHF.R.S32.HI R15, RZ, 0x1f, R207 ;  /* 0x0000001fff0f7819 */ /* 0x000fe400000114cf */
[----:B--234-:R-:W-:-:S09]  /*17e0*/  SHF.R.S32.HI R11, RZ, 0x1f, R208 ;  /* 0x0000001fff0b7819 */ /* 0x01cfd200000114d0 */
[CC--:B-1----:R-:W-:Y:S02]  /*17f0*/  @!P2 LEA R6, P0, R206.reuse, R0.reuse, 0x1 ;  /* 0x00000000ce06a211 */ /* 0x0c2fe400078008ff */
[C---:B------:R-:W-:Y:S02]  /*1800*/  @!P2 LEA R4, P1, R207.reuse, R0, 0x1 ;  /* 0x00000000cf04a211 */ /* 0x040fe400078208ff */
[----:B------:R-:W-:Y:S02]  /*1810*/  @!P2 LEA.HI.X R7, R206, R8, R20, 0x1, P0 ;  /* 0x00000008ce07a211 */ /* 0x000fe400000f0c14 */
[----:B------:R-:W-:Y:S02]  /*1820*/  @!P2 LEA R2, P0, R208, R0, 0x1 ;  /* 0x00000000d002a211 */ /* 0x000fe400078008ff */
[----:B------:R-:W-:Y:S01]  /*1830*/  SHF.R.S32.HI R0, RZ, 0x1f, R12 ;  /* 0x0000001fff007819 */ /* 0x000fe2000001140c */
[----:B------:R-:W-:Y:S01]  /*1840*/  @!PT LDS RZ, [RZ] ;  /* 0x00000000fffff984 */ /* 0x000fe20000000800 */
[----:B------:R-:W-:Y:S01]  /*1850*/  @!PT LDS RZ, [RZ] ;  /* 0x00000000fffff984 */ /* 0x000fe20000000800 */
[----:B------:R-:W-:Y:S01]  /*1860*/  @!PT LDS RZ, [RZ] ;  /* 0x00000000fffff984 */ /* 0x000fe20000000800 */
[----:B------:R1:W-:Y:S01]  /*1870*/  @!P2 LDGSTS.E.BYPASS.LTC128B.128 [R203+0xf100], [R6.64], !P6 ;  /* 0x0f10000006cbafae */ /* 0x0003e2000f101d46 */
[----:B------:R-:W-:-:S02]  /*1880*/  @!P2 LEA.HI.X R5, R207, R8, R15, 0x1, P1 ;  /* 0x00000008cf05a211 */ /* 0x000fc400008f0c0f */
[----:B------:R-:W-:Y:S01]  /*1890*/  @!P2 LEA.HI.X R3, R208, R8, R11, 0x1, P0 ;  /* 0x00000008d003a211 */ /* 0x000fe200000f0c0b */
[----:B------:R-:W-:Y:S02]  /*18a0*/  IMAD R0, R0, c[0x0][0x2b0], RZ ;  /* 0x0000ac0000007a24 */ /* 0x000fe400078e02ff */
[----:B------:R1:W-:Y:S02]  /*18b0*/  @!P2 LDGSTS.E.BYPASS.LTC128B.128 [R203+0x13100], [R4.64], !P5 ;  /* 0x1310000004cbafae */ /* 0x0003e4000e901d46 */
[----:B------:R-:W-:Y:S02]  /*18c0*/  IMAD R0, R12, c[0x0][0x2b4], R0 ;  /* 0x0000ad000c007a24 */ /* 0x000fe400078e0200 */
[----:B------:R1:W-:Y:S02]  /*18d0*/  @!P2 LDGSTS.E.BYPASS.LTC128B.128 [R203+0x17100], [R2.64], !P3 ;  /* 0x1710000002cbafae */ /* 0x0003e4000d901d46 */
[----:B------:R-:W-:Y:S02]  /*18e0*/  IMAD.IADD R226, R223, 0x1, R0 ;  /* 0x00000001dfe27824 */ /* 0x000fe400078e0200 */
[----:B------:R-:W0:Y:S01]  /*18f0*/  LDGDEPBAR ;  /* 0x00000000000079af */ /* 0x000e220000000000 */
[----:B------:R-:W-:Y:S03]  /*1900*/  WARPSYNC 0xffffffff ;  /* 0xffffffff00007948 */ /* 0x000fe60003800000 */
[----:B------:R-:W-:Y:S01]  /*1910*/  IMAD.MOV.U32 R0, RZ, RZ, c[0x0][0x2b8] ;  /* 0x0000ae00ff007624 */ /* 0x000fe200078e00ff */
[----:B------:R-:W-:Y:S01]  /*1920*/  BAR.SYNC.DEFER_BLOCKING 0x0 ;  /* 0x0000000000007b1d */ /* 0x000fe20000010000 */
[----:B------:R-:W-:-:S02]  /*1930*/  IMAD.MOV.U32 R16, RZ, RZ, c[0x0][0x2ac] ;  /* 0x0000ab00ff107624 */ /* 0x000fc400078e00ff */
[----:B-1----:R-:W-:Y:S01]  /*1940*/  IMAD R2, R213, 0x40, R216 ;  /* 0x00000040d5027824 */ /* 0x002fe200078e02d8 */
[----:B------:R-:W-:Y:S01]  /*1950*/  ISETP.NE.AND P3, PT, R0, 0x1, PT ;  /* 0x000000010000780c */ /* 0x000fe20003f65270 */
[----:B------:R-:W-:Y:S02]  /*1960*/  IMAD R16, R16, c[0x0][0x1d0], RZ ;  /* 0x0000740010107a24 */ /* 0x000fe400078e02ff */
[----:B------:R-:W-:Y:S01]  /*1970*/  IMAD.MOV.U32 R202, RZ, RZ, RZ ;  /* 0x000000ffffca7224 */ /* 0x000fe200078e00ff */
[----:B------:R-:W-:-:S04]  /*1980*/  IADD3 R2, R2, -0x40, RZ ;  /* 0xffffffc002027810 */ /* 0x000fc80007ffe0ff */
[C---:B------:R-:W-:Y:S02]  /*1990*/  ISETP.GE.AND P1, PT, R2.reuse, R16, PT ;  /* 0x000000100200720c */ /* 0x040fe40003f26270 */
[----:B------:R-:W-:Y:S02]  /*19a0*/  IADD3 R2, R2, R220, RZ ;  /* 0x000000dc02027210 */ /* 0x000fe40007ffe0ff */
[----:B------:R-:W-:-:S03]  /*19b0*/  ISETP.GT.OR P1, PT, R216, 0x3f, P1 ;  /* 0x0000003fd800780c */ /* 0x000fc60000f24670 */
[----:B------:R-:W-:-:S04]  /*19c0*/  @P3 IMAD.HI.U32 R3, R2, c[0x0][0x2bc], RZ ;  /* 0x0000af0002033a27 */ /* 0x000fc800078e00ff */
[----:B------:R-:W-:Y:S01]  /*19d0*/  IMAD.MOV.U32 R0, RZ, RZ, R2 ;  /* 0x000000ffff007224 */ /* 0x000fe200078e0002 */
[----:B------:R-:W-:-:S05]  /*19e0*/  @P3 SHF.R.U32.HI R0, RZ, c[0x0][0x2c0], R3 ;  /* 0x0000b000ff003a19 */ /* 0x000fca0000011603 */
[----:B------:R-:W-:-:S04]  /*19f0*/  @!P1 IADD3 R3, P0, R0, R222, RZ ;  /* 0x000000de00039210 */ /* 0x000fc80007f1e0ff */
[----:B------:R-:W-:Y:S02]  /*1a00*/  @!P1 LEA.HI.X.SX32 R5, R0, R226, 0x1, P0 ;  /* 0x000000e200059211 */ /* 0x000fe400000f0eff */
[----:B------:R-:W-:-:S04]  /*1a10*/  @!P1 LEA R4, P0, R3, c[0x0][0x2a0], 0x2 ;  /* 0x0000a80003049a11 */ /* 0x000fc800078010ff */
[----:B------:R-:W-:-:S05]  /*1a20*/  @!P1 LEA.HI.X R5, R3, c[0x0][0x2a4], R5, 0x2, P0 ;  /* 0x0000a90003059a11 */ /* 0x000fca00000f1405 */
[----:B------:R1:W2:Y:S01]  /*1a30*/  @!P1 LDG.E R202, [R4.64] ;  /* 0x0000000604ca9981 */ /* 0x0002a2000c1e1900 */
[----:B------:R-:W-:Y:S01]  /*1a40*/  IADD3 R0, -R0, RZ, RZ ;  /* 0x000000ff00007210 */ /* 0x000fe20007ffe1ff */
[C---:B------:R-:W-:Y:S01]  /*1a50*/  IMAD.WIDE.U32 R218, R231.reuse, c[0x0][0x1e8], RZ ;  /* 0x00007a00e7da7a25 */ /* 0x040fe200078e00ff */
[----:B------:R-:W-:Y:S01]  /*1a60*/  SHF.L.U64.HI R100, R206, 0x1, R20 ;  /* 0x00000001ce647819 */ /* 0x000fe20000010214 */
[----:B------:R-:W-:Y:S01]  /*1a70*/  BSSY B0, `(.L_x_595) ;  /* 0x000019e000007945 */ /* 0x000fe20003800000 */
[----:B------:R-:W-:Y:S01]  /*1a80*/  SHF.L.U32 R107, R208, 0x1, RZ ;  /* 0x00000001d06b7819 */ /* 0x000fe200000006ff */
[----:B------:R-:W-:Y:S01]  /*1a90*/  IMAD R205, R0, c[0x0][0x2b8], R2 ;  /* 0x0000ae0000cd7a24 */ /* 0x000fe200078e0202 */
[----:B------:R-:W-:Y:S01]  /*1aa0*/  IADD3 R103, R184, 0x20, RZ ;  /* 0x00000020b8677810 */ /* 0x000fe20007ffe0ff */
[----:B------:R-:W-:Y:S01]  /*1ab0*/  IMAD.WIDE.U32 R224, R231, c[0x0][0x210], RZ ;  /* 0x00008400e7e07a25 */ /* 0x000fe200078e00ff */
[----:B------:R-:W-:Y:S02]  /*1ac0*/  SHF.L.U64.HI R102, R208, 0x1, R11 ;  /* 0x00000001d0667819 */ /* 0x000fe4000001020b */
[----:B------:R-:W-:Y:S01]  /*1ad0*/  SHF.R.S32.HI R9, RZ, 0x1f, R205 ;  /* 0x0000001fff097819 */ /* 0x000fe200000114cd */
[----:B------:R-:W-:Y:S01]  /*1ae0*/  IMAD.WIDE.U32 R2, R205, c[0x0][0x1e0], RZ ;  /* 0x00007800cd027a25 */ /* 0x000fe200078e00ff */
[----:B------:R-:W-:-:S03]  /*1af0*/  SHF.L.U64.HI R101, R207, 0x1, R15 ;  /* 0x00000001cf657819 */ /* 0x000fc6000001020f */
[----:B------:R-:W-:Y:S02]  /*1b00*/  IMAD R0, R9, c[0x0][0x1e0], RZ ;  /* 0x0000780009007a24 */ /* 0x000fe400078e02ff */
[----:B------:R-:W-:Y:S02]  /*1b10*/  IMAD.SHL.U32 R105, R206, 0x2, RZ ;  /* 0x00000002ce697824 */ /* 0x000fe400078e00ff */
[----:B------:R-:W-:Y:S02]  /*1b20*/  IMAD R0, R205, c[0x0][0x1e4], R0 ;  /* 0x00007900cd007a24 */ /* 0x000fe400078e0200 */
[----:B------:R-:W-:Y:S02]  /*1b30*/  IMAD.SHL.U32 R106, R207, 0x2, RZ ;  /* 0x00000002cf6a7824 */ /* 0x000fe400078e00ff */
[----:B------:R-:W-:Y:S01]  /*1b40*/  IMAD.IADD R3, R3, 0x1, R0 ;  /* 0x0000000103037824 */ /* 0x000fe200078e0200 */
[----:B-1----:R-:W-:Y:S01]  /*1b50*/  LEA R5, R213, 0xffffffc0, 0x6 ;  /* 0xffffffc0d5057811 */ /* 0x002fe200078e30ff */
[----:B------:R-:W-:-:S03]  /*1b60*/  IMAD R0, R14, c[0x0][0x1e8], RZ ;  /* 0x00007a000e007a24 */ /* 0x000fc600078e02ff */
[----:B------:R-:W-:Y:S01]  /*1b70*/  IADD3 R104, R16, -R5, RZ ;  /* 0x8000000510687210 */ /* 0x000fe20007ffe0ff */
[----:B------:R-:W-:-:S04]  /*1b80*/  IMAD R0, R231, c[0x0][0x1ec], R0 ;  /* 0x00007b00e7007a24 */ /* 0x000fc800078e0200 */
[----:B------:R-:W-:Y:S02]  /*1b90*/  IMAD.IADD R221, R219, 0x1, R0 ;  /* 0x00000001dbdd7824 */ /* 0x000fe400078e0200 */
[----:B------:R-:W-:-:S05]  /*1ba0*/  IMAD.IADD R13, R104, 0x1, -R229 ;  /* 0x00000001680d7824 */ /* 0x000fca00078e0ae5 */
[C---:B------:R-:W-:Y:S02]  /*1bb0*/  ISETP.GE.AND P2, PT, R13.reuse, 0x1, PT ;  /* 0x000000010d00780c */ /* 0x040fe40003f46270 */
[----:B------:R-:W-:-:S11]  /*1bc0*/  ISETP.GE.AND P6, PT, R13, 0x21, PT ;  /* 0x000000210d00780c */ /* 0x000fd60003fc6270 */
[----:B------:R-:W-:Y:S02]  /*1bd0*/  @P2 ISETP.GE.AND P1, PT, R206, c[0x0][0x1d4], PT ;  /* 0x00007500ce002a0c */ /* 0x000fe40003f26270 */
[----:B------:R-:W-:Y:S02]  /*1be0*/  @P2 ISETP.GE.AND P5, PT, R207, c[0x0][0x1d4], PT ;  /* 0x00007500cf002a0c */ /* 0x000fe40003fa6270 */
[----:B--2---:R-:W-:Y:S01]  /*1bf0*/  SHF.R.S32.HI R10, RZ, 0x1f, R202 ;  /* 0x0000001fff0a7819 */ /* 0x004fe200000114ca */
[----:B------:R-:W-:-:S04]  /*1c00*/  IMAD.WIDE.U32 R2, R202, c[0x0][0x1f0], R2 ;  /* 0x00007c00ca027a25 */ /* 0x000fc800078e0002 */
[----:B------:R-:W-:Y:S01]  /*1c10*/  IMAD R4, R10, c[0x0][0x1f0], RZ ;  /* 0x00007c000a047a24 */ /* 0x000fe200078e02ff */
[----:B------:R-:W-:-:S03]  /*1c20*/  IADD3 R0, P0, R2, R218, RZ ;  /* 0x000000da02007210 */ /* 0x000fc60007f1e0ff */
[----:B------:R-:W-:-:S05]  /*1c30*/  IMAD R4, R202, c[0x0][0x1f4], R4 ;  /* 0x00007d00ca047a24 */ /* 0x000fca00078e0204 */
[----:B------:R-:W-:Y:S02]  /*1c40*/  IADD3.X R2, R221, R3, R4, P0, !PT ;  /* 0x00000003dd027210 */ /* 0x000fe400007fe404 */
[----:B------:R-:W-:-:S04]  /*1c50*/  LEA R3, P0, R0, c[0x0][0x1c8], 0x1 ;  /* 0x0000720000037a11 */ /* 0x000fc800078008ff */
[----:B------:R-:W-:Y:S02]  /*1c60*/  LEA.HI.X R8, R0, c[0x0][0x1cc], R2, 0x1, P0 ;  /* 0x0000730000087a11 */ /* 0x000fe400000f0c02 */
[----:B------:R-:W1:Y:S04]  /*1c70*/  SHFL.IDX PT, R0, R3, RZ, 0x181f ;  /* 0x00181fff03007589 */ /* 0x000e6800000e0000 */
[----:B------:R-:W2:Y:S04]  /*1c80*/  SHFL.IDX PT, R2, R8, RZ, 0x181f ;  /* 0x00181fff08027589 */ /* 0x000ea800000e0000 */
[----:B------:R-:W3:Y:S04]  /*1c90*/  SHFL.IDX PT, R3, R3, 0x1, 0x181f ;  /* 0x00381f0003037f89 */ /* 0x000ee800000e0000 */
[----:B------:R-:W4:Y:S01]  /*1ca0*/  SHFL.IDX PT, R8, R8, 0x1, 0x181f ;  /* 0x00381f0008087f89 */ /* 0x000f2200000e0000 */
[----:B-1----:R-:W-:-:S04]  /*1cb0*/  @P2 LEA R4, P0, R206, R0, 0x1 ;  /* 0x00000000ce042211 */ /* 0x002fc800078008ff */
[----:B--2---:R-:W-:Y:S02]  /*1cc0*/  @P2 LEA.HI.X R5, R206, R2, R20, 0x1, P0 ;  /* 0x00000002ce052211 */ /* 0x004fe400000f0c14 */
[----:B------:R-:W-:-:S03]  /*1cd0*/  @P2 LEA R6, P0, R207, R0, 0x1 ;  /* 0x00000000cf062211 */ /* 0x000fc600078008ff */
[----:B------:R1:W-:Y:S01]  /*1ce0*/  @P2 LDGSTS.E.BYPASS.LTC128B.128 [R203+0x6100], [R4.64], !P1 ;  /* 0x0610000004cb2fae */ /* 0x0003e2000c901d46 */
[----:B------:R-:W-:Y:S02]  /*1cf0*/  @P2 ISETP.GE.AND P1, PT, R208, c[0x0][0x1d4], PT ;  /* 0x00007500d0002a0c */ /* 0x000fe40003f26270 */
[----:B------:R-:W-:-:S05]  /*1d00*/  @P2 LEA.HI.X R7, R207, R2, R15, 0x1, P0 ;  /* 0x00000002cf072211 */ /* 0x000fca00000f0c0f */
[----:B------:R3:W-:Y:S01]  /*1d10*/  @P2 LDGSTS.E.BYPASS.LTC128B.128 [R203+0x8100], [R6.64], !P5 ;  /* 0x0810000006cb2fae */ /* 0x0007e2000e901d46 */
[----:B-1----:R-:W-:Y:S01]  /*1d20*/  @P2 LEA R4, P0, R208, R0, 0x1 ;  /* 0x00000000d0042211 */ /* 0x002fe200078008ff */
[----:B------:R-:W-:-:S03]  /*1d30*/  IMAD R0, R9, c[0x0][0x208], RZ ;  /* 0x0000820009007a24 */ /* 0x000fc600078e02ff */
[----:B------:R-:W-:Y:S01]  /*1d40*/  @P2 LEA.HI.X R5, R208, R2, R11, 0x1, P0 ;  /* 0x00000002d0052211 */ /* 0x000fe200000f0c0b */
[----:B------:R-:W-:Y:S01]  /*1d50*/  IMAD R0, R205, c[0x0][0x20c], R0 ;  /* 0x00008300cd007a24 */ /* 0x000fe200078e0200 */
[----:B---3--:R-:W-:-:S03]  /*1d60*/  @P6 LEA R6, P0, R206, R3, 0x1 ;  /* 0x00000003ce066211 */ /* 0x008fc600078008ff */
[----:B------:R1:W-:Y:S01]  /*1d70*/  @P2 LDGSTS.E.BYPASS.LTC128B.128 [R203+0xa100], [R4.64], !P1 ;  /* 0x0a10000004cb2fae */ /* 0x0003e2000c901d46 */
[C---:B------:R-:W-:Y:S02]  /*1d80*/  @P6 ISETP.GE.AND P2, PT, R206.reuse, c[0x0][0x1d4], PT ;  /* 0x00007500ce006a0c */ /* 0x040fe40003f46270 */
[----:B------:R-:W-:Y:S02]  /*1d90*/  @P6 ISETP.GE.AND P1, PT, R207, c[0x0][0x1d4], PT ;  /* 0x00007500cf006a0c */ /* 0x000fe40003f26270 */
[----:B----4-:R-:W-:Y:S02]  /*1da0*/  @P6 LEA.HI.X R7, R206, R8, R20, 0x1, P0 ;  /* 0x00000008ce076211 */ /* 0x010fe400000f0c14 */
[----:B------:R-:W-:-:S07]  /*1db0*/  @P6 ISETP.GE.AND P0, PT, R208, c[0x0][0x1d4], PT ;  /* 0x00007500d0006a0c */ /* 0x000fce0003f06270 */
[----:B------:R2:W-:Y:S01]  /*1dc0*/  @P6 LDGSTS.E.BYPASS.LTC128B.128 [R203+0x7100], [R6.64], !P2 ;  /* 0x0710000006cb6fae */ /* 0x0005e2000d101d46 */
[----:B-1----:R-:W-:-:S04]  /*1dd0*/  @P6 LEA R4, P5, R207, R3, 0x1 ;  /* 0x00000003cf046211 */ /* 0x002fc800078a08ff */
[----:B------:R-:W-:Y:S02]  /*1de0*/  @P6 LEA.HI.X R5, R207, R8, R15, 0x1, P5 ;  /* 0x00000008cf056211 */ /* 0x000fe400028f0c0f */
[----:B------:R-:W-:-:S03]  /*1df0*/  @P6 LEA R2, P5, R208, R3, 0x1 ;  /* 0x00000003d0026211 */ /* 0x000fc600078a08ff */
[----:B------:R2:W-:Y:S01]  /*1e00*/  @P6 LDGSTS.E.BYPASS.LTC128B.128 [R203+0x9100], [R4.64], !P1 ;  /* 0x0910000004cb6fae */ /* 0x0005e2000c901d46 */
[----:B------:R-:W-:Y:S01]  /*1e10*/  @P6 LEA.HI.X R3, R208, R8, R11, 0x1, P5 ;  /* 0x00000008d0036211 */ /* 0x000fe200028f0c0b */
[----:B------:R-:W-:-:S04]  /*1e20*/  IMAD R8, R10, c[0x0][0x218], RZ ;  /* 0x000086000a087a24 */ /* 0x000fc800078e02ff */
[----:B------:R1:W-:Y:S01]  /*1e30*/  @P6 LDGSTS.E.BYPASS.LTC128B.128 [R203+0xb100], [R2.64], !P0 ;  /* 0x0b10000002cb6fae */ /* 0x0003e2000c101d46 */
[----:B------:R-:W-:-:S03]  /*1e40*/  IMAD R8, R202, c[0x0][0x21c], R8 ;  /* 0x00008700ca087a24 */ /* 0x000fc600078e0208 */
[----:B------:R-:W0:Y:S01]  /*1e50*/  LDGDEPBAR ;  /* 0x00000000000079af */ /* 0x000e220000000000 */
[----:B-1----:R-:W-:Y:S01]  /*1e60*/  IMAD.WIDE.U32 R2, R205, c[0x0][0x208], RZ ;  /* 0x00008200cd027a25 */ /* 0x002fe200078e00ff */
[----:B------:R-:W-:-:S04]  /*1e70*/  DEPBAR.LE SB0, 0x1 ;  /* 0x000080400000791a */ /* 0x000fc80000000000 */
[----:B------:R-:W-:-:S04]  /*1e80*/  DEPBAR.LE SB0, 0x0 ;  /* 0x000080000000791a */ /* 0x000fc80000000000 */
[----:B------:R-:W-:Y:S01]  /*1e90*/  BAR.SYNC.DEFER_BLOCKING 0x0 ;  /* 0x0000000000007b1d */ /* 0x000fe20000010000 */
[----:B------:R-:W-:Y:S02]  /*1ea0*/  IMAD.IADD R3, R3, 0x1, R0 ;  /* 0x0000000103037824 */ /* 0x000fe400078e0200 */
[----:B------:R-:W-:Y:S02]  /*1eb0*/  IMAD R0, R14, c[0x0][0x210], RZ ;  /* 0x000084000e007a24 */ /* 0x000fe400078e02ff */
[----:B------:R-:W-:-:S04]  /*1ec0*/  IMAD.WIDE.U32 R2, R202, c[0x0][0x218], R2 ;  /* 0x00008600ca027a25 */ /* 0x000fc800078e0002 */
[----:B------:R-:W-:-:S05]  /*1ed0*/  IMAD R0, R231, c[0x0][0x214], R0 ;  /* 0x00008500e7007a24 */ /* 0x000fca00078e0200 */
[----:B------:R-:W-:Y:S02]  /*1ee0*/  IADD3 R227, R225, R0, RZ ;  /* 0x00000000e1e37210 */ /* 0x000fe40007ffe0ff */
[----:B------:R-:W-:-:S04]  /*1ef0*/  IADD3 R0, P0, R2, R224, RZ ;  /* 0x000000e002007210 */ /* 0x000fc80007f1e0ff */
[----:B------:R-:W-:Y:S02]  /*1f00*/  IADD3.X R3, R227, R3, R8, P0, !PT ;  /* 0x00000003e3037210 */ /* 0x000fe400007fe408 */
[C---:B------:R-:W-:Y:S01]  /*1f10*/  LEA R2, P0, R0.reuse, c[0x0][0x1f8], 0x1 ;  /* 0x00007e0000027a11 */ /* 0x040fe200078008ff */
[----:B--2---:R-:W-:Y:S03]  /*1f20*/  LDSM.16.M88.4 R4, [R197] ;  /* 0x00000000c504783b */ /* 0x004fe60000000200 */
[----:B------:R-:W-:Y:S01]  /*1f30*/  LEA.HI.X R8, R0, c[0x0][0x1fc], R3, 0x1, P0 ;  /* 0x00007f0000087a11 */ /* 0x000fe200000f0c03 */
[----:B------:R-:W-:Y:S01]  /*1f40*/  LDSM.16.M88.4 R16, [R184] ;  /* 0x00000000b810783b */ /* 0x000fe20000000200 */
[----:B------:R-:W-:Y:S02]  /*1f50*/  R2P PR, R217, 0x6 ;  /* 0x00000006d9007804 */ /* 0x000fe40000000000 */
[----:B------:R-:W-:Y:S01]  /*1f60*/  ISETP.GE.AND P5, PT, R206, c[0x0][0x1d4], PT ;  /* 0x00007500ce007a0c */ /* 0x000fe20003fa6270 */
[----:B------:R-:W1:Y:S04]  /*1f70*/  SHFL.IDX PT, R0, R2, RZ, 0x181f ;  /* 0x00181fff02007589 */ /* 0x000e6800000e0000 */
[----:B------:R-:W2:Y:S04]  /*1f80*/  SHFL.IDX PT, R3, R8, RZ, 0x181f ;  /* 0x00181fff08037589 */ /* 0x000ea800000e0000 */
[----:B------:R-:W3:Y:S02]  /*1f90*/  SHFL.IDX PT, R2, R2, 0x1, 0x181f ;  /* 0x00381f0002027f89 */ /* 0x000ee400000e0000 */
[----:B------:R-:W-:-:S02]  /*1fa0*/  @P1 IADD3 R103, R184, -0x20, RZ ;  /* 0xffffffe0b8671810 */ /* 0x000fc40007ffe0ff */
[----:B------:R-:W-:Y:S04]  /*1fb0*/  LDSM.16.M88.4 R40, [R184+0x800] ;  /* 0x00080000b828783b */ /* 0x000fe80000000200 */
[----:B------:R-:W4:Y:S04]  /*1fc0*/  SHFL.IDX PT, R12, R8, 0x1, 0x181f ;  /* 0x00381f00080c7f89 */ /* 0x000f2800000e0000 */
[----:B------:R-:W5:Y:S01]  /*1fd0*/  LDSM.16.M88.4 R32, [R184+0x1000] ;  /* 0x00100000b820783b */ /* 0x000f620000000200 */
[----:B-1----:R-:W-:-:S03]  /*1fe0*/  IADD3 R14, P1, R0, R107, RZ ;  /* 0x0000006b000e7210 */ /* 0x002fc60007f3e0ff */
[----:B------:R-:W1:Y:S01]  /*1ff0*/  LDSM.16.M88.4 R24, [R184+0x1800] ;  /* 0x00180000b818783b */ /* 0x000e620000000200 */
[----:B--2---:R-:W-:-:S03]  /*2000*/  IADD3.X R15, R3, R102, RZ, P1, !PT ;  /* 0x00000066030f7210 */ /* 0x004fc60000ffe4ff */
[----:B------:R-:W-:Y:S01]  /*2010*/  LDSM.16.M88.4 R8, [R198] ;  /* 0x00000000c608783b */ /* 0x000fe20000000200 */
[----:B---3--:R-:W-:-:S03]  /*2020*/  IADD3 R20, P1, R2, R106, RZ ;  /* 0x0000006a02147210 */ /* 0x008fc60007f3e0ff */
[----:B------:R-:W2:Y:S01]  /*2030*/  LDSM.16.M88.4 R36, [R103] ;  /* 0x000000006724783b */ /* 0x000ea20000000200 */
[----:B------:R-:W-:Y:S03]  /*2040*/  HMMA.16816.F32.BF16 R44, R4, R18, RZ ;  /* 0x00000012042c723c */ /* 0x000fe600000418ff */
[----:B------:R-:W-:Y:S01]  /*2050*/  LDSM.16.M88.4 R72, [R103+0x1000] ;  /* 0x001000006748783b */ /* 0x000fe20000000200 */
[----:B----4-:R-:W-:-:S03]  /*2060*/  IMAD.X R21, R12, 0x1, R101, P1 ;  /* 0x000000010c157824 */ /* 0x010fc600008e0665 */
[----:B------:R-:W-:Y:S01]  /*2070*/  LDSM.16.M88.4 R88, [R103+0x1800] ;  /* 0x001800006758783b */ /* 0x000fe20000000200 */
[-C--:B------:R-:W-:Y:S01]  /*2080*/  IADD3 R18, P0, R0, R105.reuse, RZ ;  /* 0x0000006900127210 */ /* 0x080fe20007f1e0ff */
[C---:B------:R-:W-:Y:S04]  /*2090*/  HMMA.16816.F32.BF16 R28, R4.reuse, R16, RZ ;  /* 0x00000010041c723c */ /* 0x040fe800000418ff */
[--C-:B------:R-:W-:Y:S01]  /*20a0*/  IMAD.X R19, R3, 0x1, R100.reuse, P0 ;  /* 0x0000000103137824 */ /* 0x100fe200000e0664 */
[----:B------:R-:W-:Y:S02]  /*20b0*/  IADD3 R22, P0, R2, R105, RZ ;  /* 0x0000006902167210 */ /* 0x000fe40007f1e0ff */
[----:B------:R-:W-:Y:S01]  /*20c0*/  IADD3 R16, P6, R0, R106, RZ ;  /* 0x0000006a00107210 */ /* 0x000fe20007fde0ff */
[----:B------:R-:W-:Y:S01]  /*20d0*/  HMMA.16816.F32.BF16 R48, R4, R40, RZ ;  /* 0x000000280430723c */ /* 0x000fe200000418ff */
[----:B------:R-:W-:Y:S01]  /*20e0*/  MOV R0, 0x40 ;  /* 0x0000004000007802 */ /* 0x000fe20000000f00 */
[----:B------:R-:W-:Y:S01]  /*20f0*/  IMAD.X R23, R12, 0x1, R100, P0 ;  /* 0x000000010c177824 */ /* 0x000fe200000e0664 */
[----:B------:R-:W-:Y:S01]  /*2100*/  ISETP.LT.OR P0, PT, R13, 0x1, P5 ;  /* 0x000000010d00780c */ /* 0x000fe20002f01670 */
[----:B------:R-:W-:Y:S01]  /*2110*/  IMAD.X R17, R3, 0x1, R101, P6 ;  /* 0x0000000103117824 */ /* 0x000fe200030e0665 */
[----:B------:R-:W-:-:S02]  /*2120*/  ISETP.GE.AND P6, PT, R207, c[0x0][0x1d4], PT ;  /* 0x00007500cf007a0c */ /* 0x000fc40003fc6270 */
[C---:B------:R-:W-:Y:S01]  /*2130*/  ISETP.LT.OR P5, PT, R13.reuse, 0x21, P5 ;  /* 0x000000210d00780c */ /* 0x040fe20002fa1670 */
[----:B------:R-:W-:Y:S01]  /*2140*/  HMMA.16816.F32.BF16 R52, R4, R42, RZ ;  /* 0x0000002a0434723c */ /* 0x000fe200000418ff */
[C---:B------:R-:W-:Y:S01]  /*2150*/  ISETP.LT.OR P1, PT, R13.reuse, 0x1, P6 ;  /* 0x000000010d00780c */ /* 0x040fe20003721670 */
[----:B------:R-:W3:Y:S01]  /*2160*/  LDSM.16.M88.4 R40, [R103+0x800] ;  /* 0x000800006728783b */ /* 0x000ee20000000200 */
[----:B------:R-:W-:Y:S02]  /*2170*/  ISETP.LT.OR P6, PT, R13, 0x21, P6 ;  /* 0x000000210d00780c */ /* 0x000fe400037c1670 */
[----:B------:R-:W-:-:S03]  /*2180*/  SEL R0, R0, 0xffffffc0, !P2 ;  /* 0xffffffc000007807 */ /* 0x000fc60005000000 */
[----:B------:R-:W-:Y:S01]  /*2190*/  @!PT LDS RZ, [RZ] ;  /* 0x00000000fffff984 */ /* 0x000fe20000000800 */
[----:B------:R-:W-:Y:S01]  /*21a0*/  @!PT LDS RZ, [RZ] ;  /* 0x00000000fffff984 */ /* 0x000fe20000000800 */
[----:B------:R-:W-:Y:S01]  /*21b0*/  @!PT LDS RZ, [RZ] ;  /* 0x00000000fffff984 */ /* 0x000fe20000000800 */
[----:B------:R4:W-:Y:S01]  /*21c0*/  LDGSTS.E.BYPASS.LTC128B.128 [R203+0x100], [R18.64], !P0 ;  /* 0x0010000012cb7fae */ /* 0x0009e2000c101d46 */
[----:B------:R-:W-:Y:S01]  /*21d0*/  ISETP.GE.AND P0, PT, R208, c[0x0][0x1d4], PT ;  /* 0x00007500d0007a0c */ /* 0x000fe20003f06270 */
[----:B------:R-:W-:Y:S01]  /*21e0*/  IMAD.IADD R186, R184, 0x1, R0 ;  /* 0x00000001b8ba7824 */ /* 0x000fe200078e0200 */
[C---:B-----5:R-:W-:Y:S03]  /*21f0*/  HMMA.16816.F32.BF16 R56, R4.reuse, R32, RZ ;  /* 0x000000200438723c */ /* 0x060fe600000418ff */
[----:B------:R4:W-:Y:S01]  /*2200*/  LDGSTS.E.BYPASS.LTC128B.128 [R203+0x2100], [R16.64], !P1 ;  /* 0x0210000010cb7fae */ /* 0x0009e2000c901d46 */
[C---:B------:R-:W-:Y:S02]  /*2210*/  ISETP.LT.OR P1, PT, R13.reuse, 0x1, P0 ;  /* 0x000000010d00780c */ /* 0x040fe40000721670 */
[----:B------:R-:W-:Y:S02]  /*2220*/  ISETP.LT.OR P0, PT, R13, 0x21, P0 ;  /* 0x000000210d00780c */ /* 0x000fe40000701670 */
[C---:B------:R-:W-:Y:S08]  /*2230*/  HMMA.16816.F32.BF16 R68, R4.reuse, R34, RZ ;  /* 0x000000220444723c */ /* 0x040ff000000418ff */
[----:B-1----:R-:W-:Y:S01]  /*2240*/  HMMA.16816.F32.BF16 R76, R4, R24, RZ ;  /* 0x00000018044c723c */ /* 0x002fe200000418ff */
[----:B------:R1:W-:Y:S01]  /*2250*/  LDGSTS.E.BYPASS.LTC128B.128 [R203+0x4100], [R14.64], !P1 ;  /* 0x041000000ecb7fae */ /* 0x0003e2000c901d46 */
[----:B------:R-:W-:-:S03]  /*2260*/  IADD3 R2, P1, R2, R107, RZ ;  /* 0x0000006b02027210 */ /* 0x000fc60007f3e0ff */
[----:B------:R5:W-:Y:S02]  /*2270*/  LDGSTS.E.BYPASS.LTC128B.128 [R203+0x1100], [R22.64], !P5 ;  /* 0x0110000016cb7fae */ /* 0x000be4000e901d46 */
[----:B------:R-:W-:Y:S01]  /*2280*/  IMAD.X R3, R12, 0x1, R102, P1 ;  /* 0x000000010c037824 */ /* 0x000fe200008e0666 */
[----:B------:R-:W-:Y:S01]  /*2290*/  HMMA.16816.F32.BF16 R64, R4, R26, RZ ;  /* 0x0000001a0440723c */ /* 0x000fe200000418ff */
[----:B------:R5:W-:Y:S01]  /*22a0*/  LDGSTS.E.BYPASS.LTC128B.128 [R203+0x3100], [R20.64], !P6 ;  /* 0x0310000014cb7fae */ /* 0x000be2000f101d46 */
[----:B------:R-:W-:-:S03]  /*22b0*/  ISETP.GT.AND P1, PT, R216, 0x3f, PT ;  /* 0x0000003fd800780c */ /* 0x000fc60003f24270 */
[----:B------:R5:W-:Y:S01]  /*22c0*/  LDGSTS.E.BYPASS.LTC128B.128 [R203+0x5100], [R2.64], !P0 ;  /* 0x0510000002cb7fae */ /* 0x000be2000c101d46 */
[----:B------:R-:W-:Y:S02]  /*22d0*/  ISETP.GE.AND P0, PT, R213, 0x2, PT ;  /* 0x00000002d500780c */ /* 0x000fe40003f06270 */
[C---:B--2---:R-:W-:Y:S01]  /*22e0*/  HMMA.16816.F32.BF16 R28, R8.reuse, R36, R28 ;  /* 0x00000024081c723c */ /* 0x044fe2000004181c */
[----:B------:R-:W-:Y:S04]  /*22f0*/  LDSM.16.M88.4 R4, [R200] ;  /* 0x00000000c804783b */ /* 0x000fe80000000200 */
[----:B------:R-:W-:Y:S03]  /*2300*/  LDSM.16.M88.4 R60, [R186+0x800] ;  /* 0x00080000ba3c783b */ /* 0x000fe60000000200 */
[C---:B------:R-:W-:Y:S01]  /*2310*/  HMMA.16816.F32.BF16 R24, R8.reuse, R38, R44 ;  /* 0x000000260818723c */ /* 0x040fe2000004182c */
[----:B------:R-:W-:Y:S04]  /*2320*/  LDSM.16.M88.4 R80, [R186+0x1000] ;  /* 0x00100000ba50783b */ /* 0x000fe80000000200 */
[----:B-1----:R-:W1:Y:S03]  /*2330*/  LDSM.16.M88.4 R12, [R186] ;  /* 0x00000000ba0c783b */ /* 0x002e660000000200 */
[----:B---3--:R-:W-:Y:S01]  /*2340*/  HMMA.16816.F32.BF16 R32, R8, R40, R48 ;  /* 0x000000280820723c */ /* 0x008fe20000041830 */
[----:B----4-:R-:W-:Y:S04]  /*2350*/  LDSM.16.M88.4 R16, [R199] ;  /* 0x00000000c710783b */ /* 0x010fe80000000200 */
[----:B------:R-:W0:Y:S01]  /*2360*/  LDGDEPBAR ;  /* 0x00000000000079af */ /* 0x000e220000000000 */
[----:B-----5:R-:W-:-:S02]  /*2370*/  IADD3 R2, R103, 0x4000, RZ ;  /* 0x0000400067027810 */ /* 0x020fc40007ffe0ff */
[----:B------:R-:W-:Y:S02]  /*2380*/  HMMA.16816.F32.BF16 R36, R8, R42, R52 ;  /* 0x0000002a0824723c */ /* 0x000fe40000041834 */
[----:B------:R-:W-:-:S06]  /*2390*/  IADD3 R185, R2, R0, RZ ;  /* 0x0000000002b97210 */ /* 0x000fcc0007ffe0ff */
[C---:B------:R-:W-:Y:S01]  /*23a0*/  HMMA.16816.F32.BF16 R40, R8.reuse, R72, R56 ;  /* 0x000000480828723c */ /* 0x040fe20000041838 */
[----:B------:R-:W2:Y:S04]  /*23b0*/  LDSM.16.M88.4 R56, [R186+0x1800] ;  /* 0x00180000ba38783b */ /* 0x000ea80000000200 */
[----:B------:R-:W3:Y:S03]  /*23c0*/  LDSM.16.M88.4 R84, [R185+-0x4000] ;  /* 0xffc00000b954783b */ /* 0x000ee60000000200 */
[C---:B------:R-:W-:Y:S01]  /*23d0*/  HMMA.16816.F32.BF16 R48, R8.reuse, R74, R68 ;  /* 0x0000004a0830723c */ /* 0x040fe20000041844 */
[----:B------:R-:W4:Y:S04]  /*23e0*/  LDSM.16.M88.4 R92, [R185+-0x3800] ;  /* 0xffc80000b95c783b */ /* 0x000f280000000200 */
[----:B------:R-:W5:Y:S03]  /*23f0*/  LDSM.16.M88.4 R96, [R185+-0x3000] ;  /* 0xffd00000b960783b */ /* 0x000f660000000200 */
[C---:B------:R-:W-:Y:S01]  /*2400*/  HMMA.16816.F32.BF16 R52, R8.reuse, R88, R76 ;  /* 0x000000580834723c */ /* 0x040fe2000004184c */
[----:B------:R-:W-:Y:S04]  /*2410*/  LDSM.16.M88.4 R72, [R184+0x2800] ;  /* 0x00280000b848783b */ /* 0x000fe80000000200 */
[----:B------:R-:W-:Y:S03]  /*2420*/  LDSM.16.M88.4 R68, [R103+0x2000] ;  /* 0x002000006744783b */ /* 0x000fe60000000200 */
[----:B------:R-:W-:Y:S01]  /*2430*/  HMMA.16816.F32.BF16 R44, R8, R90, R64 ;  /* 0x0000005a082c723c */ /* 0x000fe20000041840 */
[----:B------:R-:W-:Y:S04]  /*2440*/  LDSM.16.M88.4 R64, [R184+0x2000] ;  /* 0x00200000b840783b */ /* 0x000fe80000000200 */
[----:B------:R-:W-:Y:S03]  /*2450*/  LDSM.16.M88.4 R88, [R184+0x3000] ;  /* 0x00300000b858783b */ /* 0x000fe60000000200 */
[C---:B-1----:R-:W-:Y:S01]  /*2460*/  HMMA.16816.F32.BF16 R20, R4.reuse, R12, R28 ;  /* 0x0000000c0414723c */ /* 0x042fe2000004181c */
[----:B------:R-:W-:Y:S07]  /*2470*/  LDSM.16.M88.4 R76, [R103+0x2800] ;  /* 0x00280000674c783b */ /* 0x000fee0000000200 */
[C---:B------:R-:W-:Y:S08]  /*2480*/  HMMA.16816.F32.BF16 R28, R4.reuse, R60, R32 ;  /* 0x0000003c041c723c */ /* 0x040ff00000041820 */
[C---:B------:R-:W-:Y:S01]  /*2490*/  HMMA.16816.F32.BF16 R32, R4.reuse, R62, R36 ;  /* 0x0000003e0420723c */ /* 0x040fe20000041824 */
[----:B------:R-:W1:Y:S07]  /*24a0*/  LDSM.16.M88.4 R60, [R185+-0x2800] ;  /* 0xffd80000b93c783b */ /* 0x000e6e0000000200 */
[C---:B------:R-:W-:Y:S01]  /*24b0*/  HMMA.16816.F32.BF16 R8, R4.reuse, R14, R24 ;  /* 0x0000000e0408723c */ /* 0x040fe20000041818 */
[----:B------:R-:W1:Y:S07]  /*24c0*/  LDSM.16.M88.4 R12, [R197+0x4000] ;  /* 0x00400000c50c783b */ /* 0x000e6e0000000200 */
[C---:B------:R-:W-:Y:S08]  /*24d0*/  HMMA.16816.F32.BF16 R36, R4.reuse, R80, R40 ;  /* 0x000000500424723c */ /* 0x040ff00000041828 */
[C---:B------:R-:W-:Y:S01]  /*24e0*/  HMMA.16816.F32.BF16 R48, R4.reuse, R82, R48 ;  /* 0x000000520430723c */ /* 0x040fe20000041830 */
[----:B------:R-:W-:Y:S07]  /*24f0*/  LDSM.16.M88.4 R80, [R186+0x2800] ;  /* 0x00280000ba50783b */ /* 0x000fee0000000200 */
[C---:B--2---:R-:W-:Y:S08]  /*2500*/  HMMA.16816.F32.BF16 R52, R4.reuse, R56, R52 ;  /* 0x000000380434723c */ /* 0x044ff00000041834 */
[----:B------:R-:W-:Y:S01]  /*2510*/  HMMA.16816.F32.BF16 R40, R4, R58, R44 ;  /* 0x0000003a0428723c */ /* 0x000fe2000004182c */
[----:B------:R-:W2:Y:S07]  /*2520*/  LDSM.16.M88.4 R56, [R184+0x3800] ;  /* 0x00380000b838783b */ /* 0x000eae0000000200 */
[C---:B---3--:R-:W-:Y:S08]  /*2530*/  HMMA.16816.F32.BF16 R24, R16.reuse, R84, R20 ;  /* 0x000000541018723c */ /* 0x048ff00000041814 */
[C---:B------:R-:W-:Y:S01]  /*2540*/  HMMA.16816.F32.BF16 R20, R16.reuse, R86, R8 ;  /* 0x000000561014723c */ /* 0x040fe20000041808 */
[----:B------:R-:W3:Y:S04]  /*2550*/  LDSM.16.M88.4 R8, [R198+0x4000] ;  /* 0x00400000c608783b */ /* 0x000ee80000000200 */
[----:B------:R-:W-:Y:S03]  /*2560*/  LDSM.16.M88.4 R84, [R186+0x3000] ;  /* 0x00300000ba54783b */ /* 0x000fe60000000200 */
[C---:B----4-:R-:W-:Y:S08]  /*2570*/  HMMA.16816.F32.BF16 R4, R16.reuse, R92, R28 ;  /* 0x0000005c1004723c */ /* 0x050ff0000004181c */
[C---:B------:R-:W-:Y:S01]  /*2580*/  HMMA.16816.F32.BF16 R32, R16.reuse, R94, R32 ;  /* 0x0000005e1020723c */ /* 0x040fe20000041820 */
[----:B------:R-:W4:Y:S07]  /*2590*/  LDSM.16.M88.4 R92, [R103+0x3000] ;  /* 0x00300000675c783b */ /* 0x000f2e0000000200 */
[C---:B-----5:R-:W-:Y:S08]  /*25a0*/  HMMA.16816.F32.BF16 R36, R16.reuse, R96, R36 ;  /* 0x000000601024723c */ /* 0x060ff00000041824 */
[C---:B------:R-:W-:Y:S08]  /*25b0*/  HMMA.16816.F32.BF16 R44, R16.reuse, R98, R48 ;  /* 0x00000062102c723c */ /* 0x040ff00000041830 */
[C---:B-1----:R-:W-:Y:S08]  /*25c0*/  HMMA.16816.F32.BF16 R52, R16.reuse, R60, R52 ;  /* 0x0000003c1034723c */ /* 0x042ff00000041834 */
[----:B------:R-:W-:Y:S01]  /*25d0*/  HMMA.16816.F32.BF16 R40, R16, R62, R40 ;  /* 0x0000003e1028723c */ /* 0x000fe20000041828 */
[----:B------:R-:W1:Y:S07]  /*25e0*/  LDSM.16.M88.4 R60, [R103+0x3800] ;  /* 0x00380000673c783b */ /* 0x000e6e0000000200 */
[C---:B------:R-:W-:Y:S08]  /*25f0*/  HMMA.16816.F32.BF16 R28, R12.reuse, R64, R24 ;  /* 0x000000400c1c723c */ /* 0x040ff00000041818 */
[C---:B------:R-:W-:Y:S01]  /*2600*/  HMMA.16816.F32.BF16 R24, R12.reuse, R66, R20 ;  /* 0x000000420c18723c */ /* 0x040fe20000041814 */
[----:B------:R-:W-:Y:S07]  /*2610*/  LDSM.16.M88.4 R64, [R186+0x3800] ;  /* 0x00380000ba40783b */ /* 0x000fee0000000200 */
[C---:B------:R-:W-:Y:S01]  /*2620*/  HMMA.16816.F32.BF16 R20, R12.reuse, R72, R4 ;  /* 0x000000480c14723c */ /* 0x040fe20000041804 */
[----:B------:R-:W-:Y:S07]  /*2630*/  LDSM.16.M88.4 R4, [R200+0x4000] ;  /* 0x00400000c804783b */ /* 0x000fee0000000200 */
[C---:B------:R-:W-:Y:S01]  /*2640*/  HMMA.16816.F32.BF16 R16, R12.reuse, R74, R32 ;  /* 0x0000004a0c10723c */ /* 0x040fe20000041820 */
[----:B------:R-:W5:Y:S07]  /*2650*/  LDSM.16.M88.4 R72, [R186+0x2000] ;  /* 0x00200000ba48783b */ /* 0x000f6e0000000200 */
[C---:B------:R-:W-:Y:S08]  /*2660*/  HMMA.16816.F32.BF16 R36, R12.reuse, R88, R36 ;  /* 0x000000580c24723c */ /* 0x040ff00000041824 */
[C---:B------:R-:W-:Y:S08]  /*2670*/  HMMA.16816.F32.BF16 R48, R12.reuse, R90, R44 ;  /* 0x0000005a0c30723c */ /* 0x040ff0000004182c */
[C---:B--2---:R-:W-:Y:S08]  /*2680*/  HMMA.16816.F32.BF16 R44, R12.reuse, R56, R52 ;  /* 0x000000380c2c723c */ /* 0x044ff00000041834 */
[----:B------:R-:W-:Y:S08]  /*2690*/  HMMA.16816.F32.BF16 R40, R12, R58, R40 ;  /* 0x0000003a0c28723c */ /* 0x000ff00000041828 */
[C---:B---3--:R-:W-:Y:S08]  /*26a0*/  HMMA.16816.F32.BF16 R32, R8.reuse, R68, R28 ;  /* 0x000000440820723c */ /* 0x048ff0000004181c */
[C---:B------:R-:W-:Y:S01]  /*26b0*/  HMMA.16816.F32.BF16 R28, R8.reuse, R70, R24 ;  /* 0x00000046081c723c */ /* 0x040fe20000041818 */
[----:B------:R-:W-:Y:S07]  /*26c0*/  LDSM.16.M88.4 R68, [R185+-0x2000] ;  /* 0xffe00000b944783b */ /* 0x000fee0000000200 */
[C---:B------:R-:W-:Y:S01]  /*26d0*/  HMMA.16816.F32.BF16 R24, R8.reuse, R76, R20 ;  /* 0x0000004c0818723c */ /* 0x040fe20000041814 */
[----:B------:R-:W2:Y:S07]  /*26e0*/  LDSM.16.M88.4 R20, [R199+0x4000] ;  /* 0x00400000c714783b */ /* 0x000eae0000000200 */
[C---:B------:R-:W-:Y:S01]  /*26f0*/  HMMA.16816.F32.BF16 R16, R8.reuse, R78, R16 ;  /* 0x0000004e0810723c */ /* 0x040fe20000041810 */
[----:B------:R-:W3:Y:S07]  /*2700*/  LDSM.16.M88.4 R76, [R185+-0x1800] ;  /* 0xffe80000b94c783b */ /* 0x000eee0000000200 */
[C---:B----4-:R-:W-:Y:S08]  /*2710*/  HMMA.16816.F32.BF16 R12, R8.reuse, R92, R36 ;  /* 0x0000005c080c723c */ /* 0x050ff00000041824 */
[C---:B------:R-:W-:Y:S08]  /*2720*/  HMMA.16816.F32.BF16 R56, R8.reuse, R94, R48 ;  /* 0x0000005e0838723c */ /* 0x040ff00000041830 */
[C---:B-1----:R-:W-:Y:S08]  /*2730*/  HMMA.16816.F32.BF16 R48, R8.reuse, R60, R44 ;  /* 0x0000003c0830723c */ /* 0x042ff0000004182c */
[----:B------:R-:W-:Y:S01]  /*2740*/  HMMA.16816.F32.BF16 R44, R8, R62, R40 ;  /* 0x0000003e082c723c */ /* 0x000fe20000041828 */
[----:B------:R-:W-:Y:S04]  /*2750*/  LDSM.16.M88.4 R60, [R184+0x4000] ;  /* 0x00400000b83c783b */ /* 0x000fe80000000200 */
[----:B------:R-:W-:Y:S03]  /*2760*/  LDSM.16.M88.4 R40, [R185+-0x1000] ;  /* 0xfff00000b928783b */ /* 0x000fe60000000200 */
[C---:B-----5:R-:W-:Y:S08]  /*2770*/  HMMA.16816.F32.BF16 R36, R4.reuse, R72, R32 ;  /* 0x000000480424723c */ /* 0x060ff00000041820 */
[C---:B------:R-:W-:Y:S01]  /*2780*/  HMMA.16816.F32.BF16 R52, R4.reuse, R82, R16 ;  /* 0x000000520434723c */ /* 0x040fe20000041810 */
[----:B------:R-:W1:Y:S07]  /*2790*/  LDSM.16.M88.4 R16, [R197+0x8000] ;  /* 0x00800000c510783b */ /* 0x000e6e0000000200 */
[C---:B------:R-:W-:Y:S08]  /*27a0*/  HMMA.16816.F32.BF16 R32, R4.reuse, R80, R24 ;  /* 0x000000500420723c */ /* 0x040ff00000041818 */
[C---:B------:R-:W-:Y:S01]  /*27b0*/  HMMA.16816.F32.BF16 R28, R4.reuse, R74, R28 ;  /* 0x0000004a041c723c */ /* 0x040fe2000004181c */
[----:B------:R-:W-:Y:S07]  /*27c0*/  LDSM.16.M88.4 R72, [R184+0x5800] ;  /* 0x00580000b848783b */ /* 0x000fee0000000200 */
[C---:B------:R-:W-:Y:S01]  /*27d0*/  HMMA.16816.F32.BF16 R24, R4.reuse, R84, R12 ;  /* 0x000000540418723c */ /* 0x040fe2000004180c */
[----:B------:R-:W-:Y:S07]  /*27e0*/  LDSM.16.M88.4 R12, [R198+0x8000] ;  /* 0x00800000c60c783b */ /* 0x000fee0000000200 */
[C---:B------:R-:W-:Y:S01]  /*27f0*/  HMMA.16816.F32.BF16 R8, R4.reuse, R86, R56 ;  /* 0x000000560408723c */ /* 0x040fe20000041838 */
[----:B------:R-:W4:Y:S04]  /*2800*/  LDSM.16.M88.4 R84, [R185+-0x800] ;  /* 0xfff80000b954783b */ /* 0x000f280000000200 */
[----:B------:R-:W-:Y:S03]  /*2810*/  LDSM.16.M88.4 R56, [R185] ;  /* 0x00000000b938783b */ /* 0x000fe60000000200 */
[C---:B------:R-:W-:Y:S08]  /*2820*/  HMMA.16816.F32.BF16 R48, R4.reuse, R64, R48 ;  /* 0x000000400430723c */ /* 0x040ff00000041830 */
[----:B------:R-:W-:Y:S01]  /*2830*/  HMMA.16816.F32.BF16 R92, R4, R66, R44 ;  /* 0x00000042045c723c */ /* 0x000fe2000004182c */
[----:B------:R-:W-:Y:S04]  /*2840*/  LDSM.16.M88.4 R64, [R103+0x4800] ;  /* 0x004800006740783b */ /* 0x000fe80000000200 */
[----:B------:R-:W-:Y:S03]  /*2850*/  LDSM.16.M88.4 R44, [R184+0x5000] ;  /* 0x00500000b82c783b */ /* 0x000fe60000000200 */
[C---:B--2---:R-:W-:Y:S01]  /*2860*/  HMMA.16816.F32.BF16 R4, R20.reuse, R68, R36 ;  /* 0x000000441404723c */ /* 0x044fe20000041824 */
[----:B------:R-:W2:Y:S07]  /*2870*/  LDSM.16.M88.4 R36, [R103+0x4000] ;  /* 0x004000006724783b */ /* 0x000eae0000000200 */
[C---:B------:R-:W-:Y:S08]  /*2880*/  HMMA.16816.F32.BF16 R28, R20.reuse, R70, R28 ;  /* 0x00000046141c723c */ /* 0x040ff0000004181c */
[----:B---3--:R-:W-:Y:S01]  /*2890*/  HMMA.16816.F32.BF16 R68, R20, R78, R52 ;  /* 0x0000004e1444723c */ /* 0x008fe20000041834 */
[----:B------:R-:W3:Y:S07]  /*28a0*/  LDSM.16.M88.4 R52, [R184+0x4800] ;  /* 0x00480000b834783b */ /* 0x000eee0000000200 */
[----:B-1----:R-:W-:Y:S08]  /*28b0*/  HMMA.16816.F32.BF16 R4, R16, R60, R4 ;  /* 0x0000003c1004723c */ /* 0x002ff00000041804 */
[C---:B------:R-:W-:Y:S08]  /*28c0*/  HMMA.16816.F32.BF16 R32, R20.reuse, R76, R32 ;  /* 0x0000004c1420723c */ /* 0x040ff00000041820 */
[C---:B------:R-:W-:Y:S01]  /*28d0*/  HMMA.16816.F32.BF16 R76, R20.reuse, R42, R8 ;  /* 0x0000002a144c723c */ /* 0x040fe20000041808 */
[----:B------:R-:W-:Y:S07]  /*28e0*/  LDSM.16.M88.4 R8, [R200+0x8000] ;  /* 0x00800000c808783b */ /* 0x000fee0000000200 */
[----:B----4-:R-:W-:Y:S01]  /*28f0*/  HMMA.16816.F32.BF16 R88, R20, R84, R48 ;  /* 0x000000541458723c */ /* 0x010fe20000041830 */
[----:B------:R-:W1:Y:S07]  /*2900*/  LDSM.16.M88.4 R48, [R186+0x4000] ;  /* 0x00400000ba30783b */ /* 0x000e6e0000000200 */
[----:B------:R-:W-:Y:S01]  /*2910*/  HMMA.16816.F32.BF16 R28, R16, R62, R28 ;  /* 0x0000003e101c723c */ /* 0x000fe2000004181c */
[----:B------:R-:W-:Y:S07]  /*2920*/  LDSM.16.M88.4 R60, [R186+0x4800] ;  /* 0x00480000ba3c783b */ /* 0x000fee0000000200 */
[----:B------:R-:W-:Y:S08]  /*2930*/  HMMA.16816.F32.BF16 R80, R20, R40, R24 ;  /* 0x000000281450723c */ /* 0x000ff00000041818 */
[----:B--2---:R-:W-:Y:S01]  /*2940*/  HMMA.16816.F32.BF16 R24, R12, R36, R4 ;  /* 0x000000240c18723c */ /* 0x004fe20000041804 */
[----:B------:R-:W2:Y:S07]  /*2950*/  LDSM.16.M88.4 R4, [R199+0x8000] ;  /* 0x00800000c704783b */ /* 0x000eae0000000200 */
[----:B---3--:R-:W-:Y:S08]  /*2960*/  HMMA.16816.F32.BF16 R32, R16, R52, R32 ;  /* 0x000000341020723c */ /* 0x008ff00000041820 */
[----:B------:R-:W-:Y:S08]  /*2970*/  HMMA.16816.F32.BF16 R28, R12, R38, R28 ;  /* 0x000000260c1c723c */ /* 0x000ff0000004181c */
[----:B------:R-:W-:Y:S01]  /*2980*/  HMMA.16816.F32.BF16 R40, R16, R54, R68 ;  /* 0x000000361028723c */ /* 0x000fe20000041844 */
[----:B------:R-:W3:Y:S04]  /*2990*/  LDSM.16.M88.4 R68, [R103+0x5000] ;  /* 0x005000006744783b */ /* 0x000ee80000000200 */
[----:B------:R-:W4:Y:S03]  /*29a0*/  LDSM.16.M88.4 R52, [R185+0x800] ;  /* 0x00080000b934783b */ /* 0x000f260000000200 */
[----:B-1----:R-:W-:Y:S08]  /*29b0*/  HMMA.16816.F32.BF16 R24, R8, R48, R24 ;  /* 0x000000300818723c */ /* 0x002ff00000041818 */
[----:B------:R-:W-:Y:S08]  /*29c0*/  HMMA.16816.F32.BF16 R36, R12, R64, R32 ;  /* 0x000000400c24723c */ /* 0x000ff00000041820 */
[----:B------:R-:W-:Y:S08]  /*29d0*/  HMMA.16816.F32.BF16 R28, R8, R50, R28 ;  /* 0x00000032081c723c */ /* 0x000ff0000004181c */
[----:B------:R-:W-:Y:S08]  /*29e0*/  HMMA.16816.F32.BF16 R84, R20, R86, R92 ;  /* 0x000000561454723c */ /* 0x000ff0000004185c */
[----:B------:R-:W-:Y:S08]  /*29f0*/  HMMA.16816.F32.BF16 R20, R16, R44, R80 ;  /* 0x0000002c1014723c */ /* 0x000ff00000041850 */
[----:B------:R-:W-:Y:S08]  /*2a00*/  HMMA.16816.F32.BF16 R32, R12, R66, R40 ;  /* 0x000000420c20723c */ /* 0x000ff00000041828 */
[----:B--2---:R-:W-:Y:S08]  /*2a10*/  HMMA.16816.F32.BF16 R48, R4, R56, R24 ;  /* 0x000000380430723c */ /* 0x004ff00000041818 */
[----:B------:R-:W-:Y:S08]  /*2a20*/  HMMA.16816.F32.BF16 R36, R8, R60, R36 ;  /* 0x0000003c0824723c */ /* 0x000ff00000041824 */
[----:B------:R-:W-:Y:S01]  /*2a30*/  HMMA.16816.F32.BF16 R28, R4, R58, R28 ;  /* 0x0000003a041c723c */ /* 0x000fe2000004181c */
[----:B------:R-:W1:Y:S07]  /*2a40*/  LDSM.16.M88.4 R56, [R186+0x5000] ;  /* 0x00500000ba38783b */ /* 0x000e6e0000000200 */
[----:B------:R-:W-:Y:S01]  /*2a50*/  HMMA.16816.F32.BF16 R44, R16, R46, R76 ;  /* 0x0000002e102c723c */ /* 0x000fe2000004184c */
[----:B------:R-:W-:-:S04]  /*2a60*/  FMUL.FTZ R0, R48, c[0x0][0x320] ;  /* 0x0000c80030007a20 */ /* 0x000fc80000410000 */
[----:B------:R2:W1:Y:S03]  /*2a70*/  MUFU.TANH R77, R0 ;  /* 0x00000000004d7308 */ /* 0x0004660000002400 */
[----:B---3--:R-:W-:Y:S08]  /*2a80*/  HMMA.16816.F32.BF16 R24, R12, R68, R20 ;  /* 0x000000440c18723c */ /* 0x008ff00000041814 */
[----:B------:R-:W-:Y:S01]  /*2a90*/  HMMA.16816.F32.BF16 R20, R8, R62, R32 ;  /* 0x0000003e0814723c */ /* 0x000fe20000041820 */
[----:B------:R-:W3:Y:S01]  /*2aa0*/  LDSM.16.M88.4 R60, [R103+0x5800] ;  /* 0x00580000673c783b */ /* 0x000ee20000000200 */
[----:B--2---:R-:W-:-:S06]  /*2ab0*/  FMUL.FTZ R0, R49, c[0x0][0x320] ;  /* 0x0000c80031007a20 */ /* 0x004fcc0000410000 */
[----:B------:R-:W-:Y:S01]  /*2ac0*/  HMMA.16816.F32.BF16 R64, R16, R72, R88 ;  /* 0x000000481040723c */ /* 0x000fe20000041858 */
[----:B------:R2:W1:Y:S07]  /*2ad0*/  MUFU.TANH R73, R0 ;  /* 0x0000000000497308 */ /* 0x00046e0000002400 */
[----:B----4-:R-:W-:Y:S08]  /*2ae0*/  HMMA.16816.F32.BF16 R36, R4, R52, R36 ;  /* 0x000000340424723c */ /* 0x010ff00000041824 */
[----:B------:R-:W-:Y:S01]  /*2af0*/  HMMA.16816.F32.BF16 R16, R16, R74, R84 ;  /* 0x0000004a1010723c */ /* 0x000fe20000041854 */
[----:B--2---:R-:W-:-:S04]  /*2b00*/  FMUL.FTZ R0, R50, c[0x0][0x320] ;  /* 0x0000c80032007a20 */ /* 0x004fc80000410000 */
[----:B------:R2:W4:Y:S03]  /*2b10*/  MUFU.TANH R76, R0 ;  /* 0x00000000004c7308 */ /* 0x0005260000002400 */
[----:B------:R-:W-:Y:S01]  /*2b20*/  HMMA.16816.F32.BF16 R40, R12, R70, R44 ;  /* 0x000000460c28723c */ /* 0x000fe2000004182c */
[----:B------:R-:W5:Y:S07]  /*2b30*/  LDSM.16.M88.4 R44, [R186+0x5800] ;  /* 0x00580000ba2c783b */ /* 0x000f6e0000000200 */
[----:B-1----:R-:W-:Y:S01]  /*2b40*/  HMMA.16816.F32.BF16 R32, R8, R56, R24 ;  /* 0x000000380820723c */ /* 0x002fe20000041818 */
[----:B------:R-:W-:-:S02]  /*2b50*/  FMUL.FTZ R37, R37, c[0x0][0x320] ;  /* 0x0000c80025257a20 */ /* 0x000fc40000410000 */
[----:B------:R-:W-:Y:S02]  /*2b60*/  FMUL.FTZ R38, R38, c[0x0][0x320] ;  /* 0x0000c80026267a20 */ /* 0x000fe40000410000 */
[----:B--2---:R-:W-:Y:S01]  /*2b70*/  FMUL.FTZ R0, R51, c[0x0][0x320] ;  /* 0x0000c80033007a20 */ /* 0x004fe20000410000 */
[----:B------:R-:W1:Y:S01]  /*2b80*/  MUFU.TANH R52, R37 ;  /* 0x0000002500347308 */ /* 0x000e620000002400 */
[----:B------:R-:W-:Y:S01]  /*2b90*/  FMUL.FTZ R39, R39, c[0x0][0x320] ;  /* 0x0000c80027277a20 */ /* 0x000fe20000410000 */
[----:B------:R-:W-:Y:S01]  /*2ba0*/  HMMA.16816.F32.BF16 R24, R4, R54, R20 ;  /* 0x000000360418723c */ /* 0x000fe20000041814 */
[----:B------:R-:W2:Y:S05]  /*2bb0*/  LDSM.16.M88.4 R48, [R185+0x1000] ;  /* 0x00100000b930783b */ /* 0x000eaa0000000200 */
[----:B------:R1:W1:Y:S02]  /*2bc0*/  MUFU.TANH R72, R0 ;  /* 0x0000000000487308 */ /* 0x0002640000002400 */
[C---:B---3--:R-:W-:Y:S06]  /*2bd0*/  HMMA.16816.F32.BF16 R20, R12.reuse, R60, R64 ;  /* 0x0000003c0c14723c */ /* 0x048fec0000041840 */
[----:B------:R-:W3:Y:S02]  /*2be0*/  MUFU.TANH R53, R38 ;  /* 0x0000002600357308 */ /* 0x000ee40000002400 */
[----:B------:R-:W-:Y:S01]  /*2bf0*/  HMMA.16816.F32.BF16 R12, R12, R62, R16 ;  /* 0x0000003e0c0c723c */ /* 0x000fe20000041810 */
[----:B-1----:R-:W-:-:S07]  /*2c00*/  FMUL.FTZ R0, R28, c[0x0][0x320] ;  /* 0x0000c8001c007a20 */ /* 0x002fce0000410000 */
[----:B------:R-:W-:Y:S01]  /*2c10*/  FMUL.FTZ R24, R24, c[0x0][0x320] ;  /* 0x0000c80018187a20 */ /* 0x000fe20000410000 */
[----:B------:R1:W1:Y:S01]  /*2c20*/  MUFU.TANH R69, R0 ;  /* 0x0000000000457308 */ /* 0x0002620000002400 */
[----:B------:R-:W-:Y:S02]  /*2c30*/  FMUL.FTZ R25, R25, c[0x0][0x320] ;  /* 0x0000c80019197a20 */ /* 0x000fe40000410000 */
[----:B------:R-:W-:Y:S02]  /*2c40*/  FMUL.FTZ R26, R26, c[0x0][0x320] ;  /* 0x0000c8001a1a7a20 */ /* 0x000fe40000410000 */
[----:B------:R-:W-:Y:S02]  /*2c50*/  FMUL.FTZ R27, R27, c[0x0][0x320] ;  /* 0x0000c8001b1b7a20 */ /* 0x000fe40000410000 */
[----:B-----5:R-:W-:Y:S04]  /*2c60*/  HMMA.16816.F32.BF16 R16, R8, R44, R20 ;  /* 0x0000002c0810723c */ /* 0x020fe80000041814 */
[----:B------:R-:W3:Y:S04]  /*2c70*/  MUFU.TANH R27, R27 ;  /* 0x0000001b001b7308 */ /* 0x000ee80000002400 */
[----:B--2---:R-:W-:Y:S01]  /*2c80*/  HMMA.16816.F32.BF16 R32, R4, R48, R32 ;  /* 0x000000300420723c */ /* 0x004fe20000041820 */
[----:B-1----:R-:W-:-:S03]  /*2c90*/  FMUL.FTZ R0, R29, c[0x0][0x320] ;  /* 0x0000c8001d007a20 */ /* 0x002fc60000410000 */
[----:B------:R-:W1:Y:S08]  /*2ca0*/  MUFU.TANH R48, R26 ;  /* 0x0000001a00307308 */ /* 0x000e700000002400 */
[----:B------:R2:W1:Y:S11]  /*2cb0*/  MUFU.TANH R68, R0 ;  /* 0x0000000000447308 */ /* 0x0004760000002400 */
[----:B------:R-:W-:Y:S01]  /*2cc0*/  @!UPT UIADD3 URZ, URZ, URZ, URZ ;  /* 0x0000003f3f3ff290 */ /* 0x000fe2000fffe03f */
[----:B------:R-:W-:Y:S02]  /*2cd0*/  FMUL.FTZ R32, R32, c[0x0][0x320] ;  /* 0x0000c80020207a20 */ /* 0x000fe40000410000 */
[----:B------:R-:W-:Y:S02]  /*2ce0*/  FMUL.FTZ R33, R33, c[0x0][0x320] ;  /* 0x0000c80021217a20 */ /* 0x000fe40000410000 */
[----:B--2---:R-:W-:Y:S02]  /*2cf0*/  FMUL.FTZ R0, R30, c[0x0][0x320] ;  /* 0x0000c8001e007a20 */ /* 0x004fe40000410000 */
[----:B------:R-:W-:Y:S01]  /*2d00*/  FMUL.FTZ R34, R34, c[0x0][0x320] ;  /* 0x0000c80022227a20 */ /* 0x000fe20000410000 */
[----:B------:R-:W2:Y:S08]  /*2d10*/  MUFU.TANH R32, R32 ;  /* 0x0000002000207308 */ /* 0x000eb00000002400 */
[----:B------:R5:W1:Y:S08]  /*2d20*/  MUFU.TANH R70, R0 ;  /* 0x0000000000467308 */ /* 0x000a700000002400 */
[----:B------:R-:W1:Y:S01]  /*2d30*/  MUFU.TANH R33, R33 ;  /* 0x0000002100217308 */ /* 0x000e620000002400 */
[----:B-----5:R-:W-:-:S07]  /*2d40*/  FMUL.FTZ R0, R31, c[0x0][0x320] ;  /* 0x0000c8001f007a20 */ /* 0x020fce0000410000 */
[----:B------:R-:W1:Y:S01]  /*2d50*/  MUFU.TANH R34, R34 ;  /* 0x0000002200227308 */ /* 0x000e620000002400 */
[C---:B------:R-:W-:Y:S07]  /*2d60*/  HMMA.16816.F32.BF16 R28, R8.reuse, R58, R40 ;  /* 0x0000003a081c723c */ /* 0x040fee0000041828 */
[----:B------:R5:W1:Y:S01]  /*2d70*/  MUFU.TANH R56, R0 ;  /* 0x0000000000387308 */ /* 0x000a620000002400 */
[----:B------:R-:W-:Y:S07]  /*2d80*/  HMMA.16816.F32.BF16 R8, R8, R46, R12 ;  /* 0x0000002e0808723c */ /* 0x000fee000004180c */
[----:B------:R1:W1:Y:S01]  /*2d90*/  MUFU.TANH R42, R39 ;  /* 0x00000027002a7308 */ /* 0x0002620000002400 */
[----:B-----5:R-:W-:-:S08]  /*2da0*/  FMUL.FTZ R0, R36, c[0x0][0x320] ;  /* 0x0000c80024007a20 */ /* 0x020fd00000410000 */
[----:B------:R-:W-:Y:S01]  /*2db0*/  HMMA.16816.F32.BF16 R20, R4, R50, R28 ;  /* 0x000000320414723c */ /* 0x000fe2000004181c */
[----:B------:R-:W2:Y:S01]  /*2dc0*/  MUFU.TANH R41, R24 ;  /* 0x0000001800297308 */ /* 0x000ea20000002400 */
[----:B-1----:R-:W1:Y:S01]  /*2dd0*/  LDSM.16.M88.4 R36, [R185+0x1800] ;  /* 0x00180000b924783b */ /* 0x002e620000000200 */
[----:B------:R-:W-:-:S06]  /*2de0*/  DEPBAR.LE SB0, 0x0 ;  /* 0x000080000000791a */ /* 0x000fcc0000000000 */
[----:B------:R5:W1:Y:S08]  /*2df0*/  MUFU.TANH R54, R0 ;  /* 0x0000000000367308 */ /* 0x000a700000002400 */
[----:B------:R1:W1:Y:S07]  /*2e00*/  MUFU.TANH R40, R25 ;  /* 0x0000001900287308 */ /* 0x00026e0000002400 */
[----:B------:R-:W-:-:S02]  /*2e10*/  FMUL.FTZ R22, R22, c[0x0][0x320] ;  /* 0x0000c80016167a20 */ /* 0x000fc40000410000 */
[----:B------:R-:W-:Y:S02]  /*2e20*/  FMUL.FTZ R23, R23, c[0x0][0x320] ;  /* 0x0000c80017177a20 */ /* 0x000fe40000410000 */
[----:B------:R-:W-:Y:S01]  /*2e30*/  FMUL.FTZ R20, R20, c[0x0][0x320] ;  /* 0x0000c80014147a20 */ /* 0x000fe20000410000 */
[----:B------:R1:W1:Y:S01]  /*2e40*/  MUFU.TANH R25, R22 ;  /* 0x0000001600197308 */ /* 0x0002620000002400 */
[----:B------:R-:W-:Y:S02]  /*2e50*/  FMUL.FTZ R21, R21, c[0x0][0x320] ;  /* 0x0000c80015157a20 */ /* 0x000fe40000410000 */
[----:B-----5:R-:W-:-:S05]  /*2e60*/  FMUL.FTZ R0, R35, c[0x0][0x320] ;  /* 0x0000c80023007a20 */ /* 0x020fca0000410000 */
[----:B------:R2:W2:Y:S08]  /*2e70*/  MUFU.TANH R24, R23 ;  /* 0x0000001700187308 */ /* 0x0004b00000002400 */
[----:B------:R2:W2:Y:S01]  /*2e80*/  MUFU.TANH R26, R0 ;  /* 0x00000000001a7308 */ /* 0x0004a20000002400 */
[C---:B-1----:R-:W-:Y:S07]  /*2e90*/  HMMA.16816.F32.BF16 R12, R4.reuse, R36, R16 ;  /* 0x00000024040c723c */ /* 0x042fee0000041810 */
[----:B------:R-:W1:Y:S01]  /*2ea0*/  MUFU.TANH R20, R20 ;  /* 0x0000001400147308 */ /* 0x000e620000002400 */
[----:B------:R-:W-:Y:S07]  /*2eb0*/  HMMA.16816.F32.BF16 R4, R4, R38, R8 ;  /* 0x000000260404723c */ /* 0x000fee0000041808 */
[----:B------:R-:W1:Y:S09]  /*2ec0*/  MUFU.TANH R21, R21 ;  /* 0x0000001500157308 */ /* 0x000e720000002400 */
        /* <DEDUP_REMOVED lines=9> */
[----:B------:R-:W-:-:S07]  /*2f60*/  FMUL.FTZ R7, R7, c[0x0][0x320] ;  /* 0x0000c80007077a20 */ /* 0x000fce0000410000 */
        /* <DEDUP_REMOVED lines=8> */
[----:B--234-:R-:W-:Y:S01]  /*2ff0*/  IMAD R2, R213, 0x40, R220 ;  /* 0x00000040d5027824 */ /* 0x01cfe200078e02dc */
[----:B------:R-:W-:-:S04]  /*3000*/  MOV R202, RZ ;  /* 0x000000ff00ca7202 */ /* 0x000fc80000000f00 */
[----:B------:R-:W-:-:S05]  /*3010*/  IADD3 R2, R2, -0x80, R216 ;  /* 0xffffff8002027810 */ /* 0x000fca0007ffe0d8 */
[----:B------:R-:W-:-:S04]  /*3020*/  @P3 IMAD.HI.U32 R3, R2, c[0x0][0x2bc], RZ ;  /* 0x0000af0002033a27 */ /* 0x000fc800078e00ff */
[----:B------:R-:W-:Y:S01]  /*3030*/  IMAD.MOV.U32 R0, RZ, RZ, R2 ;  /* 0x000000ffff007224 */ /* 0x000fe200078e0002 */
[----:B------:R-:W-:-:S04]  /*3040*/  @P3 SHF.R.U32.HI R0, RZ, c[0x0][0x2c0], R3 ;  /* 0x0000b000ff003a19 */ /* 0x000fc80000011603 */
[----:B------:R-:W-:-:S04]  /*3050*/  @!P1 IADD3 R3, P0, R0, R222, RZ ;  /* 0x000000de00039210 */ /* 0x000fc80007f1e0ff */
[----:B-1----:R-:W-:Y:S02]  /*3060*/  @!P1 LEA.HI.X.SX32 R5, R0, R226, 0x1, P0 ;  /* 0x000000e200059211 */ /* 0x002fe400000f0eff */
        /* <DEDUP_REMOVED lines=8> */
[----:B------:R-:W-:-:S05]  /*30f0*/  IMAD R0, R205, c[0x0][0x1e4], R0 ;  /* 0x00007900cd007a24 */ /* 0x000fca00078e0200 */
[----:B------:R-:W-:Y:S02]  /*3100*/  IADD3 R3, R3, R0, RZ ;  /* 0x0000000003037210 */ /* 0x000fe40007ffe0ff */
        /* <DEDUP_REMOVED lines=10> */
.L_x_659:
[----:B------:R-:W-:Y:S05]  /*31b0*/  BRA.DIV ~URZ, `(.L_x_598) ;  /* 0x0000ad527f007947 */ /* 0x000fea000b800000 */
[----:B------:R-:W3:Y:S01]  /*31c0*/  SHFL.IDX PT, R0, R12, RZ, 0x181f ;  /* 0x00181fff0c007589 */ /* 0x000ee200000e0000 */
[----:B------:R-:W-:Y:S02]  /*31d0*/  ISETP.GE.AND P5, PT, R206, c[0x0][0x1d4], PT ;  /* 0x00007500ce007a0c */ /* 0x000fe40003fa6270 */
[----:B------:R-:W-:Y:S02]  /*31e0*/  ISETP.GE.AND P2, PT, R207, c[0x0][0x1d4], PT ;  /* 0x00007500cf007a0c */ /* 0x000fe40003f46270 */
[----:B------:R-:W-:Y:S02]  /*31f0*/  SEL R11, RZ, 0x10, P5 ;  /* 0x00000010ff0b7807 */ /* 0x000fe40002800000 */
[----:B------:R-:W-:Y:S02]  /*3200*/  SEL R10, RZ, 0x10, P2 ;  /* 0x00000010ff0a7807 */ /* 0x000fe40001000000 */
[----:B---3--:R-:W-:-:S02]  /*3210*/  IADD3 R6, P0, R0, R105, RZ ;  /* 0x0000006900067210 */ /* 0x008fc40007f1e0ff */
[----:B------:R-:W-:-:S03]  /*3220*/  IADD3 R2, P6, R0, R106, RZ ;  /* 0x0000006a00027210 */ /* 0x000fc60007fde0ff */
[----:B--2---:R-:W-:Y:S01]  /*3230*/  IMAD.X R7, R4, 0x1, R100, P0 ;  /* 0x0000000104077824 */ /* 0x004fe200000e0664 */
[----:B------:R-:W-:Y:S01]  /*3240*/  ISETP.GE.AND P0, PT, R208, c[0x0][0x1d4], PT ;  /* 0x00007500d0007a0c */ /* 0x000fe20003f06270 */
[----:B------:R-:W-:Y:S01]  /*3250*/  IMAD.X R3, R4, 0x1, R101, P6 ;  /* 0x0000000104037824 */ /* 0x000fe200030e0665 */
[----:B------:R-:W-:Y:S02]  /*3260*/  IADD3 R8, P6, R0, R107, RZ ;  /* 0x0000006b00087210 */ /* 0x000fe40007fde0ff */
[----:B------:R-:W-:Y:S01]  /*3270*/  @!PT LDS RZ, [RZ] ;  /* 0x00000000fffff984 */ /* 0x000fe20000000800 */
[----:B------:R-:W-:Y:S01]  /*3280*/  @!PT LDS RZ, [RZ] ;  /* 0x00000000fffff984 */ /* 0x000fe20000000800 */
[----:B------:R2:W-:Y:S03]  /*3290*/  LDGSTS.E.BYPASS.LTC128B.128 [R203+0x6100], [R6.64], !P5 ;  /* 0x0610000006cb7fae */ /* 0x0005e6000e901d46 */
[----:B------:R-:W-:Y:S01]  /*32a0*/  IMAD.X R9, R4, 0x1, R102, P6 ;  /* 0x0000000104097824 */ /* 0x000fe200030e0666 */
[----:B------:R2:W-:Y:S04]  /*32b0*/  LDGSTS.E.BYPASS.LTC128B.128 [R203+0x8100], [R2.64], !P2 ;  /* 0x0810000002cb7fae */ /* 0x0005e8000d101d46 */
[----:B------:R-:W3:Y:S04]  /*32c0*/  SHFL.IDX PT, R0, R12, 0x1, 0x181f ;  /* 0x00381f000c007f89 */ /* 0x000ee800000e0000 */
[----:B------:R2:W-:Y:S04]  /*32d0*/  LDGSTS.E.BYPASS.LTC128B.128 [R203+0xa100], [R8.64], !P0 ;  /* 0x0a10000008cb7fae */ /* 0x0005e8000c101d46 */
[----:B------:R4:W1:Y:S02]  /*32e0*/  SHFL.IDX PT, R4, R5, 0x1, 0x181f ;  /* 0x00381f0005047f89 */ /* 0x00086400000e0000 */
[----:B-1--4-:R-:W-:-:S02]  /*32f0*/  SEL R5, RZ, 0x10, P0 ;  /* 0x00000010ff057807 */ /* 0x012fc40000000000 */
.L_x_660:
[----:B--23--:R-:W-:Y:S02]  /*3300*/  IADD3 R8, -R11, 0x10, RZ ;  /* 0x000000100b087810 */ /* 0x00cfe40007ffe1ff */
[----:B------:R-:W-:-:S02]  /*3310*/  IADD3 R2, -R10, 0x10, RZ ;  /* 0x000000100a027810 */ /* 0x000fc40007ffe1ff */
[----:B------:R-:W-:Y:S02]  /*3320*/  LOP3.LUT R8, R8, 0xf, RZ, 0xc0, !PT ;  /* 0x0000000f08087812 */ /* 0x000fe400078ec0ff */
[----:B------:R-:W-:Y:S02]  /*3330*/  IADD3 R3, -R5, 0x10, RZ ;  /* 0x0000001005037810 */ /* 0x000fe40007ffe1ff */
[----:B------:R-:W-:Y:S02]  /*3340*/  LOP3.LUT R6, R2, 0xf, RZ, 0xc0, !PT ;  /* 0x0000000f02067812 */ /* 0x000fe400078ec0ff */
[-C--:B------:R-:W-:Y:S02]  /*3350*/  IADD3 R8, P2, P0, R8, R0.reuse, R105 ;  /* 0x0000000008087210 */ /* 0x080fe4000785e069 */
[----:B------:R-:W-:Y:S02]  /*3360*/  LOP3.LUT R2, R3, 0xf, RZ, 0xc0, !PT ;  /* 0x0000000f03027812 */ /* 0x000fe400078ec0ff */
[----:B------:R-:W-:-:S02]  /*3370*/  IADD3 R6, P6, P5, R6, R0, R106 ;  /* 0x0000000006067210 */ /* 0x000fc40007dde06a */
[----:B------:R-:W-:Y:S02]  /*3380*/  IADD3.X R9, RZ, R4, R100, P2, P0 ;  /* 0x00000004ff097210 */ /* 0x000fe400017e0464 */
[----:B------:R-:W-:Y:S02]  /*3390*/  IADD3 R2, P2, P0, R2, R0, R107 ;  /* 0x0000000002027210 */ /* 0x000fe4000785e06b */
[-C--:B------:R-:W-:Y:S02]  /*33a0*/  IADD3.X R7, RZ, R4.reuse, R101, P6, P5 ;  /* 0x00000004ff077210 */ /* 0x080fe400037ea465 */
[----:B------:R-:W-:Y:S02]  /*33b0*/  ISETP.NE.U32.AND P6, PT, R11, RZ, PT ;  /* 0x000000ff0b00720c */ /* 0x000fe40003fc5070 */
[----:B------:R-:W-:Y:S02]  /*33c0*/  ISETP.NE.U32.AND P5, PT, R10, RZ, PT ;  /* 0x000000ff0a00720c */ /* 0x000fe40003fa5070 */
[----:B------:R-:W-:-:S02]  /*33d0*/  IADD3.X R3, RZ, R4, R102, P2, P0 ;  /* 0x00000004ff037210 */ /* 0x000fc400017e0466 */
[----:B------:R-:W-:-:S07]  /*33e0*/  ISETP.NE.U32.AND P0, PT, R5, RZ, PT ;  /* 0x000000ff0500720c */ /* 0x000fce0003f05070 */
[----:B------:R-:W-:Y:S01]  /*33f0*/  @!PT LDS RZ, [RZ] ;  /* 0x00000000fffff984 */ /* 0x000fe20000000800 */
[----:B------:R-:W-:Y:S01]  /*3400*/  @!PT LDS RZ, [RZ] ;  /* 0x00000000fffff984 */ /* 0x000fe20000000800 */
[----:B------:R-:W-:Y:S01]  /*3410*/  @!PT LDS RZ, [RZ] ;  /* 0x00000000fffff984 */ /* 0x000fe20000000800 */
[----:B------:R1:W-:Y:S04]  /*3420*/  LDGSTS.E.BYPASS.LTC128B.128.ZFILL [R203+0x7100], [R8.64], P6 ;  /* 0x0710000008cb7fae */ /* 0x0003e8000b141d46 */
[----:B------:R1:W-:Y:S04]  /*3430*/  LDGSTS.E.BYPASS.LTC128B.128.ZFILL [R203+0x9100], [R6.64], P5 ;  /* 0x0910000006cb7fae */ /* 0x0003e8000a941d46 */
[----:B------:R1:W-:Y:S02]  /*3440*/  LDGSTS.E.BYPASS.LTC128B.128.ZFILL [R203+0xb100], [R2.64], P0 ;  /* 0x0b10000002cb7fae */ /* 0x0003e40008141d46 */
.L_x_596:
[----:B--234-:R-:W-:Y:S05]  /*3450*/  BSYNC B0 ;  /* 0x0000000000007941 */ /* 0x01cfea0003800000 */
.L_x_595:
[----:B------:R-:W-:Y:S01]  /*3460*/  MOV R0, 0xffffffc0 ;  /* 0xffffffc000007802 */ /* 0x000fe20000000f00 */
[----:B------:R-:W0:Y:S01]  /*3470*/  LDGDEPBAR ;  /* 0x00000000000079af */ /* 0x000e220000000000 */
[----:B-1----:R-:W-:-:S02]  /*3480*/  IADD3 R4, R232, R228, RZ ;  /* 0x000000e4e8047210 */ /* 0x002fc40007ffe0ff */
[----:B------:R-:W-:Y:S01]  /*3490*/  MOV R3, c[0x0][0x2ac] ;  /* 0x0000ab0000037a02 */ /* 0x000fe20000000f00 */
[----:B------:R-:W-:Y:S01]  /*34a0*/  IMAD R0, R213, R0, 0x41 ;  /* 0x00000041d5007424 */ /* 0x000fe200078e0200 */
[----:B------:R-:W-:Y:S01]  /*34b0*/  IADD3 R6, -R233, R104, RZ ;  /* 0x00000068e9067210 */ /* 0x000fe20007ffe1ff */
[----:B------:R-:W-:-:S04]  /*34c0*/  @P4 IMAD.HI.U32 R2, R4, c[0x0][0x2c8], RZ ;  /* 0x0000b20004024a27 */ /* 0x000fc800078e00ff */
[----:B------:R-:W-:Y:S01]  /*34d0*/  IMAD R0, R3, c[0x0][0x1d0], R0 ;  /* 0x0000740003007a24 */ /* 0x000fe200078e0200 */
[----:B------:R-:W-:-:S04]  /*34e0*/  @P4 SHF.R.U32.HI R4, RZ, c[0x0][0x2cc], R2 ;  /* 0x0000b300ff044a19 */ /* 0x000fc80000011602 */
[----:B------:R-:W-:Y:S01]  /*34f0*/  IADD3 R5, R0, -c[0x0][0x168], -R233 ;  /* 0x80005a0000057a10 */ /* 0x000fe20007ffe8e9 */
[----:B------:R-:W-:Y:S05]  /*3500*/  BRA.DIV ~URZ, `(.L_x_599) ;  /* 0x0000ac427f007947 */ /* 0x000fea000b800000 */
[----:B------:R1:W2:Y:S02]  /*3510*/  SHFL.IDX PT, R0, R4, RZ, 0x1c1f ;  /* 0x001c1fff04007589 */ /* 0x0002a400000e0000 */
.L_x_661:
[----:B--2---:R-:W-:-:S05]  /*3520*/  IMAD.IADD R0, R5, 0x1, R0 ;  /* 0x0000000105007824 */ /* 0x004fca00078e0200 */
[----:B------:R-:W-:-:S04]  /*3530*/  IMNMX R0, R6, R0, PT ;  /* 0x0000000006007217 */ /* 0x000fc80003800200 */
[C---:B------:R-:W-:Y:S02]  /*3540*/  ISETP.GT.AND P6, PT, R0.reuse, RZ, PT ;  /* 0x000000ff0000720c */ /* 0x040fe40003fc4270 */
[C---:B------:R-:W-:Y:S02]  /*3550*/  ISETP.GT.AND P5, PT, R0.reuse, 0x1, PT ;  /* 0x000000010000780c */ /* 0x040fe40003fa4270 */
[C---:B------:R-:W-:Y:S02]  /*3560*/  ISETP.GT.AND P2, PT, R0.reuse, 0x8, PT ;  /* 0x000000080000780c */ /* 0x040fe40003f44270 */
[----:B------:R-:W-:Y:S02]  /*3570*/  ISETP.GT.AND P0, PT, R0, 0x9, PT ;  /* 0x000000090000780c */ /* 0x000fe40003f04270 */
[----:B------:R-:W-:Y:S02]  /*3580*/  FSEL R9, R77, -INF , P6 ;  /* 0xff8000004d097808 */ /* 0x000fe40003000000 */
[----:B------:R-:W-:-:S02]  /*3590*/  FSEL R10, R73, -INF , P5 ;  /* 0xff800000490a7808 */ /* 0x000fc40002800000 */
[----:B------:R-:W-:Y:S02]  /*35a0*/  FSEL R11, R69, -INF , P2 ;  /* 0xff800000450b7808 */ /* 0x000fe40001000000 */
[----:B------:R-:W-:Y:S02]  /*35b0*/  FSEL R13, R68, -INF , P0 ;  /* 0xff800000440d7808 */ /* 0x000fe40000000000 */
[C---:B------:R-:W-:Y:S02]  /*35c0*/  ISETP.GT.AND P6, PT, R0.reuse, 0x10, PT ;  /* 0x000000100000780c */ /* 0x040fe40003fc4270 */
[C---:B------:R-:W-:Y:S02]  /*35d0*/  ISETP.GT.AND P5, PT, R0.reuse, 0x11, PT ;  /* 0x000000110000780c */ /* 0x040fe40003fa4270 */
[C---:B------:R-:W-:Y:S02]  /*35e0*/  ISETP.GT.AND P2, PT, R0.reuse, 0x18, PT ;  /* 0x000000180000780c */ /* 0x040fe40003f44270 */
[----:B------:R-:W-:-:S02]  /*35f0*/  ISETP.GT.AND P0, PT, R0, 0x19, PT ;  /* 0x000000190000780c */ /* 0x000fc40003f04270 */
[----:B------:R-:W-:Y:S02]  /*3600*/  FSEL R46, R54, -INF , P6 ;  /* 0xff800000362e7808 */ /* 0x000fe40003000000 */
[----:B------:R-:W-:Y:S02]  /*3610*/  FSEL R47, R52, -INF , P5 ;  /* 0xff800000342f7808 */ /* 0x000fe40002800000 */
[----:B------:R-:W-:Y:S02]  /*3620*/  FSEL R50, R41, -INF , P2 ;  /* 0xff80000029327808 */ /* 0x000fe40001000000 */
[----:B------:R-:W-:Y:S02]  /*3630*/  FSEL R51, R40, -INF , P0 ;  /* 0xff80000028337808 */ /* 0x000fe40000000000 */
[C---:B------:R-:W-:Y:S02]  /*3640*/  ISETP.GT.AND P6, PT, R0.reuse, 0x20, PT ;  /* 0x000000200000780c */ /* 0x040fe40003fc4270 */
[----:B------:R-:W-:-:S02]  /*3650*/  ISETP.GT.AND P5, PT, R0, 0x21, PT ;  /* 0x000000210000780c */ /* 0x000fc40003fa4270 */
[C---:B------:R-:W-:Y:S02]  /*3660*/  ISETP.GT.AND P2, PT, R0.reuse, 0x28, PT ;  /* 0x000000280000780c */ /* 0x040fe40003f44270 */
[----:B------:R-:W-:Y:S02]  /*3670*/  ISETP.GT.AND P0, PT, R0, 0x29, PT ;  /* 0x000000290000780c */ /* 0x000fe40003f04270 */
[----:B------:R-:W-:Y:S02]  /*3680*/  FSEL R139, R32, -INF , P6 ;  /* 0xff800000208b7808 */ /* 0x000fe40003000000 */
[----:B------:R-:W-:Y:S02]  /*3690*/  FSEL R138, R33, -INF , P5 ;  /* 0xff800000218a7808 */ /* 0x000fe40002800000 */
[----:B------:R-:W-:Y:S02]  /*36a0*/  FSEL R144, R20, -INF , P2 ;  /* 0xff80000014907808 */ /* 0x000fe40001000000 */
[----:B------:R-:W-:-:S02]  /*36b0*/  FSEL R145, R21, -INF , P0 ;  /* 0xff80000015917808 */ /* 0x000fc40000000000 */
[C---:B------:R-:W-:Y:S02]  /*36c0*/  ISETP.GT.AND P6, PT, R0.reuse, 0x30, PT ;  /* 0x000000300000780c */ /* 0x040fe40003fc4270 */
[C---:B------:R-:W-:Y:S02]  /*36d0*/  ISETP.GT.AND P5, PT, R0.reuse, 0x31, PT ;  /* 0x000000310000780c */ /* 0x040fe40003fa4270 */
[C---:B------:R-:W-:Y:S02]  /*36e0*/  ISETP.GT.AND P2, PT, R0.reuse, 0x38, PT ;  /* 0x000000380000780c */ /* 0x040fe40003f44270 */
[----:B------:R-:W-:Y:S02]  /*36f0*/  ISETP.GT.AND P0, PT, R0, 0x39, PT ;  /* 0x000000390000780c */ /* 0x000fe40003f04270 */
[----:B------:R-:W-:Y:S02]  /*3700*/  FSEL R209, R17, -INF , P6 ;  /* 0xff80000011d17808 */ /* 0x000fe40003000000 */
[----:B------:R-:W-:-:S02]  /*3710*/  FSEL R210, R16, -INF , P5 ;  /* 0xff80000010d27808 */ /* 0x000fc40002800000 */
[----:B------:R-:W-:Y:S02]  /*3720*/  FSEL R211, R15, -INF , P2 ;  /* 0xff8000000fd37808 */ /* 0x000fe40001000000 */
[----:B------:R-:W-:Y:S01]  /*3730*/  FSEL R212, R14, -INF , P0 ;  /* 0xff8000000ed47808 */ /* 0x000fe20000000000 */
[----:B------:R-:W-:Y:S05]  /*3740*/  BRA.DIV ~URZ, `(.L_x_600) ;  /* 0x0000aa727f007947 */ /* 0x000fea000b800000 */
[----:B-1----:R-:W1:Y:S01]  /*3750*/  SHFL.IDX PT, R4, R4, 0x1, 0x1c1f ;  /* 0x003c1f0004047f89 */ /* 0x002e6200000e0000 */
[----:B------:R-:W-:-:S04]  /*3760*/  FMNMX.FTZ R0, R9, R10, !PT ;  /* 0x0000000a09007209 */ /* 0x000fc80007810000 */
[----:B------:R-:W-:-:S04]  /*3770*/  FMNMX.FTZ R0, R11, R0, !PT ;  /* 0x000000000b007209 */ /* 0x000fc80007810000 */
[----:B------:R-:W-:-:S04]  /*3780*/  FMNMX.FTZ R0, R13, R0, !PT ;  /* 0x000000000d007209 */ /* 0x000fc80007810000 */
[----:B------:R-:W-:-:S04]  /*3790*/  FMNMX.FTZ R0, R46, R0, !PT ;  /* 0x000000002e007209 */ /* 0x000fc80007810000 */
[----:B------:R-:W-:-:S04]  /*37a0*/  FMNMX.FTZ R0, R47, R0, !PT ;  /* 0x000000002f007209 */ /* 0x000fc80007810000 */
[----:B------:R-:W-:Y:S01]  /*37b0*/  FMNMX.FTZ R0, R50, R0, !PT ;  /* 0x0000000032007209 */ /* 0x000fe20007810000 */
[----:B-1----:R-:W-:-:S03]  /*37c0*/  IMAD.IADD R5, R5, 0x1, R4 ;  /* 0x0000000105057824 */ /* 0x002fc600078e0204 */
[----:B------:R-:W-:Y:S02]  /*37d0*/  FMNMX.FTZ R0, R51, R0, !PT ;  /* 0x0000000033007209 */ /* 0x000fe40007810000 */
[----:B------:R-:W-:Y:S02]  /*37e0*/  IMNMX R5, R6, R5, PT ;  /* 0x0000000506057217 */ /* 0x000fe40003800200 */
[----:B------:R-:W-:Y:S02]  /*37f0*/  FMNMX.FTZ R0, R139, R0, !PT ;  /* 0x000000008b007209 */ /* 0x000fe40007810000 */
[C---:B------:R-:W-:Y:S02]  /*3800*/  ISETP.GT.AND P5, PT, R5.reuse, RZ, PT ;  /* 0x000000ff0500720c */ /* 0x040fe40003fa4270 */
[C---:B------:R-:W-:Y:S02]  /*3810*/  ISETP.GT.AND P2, PT, R5.reuse, 0x1, PT ;  /* 0x000000010500780c */ /* 0x040fe40003f44270 */
[----:B------:R-:W-:-:S02]  /*3820*/  ISETP.GT.AND P0, PT, R5, 0x8, PT ;  /* 0x000000080500780c */ /* 0x000fc40003f04270 */
[----:B------:R-:W-:Y:S02]  /*3830*/  FSEL R6, R76, -INF , P5 ;  /* 0xff8000004c067808 */ /* 0x000fe40002800000 */
[----:B------:R-:W-:Y:S02]  /*3840*/  FSEL R7, R72, -INF , P2 ;  /* 0xff80000048077808 */ /* 0x000fe40001000000 */
[C---:B------:R-:W-:Y:S02]  /*3850*/  ISETP.GT.AND P2, PT, R5.reuse, 0x9, PT ;  /* 0x000000090500780c */ /* 0x040fe40003f44270 */
[----:B------:R-:W-:Y:S02]  /*3860*/  FSEL R12, R70, -INF , P0 ;  /* 0xff800000460c7808 */ /* 0x000fe40000000000 */
[----:B------:R-:W-:Y:S02]  /*3870*/  FMNMX.FTZ R2, R6, R7, !PT ;  /* 0x0000000706027209 */ /* 0x000fe40007810000 */
[----:B------:R-:W-:-:S02]  /*3880*/  ISETP.GT.AND P0, PT, R5, 0x10, PT ;  /* 0x000000100500780c */ /* 0x000fc40003f04270 */
[----:B------:R-:W-:Y:S02]  /*3890*/  FSEL R14, R56, -INF , P2 ;  /* 0xff800000380e7808 */ /* 0x000fe40001000000 */
[----:B------:R-:W-:Y:S02]  /*38a0*/  FMNMX.FTZ R2, R12, R2, !PT ;  /* 0x000000020c027209 */ /* 0x000fe40007810000 */
[----:B------:R-:W-:Y:S02]  /*38b0*/  ISETP.GT.AND P2, PT, R5, 0x11, PT ;  /* 0x000000110500780c */ /* 0x000fe40003f44270 */
[----:B------:R-:W-:Y:S02]  /*38c0*/  FSEL R45, R53, -INF , P0 ;  /* 0xff800000352d7808 */ /* 0x000fe40000000000 */
[----:B------:R-:W-:Y:S02]  /*38d0*/  FMNMX.FTZ R2, R14, R2, !PT ;  /* 0x000000020e027209 */ /* 0x000fe40007810000 */
[----:B------:R-:W-:-:S02]  /*38e0*/  ISETP.GT.AND P0, PT, R5, 0x18, PT ;  /* 0x000000180500780c */ /* 0x000fc40003f04270 */
[----:B------:R-:W-:Y:S02]  /*38f0*/  FSEL R44, R42, -INF , P2 ;  /* 0xff8000002a2c7808 */ /* 0x000fe40001000000 */
[----:B------:R-:W-:Y:S02]  /*3900*/  FMNMX.FTZ R2, R45, R2, !PT ;  /* 0x000000022d027209 */ /* 0x000fe40007810000 */
        /* <DEDUP_REMOVED lines=9> */
[----:B------:R-:W-:-:S02]  /*39a0*/  FMNMX.FTZ R0, R138, R0, !PT ;  /* 0x000000008a007209 */ /* 0x000fc40007810000 */
[----:B------:R-:W-:Y:S02]  /*39b0*/  ISETP.GT.AND P0, PT, R5, 0x28, PT ;  /* 0x000000280500780c */ /* 0x000fe40003f04270 */
[----:B------:R-:W-:Y:S02]  /*39c0*/  FSEL R102, R26, -INF , P2 ;  /* 0xff8000001a667808 */ /* 0x000fe40001000000 */
[----:B------:R-:W-:Y:S02]  /*39d0*/  FMNMX.FTZ R2, R101, R2, !PT ;  /* 0x0000000265027209 */ /* 0x000fe40007810000 */
[----:B------:R-:W-:Y:S02]  /*39e0*/  FMNMX.FTZ R0, R144, R0, !PT ;  /* 0x0000000090007209 */ /* 0x000fe40007810000 */
        /* <DEDUP_REMOVED lines=28> */
[----:B------:R2:W3:Y:S01]  /*3bb0*/  SHFL.BFLY PT, R3, R8, 0x1, 0x1f ;  /* 0x0c201f0008037f89 */ /* 0x0004e200000e0000 */
[----:B-1----:R-:W-:-:S05]  /*3bc0*/  FMNMX.FTZ R100, R0, R100, !PT ;  /* 0x0000006400647209 */ /* 0x002fca0007810000 */
.L_x_662:
[C---:B------:R-:W-:Y:S01]  /*3bd0*/  FMUL.FTZ R2, R100.reuse, c[0x0][0x2d0] ;  /* 0x0000b40064027a20 */ /* 0x040fe20000410000 */
[----:B------:R-:W-:Y:S01]  /*3be0*/  FSETP.NEU.FTZ.AND P0, PT, R100, -INF , PT ;  /* 0xff8000006400780b */ /* 0x000fe20003f1d000 */
[----:B------:R-:W-:Y:S01]  /*3bf0*/  WARPSYNC 0xffffffff ;  /* 0xffffffff00007948 */ /* 0x000fe20003800000 */
[----:B--23--:R-:W-:Y:S01]  /*3c00*/  FMNMX.FTZ R8, R3, R8, !PT ;  /* 0x0000000803087209 */ /* 0x00cfe20007810000 */
[----:B------:R-:W1:Y:S01]  /*3c10*/  LDSM.16.MT88.4 R16, [R187+0x2000] ;  /* 0x00200000bb10783b */ /* 0x000e620000004200 */
[----:B------:R-:W-:Y:S02]  /*3c20*/  FSEL R2, R2, RZ, P0 ;  /* 0x000000ff02027208 */ /* 0x000fe40000000000 */
[----:B------:R-:W-:Y:S01]  /*3c30*/  FSETP.NEU.FTZ.AND P0, PT, R8, -INF , PT ;  /* 0xff8000000800780b */ /* 0x000fe20003f1d000 */
[----:B------:R-:W-:Y:S02]  /*3c40*/  LDSM.16.MT88.4 R20, [R189] ;  /* 0x00000000bd14783b */ /* 0x000fe40000004200 */
[----:B------:R-:W-:-:S02]  /*3c50*/  FFMA.FTZ R0, R9, c[0x0][0x2d0], -R2 ;  /* 0x0000b40009007a23 */ /* 0x000fc40000010802 */
[--C-:B------:R-:W-:Y:S01]  /*3c60*/  FFMA.FTZ R3, R11, c[0x0][0x2d0], -R2.reuse ;  /* 0x0000b4000b037a23 */ /* 0x100fe20000010802 */
[----:B------:R-:W-:Y:S01]  /*3c70*/  LDSM.16.MT88.4 R24, [R190] ;  /* 0x00000000be18783b */ /* 0x000fe20000004200 */
[----:B------:R2:W-:Y:S03]  /*3c80*/  MUFU.EX2 R9, R0 ;  /* 0x0000000000097308 */ /* 0x0005e60000000800 */
[----:B------:R-:W-:Y:S04]  /*3c90*/  LDSM.16.MT88.4 R36, [R187] ;  /* 0x00000000bb24783b */ /* 0x000fe80000004200 */
[----:B------:R-:W-:Y:S04]  /*3ca0*/  LDSM.16.MT88.4 R32, [R188] ;  /* 0x00000000bc20783b */ /* 0x000fe80000004200 */
[----:B------:R-:W-:Y:S04]  /*3cb0*/  LDSM.16.MT88.4 R28, [R190+0x2000] ;  /* 0x00200000be1c783b */ /* 0x000fe80000004200 */
[----:B------:R-:W-:Y:S01]  /*3cc0*/  LDSM.16.MT88.4 R40, [R189+0x2000] ;  /* 0x00200000bd28783b */ /* 0x000fe20000004200 */
[----:B--2---:R-:W-:-:S02]  /*3cd0*/  FFMA.FTZ R0, R10, c[0x0][0x2d0], -R2 ;  /* 0x0000b4000a007a23 */ /* 0x004fc40000010802 */
[----:B------:R2:W-:Y:S08]  /*3ce0*/  MUFU.EX2 R10, R3 ;  /* 0x00000003000a7308 */ /* 0x0005f00000000800 */
[----:B------:R3:W4:Y:S01]  /*3cf0*/  MUFU.EX2 R215, R0 ;  /* 0x0000000000d77308 */ /* 0x0007220000000800 */
[----:B--2---:R-:W-:-:S07]  /*3d00*/  FFMA.FTZ R3, R13, c[0x0][0x2d0], -R2 ;  /* 0x0000b4000d037a23 */ /* 0x004fce0000010802 */
[----:B------:R2:W5:Y:S01]  /*3d10*/  MUFU.EX2 R11, R3 ;  /* 0x00000003000b7308 */ /* 0x0005620000000800 */
[----:B---3--:R-:W-:Y:S01]  /*3d20*/  FMUL.FTZ R0, R8, c[0x0][0x2d0] ;  /* 0x0000b40008007a20 */ /* 0x008fe20000410000 */
[----:B----4-:R-:W-:-:S04]  /*3d30*/  F2FP.BF16.PACK_AB R4, R215, R9 ;  /* 0x00000009d704723e */ /* 0x010fc800000010ff */
[----:B------:R-:W-:-:S05]  /*3d40*/  FSEL R0, R0, RZ, P0 ;  /* 0x000000ff00007208 */ /* 0x000fca0000000000 */
[----:B--2---:R-:W-:Y:S01]  /*3d50*/  FFMA.FTZ R3, R6, c[0x0][0x2d0], -R0 ;  /* 0x0000b40006037a23 */ /* 0x004fe20000010800 */
[----:B-----5:R-:W-:-:S03]  /*3d60*/  F2FP.BF16.PACK_AB R6, R11, R10 ;  /* 0x0000000a0b06723e */ /* 0x020fc600000010ff */
[----:B------:R2:W-:Y:S02]  /*3d70*/  MUFU.EX2 R252, R3 ;  /* 0x0000000300fc7308 */ /* 0x0005e40000000800 */
[----:B--2---:R-:W-:-:S06]  /*3d80*/  FFMA.FTZ R3, R7, c[0x0][0x2d0], -R0 ;  /* 0x0000b40007037a23 */ /* 0x004fcc0000010800 */
[----:B------:R2:W3:Y:S02]  /*3d90*/  MUFU.EX2 R251, R3 ;  /* 0x0000000300fb7308 */ /* 0x0004e40000000800 */
[----:B--2---:R-:W-:Y:S01]  /*3da0*/  FFMA.FTZ R3, R12, c[0x0][0x2d0], -R0 ;  /* 0x0000b4000c037a23 */ /* 0x004fe20000010800 */
[----:B---3--:R-:W-:-:S05]  /*3db0*/  F2FP.BF16.PACK_AB R5, R251, R252 ;  /* 0x000000fcfb05723e */ /* 0x008fca00000010ff */
[----:B------:R2:W-:Y:S02]  /*3dc0*/  MUFU.EX2 R250, R3 ;  /* 0x0000000300fa7308 */ /* 0x0005e40000000800 */
[----:B--2---:R-:W-:Y:S02]  /*3dd0*/  FFMA.FTZ R3, R14, c[0x0][0x2d0], -R0 ;  /* 0x0000b4000e037a23 */ /* 0x004fe40000010800 */
[----:B------:R-:W2:Y:S04]  /*3de0*/  LDSM.16.MT88.4 R12, [R188+0x2000] ;  /* 0x00200000bc0c783b */ /* 0x000ea80000004200 */
[----:B------:R-:W3:Y:S02]  /*3df0*/  MUFU.EX2 R214, R3 ;  /* 0x0000000300d67308 */ /* 0x000ee40000000800 */
[----:B---3--:R-:W-:Y:S01]  /*3e00*/  F2FP.BF16.PACK_AB R7, R214, R250 ;  /* 0x000000fad607723e */ /* 0x008fe200000010ff */
[----:B------:R-:W-:-:S05]  /*3e10*/  FFMA.FTZ R3, R46, c[0x0][0x2d0], -R2 ;  /* 0x0000b4002e037a23 */ /* 0x000fca0000010802 */
[----:B------:R3:W-:Y:S01]  /*3e20*/  MUFU.EX2 R248, R3 ;  /* 0x0000000300f87308 */ /* 0x0007e20000000800 */
[C---:B-1----:R-:W-:Y:S08]  /*3e30*/  HMMA.16816.F32.BF16 R80, R4.reuse, R16, RZ ;  /* 0x000000100450723c */ /* 0x042ff000000418ff */
[----:B------:R-:W-:Y:S01]  /*3e40*/  HMMA.16816.F32.BF16 R76, R4, R18, RZ ;  /* 0x00000012044c723c */ /* 0x000fe200000418ff */
[----:B------:R-:W1:Y:S01]  /*3e50*/  LDSM.16.MT88.4 R16, [R190+0x4000] ;  /* 0x00400000be10783b */ /* 0x000e620000004200 */
[----:B---3--:R-:W-:-:S06]  /*3e60*/  FFMA.FTZ R3, R47, c[0x0][0x2d0], -R2 ;  /* 0x0000b4002f037a23 */ /* 0x008fcc0000010802 */
[C---:B--2---:R-:W-:Y:S01]  /*3e70*/  HMMA.16816.F32.BF16 R68, R4.reuse, R12, RZ ;  /* 0x0000000c0444723c */ /* 0x044fe200000418ff */
[----:B------:R2:W3:Y:S07]  /*3e80*/  MUFU.EX2 R246, R3 ;  /* 0x0000000300f67308 */ /* 0x0004ee0000000800 */
[C---:B------:R-:W-:Y:S01]  /*3e90*/  HMMA.16816.F32.BF16 R72, R4.reuse, R14, RZ ;  /* 0x0000000e0448723c */ /* 0x040fe200000418ff */
[----:B------:R-:W4:Y:S07]  /*3ea0*/  LDSM.16.MT88.4 R12, [R189+0x4000] ;  /* 0x00400000bd0c783b */ /* 0x000f2e0000004200 */
[----:B------:R-:W-:Y:S01]  /*3eb0*/  HMMA.16816.F32.BF16 R88, R4, R20, RZ ;  /* 0x000000140458723c */ /* 0x000fe200000418ff */
[----:B--2---:R-:W-:-:S04]  /*3ec0*/  FFMA.FTZ R3, R50, c[0x0][0x2d0], -R2 ;  /* 0x0000b40032037a23 */ /* 0x004fc80000010802 */
[----:B------:R2:W-:Y:S03]  /*3ed0*/  MUFU.EX2 R247, R3 ;  /* 0x0000000300f77308 */ /* 0x0005e60000000800 */
[C---:B------:R-:W-:Y:S01]  /*3ee0*/  HMMA.16816.F32.BF16 R84, R4.reuse, R22, RZ ;  /* 0x000000160454723c */ /* 0x040fe200000418ff */
[----:B------:R-:W5:Y:S07]  /*3ef0*/  LDSM.16.MT88.4 R20, [R188+0x4000] ;  /* 0x00400000bc14783b */ /* 0x000f6e0000004200 */
[----:B------:R-:W-:Y:S01]  /*3f00*/  HMMA.16816.F32.BF16 R96, R4, R24, RZ ;  /* 0x000000180460723c */ /* 0x000fe200000418ff */
[----:B--2---:R-:W-:-:S07]  /*3f10*/  FFMA.FTZ R3, R51, c[0x0][0x2d0], -R2 ;  /* 0x0000b40033037a23 */ /* 0x004fce0000010802 */
[C---:B------:R-:W-:Y:S01]  /*3f20*/  HMMA.16816.F32.BF16 R92, R4.reuse, R26, RZ ;  /* 0x0000001a045c723c */ /* 0x040fe200000418ff */
[----:B------:R-:W2:Y:S01]  /*3f30*/  LDSM.16.MT88.4 R24, [R187+0x4000] ;  /* 0x00400000bb18783b */ /* 0x000ea20000004200 */
[----:B------:R1:W1:Y:S06]  /*3f40*/  MUFU.EX2 R249, R3 ;  /* 0x0000000300f97308 */ /* 0x00026c0000000800 */
[C---:B------:R-:W-:Y:S08]  /*3f50*/  HMMA.16816.F32.BF16 R116, R4.reuse, R36, RZ ;  /* 0x000000240474723c */ /* 0x040ff000000418ff */
[----:B------:R-:W-:Y:S01]  /*3f60*/  HMMA.16816.F32.BF16 R112, R4, R38, RZ ;  /* 0x000000260470723c */ /* 0x000fe200000418ff */
[----:B------:R-:W-:Y:S01]  /*3f70*/  LDSM.16.MT88.4 R36, [R190+0x800] ;  /* 0x00080000be24783b */ /* 0x000fe20000004200 */
[----:B-1----:R-:W-:-:S04]  /*3f80*/  FFMA.FTZ R3, R45, c[0x0][0x2d0], -R0 ;  /* 0x0000b4002d037a23 */ /* 0x002fc80000010800 */
[----:B------:R1:W-:Y:S02]  /*3f90*/  MUFU.EX2 R243, R3 ;  /* 0x0000000300f37308 */ /* 0x0003e40000000800 */
[C---:B------:R-:W-:Y:S08]  /*3fa0*/  HMMA.16816.F32.BF16 R104, R4.reuse, R32, RZ ;  /* 0x000000200468723c */ /* 0x040ff000000418ff */
[----:B------:R-:W-:Y:S01]  /*3fb0*/  HMMA.16816.F32.BF16 R108, R4, R34, RZ ;  /* 0x00000022046c723c */ /* 0x000fe200000418ff */
[----:B------:R-:W-:Y:S01]  /*3fc0*/  LDSM.16.MT88.4 R32, [R189+0x800] ;  /* 0x00080000bd20783b */ /* 0x000fe20000004200 */
[----:B-1----:R-:W-:-:S06]  /*3fd0*/  FFMA.FTZ R3, R44, c[0x0][0x2d0], -R0 ;  /* 0x0000b4002c037a23 */ /* 0x002fcc0000010800 */
[C---:B------:R-:W-:Y:S01]  /*3fe0*/  HMMA.16816.F32.BF16 R64, R4.reuse, R28, RZ ;  /* 0x0000001c0440723c */ /* 0x040fe200000418ff */
[----:B------:R-:W1:Y:S01]  /*3ff0*/  LDSM.16.MT88.4 R44, [R188+0x800] ;  /* 0x00080000bc2c783b */ /* 0x000e620000004200 */
[----:B------:R2:W1:Y:S06]  /*4000*/  MUFU.EX2 R244, R3 ;  /* 0x0000000300f47308 */ /* 0x00046c0000000800 */
[C---:B------:R-:W-:Y:S01]  /*4010*/  HMMA.16816.F32.BF16 R60, R4.reuse, R30, RZ ;  /* 0x0000001e043c723c */ /* 0x040fe200000418ff */
[----:B------:R-:W1:Y:S07]  /*4020*/  LDSM.16.MT88.4 R28, [R187+0x2800] ;  /* 0x00280000bb1c783b */ /* 0x000e6e0000004200 */
[----:B------:R-:W-:Y:S01]  /*4030*/  HMMA.16816.F32.BF16 R140, R4, R18, RZ ;  /* 0x00000012048c723c */ /* 0x000fe200000418ff */
[----:B--2---:R-:W-:-:S04]  /*4040*/  FFMA.FTZ R3, R48, c[0x0][0x2d0], -R0 ;  /* 0x0000b40030037a23 */ /* 0x004fc80000010800 */
[----:B------:R2:W-:Y:S03]  /*4050*/  MUFU.EX2 R242, R3 ;  /* 0x0000000300f27308 */ /* 0x0005e60000000800 */
[C---:B----4-:R-:W-:Y:S08]  /*4060*/  HMMA.16816.F32.BF16 R152, R4.reuse, R12, RZ ;  /* 0x0000000c0498723c */ /* 0x050ff000000418ff */
[----:B------:R-:W-:Y:S01]  /*4070*/  HMMA.16816.F32.BF16 R160, R4, R14, RZ ;  /* 0x0000000e04a0723c */ /* 0x000fe200000418ff */
[----:B------:R-:W-:Y:S01]  /*4080*/  LDSM.16.MT88.4 R12, [R189+0x2800] ;  /* 0x00280000bd0c783b */ /* 0x000fe20000004200 */
[----:B--2---:R-:W-:-:S06]  /*4090*/  FFMA.FTZ R3, R49, c[0x0][0x2d0], -R0 ;  /* 0x0000b40031037a23 */ /* 0x004fcc0000010800 */
[C---:B------:R-:W-:Y:S01]  /*40a0*/  HMMA.16816.F32.BF16 R48, R4.reuse, R16, RZ ;  /* 0x000000100430723c */ /* 0x040fe200000418ff */
[----:B------:R-:W2:Y:S01]  /*40b0*/  LDSM.16.MT88.4 R16, [R190+0x2800] ;  /* 0x00280000be10783b */ /* 0x000ea20000004200 */
[----:B------:R4:W1:Y:S06]  /*40c0*/  MUFU.EX2 R245, R3 ;  /* 0x0000000300f57308 */ /* 0x00086c0000000800 */
[C---:B-----5:R-:W-:Y:S08]  /*40d0*/  HMMA.16816.F32.BF16 R128, R4.reuse, R20, RZ ;  /* 0x000000140480723c */ /* 0x060ff000000418ff */
[----:B------:R-:W-:Y:S01]  /*40e0*/  HMMA.16816.F32.BF16 R132, R4, R22, RZ ;  /* 0x000000160484723c */ /* 0x000fe200000418ff */
[----:B------:R-:W5:Y:S01]  /*40f0*/  LDSM.16.MT88.4 R20, [R187+0x4800] ;  /* 0x00480000bb14783b */ /* 0x000f620000004200 */
[----:B----4-:R-:W-:-:S04]  /*4100*/  FFMA.FTZ R3, R139, c[0x0][0x2d0], -R2 ;  /* 0x0000b4008b037a23 */ /* 0x010fc80000010802 */
[----:B------:R4:W-:Y:S02]  /*4110*/  MUFU.EX2 R241, R3 ;  /* 0x0000000300f17308 */ /* 0x0009e40000000800 */
[C---:B------:R-:W-:Y:S08]  /*4120*/  HMMA.16816.F32.BF16 R52, R4.reuse, R40, RZ ;  /* 0x000000280434723c */ /* 0x040ff000000418ff */
[----:B------:R-:W-:Y:S01]  /*4130*/  HMMA.16816.F32.BF16 R56, R4, R42, RZ ;  /* 0x0000002a0438723c */ /* 0x000fe200000418ff */
[----:B------:R-:W2:Y:S01]  /*4140*/  LDSM.16.MT88.4 R40, [R187+0x800] ;  /* 0x00080000bb28783b */ /* 0x000ea20000004200 */
[----:B----4-:R-:W-:-:S06]  /*4150*/  FFMA.FTZ R3, R138, c[0x0][0x2d0], -R2 ;  /* 0x0000b4008a037a23 */ /* 0x010fcc0000010802 */
[C---:B------:R-:W-:Y:S01]  /*4160*/  HMMA.16816.F32.BF16 R120, R4.reuse, R24, RZ ;  /* 0x000000180478723c */ /* 0x040fe200000418ff */
[----:B------:R4:W1:Y:S07]  /*4170*/  MUFU.EX2 R239, R3 ;  /* 0x0000000300ef7308 */ /* 0x00086e0000000800 */
[----:B------:R-:W-:Y:S01]  /*4180*/  HMMA.16816.F32.BF16 R124, R4, R26, RZ ;  /* 0x0000001a047c723c */ /* 0x000fe200000418ff */
[----:B------:R-:W2:Y:S06]  /*4190*/  LDSM.16.MT88.4 R24, [R188+0x2800] ;  /* 0x00280000bc18783b */ /* 0x000eac0000004200 */
[----:B---3--:R-:W-:-:S02]  /*41a0*/  F2FP.BF16.PACK_AB R4, R246, R248 ;  /* 0x000000f8f604723e */ /* 0x008fc400000010ff */
[----:B------:R-:W-:Y:S01]  /*41b0*/  F2FP.BF16.PACK_AB R6, R249, R247 ;  /* 0x000000f7f906723e */ /* 0x000fe200000010ff */
[--C-:B----4-:R-:W-:Y:S01]  /*41c0*/  FFMA.FTZ R3, R144, c[0x0][0x2d0], -R2.reuse ;  /* 0x0000b40090037a23 */ /* 0x110fe20000010802 */
[----:B-1----:R-:W-:Y:S02]  /*41d0*/  F2FP.BF16.PACK_AB R5, R244, R243 ;  /* 0x000000f3f405723e */ /* 0x002fe400000010ff */
[----:B------:R-:W-:Y:S01]  /*41e0*/  F2FP.BF16.PACK_AB R7, R245, R242 ;  /* 0x000000f2f507723e */ /* 0x000fe200000010ff */
[----:B------:R1:W-:Y:S06]  /*41f0*/  MUFU.EX2 R240, R3 ;  /* 0x0000000300f07308 */ /* 0x0003ec0000000800 */
[C---:B------:R-:W-:Y:S08]  /*4200*/  HMMA.16816.F32.BF16 R164, R4.reuse, R44, R104 ;  /* 0x0000002c04a4723c */ /* 0x040ff00000041868 */
[----:B------:R-:W-:Y:S01]  /*4210*/  HMMA.16816.F32.BF16 R156, R4, R46, R108 ;  /* 0x0000002e049c723c */ /* 0x000fe2000004186c */
[----:B-1----:R-:W-:-:S04]  /*4220*/  FFMA.FTZ R3, R145, c[0x0][0x2d0], -R2 ;  /* 0x0000b40091037a23 */ /* 0x002fc80000010802 */
[----:B------:R1:W3:Y:S03]  /*4230*/  MUFU.EX2 R238, R3 ;  /* 0x0000000300ee7308 */ /* 0x0002e60000000800 */
[C---:B------:R-:W-:Y:S08]  /*4240*/  HMMA.16816.F32.BF16 R148, R4.reuse, R36, R96 ;  /* 0x000000240494723c */ /* 0x040ff00000041860 */
[----:B------:R-:W-:Y:S01]  /*4250*/  HMMA.16816.F32.BF16 R108, R4, R34, R84 ;  /* 0x00000022046c723c */ /* 0x000fe20000041854 */
[----:B-1----:R-:W-:-:S07]  /*4260*/  FFMA.FTZ R3, R101, c[0x0][0x2d0], -R0 ;  /* 0x0000b40065037a23 */ /* 0x002fce0000010800 */
[C---:B------:R-:W-:Y:S01]  /*4270*/  HMMA.16816.F32.BF16 R104, R4.reuse, R28, R80 ;  /* 0x0000001c0468723c */ /* 0x040fe20000041850 */
[----:B------:R1:W-:Y:S07]  /*4280*/  MUFU.EX2 R237, R3 ;  /* 0x0000000300ed7308 */ /* 0x0003ee0000000800 */
[C---:B------:R-:W-:Y:S01]  /*4290*/  HMMA.16816.F32.BF16 R96, R4.reuse, R30, R76 ;  /* 0x0000001e0460723c */ /* 0x040fe2000004184c */
[----:B------:R-:W-:Y:S07]  /*42a0*/  LDSM.16.MT88.4 R28, [R188+0x4800] ;  /* 0x00480000bc1c783b */ /* 0x000fee0000004200 */
[----:B--2---:R-:W-:Y:S01]  /*42b0*/  HMMA.16816.F32.BF16 R84, R4, R16, R64 ;  /* 0x000000100454723c */ /* 0x004fe20000041840 */
[----:B-1----:R-:W-:-:S04]  /*42c0*/  FFMA.FTZ R3, R102, c[0x0][0x2d0], -R0 ;  /* 0x0000b40066037a23 */ /* 0x002fc80000010800 */
[----:B------:R1:W2:Y:S03]  /*42d0*/  MUFU.EX2 R236, R3 ;  /* 0x0000000300ec7308 */ /* 0x0002a60000000800 */
[C---:B------:R-:W-:Y:S01]  /*42e0*/  HMMA.16816.F32.BF16 R80, R4.reuse, R18, R60 ;  /* 0x000000120450723c */ /* 0x040fe2000004183c */
[----:B------:R-:W4:Y:S07]  /*42f0*/  LDSM.16.MT88.4 R16, [R190+0x4800] ;  /* 0x00480000be10783b */ /* 0x000f2e0000004200 */
[----:B------:R-:W-:Y:S01]  /*4300*/  HMMA.16816.F32.BF16 R76, R4, R12, R52 ;  /* 0x0000000c044c723c */ /* 0x000fe20000041834 */
[----:B-1----:R-:W-:-:S07]  /*4310*/  FFMA.FTZ R3, R136, c[0x0][0x2d0], -R0 ;  /* 0x0000b40088037a23 */ /* 0x002fce0000010800 */
[C---:B------:R-:W-:Y:S01]  /*4320*/  HMMA.16816.F32.BF16 R64, R4.reuse, R14, R56 ;  /* 0x0000000e0440723c */ /* 0x040fe20000041838 */
[----:B------:R-:W1:Y:S01]  /*4330*/  LDSM.16.MT88.4 R12, [R189+0x4800] ;  /* 0x00480000bd0c783b */ /* 0x000e620000004200 */
[----:B------:R2:W-:Y:S06]  /*4340*/  MUFU.EX2 R235, R3 ;  /* 0x0000000300eb7308 */ /* 0x0005ec0000000800 */
[C---:B-----5:R-:W-:Y:S08]  /*4350*/  HMMA.16816.F32.BF16 R56, R4.reuse, R20, R120 ;  /* 0x000000140438723c */ /* 0x060ff00000041878 */
[----:B------:R-:W-:Y:S01]  /*4360*/  HMMA.16816.F32.BF16 R60, R4, R22, R124 ;  /* 0x00000016043c723c */ /* 0x000fe2000004187c */
[----:B------:R-:W5:Y:S01]  /*4370*/  LDSM.16.MT88.4 R20, [R187+0x1000] ;  /* 0x00100000bb14783b */ /* 0x000f620000004200 */
[----:B--2---:R-:W-:-:S03]  /*4380*/  FFMA.FTZ R3, R137, c[0x0][0x2d0], -R0 ;  /* 0x0000b40089037a23 */ /* 0x004fc60000010800 */
[----:B------:R-:W-:Y:S01]  /*4390*/  LDSM.16.MT88.4 R124, [R190+0x1800] ;  /* 0x00180000be7c783b */ /* 0x000fe20000004200 */
[----:B------:R2:W1:Y:S02]  /*43a0*/  MUFU.EX2 R234, R3 ;  /* 0x0000000300ea7308 */ /* 0x0004640000000800 */
[C---:B------:R-:W-:Y:S08]  /*43b0*/  HMMA.16816.F32.BF16 R172, R4.reuse, R40, R116 ;  /* 0x0000002804ac723c */ /* 0x040ff00000041874 */
[----:B------:R-:W-:Y:S01]  /*43c0*/  HMMA.16816.F32.BF16 R168, R4, R42, R112 ;  /* 0x0000002a04a8723c */ /* 0x000fe20000041870 */
[----:B--2---:R-:W-:-:S07]  /*43d0*/  FFMA.FTZ R3, R209, c[0x0][0x2d0], -R2 ;  /* 0x0000b400d1037a23 */ /* 0x004fce0000010802 */
[C---:B------:R-:W-:Y:S01]  /*43e0*/  HMMA.16816.F32.BF16 R116, R4.reuse, R38, R92 ;  /* 0x000000260474723c */ /* 0x040fe2000004185c */
[----:B------:R-:W-:Y:S01]  /*43f0*/  LDSM.16.MT88.4 R36, [R190+0x1000] ;  /* 0x00100000be24783b */ /* 0x000fe20000004200 */
[----:B------:R2:W-:Y:S06]  /*4400*/  MUFU.EX2 R209, R3 ;  /* 0x0000000300d17308 */ /* 0x0005ec0000000800 */
[C---:B------:R-:W-:Y:S01]  /*4410*/  HMMA.16816.F32.BF16 R112, R4.reuse, R32, R88 ;  /* 0x000000200470723c */ /* 0x040fe20000041858 */
[----:B------:R-:W-:Y:S07]  /*4420*/  LDSM.16.MT88.4 R32, [R187+0x5000] ;  /* 0x00500000bb20783b */ /* 0x000fee0000004200 */
[----:B------:R-:W-:Y:S01]  /*4430*/  HMMA.16816.F32.BF16 R92, R4, R24, R68 ;  /* 0x00000018045c723c */ /* 0x000fe20000041844 */
[----:B--2---:R-:W-:Y:S01]  /*4440*/  FFMA.FTZ R3, R210, c[0x0][0x2d0], -R2 ;  /* 0x0000b400d2037a23 */ /* 0x004fe20000010802 */
[----:B------:R-:W-:-:S03]  /*4450*/  MOV R210, R214 ;  /* 0x000000d600d27202 */ /* 0x000fc60000000f00 */
[----:B------:R2:W1:Y:S03]  /*4460*/  MUFU.EX2 R214, R3 ;  /* 0x0000000300d67308 */ /* 0x0004660000000800 */
[C---:B------:R-:W-:Y:S01]  /*4470*/  HMMA.16816.F32.BF16 R88, R4.reuse, R26, R72 ;  /* 0x0000001a0458723c */ /* 0x040fe20000041848 */
[----:B------:R-:W-:Y:S07]  /*4480*/  LDSM.16.MT88.4 R24, [R188+0x3000] ;  /* 0x00300000bc18783b */ /* 0x000fee0000004200 */
[----:B----4-:R-:W-:Y:S01]  /*4490*/  HMMA.16816.F32.BF16 R40, R4, R16, R48 ;  /* 0x000000100428723c */ /* 0x010fe20000041830 */
[----:B--2---:R-:W-:Y:S01]  /*44a0*/  FFMA.FTZ R3, R211, c[0x0][0x2d0], -R2 ;  /* 0x0000b400d3037a23 */ /* 0x004fe20000010802 */
[----:B------:R-:W-:-:S06]  /*44b0*/  MOV R211, R11 ;  /* 0x0000000b00d37202 */ /* 0x000fcc0000000f00 */
[C---:B------:R-:W-:Y:S01]  /*44c0*/  HMMA.16816.F32.BF16 R52, R4.reuse, R28, R128 ;  /* 0x0000001c0434723c */ /* 0x040fe20000041880 */
[----:B------:R-:W-:Y:S01]  /*44d0*/  FFMA.FTZ R2, R212, c[0x0][0x2d0], -R2 ;  /* 0x0000b400d4027a23 */ /* 0x000fe20000010802 */
[----:B------:R-:W-:Y:S01]  /*44e0*/  MOV R212, R10 ;  /* 0x0000000a00d47202 */ /* 0x000fe20000000f00 */
[----:B------:R2:W-:Y:S05]  /*44f0*/  MUFU.EX2 R102, R3 ;  /* 0x0000000300667308 */ /* 0x0005ea0000000800 */
[C---:B------:R-:W-:Y:S01]  /*4500*/  HMMA.16816.F32.BF16 R44, R4.reuse, R30, R132 ;  /* 0x0000001e042c723c */ /* 0x040fe20000041884 */
[----:B------:R-:W4:Y:S02]  /*4510*/  LDSM.16.MT88.4 R28, [R188+0x1000] ;  /* 0x00100000bc1c783b */ /* 0x000f240000004200 */
[----:B------:R3:W3:Y:S02]  /*4520*/  MUFU.EX2 R101, R2 ;  /* 0x0000000200657308 */ /* 0x0006e40000000800 */
[----:B------:R-:W-:Y:S03]  /*4530*/  LDSM.16.MT88.4 R132, [R189+0x1800] ;  /* 0x00180000bd84783b */ /* 0x000fe60000004200 */
[----:B------:R-:W-:Y:S01]  /*4540*/  HMMA.16816.F32.BF16 R48, R4, R18, R140 ;  /* 0x000000120430723c */ /* 0x000fe2000004188c */
[----:B------:R-:W4:Y:S01]  /*4550*/  LDSM.16.MT88.4 R16, [R189+0x1000] ;  /* 0x00100000bd10783b */ /* 0x000f220000004200 */
[----:B--2---:R-:W-:-:S06]  /*4560*/  MOV R3, R9 ;  /* 0x0000000900037202 */ /* 0x004fcc0000000f00 */
[----:B-1----:R-:W-:Y:S01]  /*4570*/  HMMA.16816.F32.BF16 R72, R4, R12, R152 ;  /* 0x0000000c0448723c */ /* 0x002fe20000041898 */
[----:B---3--:R-:W-:Y:S01]  /*4580*/  FFMA.FTZ R2, R191, c[0x0][0x2d0], -R0 ;  /* 0x0000b400bf027a23 */ /* 0x008fe20000010800 */
[----:B------:R-:W-:-:S03]  /*4590*/  MOV R191, R215 ;  /* 0x000000d700bf7202 */ /* 0x000fc60000000f00 */
[----:B------:R1:W-:Y:S03]  /*45a0*/  MUFU.EX2 R11, R2 ;  /* 0x00000002000b7308 */ /* 0x0003e60000000800 */
[----:B------:R-:W-:Y:S01]  /*45b0*/  HMMA.16816.F32.BF16 R68, R4, R14, R160 ;  /* 0x0000000e0444723c */ /* 0x000fe200000418a0 */
[----:B------:R-:W-:Y:S06]  /*45c0*/  LDSM.16.MT88.4 R12, [R187+0x3000] ;  /* 0x00300000bb0c783b */ /* 0x000fec0000004200 */
[----:B------:R-:W-:-:S02]  /*45d0*/  F2FP.BF16.PACK_AB R4, R239, R241 ;  /* 0x000000f1ef04723e */ /* 0x000fc400000010ff */
[----:B------:R-:W-:Y:S02]  /*45e0*/  F2FP.BF16.PACK_AB R6, R238, R240 ;  /* 0x000000f0ee06723e */ /* 0x000fe400000010ff */
[----:B------:R-:W-:Y:S02]  /*45f0*/  F2FP.BF16.PACK_AB R5, R236, R237 ;  /* 0x000000edec05723e */ /* 0x000fe400000010ff */
[----:B------:R-:W-:Y:S01]  /*4600*/  F2FP.BF16.PACK_AB R7, R234, R235 ;  /* 0x000000ebea07723e */ /* 0x000fe200000010ff */
[----:B-1----:R-:W-:-:S04]  /*4610*/  FFMA.FTZ R2, R201, c[0x0][0x2d0], -R0 ;  /* 0x0000b400c9027a23 */ /* 0x002fc80000010800 */
[----:B------:R1:W2:Y:S02]  /*4620*/  MUFU.EX2 R10, R2 ;  /* 0x00000002000a7308 */ /* 0x0002a40000000800 */
[C---:B-----5:R-:W-:Y:S08]  /*4630*/  HMMA.16816.F32.BF16 R192, R4.reuse, R20, R172 ;  /* 0x0000001404c0723c */ /* 0x060ff000000418ac */
[----:B------:R-:W-:Y:S01]  /*4640*/  HMMA.16816.F32.BF16 R176, R4, R22, R168 ;  /* 0x0000001604b0723c */ /* 0x000fe200000418a8 */
[----:B------:R-:W3:Y:S01]  /*4650*/  LDSM.16.MT88.4 R20, [R190+0x3000] ;  /* 0x00300000be14783b */ /* 0x000ee20000004200 */
[----:B-1----:R-:W-:-:S06]  /*4660*/  FFMA.FTZ R2, R196, c[0x0][0x2d0], -R0 ;  /* 0x0000b400c4027a23 */ /* 0x002fcc0000010800 */
[C---:B----4-:R-:W-:Y:S01]  /*4670*/  HMMA.16816.F32.BF16 R180, R4.reuse, R28, R164 ;  /* 0x0000001c04b4723c */ /* 0x050fe200000418a4 */
[----:B------:R-:W-:Y:S01]  /*4680*/  FFMA.FTZ R0, R204, c[0x0][0x2d0], -R0 ;  /* 0x0000b400cc007a23 */ /* 0x000fe20000010800 */
[----:B------:R-:W-:Y:S01]  /*4690*/  IADD3 R204, R213, -0x2, RZ ;  /* 0xfffffffed5cc7810 */ /* 0x000fe20007ffe0ff */
[----:B------:R-:W-:Y:S05]  /*46a0*/  MUFU.EX2 R9, R2 ;  /* 0x0000000200097308 */ /* 0x000fea0000000800 */
[C---:B------:R-:W-:Y:S01]  /*46b0*/  HMMA.16816.F32.BF16 R172, R4.reuse, R30, R156 ;  /* 0x0000001e04ac723c */ /* 0x040fe2000004189c */
[----:B------:R-:W1:Y:S02]  /*46c0*/  LDSM.16.MT88.4 R28, [R189+0x3000] ;  /* 0x00300000bd1c783b */ /* 0x000e640000004200 */
[----:B------:R4:W5:Y:S05]  /*46d0*/  MUFU.EX2 R215, R0 ;  /* 0x0000000000d77308 */ /* 0x00096a0000000800 */
[C---:B------:R-:W-:Y:S08]  /*46e0*/  HMMA.16816.F32.BF16 R120, R4.reuse, R36, R148 ;  /* 0x000000240478723c */ /* 0x040ff00000041894 */
[----:B------:R-:W-:Y:S01]  /*46f0*/  HMMA.16816.F32.BF16 R128, R4, R16, R112 ;  /* 0x000000100480723c */ /* 0x000fe20000041870 */
[----:B----4-:R-:W-:-:S02]  /*4700*/  FADD.FTZ R0, R3, R191 ;  /* 0x000000bf03007221 */ /* 0x010fc40000010000 */
[----:B------:R-:W-:Y:S02]  /*4710*/  FADD.FTZ R3, R252, R251 ;  /* 0x000000fbfc037221 */ /* 0x000fe40000010000 */
[----:B------:R-:W-:-:S03]  /*4720*/  FADD.FTZ R0, R212, R0 ;  /* 0x00000000d4007221 */ /* 0x000fc60000010000 */
[C---:B------:R-:W-:Y:S01]  /*4730*/  HMMA.16816.F32.BF16 R164, R4.reuse, R18, R108 ;  /* 0x0000001204a4723c */ /* 0x040fe2000004186c */
[----:B------:R-:W4:Y:S01]  /*4740*/  LDSM.16.MT88.4 R16, [R190+0x5000] ;  /* 0x00500000be10783b */ /* 0x000f220000004200 */
[----:B------:R-:W-:Y:S02]  /*4750*/  FADD.FTZ R3, R250, R3 ;  /* 0x00000003fa037221 */ /* 0x000fe40000010000 */
[----:B------:R-:W-:Y:S01]  /*4760*/  FADD.FTZ R0, R211, R0 ;  /* 0x00000000d3007221 */ /* 0x000fe20000010000 */
[----:B------:R-:W-:Y:S01]  /*4770*/  LDSM.16.MT88.4 R108, [R187+0x1800] ;  /* 0x00180000bb6c783b */ /* 0x000fe20000004200 */
[----:B------:R-:W-:Y:S01]  /*4780*/  FADD.FTZ R3, R210, R3 ;  /* 0x00000003d2037221 */ /* 0x000fe20000010000 */
[----:B------:R-:W-:Y:S01]  /*4790*/  MOV R210, c[0x0][0x2ac] ;  /* 0x0000ab0000d27a02 */ /* 0x000fe20000000f00 */
[----:B------:R-:W-:Y:S01]  /*47a0*/  HMMA.16816.F32.BF16 R168, R4, R38, R116 ;  /* 0x0000002604a8723c */ /* 0x000fe20000041874 */
[----:B------:R-:W-:Y:S01]  /*47b0*/  FADD.FTZ R0, R248, R0 ;  /* 0x00000000f8007221 */ /* 0x000fe20000010000 */
[----:B------:R-:W-:Y:S01]  /*47c0*/  LDSM.16.MT88.4 R116, [R188+0x1800] ;  /* 0x00180000bc74783b */ /* 0x000fe20000004200 */
[----:B------:R-:W-:-:S02]  /*47d0*/  FADD.FTZ R3, R243, R3 ;  /* 0x00000003f3037221 */ /* 0x000fc40000010000 */
[----:B------:R-:W-:Y:S02]  /*47e0*/  FADD.FTZ R2, R246, R0 ;  /* 0x00000000f6027221 */ /* 0x000fe40000010000 */
[----:B------:R-:W-:Y:S01]  /*47f0*/  FADD.FTZ R0, R244, R3 ;  /* 0x00000003f4007221 */ /* 0x000fe20000010000 */
[C---:B---3--:R-:W-:Y:S01]  /*4800*/  HMMA.16816.F32.BF16 R148, R4.reuse, R20, R84 ;  /* 0x000000140494723c */ /* 0x048fe20000041854 */
[----:B------:R-:W-:Y:S02]  /*4810*/  FADD.FTZ R3, R247, R2 ;  /* 0x00000002f7037221 */ /* 0x000fe40000010000 */
[----:B------:R-:W-:Y:S01]  /*4820*/  FADD.FTZ R2, R242, R0 ;  /* 0x00000000f2027221 */ /* 0x000fe20000010000 */
[----:B------:R-:W-:Y:S01]  /*4830*/  MOV R0, R228 ;  /* 0x000000e400007202 */ /* 0x000fe20000000f00 */
[----:B------:R-:W-:Y:S02]  /*4840*/  FADD.FTZ R3, R249, R3 ;  /* 0x00000003f9037221 */ /* 0x000fe40000010000 */
[----:B------:R-:W-:Y:S01]  /*4850*/  FADD.FTZ R2, R245, R2 ;  /* 0x00000002f5027221 */ /* 0x000fe20000010000 */
[----:B------:R-:W-:Y:S01]  /*4860*/  HMMA.16816.F32.BF16 R144, R4, R22, R80 ;  /* 0x000000160490723c */ /* 0x000fe20000041850 */
[----:B------:R-:W3:Y:S01]  /*4870*/  LDSM.16.MT88.4 R20, [R189+0x5000] ;  /* 0x00500000bd14783b */ /* 0x000ee20000004200 */
[----:B------:R-:W-:-:S02]  /*4880*/  IMAD R210, R210, c[0x0][0x1d0], RZ ;  /* 0x00007400d2d27a24 */ /* 0x000fc400078e02ff */
[----:B------:R-:W-:Y:S01]  /*4890*/  FADD.FTZ R3, R241, R3 ;  /* 0x00000003f1037221 */ /* 0x000fe20000010000 */
[----:B------:R-:W-:Y:S01]  /*48a0*/  LDSM.16.MT88.4 R80, [R188+0x5800] ;  /* 0x00580000bc50783b */ /* 0x000fe20000004200 */
[----:B------:R-:W-:Y:S02]  /*48b0*/  FADD.FTZ R2, R237, R2 ;  /* 0x00000002ed027221 */ /* 0x000fe40000010000 */
[----:B------:R-:W-:Y:S01]  /*48c0*/  HMMA.16816.F32.BF16 R36, R4, R12, R104 ;  /* 0x0000000c0424723c */ /* 0x000fe20000041868 */
[----:B------:R-:W-:Y:S02]  /*48d0*/  FADD.FTZ R3, R239, R3 ;  /* 0x00000003ef037221 */ /* 0x000fe40000010000 */
[----:B------:R-:W-:-:S05]  /*48e0*/  FADD.FTZ R2, R236, R2 ;  /* 0x00000002ec027221 */ /* 0x000fca0000010000 */
[C---:B------:R-:W-:Y:S01]  /*48f0*/  HMMA.16816.F32.BF16 R156, R4.reuse, R14, R96 ;  /* 0x0000000e049c723c */ /* 0x040fe20000041860 */
[----:B------:R-:W3:Y:S06]  /*4900*/  LDSM.16.MT88.4 R12, [R188+0x5000] ;  /* 0x00500000bc0c783b */ /* 0x000eec0000004200 */
[----:B------:R-:W-:Y:S01]  /*4910*/  F2FP.BF16.PACK_AB R96, R214, R209 ;  /* 0x000000d1d660723e */ /* 0x000fe200000010ff */
[----:B------:R-:W-:Y:S01]  /*4920*/  HMMA.16816.F32.BF16 R160, R4, R24, R92 ;  /* 0x0000001804a0723c */ /* 0x000fe2000004185c */
[----:B------:R-:W-:Y:S02]  /*4930*/  F2FP.BF16.PACK_AB R98, R101, R102 ;  /* 0x000000666562723e */ /* 0x000fe400000010ff */
[----:B--2---:R-:W-:-:S02]  /*4940*/  F2FP.BF16.PACK_AB R97, R10, R11 ;  /* 0x0000000b0a61723e */ /* 0x004fc400000010ff */
[----:B-----5:R-:W-:-:S03]  /*4950*/  F2FP.BF16.PACK_AB R99, R215, R9 ;  /* 0x00000009d763723e */ /* 0x020fc600000010ff */
[C---:B-1----:R-:W-:Y:S08]  /*4960*/  HMMA.16816.F32.BF16 R140, R4.reuse, R28, R76 ;  /* 0x0000001c048c723c */ /* 0x042ff0000004184c */
[C---:B------:R-:W-:Y:S01]  /*4970*/  HMMA.16816.F32.BF16 R136, R4.reuse, R30, R64 ;  /* 0x0000001e0488723c */ /* 0x040fe20000041840 */
[----:B------:R-:W-:Y:S07]  /*4980*/  LDSM.16.MT88.4 R64, [R189+0x3800] ;  /* 0x00380000bd40783b */ /* 0x000fee0000004200 */
[C---:B----4-:R-:W-:Y:S01]  /*4990*/  HMMA.16816.F32.BF16 R84, R4.reuse, R16, R40 ;  /* 0x000000100454723c */ /* 0x050fe20000041828 */
[----:B------:R-:W1:Y:S07]  /*49a0*/  LDSM.16.MT88.4 R40, [R187+0x3800] ;  /* 0x00380000bb28783b */ /* 0x000e6e0000004200 */
[C---:B------:R-:W-:Y:S01]  /*49b0*/  HMMA.16816.F32.BF16 R152, R4.reuse, R26, R88 ;  /* 0x0000001a0498723c */ /* 0x040fe20000041858 */
[----:B------:R-:W-:Y:S07]  /*49c0*/  LDSM.16.MT88.4 R88, [R190+0x5800] ;  /* 0x00580000be58783b */ /* 0x000fee0000004200 */
[C---:B------:R-:W-:Y:S01]  /*49d0*/  HMMA.16816.F32.BF16 R28, R4.reuse, R32, R56 ;  /* 0x00000020041c723c */ /* 0x040fe20000041838 */
[----:B------:R-:W-:Y:S07]  /*49e0*/  LDSM.16.MT88.4 R56, [R190+0x3800] ;  /* 0x00380000be38783b */ /* 0x000fee0000004200 */
[C---:B------:R-:W-:Y:S01]  /*49f0*/  HMMA.16816.F32.BF16 R16, R4.reuse, R18, R48 ;  /* 0x000000120410723c */ /* 0x040fe20000041830 */
[----:B------:R-:W2:Y:S07]  /*4a00*/  LDSM.16.MT88.4 R48, [R188+0x3800] ;  /* 0x00380000bc30783b */ /* 0x000eae0000004200 */
[C---:B---3--:R-:W-:Y:S01]  /*4a10*/  HMMA.16816.F32.BF16 R92, R4.reuse, R20, R72 ;  /* 0x00000014045c723c */ /* 0x048fe20000041848 */
[----:B------:R-:W3:Y:S07]  /*4a20*/  LDSM.16.MT88.4 R72, [R187+0x5800] ;  /* 0x00580000bb48783b */ /* 0x000eee0000004200 */
[C---:B------:R-:W-:Y:S08]  /*4a30*/  HMMA.16816.F32.BF16 R32, R4.reuse, R34, R60 ;  /* 0x000000220420723c */ /* 0x040ff0000004183c */
[C---:B------:R-:W-:Y:S08]  /*4a40*/  HMMA.16816.F32.BF16 R76, R4.reuse, R12, R52 ;  /* 0x0000000c044c723c */ /* 0x040ff00000041834 */
[C---:B------:R-:W-:Y:S01]  /*4a50*/  HMMA.16816.F32.BF16 R24, R4.reuse, R14, R44 ;  /* 0x0000000e0418723c */ /* 0x040fe2000004182c */
[----:B------:R-:W4:Y:S07]  /*4a60*/  LDSM.16.MT88.4 R12, [R189+0x5800] ;  /* 0x00580000bd0c783b */ /* 0x000f2e0000004200 */
[----:B------:R-:W-:Y:S07]  /*4a70*/  HMMA.16816.F32.BF16 R20, R4, R22, R68 ;  /* 0x000000160414723c */ /* 0x000fee0000041844 */
[----:B------:R-:W-:Y:S01]  /*4a80*/  @P4 IMAD.HI.U32 R4, R228, c[0x0][0x2c8], RZ ;  /* 0x0000b200e4044a27 */ /* 0x000fe200078e00ff */
[----:B------:R-:W-:Y:S04]  /*4a90*/  HMMA.16816.F32.BF16 R104, R96, R108, R192 ;  /* 0x0000006c6068723c */ /* 0x000fe800000418c0 */
[----:B------:R-:W-:Y:S01]  /*4aa0*/  @P4 SHF.R.U32.HI R0, RZ, c[0x0][0x2cc], R4 ;  /* 0x0000b300ff004a19 */ /* 0x000fe20000011604 */
[----:B------:R-:W-:-:S02]  /*4ab0*/  FADD.FTZ R4, R240, R3 ;  /* 0x00000003f0047221 */ /* 0x000fc40000010000 */
[----:B------:R-:W-:Y:S01]  /*4ac0*/  FADD.FTZ R3, R235, R2 ;  /* 0x00000002eb037221 */ /* 0x000fe20000010000 */
[----:B------:R-:W-:Y:S01]  /*4ad0*/  IADD3 R0, R0, -c[0x0][0x168], R210 ;  /* 0x80005a0000007a10 */ /* 0x000fe20007ffe0d2 */
[----:B------:R-:W-:Y:S01]  /*4ae0*/  FADD.FTZ R2, R238, R4 ;  /* 0x00000004ee027221 */ /* 0x000fe20000010000 */
[----:B------:R-:W-:Y:S02]  /*4af0*/  HMMA.16816.F32.BF16 R112, R96, R116, R180 ;  /* 0x000000746070723c */ /* 0x000fe400000418b4 */
[----:B------:R-:W-:Y:S01]  /*4b00*/  SHF.R.S32.HI R5, RZ, 0x1f, R0 ;  /* 0x0000001fff057819 */ /* 0x000fe20000011400 */
[----:B------:R-:W-:-:S03]  /*4b10*/  FADD.FTZ R2, R209, R2 ;  /* 0x00000002d1027221 */ /* 0x000fc60000010000 */
[----:B------:R-:W-:Y:S01]  /*4b20*/  LEA.HI R5, R5, R0, RZ, 0x6 ;  /* 0x0000000005057211 */ /* 0x000fe200078f30ff */
[----:B------:R-:W-:Y:S01]  /*4b30*/  FADD.FTZ R0, R234, R3 ;  /* 0x00000003ea007221 */ /* 0x000fe20000010000 */
[C---:B------:R-:W-:Y:S01]  /*4b40*/  HMMA.16816.F32.BF16 R120, R96.reuse, R124, R120 ;  /* 0x0000007c6078723c */ /* 0x040fe20000041878 */
[----:B------:R-:W-:Y:S01]  /*4b50*/  FADD.FTZ R214, R214, R2 ;  /* 0x00000002d6d67221 */ /* 0x000fe20000010000 */
[----:B------:R-:W-:Y:S01]  /*4b60*/  SHF.R.S32.HI R3, RZ, 0x6, R5 ;  /* 0x00000006ff037819 */ /* 0x000fe20000011405 */
[----:B------:R-:W-:Y:S02]  /*4b70*/  FADD.FTZ R0, R11, R0 ;  /* 0x000000000b007221 */ /* 0x000fe40000010000 */
[----:B------:R-:W-:Y:S01]  /*4b80*/  FADD.FTZ R214, R102, R214 ;  /* 0x000000d666d67221 */ /* 0x000fe20000010000 */
[----:B------:R-:W-:Y:S01]  /*4b90*/  IMNMX R211, RZ, R3, !PT ;  /* 0x00000003ffd37217 */ /* 0x000fe20007800200 */
[----:B------:R-:W-:Y:S01]  /*4ba0*/  FADD.FTZ R0, R10, R0 ;  /* 0x000000000a007221 */ /* 0x000fe20000010000 */
[----:B------:R-:W-:Y:S01]  /*4bb0*/  HMMA.16816.F32.BF16 R128, R96, R132, R128 ;  /* 0x000000846080723c */ /* 0x000fe20000041880 */
[----:B------:R-:W-:Y:S01]  /*4bc0*/  FADD.FTZ R214, R101, R214 ;  /* 0x000000d665d67221 */ /* 0x000fe20000010000 */
[----:B------:R-:W-:Y:S01]  /*4bd0*/  ISETP.GE.AND P0, PT, R204, R211, PT ;  /* 0x000000d3cc00720c */ /* 0x000fe20003f06270 */
[----:B------:R-:W-:-:S04]  /*4be0*/  FADD.FTZ R0, R9, R0 ;  /* 0x0000000009007221 */ /* 0x000fc80000010000 */
[----:B------:R-:W-:Y:S01]  /*4bf0*/  FADD.FTZ R215, R215, R0 ;  /* 0x00000000d7d77221 */ /* 0x000fe20000010000 */
[C---:B-1----:R-:W-:Y:S08]  /*4c00*/  HMMA.16816.F32.BF16 R36, R96.reuse, R40, R36 ;  /* 0x000000286024723c */ /* 0x042ff00000041824 */
[C---:B--2---:R-:W-:Y:S08]  /*4c10*/  HMMA.16816.F32.BF16 R44, R96.reuse, R48, R160 ;  /* 0x00000030602c723c */ /* 0x044ff000000418a0 */
[C---:B------:R-:W-:Y:S08]  /*4c20*/  HMMA.16816.F32.BF16 R52, R96.reuse, R56, R148 ;  /* 0x000000386034723c */ /* 0x040ff00000041894 */
[C---:B------:R-:W-:Y:S08]  /*4c30*/  HMMA.16816.F32.BF16 R60, R96.reuse, R64, R140 ;  /* 0x00000040603c723c */ /* 0x040ff0000004188c */
[C---:B---3--:R-:W-:Y:S08]  /*4c40*/  HMMA.16816.F32.BF16 R68, R96.reuse, R72, R28 ;  /* 0x000000486044723c */ /* 0x048ff0000004181c */
        /* <DEDUP_REMOVED lines=13> */
[C---:B----4-:R-:W-:Y:S08]  /*4d20*/  HMMA.16816.F32.BF16 R92, R96.reuse, R12, R92 ;  /* 0x0000000c605c723c */ /* 0x050ff0000004185c */
[----:B------:R-:W-:Y:S01]  /*4d30*/  HMMA.16816.F32.BF16 R96, R96, R14, R20 ;  /* 0x0000000e6060723c */ /* 0x000fe20000041814 */
[----:B------:R-:W-:Y:S03]  /*4d40*/  @!UPT UIADD3 URZ, URZ, URZ, URZ ;  /* 0x0000003f3f3ff290 */ /* 0x000fe6000fffe03f */
[----:B------:R-:W-:Y:S11]  /*4d50*/  @!P0 BRA `(.L_x_601) ;  /* 0x000036b000008947 */ /* 0x000ff60003800000 */
[----:B------:R-:W-:Y:S02]  /*4d60*/  MOV R102, R8 ;  /* 0x0000000800667202 */ /* 0x000fe40000000f00 */
[----:B------:R-:W-:-:S07]  /*4d70*/  MOV R101, R100 ;  /* 0x0000006400657202 */ /* 0x000fce0000000f00 */
.L_x_612:
[----:B------:R-:W-:Y:S04]  /*4d80*/  DEPBAR.LE SB0, 0x0 ;  /* 0x000080000000791a */ /* 0x000fe80000000000 */
[----:B------:R-:W-:Y:S01]  /*4d90*/  WARPSYNC 0xffffffff ;  /* 0xffffffff00007948 */ /* 0x000fe20003800000 */
[----:B------:R-:W-:Y:S01]  /*4da0*/  BAR.SYNC.DEFER_BLOCKING 0x0 ;  /* 0x0000000000007b1d */ /* 0x000fe20000010000 */
[----:B------:R-:W-:Y:S05]  /*4db0*/  ISETP.GE.AND P0, PT, R204, RZ, PT ;  /* 0x000000ffcc00720c */ /* 0x000fea0003f06270 */
[----:B------:R1:W2:Y:S01]  /*4dc0*/  LDSM.16.M88.4 R32, [R197] ;  /* 0x00000000c520783b */ /* 0x0002a20000000200 */
[----:B------:R-:W-:Y:S03]  /*4dd0*/  BSSY B0, `(.L_x_602) ;  /* 0x000004d000007945 */ /* 0x000fe60003800000 */
[----:B------:R1:W3:Y:S04]  /*4de0*/  LDSM.16.M88.4 R8, [R184] ;  /* 0x00000000b808783b */ /* 0x0002e80000000200 */
[----:B------:R1:W4:Y:S04]  /*4df0*/  LDSM.16.M88.4 R16, [R184+0x800] ;  /* 0x00080000b810783b */ /* 0x0003280000000200 */
[----:B------:R1:W1:Y:S04]  /*4e00*/  LDSM.16.M88.4 R24, [R184+0x1000] ;  /* 0x00100000b818783b */ /* 0x0002680000000200 */
[----:B------:R1:W1:Y:S04]  /*4e10*/  LDSM.16.M88.4 R136, [R184+0x1800] ;  /* 0x00180000b888783b */ /* 0x0002680000000200 */
[----:B------:R1:W1:Y:S04]  /*4e20*/  LDSM.16.M88.4 R140, [R198] ;  /* 0x00000000c68c783b */ /* 0x0002680000000200 */
[----:B------:R1:W1:Y:S04]  /*4e30*/  LDSM.16.M88.4 R144, [R103] ;  /* 0x000000006790783b */ /* 0x0002680000000200 */
[----:B------:R1:W1:Y:S04]  /*4e40*/  LDSM.16.M88.4 R148, [R103+0x800] ;  /* 0x000800006794783b */ /* 0x0002680000000200 */
[----:B------:R1:W1:Y:S04]  /*4e50*/  LDSM.16.M88.4 R152, [R103+0x1000] ;  /* 0x001000006798783b */ /* 0x0002680000000200 */
[----:B------:R1:W1:Y:S01]  /*4e60*/  LDSM.16.M88.4 R156, [R103+0x1800] ;  /* 0x00180000679c783b */ /* 0x0002620000000200 */
[----:B------:R-:W-:-:S05]  /*4e70*/  @!P0 BRA `(.L_x_603) ;  /* 0x0000042000008947 */ /* 0x000fca0003800000 */
[C---:B------:R-:W-:Y:S01]  /*4e80*/  IMAD.WIDE.U32 R2, R205.reuse, c[0x0][0x208], RZ ;  /* 0x00008200cd027a25 */ /* 0x040fe200078e00ff */
[----:B------:R-:W-:Y:S02]  /*4e90*/  SHF.R.S32.HI R0, RZ, 0x1f, R205 ;  /* 0x0000001fff007819 */ /* 0x000fe400000114cd */
[----:B------:R-:W-:Y:S01]  /*4ea0*/  SHF.R.S32.HI R4, RZ, 0x1f, R202 ;  /* 0x0000001fff047819 */ /* 0x000fe200000114ca */
[----:B------:R-:W-:Y:S01]  /*4eb0*/  IMAD.SHL.U32 R30, R208, 0x2, RZ ;  /* 0x00000002d01e7824 */ /* 0x000fe200078e00ff */
[----:B------:R-:W-:Y:S01]  /*4ec0*/  SHF.R.S32.HI R5, RZ, 0x1f, R208 ;  /* 0x0000001fff057819 */ /* 0x000fe200000114d0 */
[----:B------:R-:W-:Y:S01]  /*4ed0*/  IMAD R0, R0, c[0x0][0x208], RZ ;  /* 0x0000820000007a24 */ /* 0x000fe200078e02ff */
[----:B------:R-:W-:Y:S01]  /*4ee0*/  SHF.R.S32.HI R7, RZ, 0x1f, R207 ;  /* 0x0000001fff077819 */ /* 0x000fe200000114cf */
[----:B------:R-:W-:Y:S01]  /*4ef0*/  IMAD R4, R4, c[0x0][0x218], RZ ;  /* 0x0000860004047a24 */ /* 0x000fe200078e02ff */
[----:B------:R-:W-:Y:S01]  /*4f00*/  SHF.R.S32.HI R6, RZ, 0x1f, R206 ;  /* 0x0000001fff067819 */ /* 0x000fe200000114ce */
[----:B------:R-:W-:Y:S01]  /*4f10*/  IMAD R0, R205, c[0x0][0x20c], R0 ;  /* 0x00008300cd007a24 */ /* 0x000fe200078e0200 */
[----:B------:R-:W-:Y:S01]  /*4f20*/  SHF.L.U64.HI R23, R208, 0x1, R5 ;  /* 0x00000001d0177819 */ /* 0x000fe20000010205 */
[----:B------:R-:W-:Y:S01]  /*4f30*/  IMAD R4, R202, c[0x0][0x21c], R4 ;  /* 0x00008700ca047a24 */ /* 0x000fe200078e0204 */
[----:B------:R-:W-:Y:S01]  /*4f40*/  SHF.L.U64.HI R22, R207, 0x1, R7 ;  /* 0x00000001cf167819 */ /* 0x000fe20000010207 */
[----:B------:R-:W-:Y:S01]  /*4f50*/  IMAD.IADD R3, R3, 0x1, R0 ;  /* 0x0000000103037824 */ /* 0x000fe200078e0200 */
[----:B------:R-:W-:Y:S01]  /*4f60*/  SHF.L.U64.HI R21, R206, 0x1, R6 ;  /* 0x00000001ce157819 */ /* 0x000fe20000010206 */
[----:B------:R-:W-:Y:S02]  /*4f70*/  IMAD.SHL.U32 R29, R207, 0x2, RZ ;  /* 0x00000002cf1d7824 */ /* 0x000fe400078e00ff */
[----:B------:R-:W-:Y:S04]  /*4f80*/  IMAD.WIDE.U32 R2, R202, c[0x0][0x218], R2 ;  /* 0x00008600ca027a25 */ /* 0x000fe800078e0002 */
[----:B------:R-:W-:Y:S01]  /*4f90*/  IMAD.SHL.U32 R28, R206, 0x2, RZ ;  /* 0x00000002ce1c7824 */ /* 0x000fe200078e00ff */
[----:B------:R-:W-:Y:S04]  /*4fa0*/  IADD3 R0, P0, R224, R2, RZ ;  /* 0x00000002e0007210 */ /* 0x000fe80007f1e0ff */
[----:B------:R-:W-:Y:S02]  /*4fb0*/  IADD3.X R4, R227, R3, R4, P0, !PT ;  /* 0x00000003e3047210 */ /* 0x000fe400007fe404 */
[C---:B------:R-:W-:Y:S04]  /*4fc0*/  LEA R20, P0, R0.reuse, c[0x0][0x1f8], 0x1 ;  /* 0x00007e0000147a11 */ /* 0x040fe800078008ff */
[----:B------:R-:W-:Y:S01]  /*4fd0*/  LEA.HI.X R5, R0, c[0x0][0x1fc], R4, 0x1, P0 ;  /* 0x00007f0000057a11 */ /* 0x000fe200000f0c04 */
[----:B------:R-:W-:-:S06]  /*4fe0*/  BRA.DIV ~URZ, `(.L_x_604) ;  /* 0x000097727f007947 */ /* 0x000fcc000b800000 */
[----:B------:R4:W3:Y:S02]  /*4ff0*/  SHFL.IDX PT, R4, R5, RZ, 0x181f ;  /* 0x00181fff05047589 */ /* 0x0008e400000e0000 */
.L_x_663:
[----:B------:R-:W-:-:S05]  /*5000*/  BRA.DIV ~URZ, `(.L_x_605) ;  /* 0x000097c27f007947 */ /* 0x000fca000b800000 */
[----:B------:R-:W5:Y:S01]  /*5010*/  SHFL.IDX PT, R0, R20, RZ, 0x181f ;  /* 0x00181fff14007589 */ /* 0x000f6200000e0000 */
[----:B------:R-:W-:Y:S02]  /*5020*/  ISETP.GE.AND P5, PT, R206, c[0x0][0x1d4], PT ;  /* 0x00007500ce007a0c */ /* 0x000fe40003fa6270 */
[----:B------:R-:W-:Y:S02]  /*5030*/  ISETP.GE.AND P2, PT, R207, c[0x0][0x1d4], PT ;  /* 0x00007500cf007a0c */ /* 0x000fe40003f46270 */
[----:B------:R-:W-:Y:S02]  /*5040*/  SEL R15, RZ, 0x10, P5 ;  /* 0x00000010ff0f7807 */ /* 0x000fe40002800000 */
[----:B------:R-:W-:Y:S02]  /*5050*/  SEL R14, RZ, 0x10, P2 ;  /* 0x00000010ff0e7807 */ /* 0x000fe40001000000 */
[C---:B-----5:R-:W-:Y:S02]  /*5060*/  IADD3 R6, P0, R0.reuse, R28, RZ ;  /* 0x0000001c00067210 */ /* 0x060fe40007f1e0ff */
[----:B------:R-:W-:Y:S03]  /*5070*/  IADD3 R2, P6, R0, R29, RZ ;  /* 0x0000001d00027210 */ /* 0x000fe60007fde0ff */
[----:B---3--:R-:W-:Y:S01]  /*5080*/  IMAD.X R7, R4, 0x1, R21, P0 ;  /* 0x0000000104077824 */ /* 0x008fe200000e0615 */
        /* <DEDUP_REMOVED lines=8> */
[----:B------:R5:W4:Y:S04]  /*5110*/  SHFL.IDX PT, R4, R5, 0x1, 0x181f ;  /* 0x00381f0005047f89 */ /* 0x000b2800000e0000 */
[----:B------:R3:W2:Y:S04]  /*5120*/  SHFL.IDX PT, R0, R20, 0x1, 0x181f ;  /* 0x00381f0014007f89 */ /* 0x0006a800000e0000 */
[----:B------:R3:W-:Y:S01]  /*5130*/  LDGSTS.E.BYPASS.LTC128B.128 [R203+0x4100], [R12.64], !P0 ;  /* 0x041000000ccb7fae */ /* 0x0007e2000c101d46 */
[----:B----45:R-:W-:Y:S03]  /*5140*/  SEL R5, RZ, 0x10, P0 ;  /* 0x00000010ff057807 */ /* 0x030fe60000000000 */
.L_x_664:
[----:B---3--:R-:W-:Y:S02]  /*5150*/  IADD3 R2, -R14, 0x10, RZ ;  /* 0x000000100e027810 */ /* 0x008fe40007ffe1ff */
[----:B------:R-:W-:Y:S02]  /*5160*/  IADD3 R12, -R15, 0x10, RZ ;  /* 0x000000100f0c7810 */ /* 0x000fe40007ffe1ff */
[----:B------:R-:W-:Y:S02]  /*5170*/  LOP3.LUT R6, R2, 0xf, RZ, 0xc0, !PT ;  /* 0x0000000f02067812 */ /* 0x000fe400078ec0ff */
[----:B------:R-:W-:Y:S02]  /*5180*/  LOP3.LUT R12, R12, 0xf, RZ, 0xc0, !PT ;  /* 0x0000000f0c0c7812 */ /* 0x000fe400078ec0ff */
[----:B------:R-:W-:Y:S02]  /*5190*/  IADD3 R3, -R5, 0x10, RZ ;  /* 0x0000001005037810 */ /* 0x000fe40007ffe1ff */
[-C--:B--2---:R-:W-:Y:S02]  /*51a0*/  IADD3 R6, P6, P5, R6, R0.reuse, R29 ;  /* 0x0000000006067210 */ /* 0x084fe40007dde01d */
[----:B------:R-:W-:Y:S02]  /*51b0*/  IADD3 R12, P2, P0, R12, R0, R28 ;  /* 0x000000000c0c7210 */ /* 0x000fe4000785e01c */
[----:B------:R-:W-:Y:S02]  /*51c0*/  LOP3.LUT R2, R3, 0xf, RZ, 0xc0, !PT ;  /* 0x0000000f03027812 */ /* 0x000fe400078ec0ff */
[-C--:B------:R-:W-:Y:S02]  /*51d0*/  IADD3.X R7, RZ, R4.reuse, R22, P6, P5 ;  /* 0x00000004ff077210 */ /* 0x080fe400037ea416 */
[----:B------:R-:W-:Y:S02]  /*51e0*/  ISETP.NE.U32.AND P6, PT, R15, RZ, PT ;  /* 0x000000ff0f00720c */ /* 0x000fe40003fc5070 */
[----:B------:R-:W-:Y:S02]  /*51f0*/  IADD3.X R13, RZ, R4, R21, P2, P0 ;  /* 0x00000004ff0d7210 */ /* 0x000fe400017e0415 */
[----:B------:R-:W-:Y:S02]  /*5200*/  IADD3 R2, P2, P0, R2, R0, R30 ;  /* 0x0000000002027210 */ /* 0x000fe4000785e01e */
[----:B------:R-:W-:Y:S02]  /*5210*/  ISETP.NE.U32.AND P5, PT, R14, RZ, PT ;  /* 0x000000ff0e00720c */ /* 0x000fe40003fa5070 */
[----:B------:R-:W-:Y:S02]  /*5220*/  IADD3.X R3, RZ, R4, R23, P2, P0 ;  /* 0x00000004ff037210 */ /* 0x000fe400017e0417 */
[----:B------:R-:W-:Y:S03]  /*5230*/  ISETP.NE.U32.AND P0, PT, R5, RZ, PT ;  /* 0x000000ff0500720c */ /* 0x000fe60003f05070 */
[----:B------:R-:W-:Y:S01]  /*5240*/  @!PT LDS RZ, [RZ] ;  /* 0x00000000fffff984 */ /* 0x000fe20000000800 */
[----:B------:R-:W-:Y:S01]  /*5250*/  @!PT LDS RZ, [RZ] ;  /* 0x00000000fffff984 */ /* 0x000fe20000000800 */
[----:B------:R-:W-:Y:S01]  /*5260*/  @!PT LDS RZ, [RZ] ;  /* 0x00000000fffff984 */ /* 0x000fe20000000800 */
[----:B------:R2:W-:Y:S06]  /*5270*/  LDGSTS.E.BYPASS.LTC128B.128.ZFILL [R203+0x1100], [R12.64], P6 ;  /* 0x011000000ccb7fae */ /* 0x0005ec000b141d46 */
[----:B------:R2:W-:Y:S04]  /*5280*/  LDGSTS.E.BYPASS.LTC128B.128.ZFILL [R203+0x3100], [R6.64], P5 ;  /* 0x0310000006cb7fae */ /* 0x0005e8000a941d46 */
[----:B------:R2:W-:Y:S02]  /*5290*/  LDGSTS.E.BYPASS.LTC128B.128.ZFILL [R203+0x5100], [R2.64], P0 ;  /* 0x0510000002cb7fae */ /* 0x0005e40008141d46 */
.L_x_603:
[----:B------:R-:W-:Y:S05]  /*52a0*/  BSYNC B0 ;  /* 0x0000000000007941 */ /* 0x000fea0003800000 */
.L_x_602:
[----:B------:R-:W0:Y:S01]  /*52b0*/  LDGDEPBAR ;  /* 0x00000000000079af */ /* 0x000e220000000000 */
[----:B------:R-:W-:Y:S01]  /*52c0*/  WARPSYNC 0xffffffff ;  /* 0xffffffff00007948 */ /* 0x000fe20003800000 */
[C---:B--23--:R-:W-:Y:S01]  /*52d0*/  HMMA.16816.F32.BF16 R4, R32.reuse, R8, RZ ;  /* 0x000000082004723c */ /* 0x04cfe200000418ff */
[----:B------:R-:W-:Y:S02]  /*52e0*/  BSSY B0, `(.L_x_606) ;  /* 0x0000125000007945 */ /* 0x000fe40003800000 */
[----:B------:R-:W-:Y:S03]  /*52f0*/  ISETP.GE.AND P0, PT, R204, 0x1, PT ;  /* 0x00000001cc00780c */ /* 0x000fe60003f06270 */
[----:B------:R-:W-:Y:S02]  /*5300*/  LDSM.16.M88.4 R160, [R200] ;  /* 0x00000000c8a0783b */ /* 0x000fe40000000200 */
[C---:B------:R-:W-:Y:S06]  /*5310*/  HMMA.16816.F32.BF16 R8, R32.reuse, R10, RZ ;  /* 0x0000000a2008723c */ /* 0x040fec00000418ff */
[----:B------:R-:W2:Y:S02]  /*5320*/  LDSM.16.M88.4 R164, [R186] ;  /* 0x00000000baa4783b */ /* 0x000ea40000000200 */
[C---:B----4-:R-:W-:Y:S06]  /*5330*/  HMMA.16816.F32.BF16 R12, R32.reuse, R16, RZ ;  /* 0x00000010200c723c */ /* 0x050fec00000418ff */
[----:B------:R-:W-:Y:S02]  /*5340*/  LDSM.16.M88.4 R168, [R186+0x1000] ;  /* 0x00100000baa8783b */ /* 0x000fe40000000200 */
[C---:B------:R-:W-:Y:S06]  /*5350*/  HMMA.16816.F32.BF16 R16, R32.reuse, R18, RZ ;  /* 0x000000122010723c */ /* 0x040fec00000418ff */
[----:B------:R-:W-:Y:S02]  /*5360*/  LDSM.16.M88.4 R172, [R186+0x1800] ;  /* 0x00180000baac783b */ /* 0x000fe40000000200 */
[C---:B-1----:R-:W-:Y:S06]  /*5370*/  HMMA.16816.F32.BF16 R20, R32.reuse, R24, RZ ;  /* 0x000000182014723c */ /* 0x042fec00000418ff */
[----:B------:R-:W-:Y:S02]  /*5380*/  LDSM.16.M88.4 R176, [R199] ;  /* 0x00000000c7b0783b */ /* 0x000fe40000000200 */
[C---:B------:R-:W-:Y:S06]  /*5390*/  HMMA.16816.F32.BF16 R24, R32.reuse, R26, RZ ;  /* 0x0000001a2018723c */ /* 0x040fec00000418ff */
[----:B------:R-:W-:Y:S02]  /*53a0*/  LDSM.16.M88.4 R180, [R185+-0x4000] ;  /* 0xffc00000b9b4783b */ /* 0x000fe40000000200 */
[C---:B------:R-:W-:Y:S08]  /*53b0*/  HMMA.16816.F32.BF16 R28, R32.reuse, R136, RZ ;  /* 0x00000088201c723c */ /* 0x040ff000000418ff */
[----:B------:R-:W-:Y:S01]  /*53c0*/  HMMA.16816.F32.BF16 R32, R32, R138, RZ ;  /* 0x0000008a2020723c */ /* 0x000fe200000418ff */
[----:B------:R-:W1:Y:S07]  /*53d0*/  LDSM.16.M88.4 R136, [R186+0x800] ;  /* 0x00080000ba88783b */ /* 0x000e6e0000000200 */
[C---:B------:R-:W-:Y:S08]  /*53e0*/  HMMA.16816.F32.BF16 R4, R140.reuse, R144, R4 ;  /* 0x000000908c04723c */ /* 0x040ff00000041804 */
[C---:B------:R-:W-:Y:S01]  /*53f0*/  HMMA.16816.F32.BF16 R8, R140.reuse, R146, R8 ;  /* 0x000000928c08723c */ /* 0x040fe20000041808 */
[----:B------:R-:W-:Y:S07]  /*5400*/  LDSM.16.M88.4 R144, [R185+-0x3000] ;  /* 0xffd00000b990783b */ /* 0x000fee0000000200 */
[C---:B------:R-:W-:Y:S08]  /*5410*/  HMMA.16816.F32.BF16 R12, R140.reuse, R148, R12 ;  /* 0x000000948c0c723c */ /* 0x040ff0000004180c */
[C---:B------:R-:W-:Y:S01]  /*5420*/  HMMA.16816.F32.BF16 R16, R140.reuse, R150, R16 ;  /* 0x000000968c10723c */ /* 0x040fe20000041810 */
[----:B------:R-:W-:Y:S07]  /*5430*/  LDSM.16.M88.4 R148, [R185+-0x2800] ;  /* 0xffd80000b994783b */ /* 0x000fee0000000200 */
[C---:B------:R-:W-:Y:S08]  /*5440*/  HMMA.16816.F32.BF16 R20, R140.reuse, R152, R20 ;  /* 0x000000988c14723c */ /* 0x040ff00000041814 */
[C---:B------:R-:W-:Y:S01]  /*5450*/  HMMA.16816.F32.BF16 R24, R140.reuse, R154, R24 ;  /* 0x0000009a8c18723c */ /* 0x040fe20000041818 */
[----:B------:R-:W-:Y:S07]  /*5460*/  LDSM.16.M88.4 R152, [R197+0x4000] ;  /* 0x00400000c598783b */ /* 0x000fee0000000200 */
[C---:B------:R-:W-:Y:S08]  /*5470*/  HMMA.16816.F32.BF16 R28, R140.reuse, R156, R28 ;  /* 0x0000009c8c1c723c */ /* 0x040ff0000004181c */
[----:B------:R-:W-:Y:S01]  /*5480*/  HMMA.16816.F32.BF16 R32, R140, R158, R32 ;  /* 0x0000009e8c20723c */ /* 0x000fe20000041820 */
[----:B------:R-:W3:Y:S07]  /*5490*/  LDSM.16.M88.4 R140, [R185+-0x3800] ;  /* 0xffc80000b98c783b */ /* 0x000eee0000000200 */
        /* <DEDUP_REMOVED lines=40> */
[----:B------:R-:W5:Y:S07]  /*5720*/  LDSM.16.M88.4 R164, [R185+-0x2000] ;  /* 0xffe00000b9a4783b */ /* 0x000f6e0000000200 */
[C---:B------:R-:W-:Y:S01]  /*5730*/  HMMA.16816.F32.BF16 R8, R168.reuse, R174, R8 ;  /* 0x000000aea808723c */ /* 0x040fe20000041808 */
[----:B------:R-:W-:Y:S07]  /*5740*/  LDSM.16.M88.4 R172, [R184+0x4000] ;  /* 0x00400000b8ac783b */ /* 0x000fee0000000200 */
[C---:B---3--:R-:W-:Y:S08]  /*5750*/  HMMA.16816.F32.BF16 R12, R168.reuse, R140, R12 ;  /* 0x0000008ca80c723c */ /* 0x048ff0000004180c */
[C---:B------:R-:W-:Y:S01]  /*5760*/  HMMA.16816.F32.BF16 R16, R168.reuse, R142, R16 ;  /* 0x0000008ea810723c */ /* 0x040fe20000041810 */
[----:B------:R-:W3:Y:S07]  /*5770*/  LDSM.16.M88.4 R140, [R185+-0x1800] ;  /* 0xffe80000b98c783b */ /* 0x000eee0000000200 */
[C---:B------:R-:W-:Y:S08]  /*5780*/  HMMA.16816.F32.BF16 R20, R168.reuse, R144, R20 ;  /* 0x00000090a814723c */ /* 0x040ff00000041814 */
[C---:B------:R-:W-:Y:S01]  /*5790*/  HMMA.16816.F32.BF16 R24, R168.reuse, R146, R24 ;  /* 0x00000092a818723c */ /* 0x040fe20000041818 */
[----:B------:R-:W3:Y:S07]  /*57a0*/  LDSM.16.M88.4 R144, [R185+-0x1000] ;  /* 0xfff00000b990783b */ /* 0x000eee0000000200 */
        /* <DEDUP_REMOVED lines=118> */
[----:B------:R1:W1:Y:S01]  /*5f10*/  MUFU.TANH R146, R15 ;  /* 0x0000000f00927308 */ /* 0x0002620000002400 */
        /* <DEDUP_REMOVED lines=18> */
[----:B--234-:R-:W-:Y:S01]  /*6040*/  IMAD R2, R204, 0x40, R220 ;  /* 0x00000040cc027824 */ /* 0x01cfe200078e02dc */
[----:B------:R-:W-:Y:S01]  /*6050*/  SHF.R.S32.HI R191, RZ, 0x1f, R208 ;  /* 0x0000001fffbf7819 */ /* 0x000fe200000114d0 */
[----:B------:R-:W-:Y:S01]  /*6060*/  IMAD.MOV.U32 R202, RZ, RZ, RZ ;  /* 0x000000ffffca7224 */ /* 0x000fe200078e00ff */
[----:B------:R-:W-:Y:S01]  /*6070*/  SHF.R.S32.HI R192, RZ, 0x1f, R207 ;  /* 0x0000001fffc07819 */ /* 0x000fe200000114cf */
[----:B------:R-:W-:Y:S01]  /*6080*/  IMAD.SHL.U32 R28, R208, 0x2, RZ ;  /* 0x00000002d01c7824 */ /* 0x000fe200078e00ff */
[----:B------:R-:W-:Y:S01]  /*6090*/  IADD3 R2, R2, -0x40, R216 ;  /* 0xffffffc002027810 */ /* 0x000fe20007ffe0d8 */
[C---:B------:R-:W-:Y:S01]  /*60a0*/  IMAD.SHL.U32 R25, R207.reuse, 0x2, RZ ;  /* 0x00000002cf197824 */ /* 0x040fe200078e00ff */
[----:B-1----:R-:W-:Y:S01]  /*60b0*/  SHF.L.U64.HI R15, R208, 0x1, R191 ;  /* 0x00000001d00f7819 */ /* 0x002fe200000102bf */
[----:B------:R-:W-:Y:S01]  /*60c0*/  IMAD.SHL.U32 R24, R206, 0x2, RZ ;  /* 0x00000002ce187824 */ /* 0x000fe200078e00ff */
[----:B------:R-:W-:Y:S01]  /*60d0*/  SHF.R.S32.HI R191, RZ, 0x1f, R206 ;  /* 0x0000001fffbf7819 */ /* 0x000fe200000114ce */
[----:B------:R-:W-:Y:S01]  /*60e0*/  @P3 IMAD.HI.U32 R3, R2, c[0x0][0x2bc], RZ ;  /* 0x0000af0002033a27 */ /* 0x000fe200078e00ff */
[----:B------:R-:W-:Y:S02]  /*60f0*/  SHF.L.U64.HI R14, R207, 0x1, R192 ;  /* 0x00000001cf0e7819 */ /* 0x000fe400000102c0 */
[----:B------:R-:W-:Y:S01]  /*6100*/  SHF.L.U64.HI R13, R206, 0x1, R191 ;  /* 0x00000001ce0d7819 */ /* 0x000fe200000102bf */
[----:B------:R-:W-:Y:S01]  /*6110*/  IMAD.MOV.U32 R0, RZ, RZ, R2 ;  /* 0x000000ffff007224 */ /* 0x000fe200078e0002 */
        /* <DEDUP_REMOVED lines=22> */
[----:B------:R1:W2:Y:S02]  /*6280*/  SHFL.IDX PT, R4, R5, RZ, 0x181f ;  /* 0x00181fff05047589 */ /* 0x0002a400000e0000 */
.L_x_665:
[----:B------:R-:W-:-:S05]  /*6290*/  BRA.DIV ~URZ, `(.L_x_609) ;  /* 0x000087e27f007947 */ /* 0x000fca000b800000 */
[----:B------:R-:W3:Y:S01]  /*62a0*/  SHFL.IDX PT, R0, R12, RZ, 0x181f ;  /* 0x00181fff0c007589 */ /* 0x000ee200000e0000 */
[----:B------:R-:W-:Y:S02]  /*62b0*/  ISETP.GE.AND P5, PT, R206, c[0x0][0x1d4], PT ;  /* 0x00007500ce007a0c */ /* 0x000fe40003fa6270 */
[----:B------:R-:W-:Y:S02]  /*62c0*/  ISETP.GE.AND P2, PT, R207, c[0x0][0x1d4], PT ;  /* 0x00007500cf007a0c */ /* 0x000fe40003f46270 */
[----:B------:R-:W-:Y:S02]  /*62d0*/  SEL R11, RZ, 0x10, P5 ;  /* 0x00000010ff0b7807 */ /* 0x000fe40002800000 */
[----:B------:R-:W-:Y:S02]  /*62e0*/  SEL R10, RZ, 0x10, P2 ;  /* 0x00000010ff0a7807 */ /* 0x000fe40001000000 */
[C---:B---3--:R-:W-:Y:S02]  /*62f0*/  IADD3 R6, P0, R0.reuse, R24, RZ ;  /* 0x0000001800067210 */ /* 0x048fe40007f1e0ff */
[----:B------:R-:W-:Y:S03]  /*6300*/  IADD3 R2, P6, R0, R25, RZ ;  /* 0x0000001900027210 */ /* 0x000fe60007fde0ff */
        /* <DEDUP_REMOVED lines=10> */
[----:B------:R2:W1:Y:S04]  /*63b0*/  SHFL.IDX PT, R0, R12, 0x1, 0x181f ;  /* 0x00381f000c007f89 */ /* 0x00046800000e0000 */
[----:B------:R2:W-:Y:S01]  /*63c0*/  LDGSTS.E.BYPASS.LTC128B.128 [R203+0xa100], [R8.64], !P0 ;  /* 0x0a10000008cb7fae */ /* 0x0005e2000c101d46 */
[----:B-1-3--:R-:W-:Y:S03]  /*63d0*/  SEL R5, RZ, 0x10, P0 ;  /* 0x00000010ff057807 */ /* 0x00afe60000000000 */
.L_x_666:
[----:B--2---:R-:W-:Y:S02]  /*63e0*/  IADD3 R2, -R10, 0x10, RZ ;  /* 0x000000100a027810 */ /* 0x004fe40007ffe1ff */
[----:B------:R-:W-:Y:S02]  /*63f0*/  IADD3 R8, -R11, 0x10, RZ ;  /* 0x000000100b087810 */ /* 0x000fe40007ffe1ff */
[----:B------:R-:W-:Y:S02]  /*6400*/  LOP3.LUT R6, R2, 0xf, RZ, 0xc0, !PT ;  /* 0x0000000f02067812 */ /* 0x000fe400078ec0ff */
[----:B------:R-:W-:Y:S02]  /*6410*/  LOP3.LUT R8, R8, 0xf, RZ, 0xc0, !PT ;  /* 0x0000000f08087812 */ /* 0x000fe400078ec0ff */
[----:B------:R-:W-:Y:S02]  /*6420*/  IADD3 R3, -R5, 0x10, RZ ;  /* 0x0000001005037810 */ /* 0x000fe40007ffe1ff */
[-C--:B------:R-:W-:Y:S02]  /*6430*/  IADD3 R6, P6, P5, R6, R0.reuse, R25 ;  /* 0x0000000006067210 */ /* 0x080fe40007dde019 */
[----:B------:R-:W-:Y:S02]  /*6440*/  IADD3 R8, P2, P0, R8, R0, R24 ;  /* 0x0000000008087210 */ /* 0x000fe4000785e018 */
[----:B------:R-:W-:Y:S02]  /*6450*/  LOP3.LUT R2, R3, 0xf, RZ, 0xc0, !PT ;  /* 0x0000000f03027812 */ /* 0x000fe400078ec0ff */
[-C--:B----4-:R-:W-:Y:S02]  /*6460*/  IADD3.X R7, RZ, R4.reuse, R14, P6, P5 ;  /* 0x00000004ff077210 */ /* 0x090fe400037ea40e */
        /* <DEDUP_REMOVED lines=12> */
.L_x_607:
[----:B--234-:R-:W-:Y:S05]  /*6530*/  BSYNC B0 ;  /* 0x0000000000007941 */ /* 0x01cfea0003800000 */
.L_x_606:
[----:B------:R-:W-:Y:S01]  /*6540*/  MOV R0, 0x1 ;  /* 0x0000000100007802 */ /* 0x000fe20000000f00 */
[----:B------:R-:W0:Y:S01]  /*6550*/  LDGDEPBAR ;  /* 0x00000000000079af */ /* 0x000e220000000000 */
[----:B------:R-:W-:Y:S02]  /*6560*/  IADD3 R4, R232, R228, RZ ;  /* 0x000000e4e8047210 */ /* 0x000fe40007ffe0ff */
[----:B-1----:R-:W-:Y:S01]  /*6570*/  MOV R3, c[0x0][0x2ac] ;  /* 0x0000ab0000037a02 */ /* 0x002fe20000000f00 */
[----:B------:R-:W-:Y:S02]  /*6580*/  IMAD R0, R204, -0x40, R0 ;  /* 0xffffffc0cc007824 */ /* 0x000fe400078e0200 */
[----:B------:R-:W-:Y:S03]  /*6590*/  @P4 IMAD.HI.U32 R2, R4, c[0x0][0x2c8], RZ ;  /* 0x0000b20004024a27 */ /* 0x000fe600078e00ff */
[----:B------:R-:W-:Y:S02]  /*65a0*/  IADD3 R0, -R233, R0, RZ ;  /* 0x00000000e9007210 */ /* 0x000fe40007ffe1ff */
[----:B------:R-:W-:Y:S03]  /*65b0*/  @P4 SHF.R.U32.HI R4, RZ, c[0x0][0x2cc], R2 ;  /* 0x0000b300ff044a19 */ /* 0x000fe60000011602 */
[----:B------:R-:W-:Y:S05]  /*65c0*/  IMAD R0, R3, c[0x0][0x1d0], R0 ;  /* 0x0000740003007a24 */ /* 0x000fea00078e0200 */
[----:B------:R-:W-:Y:S01]  /*65d0*/  IADD3 R5, R0, -c[0x0][0x168], RZ ;  /* 0x80005a0000057a10 */ /* 0x000fe20007ffe0ff */
[----:B------:R-:W-:-:S05]  /*65e0*/  BRA.DIV ~URZ, `(.L_x_610) ;  /* 0x000086d27f007947 */ /* 0x000fca000b800000 */
[----:B------:R1:W2:Y:S02]  /*65f0*/  SHFL.IDX PT, R0, R4, RZ, 0x1c1f ;  /* 0x001c1fff04007589 */ /* 0x0002a400000e0000 */
.L_x_667:
[----:B--2---:R-:W-:Y:S05]  /*6600*/  IMAD.IADD R0, R5, 0x1, R0 ;  /* 0x0000000105007824 */ /* 0x004fea00078e0200 */
[C---:B------:R-:W-:Y:S02]  /*6610*/  ISETP.GT.AND P6, PT, R0.reuse, RZ, PT ;  /* 0x000000ff0000720c */ /* 0x040fe40003fc4270 */
[C---:B------:R-:W-:Y:S02]  /*6620*/  ISETP.GT.AND P5, PT, R0.reuse, 0x1, PT ;  /* 0x000000010000780c */ /* 0x040fe40003fa4270 */
[C---:B------:R-:W-:Y:S02]  /*6630*/  ISETP.GT.AND P2, PT, R0.reuse, 0x8, PT ;  /* 0x000000080000780c */ /* 0x040fe40003f44270 */
[----:B------:R-:W-:Y:S02]  /*6640*/  ISETP.GT.AND P0, PT, R0, 0x9, PT ;  /* 0x000000090000780c */ /* 0x000fe40003f04270 */
[----:B------:R-:W-:Y:S02]  /*6650*/  FSEL R6, R150, -INF , P6 ;  /* 0xff80000096067808 */ /* 0x000fe40003000000 */
[C---:B------:R-:W-:Y:S02]  /*6660*/  ISETP.GT.AND P6, PT, R0.reuse, 0x10, PT ;  /* 0x000000100000780c */ /* 0x040fe40003fc4270 */
[----:B------:R-:W-:Y:S02]  /*6670*/  FSEL R10, R147, -INF , P5 ;  /* 0xff800000930a7808 */ /* 0x000fe40002800000 */
        /* <DEDUP_REMOVED lines=22> */
[----:B------:R-:W-:Y:S02]  /*67e0*/  FSEL R163, R18, -INF , P5 ;  /* 0xff80000012a37808 */ /* 0x000fe40002800000 */
[----:B------:R-:W-:Y:S02]  /*67f0*/  FSEL R164, R17, -INF , P2 ;  /* 0xff80000011a47808 */ /* 0x000fe40001000000 */
[----:B------:R-:W-:Y:S01]  /*6800*/  FSEL R165, R16, -INF , P0 ;  /* 0xff80000010a57808 */ /* 0x000fe20000000000 */
[----:B------:R-:W-:-:S05]  /*6810*/  BRA.DIV ~URZ, `(.L_x_611) ;  /* 0x000085127f007947 */ /* 0x000fca000b800000 */
[----:B------:R-:W-:Y:S01]  /*6820*/  FMNMX.FTZ R2, R6, R101, !PT ;  /* 0x0000006506027209 */ /* 0x000fe20007810000 */
[----:B------:R-:W2:Y:S03]  /*6830*/  SHFL.IDX PT, R0, R4, 0x1, 0x1c1f ;  /* 0x003c1f0004007f89 */ /* 0x000ea600000e0000 */
[----:B------:R-:W-:Y:S04]  /*6840*/  FMNMX.FTZ R2, R10, R2, !PT ;  /* 0x000000020a027209 */ /* 0x000fe80007810000 */
[----:B------:R-:W-:Y:S04]  /*6850*/  FMNMX.FTZ R2, R9, R2, !PT ;  /* 0x0000000209027209 */ /* 0x000fe80007810000 */
[----:B------:R-:W-:Y:S04]  /*6860*/  FMNMX.FTZ R2, R12, R2, !PT ;  /* 0x000000020c027209 */ /* 0x000fe80007810000 */
[----:B------:R-:W-:Y:S04]  /*6870*/  FMNMX.FTZ R2, R140, R2, !PT ;  /* 0x000000028c027209 */ /* 0x000fe80007810000 */
[----:B------:R-:W-:Y:S04]  /*6880*/  FMNMX.FTZ R2, R141, R2, !PT ;  /* 0x000000028d027209 */ /* 0x000fe80007810000 */
[----:B------:R-:W-:Y:S01]  /*6890*/  FMNMX.FTZ R2, R142, R2, !PT ;  /* 0x000000028e027209 */ /* 0x000fe20007810000 */
[----:B--2---:R-:W-:Y:S03]  /*68a0*/  IMAD.IADD R0, R5, 0x1, R0 ;  /* 0x0000000105007824 */ /* 0x004fe600078e0200 */
[----:B------:R-:W-:Y:S02]  /*68b0*/  FMNMX.FTZ R2, R147, R2, !PT ;  /* 0x0000000293027209 */ /* 0x000fe40007810000 */
[C---:B------:R-:W-:Y:S02]  /*68c0*/  ISETP.GT.AND P2, PT, R0.reuse, RZ, PT ;  /* 0x000000ff0000720c */ /* 0x040fe40003f44270 */
[----:B------:R-:W-:Y:S02]  /*68d0*/  ISETP.GT.AND P0, PT, R0, 0x1, PT ;  /* 0x000000010000780c */ /* 0x000fe40003f04270 */
[----:B------:R-:W-:Y:S02]  /*68e0*/  FSEL R5, R152, -INF , P2 ;  /* 0xff80000098057808 */ /* 0x000fe40001000000 */
[C---:B------:R-:W-:Y:S02]  /*68f0*/  ISETP.GT.AND P2, PT, R0.reuse, 0x8, PT ;  /* 0x000000080000780c */ /* 0x040fe40003f44270 */
[----:B------:R-:W-:Y:S02]  /*6900*/  FSEL R8, R151, -INF , P0 ;  /* 0xff80000097087808 */ /* 0x000fe40000000000 */
[----:B------:R-:W-:Y:S02]  /*6910*/  FMNMX.FTZ R3, R5, R102, !PT ;  /* 0x0000006605037209 */ /* 0x000fe40007810000 */
[----:B------:R-:W-:Y:S02]  /*6920*/  ISETP.GT.AND P0, PT, R0, 0x9, PT ;  /* 0x000000090000780c */ /* 0x000fe40003f04270 */
[----:B------:R-:W-:Y:S02]  /*6930*/  FSEL R7, R145, -INF , P2 ;  /* 0xff80000091077808 */ /* 0x000fe40001000000 */
[----:B------:R-:W-:Y:S02]  /*6940*/  FMNMX.FTZ R3, R8, R3, !PT ;  /* 0x0000000308037209 */ /* 0x000fe40007810000 */
[C---:B------:R-:W-:Y:S02]  /*6950*/  ISETP.GT.AND P2, PT, R0.reuse, 0x10, PT ;  /* 0x000000100000780c */ /* 0x040fe40003f44270 */
[----:B------:R-:W-:Y:S02]  /*6960*/  FSEL R11, R149, -INF , P0 ;  /* 0xff800000950b7808 */ /* 0x000fe40000000000 */
[----:B-1----:R-:W-:Y:S02]  /*6970*/  FMNMX.FTZ R4, R7, R3, !PT ;  /* 0x0000000307047209 */ /* 0x002fe40007810000 */
[C---:B------:R-:W-:Y:S02]  /*6980*/  ISETP.GT.AND P0, PT, R0.reuse, 0x11, PT ;  /* 0x000000110000780c */ /* 0x040fe40003f04270 */
[----:B------:R-:W-:Y:S02]  /*6990*/  FSEL R143, R139, -INF , P2 ;  /* 0xff8000008b8f7808 */ /* 0x000fe40001000000 */
[----:B------:R-:W-:Y:S02]  /*69a0*/  FMNMX.FTZ R4, R11, R4, !PT ;  /* 0x000000040b047209 */ /* 0x000fe40007810000 */
[----:B------:R-:W-:Y:S02]  /*69b0*/  ISETP.GT.AND P2, PT, R0, 0x18, PT ;  /* 0x000000180000780c */ /* 0x000fe40003f44270 */
        /* <DEDUP_REMOVED lines=37> */
[----:B------:R-:W-:Y:S02]  /*6c10*/  FSEL R161, R35, -INF , P0 ;  /* 0xff80000023a17808 */ /* 0x000fe40000000000 */
[----:B------:R-:W-:Y:S01]  /*6c20*/  FMNMX.FTZ R4, R160, R4, !PT ;  /* 0x00000004a0047209 */ /* 0x000fe20007810000 */
[----:B------:R-:W1:Y:S03]  /*6c30*/  SHFL.BFLY PT, R100, R0, 0x2, 0x1f ;  /* 0x0c401f0000647f89 */ /* 0x000e6600000e0000 */
[----:B------:R-:W-:Y:S05]  /*6c40*/  FMNMX.FTZ R4, R161, R4, !PT ;  /* 0x00000004a1047209 */ /* 0x000fea0007810000 */
[----:B------:R-:W2:Y:S01]  /*6c50*/  SHFL.BFLY PT, R2, R4, 0x2, 0x1f ;  /* 0x0c401f0004027f89 */ /* 0x000ea200000e0000 */
[----:B-1----:R-:W-:Y:S07]  /*6c60*/  FMNMX.FTZ R100, R100, R0, !PT ;  /* 0x0000000064647209 */ /* 0x002fee0007810000 */
[----:B------:R-:W1:Y:S01]  /*6c70*/  SHFL.BFLY PT, R3, R100, 0x1, 0x1f ;  /* 0x0c201f0064037f89 */ /* 0x000e6200000e0000 */
[----:B--2---:R-:W-:Y:S07]  /*6c80*/  FMNMX.FTZ R4, R4, R2, !PT ;  /* 0x0000000204047209 */ /* 0x004fee0007810000 */
[----:B------:R2:W3:Y:S01]  /*6c90*/  SHFL.BFLY PT, R0, R4, 0x1, 0x1f ;  /* 0x0c201f0004007f89 */ /* 0x0004e200000e0000 */
[----:B-1----:R-:W-:Y:S07]  /*6ca0*/  FMNMX.FTZ R100, R100, R3, !PT ;  /* 0x0000000364647209 */ /* 0x002fee0007810000 */
.L_x_668:
[C---:B------:R-:W-:Y:S01]  /*6cb0*/  FSETP.NEU.FTZ.AND P0, PT, R100.reuse, -INF , PT ;  /* 0xff8000006400780b */ /* 0x040fe20003f1d000 */
[----:B------:R-:W-:Y:S01]  /*6cc0*/  FMUL.FTZ R144, R100, c[0x0][0x2d0] ;  /* 0x0000b40064907a20 */ /* 0x000fe20000410000 */
[----:B---3--:R-:W-:Y:S01]  /*6cd0*/  FMNMX.FTZ R3, R0, R4, !PT ;  /* 0x0000000400037209 */ /* 0x008fe20007810000 */
[----:B------:R-:W-:Y:S01]  /*6ce0*/  WARPSYNC 0xffffffff ;  /* 0xffffffff00007948 */ /* 0x000fe20003800000 */
[----:B------:R-:W-:Y:S01]  /*6cf0*/  FSEL R2, R100, RZ, P0 ;  /* 0x000000ff64027208 */ /* 0x000fe20000000000 */
[----:B------:R-:W-:Y:S01]  /*6d00*/  LDSM.16.MT88.4 R20, [R188] ;  /* 0x00000000bc14783b */ /* 0x000fe20000004200 */
[----:B------:R-:W-:Y:S01]  /*6d10*/  FSEL R144, R144, RZ, P0 ;  /* 0x000000ff90907208 */ /* 0x000fe20000000000 */
[C---:B--2---:R-:W-:Y:S01]  /*6d20*/  FMUL.FTZ R4, R3.reuse, c[0x0][0x2d0] ;  /* 0x0000b40003047a20 */ /* 0x044fe20000410000 */
[----:B------:R-:W-:Y:S01]  /*6d30*/  FSETP.NEU.FTZ.AND P0, PT, R3, -INF , PT ;  /* 0xff8000000300780b */ /* 0x000fe20003f1d000 */
[----:B------:R-:W-:Y:S02]  /*6d40*/  FADD.FTZ R0, -R2, R101 ;  /* 0x0000006502007221 */ /* 0x000fe40000010100 */
[--C-:B------:R-:W-:Y:S01]  /*6d50*/  FFMA.FTZ R12, R12, c[0x0][0x2d0], -R144.reuse ;  /* 0x0000b4000c0c7a23 */ /* 0x100fe20000010890 */
[----:B------:R-:W-:Y:S01]  /*6d60*/  FSEL R145, R4, RZ, P0 ;  /* 0x000000ff04917208 */ /* 0x000fe20000000000 */
[----:B------:R-:W-:Y:S01]  /*6d70*/  FMUL.FTZ R0, R0, c[0x0][0x2d0] ;  /* 0x0000b40000007a20 */ /* 0x000fe20000410000 */
[----:B------:R-:W-:Y:S01]  /*6d80*/  LDSM.16.MT88.4 R28, [R190] ;  /* 0x00000000be1c783b */ /* 0x000fe20000004200 */
[----:B------:R1:W-:Y:S01]  /*6d90*/  MUFU.EX2 R201, R12 ;  /* 0x0000000c00c97308 */ /* 0x0003e20000000800 */
[--C-:B------:R-:W-:Y:S02]  /*6da0*/  FFMA.FTZ R101, R140, c[0x0][0x2d0], -R144.reuse ;  /* 0x0000b4008c657a23 */ /* 0x100fe40000010890 */
[--C-:B------:R-:W-:Y:S02]  /*6db0*/  FFMA.FTZ R5, R5, c[0x0][0x2d0], -R145.reuse ;  /* 0x0000b40005057a23 */ /* 0x100fe40000010891 */
[--C-:B------:R-:W-:Y:S02]  /*6dc0*/  FFMA.FTZ R8, R8, c[0x0][0x2d0], -R145.reuse ;  /* 0x0000b40008087a23 */ /* 0x100fe40000010891 */
[--C-:B------:R-:W-:Y:S02]  /*6dd0*/  FFMA.FTZ R7, R7, c[0x0][0x2d0], -R145.reuse ;  /* 0x0000b40007077a23 */ /* 0x100fe40000010891 */
[--C-:B------:R-:W-:Y:S01]  /*6de0*/  FFMA.FTZ R11, R11, c[0x0][0x2d0], -R145.reuse ;  /* 0x0000b4000b0b7a23 */ /* 0x100fe20000010891 */
[----:B------:R2:W-:Y:S01]  /*6df0*/  MUFU.EX2 R2, R0 ;  /* 0x0000000000027308 */ /* 0x0005e20000000800 */
[--C-:B------:R-:W-:Y:S02]  /*6e00*/  FFMA.FTZ R6, R6, c[0x0][0x2d0], -R144.reuse ;  /* 0x0000b40006067a23 */ /* 0x100fe40000010890 */
[--C-:B------:R-:W-:Y:S02]  /*6e10*/  FFMA.FTZ R10, R10, c[0x0][0x2d0], -R144.reuse ;  /* 0x0000b4000a0a7a23 */ /* 0x100fe40000010890 */
[----:B------:R-:W-:Y:S05]  /*6e20*/  FFMA.FTZ R9, R9, c[0x0][0x2d0], -R144 ;  /* 0x0000b40009097a23 */ /* 0x000fea0000010890 */
[----:B------:R3:W-:Y:S01]  /*6e30*/  MUFU.EX2 R191, R101 ;  /* 0x0000006500bf7308 */ /* 0x0007e20000000800 */
[----:B-1----:R-:W1:Y:S09]  /*6e40*/  LDSM.16.MT88.4 R12, [R187] ;  /* 0x00000000bb0c783b */ /* 0x002e720000004200 */
[----:B------:R-:W-:Y:S01]  /*6e50*/  MUFU.EX2 R196, R6 ;  /* 0x0000000600c47308 */ /* 0x000fe20000000800 */
[----:B--2---:R-:W-:Y:S02]  /*6e60*/  FSEL R0, R3, RZ, P0 ;  /* 0x000000ff03007208 */ /* 0x004fe40000000000 */
[C---:B------:R-:W-:Y:S02]  /*6e70*/  ISETP.GT.AND P0, PT, R204.reuse, R211, PT ;  /* 0x000000d3cc00720c */ /* 0x040fe40003f04270 */
[----:B------:R-:W-:Y:S01]  /*6e80*/  IADD3 R204, R204, -0x1, RZ ;  /* 0xffffffffcccc7810 */ /* 0x000fe20007ffe0ff */
[----:B------:R-:W-:Y:S04]  /*6e90*/  FADD.FTZ R0, -R0, R102 ;  /* 0x0000006600007221 */ /* 0x000fe80000010100 */
[----:B------:R-:W2:Y:S01]  /*6ea0*/  MUFU.EX2 R210, R10 ;  /* 0x0000000a00d27308 */ /* 0x000ea20000000800 */
[----:B------:R-:W-:Y:S02]  /*6eb0*/  FMUL.FTZ R0, R0, c[0x0][0x2d0] ;  /* 0x0000b40000007a20 */ /* 0x000fe40000410000 */
[--C-:B---3--:R-:W-:Y:S07]  /*6ec0*/  FFMA.FTZ R101, R141, c[0x0][0x2d0], -R144.reuse ;  /* 0x0000b4008d657a23 */ /* 0x108fee0000010890 */
[----:B------:R-:W3:Y:S10]  /*6ed0*/  MUFU.EX2 R209, R9 ;  /* 0x0000000900d17308 */ /* 0x000ef40000000800 */
[----:B------:R-:W-:Y:S10]  /*6ee0*/  MUFU.EX2 R195, R5 ;  /* 0x0000000500c37308 */ /* 0x000ff40000000800 */
[----:B------:R-:W4:Y:S10]  /*6ef0*/  MUFU.EX2 R194, R8 ;  /* 0x0000000800c27308 */ /* 0x000f340000000800 */
[----:B------:R-:W-:Y:S10]  /*6f00*/  MUFU.EX2 R193, R7 ;  /* 0x0000000700c17308 */ /* 0x000ff40000000800 */
[----:B------:R-:W-:Y:S10]  /*6f10*/  MUFU.EX2 R192, R11 ;  /* 0x0000000b00c07308 */ /* 0x000ff40000000800 */
[----:B------:R-:W5:Y:S10]  /*6f20*/  MUFU.EX2 R0, R0 ;  /* 0x0000000000007308 */ /* 0x000f740000000800 */
[----:B------:R1:W1:Y:S02]  /*6f30*/  MUFU.EX2 R183, R101 ;  /* 0x0000006500b77308 */ /* 0x0002640000000800 */
[--C-:B-1----:R-:W-:Y:S01]  /*6f40*/  FFMA.FTZ R101, R142, c[0x0][0x2d0], -R144.reuse ;  /* 0x0000b4008e657a23 */ /* 0x102fe20000010890 */
[----:B--2---:R-:W-:Y:S01]  /*6f50*/  F2FP.BF16.PACK_AB R136, R210, R196 ;  /* 0x000000c4d288723e */ /* 0x004fe200000010ff */
[C---:B------:R-:W-:Y:S01]  /*6f60*/  FMUL.FTZ R4, R2.reuse, R104 ;  /* 0x0000006802047220 */ /* 0x040fe20000410000 */
[----:B---3--:R-:W-:Y:S01]  /*6f70*/  F2FP.BF16.PACK_AB R138, R201, R209 ;  /* 0x000000d1c98a723e */ /* 0x008fe200000010ff */
[----:B------:R-:W-:Y:S01]  /*6f80*/  FMUL.FTZ R5, R2, R105 ;  /* 0x0000006902057220 */ /* 0x000fe20000410000 */
[----:B----4-:R-:W-:Y:S01]  /*6f90*/  F2FP.BF16.PACK_AB R137, R194, R195 ;  /* 0x000000c3c289723e */ /* 0x010fe200000010ff */
[----:B-----5:R-:W-:Y:S01]  /*6fa0*/  FMUL.FTZ R6, R0, R106 ;  /* 0x0000006a00067220 */ /* 0x020fe20000410000 */
[----:B------:R-:W-:Y:S01]  /*6fb0*/  F2FP.BF16.PACK_AB R139, R192, R193 ;  /* 0x000000c1c08b723e */ /* 0x000fe200000010ff */
[----:B------:R-:W-:Y:S01]  /*6fc0*/  FMUL.FTZ R7, R0, R107 ;  /* 0x0000006b00077220 */ /* 0x000fe20000410000 */
[----:B------:R1:W-:Y:S01]  /*6fd0*/  MUFU.EX2 R182, R101 ;  /* 0x0000006500b67308 */ /* 0x0003e20000000800 */
[----:B------:R-:W2:Y:S01]  /*6fe0*/  LDSM.16.MT88.4 R104, [R189] ;  /* 0x00000000bd68783b */ /* 0x000ea20000004200 */
[C---:B------:R-:W-:Y:S02]  /*6ff0*/  FMUL.FTZ R8, R2.reuse, R108 ;  /* 0x0000006c02087220 */ /* 0x040fe40000410000 */
[----:B------:R-:W-:Y:S02]  /*7000*/  FMUL.FTZ R9, R2, R109 ;  /* 0x0000006d02097220 */ /* 0x000fe40000410000 */
[C---:B------:R-:W-:Y:S05]  /*7010*/  HMMA.16816.F32.BF16 R4, R136.reuse, R12, R4 ;  /* 0x0000000c8804723c */ /* 0x040fea0000041804 */
[C---:B------:R-:W-:Y:S02]  /*7020*/  FMUL.FTZ R10, R0.reuse, R110 ;  /* 0x0000006e000a7220 */ /* 0x040fe40000410000 */
[----:B------:R-:W-:Y:S02]  /*7030*/  FMUL.FTZ R11, R0, R111 ;  /* 0x0000006f000b7220 */ /* 0x000fe40000410000 */
[----:B------:R-:W3:Y:S03]  /*7040*/  LDSM.16.MT88.4 R108, [R187+0x2000] ;  /* 0x00200000bb6c783b */ /* 0x000ee60000004200 */
        /* <DEDUP_REMOVED lines=37> */
[C---:B--2---:R-:W-:Y:S01]  /*72a0*/  HMMA.16816.F32.BF16 R28, R136.reuse, R104, R28 ;  /* 0x00000068881c723c */ /* 0x044fe2000004181c */
        /* <DEDUP_REMOVED lines=8> */
[----:B------:R-:W2:Y:S01]  /*7330*/  LDSM.16.MT88.4 R104, [R190+0x2000] ;  /* 0x00200000be68783b */ /* 0x000ea20000004200 */
[--C-:B-1----:R-:W-:Y:S04]  /*7340*/  FFMA.FTZ R101, R146, c[0x0][0x2d0], -R145.reuse ;  /* 0x0000b40092657a23 */ /* 0x102fe80000010891 */
[C---:B---3--:R-:W-:Y:S01]  /*7350*/  HMMA.16816.F32.BF16 R36, R136.reuse, R108, R36 ;  /* 0x0000006c8824723c */ /* 0x048fe20000041824 */
[----:B------:R1:W3:Y:S02]  /*7360*/  MUFU.EX2 R179, R101 ;  /* 0x0000006500b37308 */ /* 0x0002e40000000800 */
        /* <DEDUP_REMOVED lines=25> */
[C---:B--2---:R-:W-:Y:S03]  /*7500*/  HMMA.16816.F32.BF16 R52, R136.reuse, R104, R52 ;  /* 0x000000688834723c */ /* 0x044fe60000041834 */
[C---:B------:R-:W-:Y:S02]  /*7510*/  FMUL.FTZ R58, R0.reuse, R58 ;  /* 0x0000003a003a7220 */ /* 0x040fe40000410000 */
[----:B------:R-:W-:Y:S02]  /*7520*/  FMUL.FTZ R59, R0, R59 ;  /* 0x0000003b003b7220 */ /* 0x000fe40000410000 */
[--C-:B-1----:R-:W-:Y:S02]  /*7530*/  FFMA.FTZ R101, R149, c[0x0][0x2d0], -R145.reuse ;  /* 0x0000b40095657a23 */ /* 0x102fe40000010891 */
[C---:B------:R-:W-:Y:S02]  /*7540*/  FMUL.FTZ R60, R2.reuse, R60 ;  /* 0x0000003c023c7220 */ /* 0x040fe40000410000 */
[----:B------:R1:W2:Y:S01]  /*7550*/  MUFU.EX2 R177, R101 ;  /* 0x0000006500b17308 */ /* 0x0002a20000000800 */
        /* <DEDUP_REMOVED lines=39> */
[----:B---3--:R-:W-:Y:S01]  /*77d0*/  F2FP.BF16.PACK_AB R105, R179, R180 ;  /* 0x000000b4b369723e */ /* 0x008fe200000010ff */
        /* <DEDUP_REMOVED lines=9> */
[----:B------:R-:W-:Y:S01]  /*7870*/  F2FP.BF16.PACK_AB R107, R177, R178 ;  /* 0x000000b2b16b723e */ /* 0x000fe200000010ff */
        /* <DEDUP_REMOVED lines=13> */
[--C-:B-1----:R-:W-:Y:S04]  /*7950*/  FFMA.FTZ R101, R157, c[0x0][0x2d0], -R144.reuse ;  /* 0x0000b4009d657a23 */ /* 0x102fe80000010890 */
        /* <DEDUP_REMOVED lines=17> */
[----:B------:R-:W-:Y:S01]  /*7a70*/  LDSM.16.MT88.4 R148, [R190+0x3800] ;  /* 0x00380000be94783b */ /* 0x000fe20000004200 */
[----:B------:R1:W5:Y:S06]  /*7a80*/  MUFU.EX2 R171, R101 ;  /* 0x0000006500ab7308 */ /* 0x00036c0000000800 */
        /* <DEDUP_REMOVED lines=56> */
[--C-:B-1----:R-:W-:Y:S02]  /*7e10*/  FFMA.FTZ R101, R159, c[0x0][0x2d0], -R145.reuse ;  /* 0x0000b4009f657a23 */ /* 0x102fe40000010891 */
[----:B------:R-:W-:Y:S02]  /*7e20*/  LDSM.16.MT88.4 R156, [R187+0x5800] ;  /* 0x00580000bb9c783b */ /* 0x000fe40000004200 */
        /* <DEDUP_REMOVED lines=17> */
[----:B-1----:R-:W-:Y:S04]  /*7f40*/  FFMA.FTZ R101, R161, c[0x0][0x2d0], -R145 ;  /* 0x0000b400a1657a23 */ /* 0x002fe80000010891 */
        /* <DEDUP_REMOVED lines=64> */
[----:B------:R-:W-:Y:S01]  /*8350*/  FADD.FTZ R0, R162, R0 ;  /* 0x00000000a2007221 */ /* 0x000fe20000010000 */
[-C--:B------:R-:W-:Y:S01]  /*8360*/  MOV R8, R3.reuse ;  /* 0x0000000300087202 */ /* 0x080fe20000000f00 */
[C---:B------:R-:W-:Y:S04]  /*8370*/  HMMA.16816.F32.BF16 R88, R136.reuse, R10, R88 ;  /* 0x0000000a8858723c */ /* 0x040fe80000041858 */
[----:B------:R-:W-:Y:S02]  /*8380*/  FADD.FTZ R2, R166, R2 ;  /* 0x00000002a6027221 */ /* 0x000fe40000010000 */
[----:B------:R-:W-:Y:S01]  /*8390*/  FADD.FTZ R0, R102, R0 ;  /* 0x0000000066007221 */ /* 0x000fe20000010000 */
[----:B------:R-:W-:Y:S01]  /*83a0*/  MOV R102, R3 ;  /* 0x0000000300667202 */ /* 0x000fe20000000f00 */
[C---:B---3--:R-:W-:Y:S04]  /*83b0*/  HMMA.16816.F32.BF16 R92, R136.reuse, R12, R92 ;  /* 0x0000000c885c723c */ /* 0x048fe8000004185c */
[----:B------:R-:W-:Y:S02]  /*83c0*/  FADD.FTZ R214, R164, R2 ;  /* 0x00000002a4d67221 */ /* 0x000fe40000010000 */
[----:B------:R-:W-:Y:S01]  /*83d0*/  FADD.FTZ R215, R101, R0 ;  /* 0x0000000065d77221 */ /* 0x000fe20000010000 */
[----:B------:R-:W-:Y:S01]  /*83e0*/  MOV R101, R100 ;  /* 0x0000006400657202 */ /* 0x000fe20000000f00 */
[----:B------:R-:W-:Y:S01]  /*83f0*/  HMMA.16816.F32.BF16 R96, R136, R14, R96 ;  /* 0x0000000e8860723c */ /* 0x000fe20000041860 */
[----:B------:R-:W-:-:S07]  /*8400*/  @P0 BRA `(.L_x_612) ;  /* 0xffffc97000000947 */ /* 0x000fce000383ffff */
.L_x_601:
[----:B------:R-:W-:-:S13]  /*8410*/  ISETP.GE.AND P0, PT, R204, RZ, PT ;  /* 0x000000ffcc00720c */ /* 0x000fda0003f06270 */
[----:B------:R-:W-:Y:S05]  /*8420*/  @!P0 BRA `(.L_x_613) ;  /* 0x000030d000008947 */ /* 0x000fea0003800000 */
[----:B------:R-:W-:Y:S02]  /*8430*/  MOV R102, R8 ;  /* 0x0000000800667202 */ /* 0x000fe40000000f00 */
[----:B------:R-:W-:Y:S02]  /*8440*/  MOV R101, R100 ;  /* 0x0000006400657202 */ /* 0x000fe40000000f00 */
.L_x_620:
[----:B------:R-:W-:Y:S04]  /*8450*/  DEPBAR.LE SB0, 0x0 ;  /* 0x000080000000791a */ /* 0x000fe80000000000 */
[----:B------:R-:W-:Y:S01]  /*8460*/  WARPSYNC 0xffffffff ;  /* 0xffffffff00007948 */ /* 0x000fe20003800000 */
[----:B------:R-:W-:Y:S01]  /*8470*/  BAR.SYNC.DEFER_BLOCKING 0x0 ;  /* 0x0000000000007b1d */ /* 0x000fe20000010000 */
[----:B------:R-:W-:Y:S01]  /*8480*/  SHF.R.S32.HI R0, RZ, 0x1f, R205 ;  /* 0x0000001fff007819 */ /* 0x000fe200000114cd */
[C---:B------:R-:W-:Y:S01]  /*8490*/  IMAD.WIDE.U32 R2, R205.reuse, c[0x0][0x208], RZ ;  /* 0x00008200cd027a25 */ /* 0x040fe200078e00ff */
[----:B------:R-:W-:Y:S02]  /*84a0*/  SHF.R.S32.HI R4, RZ, 0x1f, R202 ;  /* 0x0000001fff047819 */ /* 0x000fe400000114ca */
[----:B------:R-:W-:Y:S01]  /*84b0*/  SHF.R.S32.HI R5, RZ, 0x1f, R208 ;  /* 0x0000001fff057819 */ /* 0x000fe200000114d0 */
[----:B------:R-:W-:Y:S01]  /*84c0*/  IMAD R0, R0, c[0x0][0x208], RZ ;  /* 0x0000820000007a24 */ /* 0x000fe200078e02ff */
[----:B------:R-:W-:Y:S01]  /*84d0*/  SHF.R.S32.HI R7, RZ, 0x1f, R207 ;  /* 0x0000001fff077819 */ /* 0x000fe200000114cf */
[----:B------:R-:W-:Y:S01]  /*84e0*/  IMAD R4, R4, c[0x0][0x218], RZ ;  /* 0x0000860004047a24 */ /* 0x000fe200078e02ff */
[----:B------:R-:W-:Y:S01]  /*84f0*/  SHF.L.U64.HI R28, R208, 0x1, R5 ;  /* 0x00000001d01c7819 */ /* 0x000fe20000010205 */
[----:B------:R-:W-:Y:S01]  /*8500*/  IMAD R0, R205, c[0x0][0x20c], R0 ;  /* 0x00008300cd007a24 */ /* 0x000fe200078e0200 */
[----:B------:R-:W-:Y:S01]  /*8510*/  SHF.R.S32.HI R5, RZ, 0x1f, R206 ;  /* 0x0000001fff057819 */ /* 0x000fe200000114ce */
[----:B------:R-:W-:Y:S01]  /*8520*/  IMAD R4, R202, c[0x0][0x21c], R4 ;  /* 0x00008700ca047a24 */ /* 0x000fe200078e0204 */
[----:B------:R-:W-:Y:S01]  /*8530*/  IADD3 R196, R103, 0x5800, RZ ;  /* 0x0000580067c47810 */ /* 0x000fe20007ffe0ff */
[----:B------:R-:W-:Y:S01]  /*8540*/  IMAD.IADD R3, R3, 0x1, R0 ;  /* 0x0000000103037824 */ /* 0x000fe200078e0200 */
[C---:B------:R-:W-:Y:S01]  /*8550*/  IADD3 R195, R103.reuse, 0x5000, RZ ;  /* 0x0000500067c37810 */ /* 0x040fe20007ffe0ff */
[----:B------:R-:W-:Y:S01]  /*8560*/  IMAD.SHL.U32 R160, R208, 0x2, RZ ;  /* 0x00000002d0a07824 */ /* 0x000fe200078e00ff */
[C---:B------:R-:W-:Y:S01]  /*8570*/  IADD3 R194, R103.reuse, 0x4800, RZ ;  /* 0x0000480067c27810 */ /* 0x040fe20007ffe0ff */
[----:B------:R-:W-:Y:S01]  /*8580*/  IMAD.WIDE.U32 R2, R202, c[0x0][0x218], R2 ;  /* 0x00008600ca027a25 */ /* 0x000fe200078e0002 */
[C---:B------:R-:W-:Y:S02]  /*8590*/  IADD3 R193, R103.reuse, 0x4000, RZ ;  /* 0x0000400067c17810 */ /* 0x040fe40007ffe0ff */
[----:B------:R-:W-:Y:S01]  /*85a0*/  IADD3 R192, R103, 0x3800, RZ ;  /* 0x0000380067c07810 */ /* 0x000fe20007ffe0ff */
[----:B------:R-:W-:Y:S01]  /*85b0*/  IMAD.SHL.U32 R31, R207, 0x2, RZ ;  /* 0x00000002cf1f7824 */ /* 0x000fe200078e00ff */
[----:B------:R-:W-:Y:S01]  /*85c0*/  IADD3 R0, P0, R224, R2, RZ ;  /* 0x00000002e0007210 */ /* 0x000fe20007f1e0ff */
[----:B------:R1:W2:Y:S01]  /*85d0*/  LDSM.16.M88.4 R32, [R197] ;  /* 0x00000000c520783b */ /* 0x0002a20000000200 */
[----:B------:R-:W-:Y:S01]  /*85e0*/  IADD3 R191, R103, 0x3000, RZ ;  /* 0x0000300067bf7810 */ /* 0x000fe20007ffe0ff */
[----:B------:R-:W-:Y:S01]  /*85f0*/  IMAD.SHL.U32 R30, R206, 0x2, RZ ;  /* 0x00000002ce1e7824 */ /* 0x000fe200078e00ff */
[----:B------:R-:W-:Y:S01]  /*8600*/  IADD3.X R4, R227, R3, R4, P0, !PT ;  /* 0x00000003e3047210 */ /* 0x000fe200007fe404 */
[----:B------:R1:W3:Y:S01]  /*8610*/  LDSM.16.M88.4 R8, [R184] ;  /* 0x00000000b808783b */ /* 0x0002e20000000200 */
[C---:B------:R-:W-:Y:S02]  /*8620*/  LEA R6, P0, R0.reuse, c[0x0][0x1f8], 0x1 ;  /* 0x00007e0000067a11 */ /* 0x040fe400078008ff */
[C---:B------:R-:W-:Y:S01]  /*8630*/  IADD3 R100, R103.reuse, 0x2800, RZ ;  /* 0x0000280067647810 */ /* 0x040fe20007ffe0ff */
[----:B------:R1:W4:Y:S01]  /*8640*/  LDSM.16.M88.4 R16, [R184+0x800] ;  /* 0x00080000b810783b */ /* 0x0003220000000200 */
[----:B------:R-:W-:Y:S02]  /*8650*/  LEA.HI.X R4, R0, c[0x0][0x1fc], R4, 0x1, P0 ;  /* 0x00007f0000047a11 */ /* 0x000fe400000f0c04 */
[----:B------:R-:W-:Y:S01]  /*8660*/  IADD3 R0, R103, 0x2000, RZ ;  /* 0x0000200067007810 */ /* 0x000fe20007ffe0ff */
[----:B------:R1:W1:Y:S01]  /*8670*/  LDSM.16.M88.4 R24, [R184+0x1000] ;  /* 0x00100000b818783b */ /* 0x0002620000000200 */
[----:B------:R-:W-:Y:S02]  /*8680*/  SHF.L.U64.HI R21, R207, 0x1, R7 ;  /* 0x00000001cf157819 */ /* 0x000fe40000010207 */
[----:B------:R-:W-:Y:S01]  /*8690*/  SHF.L.U64.HI R20, R206, 0x1, R5 ;  /* 0x00000001ce147819 */ /* 0x000fe20000010205 */
[----:B------:R1:W1:Y:S04]  /*86a0*/  LDSM.16.M88.4 R136, [R184+0x1800] ;  /* 0x00180000b888783b */ /* 0x0002680000000200 */
[----:B------:R1:W1:Y:S04]  /*86b0*/  LDSM.16.M88.4 R140, [R198] ;  /* 0x00000000c68c783b */ /* 0x0002680000000200 */
[----:B------:R1:W1:Y:S04]  /*86c0*/  LDSM.16.M88.4 R144, [R103] ;  /* 0x000000006790783b */ /* 0x0002680000000200 */
[----:B------:R1:W1:Y:S04]  /*86d0*/  LDSM.16.M88.4 R148, [R103+0x800] ;  /* 0x000800006794783b */ /* 0x0002680000000200 */
[----:B------:R1:W1:Y:S04]  /*86e0*/  LDSM.16.M88.4 R152, [R103+0x1000] ;  /* 0x001000006798783b */ /* 0x0002680000000200 */
[----:B------:R1:W1:Y:S01]  /*86f0*/  LDSM.16.M88.4 R156, [R103+0x1800] ;  /* 0x00180000679c783b */ /* 0x0002620000000200 */
[----:B------:R-:W-:-:S05]  /*8700*/  BRA.DIV ~URZ, `(.L_x_614) ;  /* 0x00006b927f007947 */ /* 0x000fca000b800000 */
[----:B------:R4:W3:Y:S02]  /*8710*/  SHFL.IDX PT, R2, R4, RZ, 0x181f ;  /* 0x00181fff04027589 */ /* 0x0008e400000e0000 */
.L_x_669:
[----:B------:R-:W5:Y:S01]  /*8720*/  SHFL.IDX PT, R5, R6, RZ, 0x181f ;  /* 0x00181fff06057589 */ /* 0x000f6200000e0000 */
[----:B------:R-:W-:Y:S01]  /*8730*/  ISETP.GE.AND P0, PT, R206, c[0x0][0x1d4], PT ;  /* 0x00007500ce007a0c */ /* 0x000fe20003f06270 */
[----:B------:R-:W-:Y:S01]  /*8740*/  BSSY B0, `(.L_x_615) ;  /* 0x0000140000007945 */ /* 0x000fe20003800000 */
[----:B------:R-:W-:Y:S02]  /*8750*/  ISETP.GE.AND P6, PT, R207, c[0x0][0x1d4], PT ;  /* 0x00007500cf007a0c */ /* 0x000fe40003fc6270 */
[----:B------:R-:W-:Y:S02]  /*8760*/  ISETP.GE.AND P5, PT, R208, c[0x0][0x1d4], PT ;  /* 0x00007500d0007a0c */ /* 0x000fe40003fa6270 */
[----:B------:R-:W-:Y:S01]  /*8770*/  SEL R201, RZ, 0x10, P0 ;  /* 0x00000010ffc97807 */ /* 0x000fe20000000000 */
[----:B------:R4:W3:Y:S01]  /*8780*/  SHFL.IDX PT, R3, R6, 0x1, 0x181f ;  /* 0x00381f0006037f89 */ /* 0x0008e200000e0000 */
[----:B------:R-:W-:Y:S02]  /*8790*/  SEL R29, RZ, 0x10, P6 ;  /* 0x00000010ff1d7807 */ /* 0x000fe40003000000 */
[----:B------:R-:W-:Y:S02]  /*87a0*/  IADD3 R22, -R201, 0x10, RZ ;  /* 0x00000010c9167810 */ /* 0x000fe40007ffe1ff */
[----:B------:R-:W-:Y:S02]  /*87b0*/  IADD3 R23, -R29, 0x10, RZ ;  /* 0x000000101d177810 */ /* 0x000fe40007ffe1ff */
[----:B------:R-:W-:Y:S01]  /*87c0*/  LOP3.LUT R22, R22, 0xf, RZ, 0xc0, !PT ;  /* 0x0000000f16167812 */ /* 0x000fe200078ec0ff */
[----:B----4-:R-:W4:Y:S01]  /*87d0*/  SHFL.IDX PT, R4, R4, 0x1, 0x181f ;  /* 0x00381f0004047f89 */ /* 0x010f2200000e0000 */
[C---:B-----5:R-:W-:Y:S02]  /*87e0*/  IADD3 R14, P2, R5.reuse, R30, RZ ;  /* 0x0000001e050e7210 */ /* 0x060fe40007f5e0ff */
[C---:B------:R-:W-:Y:S02]  /*87f0*/  IADD3 R12, P4, R5.reuse, R31, RZ ;  /* 0x0000001f050c7210 */ /* 0x040fe40007f9e0ff */
[C---:B---3--:R-:W-:Y:S02]  /*8800*/  IADD3.X R15, R2.reuse, R20, RZ, P2, !PT ;  /* 0x00000014020f7210 */ /* 0x048fe400017fe4ff */
[C---:B------:R-:W-:Y:S02]  /*8810*/  IADD3.X R13, R2.reuse, R21, RZ, P4, !PT ;  /* 0x00000015020d7210 */ /* 0x040fe400027fe4ff */
[----:B------:R-:W-:Y:S01]  /*8820*/  IADD3 R6, P2, R5, R160, RZ ;  /* 0x000000a005067210 */ /* 0x000fe20007f5e0ff */
[----:B------:R3:W-:Y:S01]  /*8830*/  LDGSTS.E.BYPASS.LTC128B.128 [R203+0x100], [R14.64], !P0 ;  /* 0x001000000ecb7fae */ /* 0x0007e2000c101d46 */
[----:B------:R-:W-:Y:S02]  /*8840*/  SEL R5, RZ, 0x10, P5 ;  /* 0x00000010ff057807 */ /* 0x000fe40002800000 */
[----:B------:R-:W-:Y:S02]  /*8850*/  IADD3.X R7, R2, R28, RZ, P2, !PT ;  /* 0x0000001c02077210 */ /* 0x000fe400017fe4ff */
[-C--:B------:R-:W-:Y:S02]  /*8860*/  IADD3 R22, P4, P2, R22, R3.reuse, R30 ;  /* 0x0000000316167210 */ /* 0x080fe40007a9e01e */
[----:B------:R-:W-:Y:S01]  /*8870*/  IADD3 R30, -R5, 0x10, RZ ;  /* 0x00000010051e7810 */ /* 0x000fe20007ffe1ff */
[----:B------:R3:W-:Y:S01]  /*8880*/  LDGSTS.E.BYPASS.LTC128B.128 [R203+0x2100], [R12.64], !P6 ;  /* 0x021000000ccb7fae */ /* 0x0007e2000f101d46 */
[----:B------:R-:W-:Y:S02]  /*8890*/  LOP3.LUT R2, R23, 0xf, RZ, 0xc0, !PT ;  /* 0x0000000f17027812 */ /* 0x000fe400078ec0ff */
[-C--:B----4-:R-:W-:Y:S02]  /*88a0*/  IADD3.X R23, RZ, R4.reuse, R20, P4, P2 ;  /* 0x00000004ff177210 */ /* 0x090fe400027e4414 */
[-C--:B------:R-:W-:Y:S02]  /*88b0*/  IADD3 R20, P4, P2, R2, R3.reuse, R31 ;  /* 0x0000000302147210 */ /* 0x080fe40007a9e01f */
[----:B------:R-:W-:Y:S01]  /*88c0*/  LOP3.LUT R2, R30, 0xf, RZ, 0xc0, !PT ;  /* 0x0000000f1e027812 */ /* 0x000fe200078ec0ff */
[----:B------:R4:W-:Y:S01]  /*88d0*/  LDGSTS.E.BYPASS.LTC128B.128 [R203+0x4100], [R6.64], !P5 ;  /* 0x0410000006cb7fae */ /* 0x0009e2000e901d46 */
[-C--:B------:R-:W-:Y:S02]  /*88e0*/  IADD3.X R21, RZ, R4.reuse, R21, P4, P2 ;  /* 0x00000004ff157210 */ /* 0x080fe400027e4415 */
[----:B------:R-:W-:Y:S02]  /*88f0*/  IADD3 R2, P4, P2, R2, R3, R160 ;  /* 0x0000000302027210 */ /* 0x000fe40007a9e0a0 */
[----:B------:R-:W-:Y:S02]  /*8900*/  ISETP.NE.U32.AND P0, PT, R5, RZ, PT ;  /* 0x000000ff0500720c */ /* 0x000fe40003f05070 */
[----:B------:R-:W-:Y:S02]  /*8910*/  IADD3.X R3, RZ, R4, R28, P4, P2 ;  /* 0x00000004ff037210 */ /* 0x000fe400027e441c */
[----:B------:R-:W-:Y:S02]  /*8920*/  ISETP.NE.U32.AND P4, PT, R201, RZ, PT ;  /* 0x000000ffc900720c */ /* 0x000fe40003f85070 */
[----:B------:R-:W-:Y:S11]  /*8930*/  ISETP.NE.U32.AND P2, PT, R29, RZ, PT ;  /* 0x000000ff1d00720c */ /* 0x000ff60003f45070 */
[----:B------:R5:W-:Y:S01]  /*8940*/  LDGSTS.E.BYPASS.LTC128B.128.ZFILL [R203+0x1100], [R22.64], P4 ;  /* 0x0110000016cb7fae */ /* 0x000be2000a141d46 */
[C---:B--2-4-:R-:W-:Y:S07]  /*8950*/  HMMA.16816.F32.BF16 R4, R32.reuse, R8, RZ ;  /* 0x000000082004723c */ /* 0x054fee00000418ff */
[----:B------:R5:W-:Y:S01]  /*8960*/  LDGSTS.E.BYPASS.LTC128B.128.ZFILL [R203+0x3100], [R20.64], P2 ;  /* 0x0310000014cb7fae */ /* 0x000be20009141d46 */
[C---:B------:R-:W-:Y:S07]  /*8970*/  HMMA.16816.F32.BF16 R8, R32.reuse, R10, RZ ;  /* 0x0000000a2008723c */ /* 0x040fee00000418ff */
[----:B------:R2:W-:Y:S01]  /*8980*/  LDGSTS.E.BYPASS.LTC128B.128.ZFILL [R203+0x5100], [R2.64], P0 ;  /* 0x0510000002cb7fae */ /* 0x0005e20008141d46 */
[----:B------:R-:W-:Y:S01]  /*8990*/  ISETP.GE.AND P0, PT, R204, 0x1, PT ;  /* 0x00000001cc00780c */ /* 0x000fe20003f06270 */
[C---:B---3--:R-:W-:Y:S06]  /*89a0*/  HMMA.16816.F32.BF16 R12, R32.reuse, R16, RZ ;  /* 0x00000010200c723c */ /* 0x048fec00000418ff */
[----:B------:R-:W-:Y:S02]  /*89b0*/  LDSM.16.M88.4 R160, [R200] ;  /* 0x00000000c8a0783b */ /* 0x000fe40000000200 */
[C---:B------:R-:W-:Y:S06]  /*89c0*/  HMMA.16816.F32.BF16 R16, R32.reuse, R18, RZ ;  /* 0x000000122010723c */ /* 0x040fec00000418ff */
[----:B------:R-:W0:Y:S02]  /*89d0*/  LDGDEPBAR ;  /* 0x00000000000079af */ /* 0x000e240000000000 */
[C---:B-1---5:R-:W-:Y:S06]  /*89e0*/  HMMA.16816.F32.BF16 R20, R32.reuse, R24, RZ ;  /* 0x000000182014723c */ /* 0x062fec00000418ff */
[----:B------:R-:W1:Y:S02]  /*89f0*/  LDSM.16.M88.4 R164, [R186] ;  /* 0x00000000baa4783b */ /* 0x000e640000000200 */
[C---:B------:R-:W-:Y:S06]  /*8a00*/  HMMA.16816.F32.BF16 R24, R32.reuse, R26, RZ ;  /* 0x0000001a2018723c */ /* 0x040fec00000418ff */
[----:B------:R-:W-:Y:S02]  /*8a10*/  LDSM.16.M88.4 R168, [R186+0x1000] ;  /* 0x00100000baa8783b */ /* 0x000fe40000000200 */
[C---:B------:R-:W-:Y:S06]  /*8a20*/  HMMA.16816.F32.BF16 R28, R32.reuse, R136, RZ ;  /* 0x00000088201c723c */ /* 0x040fec00000418ff */
[----:B------:R-:W-:Y:S02]  /*8a30*/  LDSM.16.M88.4 R172, [R186+0x1800] ;  /* 0x00180000baac783b */ /* 0x000fe40000000200 */
[----:B------:R-:W-:Y:S06]  /*8a40*/  HMMA.16816.F32.BF16 R32, R32, R138, RZ ;  /* 0x0000008a2020723c */ /* 0x000fec00000418ff */
[----:B------:R-:W3:Y:S02]  /*8a50*/  LDSM.16.M88.4 R136, [R186+0x800] ;  /* 0x00080000ba88783b */ /* 0x000ee40000000200 */
[C---:B------:R-:W-:Y:S06]  /*8a60*/  HMMA.16816.F32.BF16 R4, R140.reuse, R144, R4 ;  /* 0x000000908c04723c */ /* 0x040fec0000041804 */
[----:B------:R-:W-:Y:S02]  /*8a70*/  LDSM.16.M88.4 R176, [R199] ;  /* 0x00000000c7b0783b */ /* 0x000fe40000000200 */
[C---:B------:R-:W-:Y:S06]  /*8a80*/  HMMA.16816.F32.BF16 R8, R140.reuse, R146, R8 ;  /* 0x000000928c08723c */ /* 0x040fec0000041808 */
[----:B------:R-:W4:Y:S02]  /*8a90*/  LDSM.16.M88.4 R180, [R185+-0x4000] ;  /* 0xffc00000b9b4783b */ /* 0x000f240000000200 */
[C---:B------:R-:W-:Y:S06]  /*8aa0*/  HMMA.16816.F32.BF16 R12, R140.reuse, R148, R12 ;  /* 0x000000948c0c723c */ /* 0x040fec000004180c */
[----:B------:R-:W-:Y:S02]  /*8ab0*/  LDSM.16.M88.4 R144, [R185+-0x3000] ;  /* 0xffd00000b990783b */ /* 0x000fe40000000200 */
[C---:B------:R-:W-:Y:S06]  /*8ac0*/  HMMA.16816.F32.BF16 R16, R140.reuse, R150, R16 ;  /* 0x000000968c10723c */ /* 0x040fec0000041810 */
[----:B------:R-:W-:Y:S02]  /*8ad0*/  LDSM.16.M88.4 R148, [R185+-0x2800] ;  /* 0xffd80000b994783b */ /* 0x000fe40000000200 */
[C---:B------:R-:W-:Y:S08]  /*8ae0*/  HMMA.16816.F32.BF16 R20, R140.reuse, R152, R20 ;  /* 0x000000988c14723c */ /* 0x040ff00000041814 */
[C---:B------:R-:W-:Y:S01]  /*8af0*/  HMMA.16816.F32.BF16 R24, R140.reuse, R154, R24 ;  /* 0x0000009a8c18723c */ /* 0x040fe20000041818 */
[----:B------:R-:W-:Y:S07]  /*8b00*/  LDSM.16.M88.4 R152, [R197+0x4000] ;  /* 0x00400000c598783b */ /* 0x000fee0000000200 */
[C---:B------:R-:W-:Y:S08]  /*8b10*/  HMMA.16816.F32.BF16 R28, R140.reuse, R156, R28 ;  /* 0x0000009c8c1c723c */ /* 0x040ff0000004181c */
[----:B------:R-:W-:Y:S01]  /*8b20*/  HMMA.16816.F32.BF16 R32, R140, R158, R32 ;  /* 0x0000009e8c20723c */ /* 0x000fe20000041820 */
[----:B------:R-:W5:Y:S07]  /*8b30*/  LDSM.16.M88.4 R140, [R185+-0x3800] ;  /* 0xffc80000b98c783b */ /* 0x000f6e0000000200 */
        /* <DEDUP_REMOVED lines=10> */
[C---:B------:R-:W-:Y:S08]  /*8be0*/  HMMA.16816.F32.BF16 R28, R160.reuse, R172, R28 ;  /* 0x000000aca01c723c */ /* 0x040ff0000004181c */
[----:B------:R-:W-:Y:S01]  /*8bf0*/  HMMA.16816.F32.BF16 R32, R160, R174, R32 ;  /* 0x000000aea020723c */ /* 0x000fe20000041820 */
[----:B------:R-:W1:Y:S07]  /*8c00*/  LDSM.16.M88.4 R160, [R184+0x3000] ;  /* 0x00300000b8a0783b */ /* 0x000e6e0000000200 */
        /* <DEDUP_REMOVED lines=12> */
[----:B------:R-:W2:Y:S07]  /*8cd0*/  LDSM.16.M88.4 R148, [R192] ;  /* 0x00000000c094783b */ /* 0x000eae0000000200 */
        /* <DEDUP_REMOVED lines=14> */
[----:B------:R-:W4:Y:S07]  /*8dc0*/  LDSM.16.M88.4 R164, [R185+-0x2000] ;  /* 0xffe00000b9a4783b */ /* 0x000f2e0000000200 */
[C---:B------:R-:W-:Y:S01]  /*8dd0*/  HMMA.16816.F32.BF16 R8, R168.reuse, R174, R8 ;  /* 0x000000aea808723c */ /* 0x040fe20000041808 */
[----:B------:R-:W-:Y:S07]  /*8de0*/  LDSM.16.M88.4 R172, [R184+0x4000] ;  /* 0x00400000b8ac783b */ /* 0x000fee0000000200 */
[C---:B-----5:R-:W-:Y:S08]  /*8df0*/  HMMA.16816.F32.BF16 R12, R168.reuse, R140, R12 ;  /* 0x0000008ca80c723c */ /* 0x060ff0000004180c */
[C---:B------:R-:W-:Y:S01]  /*8e00*/  HMMA.16816.F32.BF16 R16, R168.reuse, R142, R16 ;  /* 0x0000008ea810723c */ /* 0x040fe20000041810 */
[----:B------:R-:W5:Y:S07]  /*8e10*/  LDSM.16.M88.4 R140, [R185+-0x1800] ;  /* 0xffe80000b98c783b */ /* 0x000f6e0000000200 */
[C---:B--2---:R-:W-:Y:S08]  /*8e20*/  HMMA.16816.F32.BF16 R20, R168.reuse, R144, R20 ;  /* 0x00000090a814723c */ /* 0x044ff00000041814 */
[C---:B------:R-:W-:Y:S01]  /*8e30*/  HMMA.16816.F32.BF16 R24, R168.reuse, R146, R24 ;  /* 0x00000092a818723c */ /* 0x040fe20000041818 */
[----:B------:R-:W2:Y:S07]  /*8e40*/  LDSM.16.M88.4 R144, [R185+-0x1000] ;  /* 0xfff00000b990783b */ /* 0x000eae0000000200 */
[C---:B------:R-:W-:Y:S08]  /*8e50*/  HMMA.16816.F32.BF16 R28, R168.reuse, R148, R28 ;  /* 0x00000094a81c723c */ /* 0x040ff0000004181c */
[----:B------:R-:W-:Y:S01]  /*8e60*/  HMMA.16816.F32.BF16 R32, R168, R150, R32 ;  /* 0x00000096a820723c */ /* 0x000fe20000041820 */
[----:B------:R-:W2:Y:S07]  /*8e70*/  LDSM.16.M88.4 R148, [R185+-0x800] ;  /* 0xfff80000b994783b */ /* 0x000eae0000000200 */
[C---:B-1----:R-:W-:Y:S01]  /*8e80*/  HMMA.16816.F32.BF16 R4, R176.reuse, R180, R4 ;  /* 0x000000b4b004723c */ /* 0x042fe20000041804 */
        /* <DEDUP_REMOVED lines=19> */
[C---:B--2---:R-:W-:Y:S08]  /*8fc0*/  HMMA.16816.F32.BF16 R20, R160.reuse, R144, R20 ;  /* 0x00000090a014723c */ /* 0x044ff00000041814 */
        /* <DEDUP_REMOVED lines=20> */
[C---:B------:R-:W-:Y:S08]  /*9110*/  HMMA.16816.F32.BF16 R8, R176.reuse, R182, R8 ;  /* 0x000000b6b008723c */ /* 0x040ff00000041808 */
[C---:B-----5:R-:W-:Y:S08]  /*9120*/  HMMA.16816.F32.BF16 R12, R176.reuse, R140, R12 ;  /* 0x0000008cb00c723c */ /* 0x060ff0000004180c */
[C---:B------:R-:W-:Y:S08]  /*9130*/  HMMA.16816.F32.BF16 R16, R176.reuse, R142, R16 ;  /* 0x0000008eb010723c */ /* 0x040ff00000041810 */
[C---:B--2---:R-:W-:Y:S08]  /*9140*/  HMMA.16816.F32.BF16 R20, R176.reuse, R144, R20 ;  /* 0x00000090b014723c */ /* 0x044ff00000041814 */
        /* <DEDUP_REMOVED lines=8> */
[C---:B------:R-:W-:Y:S08]  /*91d0*/  HMMA.16816.F32.BF16 R20, R160.reuse, R152, R20 ;  /* 0x00000098a014723c */ /* 0x040ff00000041814 */
[C---:B------:R-:W-:Y:S08]  /*91e0*/  HMMA.16816.F32.BF16 R24, R160.reuse, R154, R24 ;  /* 0x0000009aa018723c */ /* 0x040ff00000041818 */
[C---:B------:R-:W-:Y:S08]  /*91f0*/  HMMA.16816.F32.BF16 R28, R160.reuse, R156, R28 ;  /* 0x0000009ca01c723c */ /* 0x040ff0000004181c */
[----:B------:R-:W-:Y:S08]  /*9200*/  HMMA.16816.F32.BF16 R32, R160, R158, R32 ;  /* 0x0000009ea020723c */ /* 0x000ff00000041820 */
[C---:B----4-:R-:W-:Y:S08]  /*9210*/  HMMA.16816.F32.BF16 R4, R168.reuse, R172, R4 ;  /* 0x000000aca804723c */ /* 0x050ff00000041804 */
        /* <DEDUP_REMOVED lines=76> */
[----:B--23--:R-:W-:Y:S01]  /*96e0*/  IMAD R2, R204, 0x40, R220 ;  /* 0x00000040cc027824 */ /* 0x00cfe200078e02dc */
[----:B------:R-:W-:Y:S01]  /*96f0*/  SHF.R.S32.HI R209, RZ, 0x1f, R208 ;  /* 0x0000001fffd17819 */ /* 0x000fe200000114d0 */
[----:B------:R-:W-:Y:S01]  /*9700*/  IMAD.MOV.U32 R202, RZ, RZ, RZ ;  /* 0x000000ffffca7224 */ /* 0x000fe200078e00ff */
[----:B------:R-:W-:Y:S01]  /*9710*/  SHF.R.S32.HI R210, RZ, 0x1f, R207 ;  /* 0x0000001fffd27819 */ /* 0x000fe200000114cf */
[----:B----4-:R-:W-:Y:S01]  /*9720*/  IMAD.SHL.U32 R15, R208, 0x2, RZ ;  /* 0x00000002d00f7824 */ /* 0x010fe200078e00ff */
        /* <DEDUP_REMOVED lines=32> */
.L_x_670:
[----:B------:R-:W-:-:S05]  /*9930*/  BRA.DIV ~URZ, `(.L_x_618) ;  /* 0x00005a427f007947 */ /* 0x000fca000b800000 */
[----:B------:R-:W3:Y:S01]  /*9940*/  SHFL.IDX PT, R0, R10, RZ, 0x181f ;  /* 0x00181fff0a007589 */ /* 0x000ee200000e0000 */
[C---:B------:R-:W-:Y:S02]  /*9950*/  IADD3 R2, -R201.reuse, 0x10, RZ ;  /* 0x00000010c9027810 */ /* 0x040fe40007ffe1ff */
[----:B------:R-:W-:Y:S02]  /*9960*/  ISETP.NE.U32.AND P0, PT, R201, RZ, PT ;  /* 0x000000ffc900720c */ /* 0x000fe40003f05070 */
[----:B------:R-:W-:Y:S04]  /*9970*/  LOP3.LUT R2, R2, 0xf, RZ, 0xc0, !PT ;  /* 0x0000000f02027812 */ /* 0x000fe800078ec0ff */
[----:B---3--:R-:W-:Y:S04]  /*9980*/  IADD3 R2, P4, P2, R2, R0, R16 ;  /* 0x0000000002027210 */ /* 0x008fe80007a9e010 */
[----:B--2---:R-:W-:Y:S02]  /*9990*/  IADD3.X R3, RZ, R4, R13, P4, P2 ;  /* 0x00000004ff037210 */ /* 0x004fe400027e440d */
[C---:B------:R-:W-:Y:S02]  /*99a0*/  IADD3 R8, P4, R0.reuse, R14, RZ ;  /* 0x0000000e00087210 */ /* 0x040fe40007f9e0ff */
[----:B------:R-:W-:Y:S01]  /*99b0*/  IADD3 R6, P2, R0, R15, RZ ;  /* 0x0000000f00067210 */ /* 0x000fe20007f5e0ff */
[----:B------:R-:W-:Y:S01]  /*99c0*/  @!PT LDS RZ, [RZ] ;  /* 0x00000000fffff984 */ /* 0x000fe20000000800 */
[----:B------:R-:W-:Y:S01]  /*99d0*/  @!PT LDS RZ, [RZ] ;  /* 0x00000000fffff984 */ /* 0x000fe20000000800 */
[----:B------:R2:W-:Y:S02]  /*99e0*/  LDGSTS.E.BYPASS.LTC128B.128.ZFILL [R203+0x6100], [R2.64], P0 ;  /* 0x0610000002cb7fae */ /* 0x0005e40008141d46 */
[C---:B------:R-:W-:Y:S02]  /*99f0*/  IMAD.X R9, R4.reuse, 0x1, R11, P4 ;  /* 0x0000000104097824 */ /* 0x040fe400020e060b */
[----:B------:R2:W3:Y:S01]  /*9a00*/  SHFL.IDX PT, R0, R10, 0x1, 0x181f ;  /* 0x00381f000a007f89 */ /* 0x0004e200000e0000 */
[----:B------:R-:W-:Y:S03]  /*9a10*/  IMAD.X R7, R4, 0x1, R12, P2 ;  /* 0x0000000104077824 */ /* 0x000fe600010e060c */
[----:B------:R2:W-:Y:S04]  /*9a20*/  LDGSTS.E.BYPASS.LTC128B.128 [R203+0x8100], [R8.64], !P6 ;  /* 0x0810000008cb7fae */ /* 0x0005e8000f101d46 */
[----:B------:R2:W4:Y:S04]  /*9a30*/  SHFL.IDX PT, R4, R5, 0x1, 0x181f ;  /* 0x00381f0005047f89 */ /* 0x00052800000e0000 */
[----:B------:R2:W-:Y:S02]  /*9a40*/  LDGSTS.E.BYPASS.LTC128B.128 [R203+0xa100], [R6.64], !P5 ;  /* 0x0a10000006cb7fae */ /* 0x0005e4000e901d46 */
.L_x_671:
[C---:B--2---:R-:W-:Y:S02]  /*9a50*/  IADD3 R2, -R201.reuse, 0x10, RZ ;  /* 0x00000010c9027810 */ /* 0x044fe40007ffe1ff */
[C---:B---3--:R-:W-:Y:S02]  /*9a60*/  IADD3 R8, P4, R0.reuse, R14, RZ ;  /* 0x0000000e00087210 */ /* 0x048fe40007f9e0ff */
[----:B------:R-:W-:Y:S02]  /*9a70*/  IADD3 R6, P2, R0, R15, RZ ;  /* 0x0000000f00067210 */ /* 0x000fe40007f5e0ff */
[----:B------:R-:W-:Y:S01]  /*9a80*/  ISETP.NE.U32.AND P0, PT, R201, RZ, PT ;  /* 0x000000ffc900720c */ /* 0x000fe20003f05070 */
[----:B----4-:R-:W-:Y:S01]  /*9a90*/  IMAD.X R9, R4, 0x1, R11, P4 ;  /* 0x0000000104097824 */ /* 0x010fe200020e060b */
[----:B------:R-:W-:Y:S01]  /*9aa0*/  LOP3.LUT R2, R2, 0xf, RZ, 0xc0, !PT ;  /* 0x0000000f02027812 */ /* 0x000fe200078ec0ff */
[----:B------:R-:W-:Y:S03]  /*9ab0*/  IMAD.X R7, R4, 0x1, R12, P2 ;  /* 0x0000000104077824 */ /* 0x000fe600010e060c */
[----:B------:R-:W-:Y:S04]  /*9ac0*/  IADD3 R2, P4, P2, R2, R0, R16 ;  /* 0x0000000002027210 */ /* 0x000fe80007a9e010 */
[----:B------:R-:W-:Y:S05]  /*9ad0*/  IADD3.X R3, RZ, R4, R13, P4, P2 ;  /* 0x00000004ff037210 */ /* 0x000fea00027e440d */
[----:B------:R-:W-:Y:S01]  /*9ae0*/  @!PT LDS RZ, [RZ] ;  /* 0x00000000fffff984 */ /* 0x000fe20000000800 */
[----:B------:R-:W-:Y:S01]  /*9af0*/  @!PT LDS RZ, [RZ] ;  /* 0x00000000fffff984 */ /* 0x000fe20000000800 */
[----:B------:R-:W-:Y:S01]  /*9b00*/  @!PT LDS RZ, [RZ] ;  /* 0x00000000fffff984 */ /* 0x000fe20000000800 */
[----:B------:R2:W-:Y:S04]  /*9b10*/  LDGSTS.E.BYPASS.LTC128B.128.ZFILL [R203+0x7100], [R2.64], P0 ;  /* 0x0710000002cb7fae */ /* 0x0005e80008141d46 */
[----:B------:R2:W-:Y:S04]  /*9b20*/  LDGSTS.E.BYPASS.LTC128B.128 [R203+0x9100], [R8.64], !P6 ;  /* 0x0910000008cb7fae */ /* 0x0005e8000f101d46 */
[----:B------:R2:W-:Y:S02]  /*9b30*/  LDGSTS.E.BYPASS.LTC128B.128 [R203+0xb100], [R6.64], !P5 ;  /* 0x0b10000006cb7fae */ /* 0x0005e4000e901d46 */
.L_x_616:
[----:B--23--:R-:W-:Y:S05]  /*9b40*/  BSYNC B0 ;  /* 0x0000000000007941 */ /* 0x00cfea0003800000 */
.L_x_615:
        /* <DEDUP_REMOVED lines=34> */
[----:B------:R-:W1:Y:S04]  /*9d70*/  SHFL.BFLY PT, R100, R4, 0x2, 0x1f ;  /* 0x0c401f0004647f89 */ /* 0x000e6800000e0000 */
[----:B------:R-:W2:Y:S01]  /*9d80*/  SHFL.BFLY PT, R0, R5, 0x2, 0x1f ;  /* 0x0c401f0005007f89 */ /* 0x000ea200000e0000 */
[----:B-1----:R-:W-:Y:S02]  /*9d90*/  FMNMX.FTZ R100, R4, R100, !PT ;  /* 0x0000006404647209 */ /* 0x002fe40007810000 */
[----:B--2---:R-:W-:Y:S03]  /*9da0*/  FMNMX.FTZ R4, R5, R0, !PT ;  /* 0x0000000005047209 */ /* 0x004fe60007810000 */
[----:B------:R-:W1:Y:S04]  /*9db0*/  SHFL.BFLY PT, R2, R100, 0x1, 0x1f ;  /* 0x0c201f0064027f89 */ /* 0x000e6800000e0000 */
[----:B------:R2:W3:Y:S01]  /*9dc0*/  SHFL.BFLY PT, R0, R4, 0x1, 0x1f ;  /* 0x0c201f0004007f89 */ /* 0x0004e200000e0000 */
[----:B-1----:R-:W-:Y:S05]  /*9dd0*/  FMNMX.FTZ R100, R100, R2, !PT ;  /* 0x0000000264647209 */ /* 0x002fea0007810000 */
.L_x_672:
[C---:B------:R-:W-:Y:S01]  /*9de0*/  FMUL.FTZ R158, R100.reuse, c[0x0][0x2d0] ;  /* 0x0000b400649e7a20 */ /* 0x040fe20000410000 */
[----:B------:R-:W-:Y:S01]  /*9df0*/  WARPSYNC 0xffffffff ;  /* 0xffffffff00007948 */ /* 0x000fe20003800000 */
[----:B------:R-:W-:Y:S01]  /*9e00*/  FADD.FTZ R2, -R100, R101 ;  /* 0x0000006564027221 */ /* 0x000fe20000010100 */
[----:B----4-:R-:W1:Y:S01]  /*9e10*/  LDSM.16.MT88.4 R12, [R187] ;  /* 0x00000000bb0c783b */ /* 0x010e620000004200 */
[--C-:B------:R-:W-:Y:S01]  /*9e20*/  FFMA.FTZ R3, R140, c[0x0][0x2d0], -R158.reuse ;  /* 0x0000b4008c037a23 */ /* 0x100fe2000001089e */
[----:B------:R-:W-:Y:S01]  /*9e30*/  ISETP.GT.AND P0, PT, R204, RZ, PT ;  /* 0x000000ffcc00720c */ /* 0x000fe20003f04270 */
[--C-:B------:R-:W-:Y:S02]  /*9e40*/  FFMA.FTZ R101, R146, c[0x0][0x2d0], -R158.reuse ;  /* 0x0000b40092657a23 */ /* 0x100fe4000001089e */
[----:B------:R4:W-:Y:S01]  /*9e50*/  MUFU.EX2 R210, R3 ;  /* 0x0000000300d27308 */ /* 0x0009e20000000800 */
[----:B------:R-:W-:Y:S02]  /*9e60*/  FMUL.FTZ R2, R2, c[0x0][0x2d0] ;  /* 0x0000b40002027a20 */ /* 0x000fe40000410000 */
[----:B------:R-:W5:Y:S07]  /*9e70*/  LDSM.16.MT88.4 R20, [R188] ;  /* 0x00000000bc14783b */ /* 0x000f6e0000004200 */
[----:B------:R2:W-:Y:S01]  /*9e80*/  MUFU.EX2 R194, R101 ;  /* 0x0000006500c27308 */ /* 0x0005e20000000800 */
[----:B------:R-:W3:Y:S09]  /*9e90*/  LDSM.16.MT88.4 R28, [R190] ;  /* 0x00000000be1c783b */ /* 0x000ef20000004200 */
[----:B------:R-:W-:Y:S01]  /*9ea0*/  MUFU.EX2 R2, R2 ;  /* 0x0000000200027308 */ /* 0x000fe20000000800 */
[--C-:B----4-:R-:W-:Y:S09]  /*9eb0*/  FFMA.FTZ R3, R143, c[0x0][0x2d0], -R158.reuse ;  /* 0x0000b4008f037a23 */ /* 0x110ff2000001089e */
[----:B------:R4:W1:Y:S01]  /*9ec0*/  MUFU.EX2 R213, R3 ;  /* 0x0000000300d57308 */ /* 0x0008620000000800 */
[--C-:B--2---:R-:W-:Y:S09]  /*9ed0*/  FFMA.FTZ R101, R147, c[0x0][0x2d0], -R158.reuse ;  /* 0x0000b40093657a23 */ /* 0x104ff2000001089e */
[----:B------:R2:W-:Y:S01]  /*9ee0*/  MUFU.EX2 R193, R101 ;  /* 0x0000006500c17308 */ /* 0x0005e20000000800 */
[--C-:B----4-:R-:W-:Y:S09]  /*9ef0*/  FFMA.FTZ R3, R141, c[0x0][0x2d0], -R158.reuse ;  /* 0x0000b4008d037a23 */ /* 0x110ff2000001089e */
[----:B------:R4:W-:Y:S01]  /*9f00*/  MUFU.EX2 R212, R3 ;  /* 0x0000000300d47308 */ /* 0x0009e20000000800 */
[--C-:B--2---:R-:W-:Y:S09]  /*9f10*/  FFMA.FTZ R101, R148, c[0x0][0x2d0], -R158.reuse ;  /* 0x0000b40094657a23 */ /* 0x104ff2000001089e */
[----:B------:R2:W-:Y:S01]  /*9f20*/  MUFU.EX2 R192, R101 ;  /* 0x0000006500c07308 */ /* 0x0005e20000000800 */
[----:B---34-:R-:W-:Y:S01]  /*9f30*/  FMNMX.FTZ R3, R0, R4, !PT ;  /* 0x0000000400037209 */ /* 0x018fe20007810000 */
[--C-:B------:R-:W-:Y:S08]  /*9f40*/  FFMA.FTZ R0, R136, c[0x0][0x2d0], -R158.reuse ;  /* 0x0000b40088007a23 */ /* 0x100ff0000001089e */
[----:B------:R3:W4:Y:S01]  /*9f50*/  MUFU.EX2 R211, R0 ;  /* 0x0000000000d37308 */ /* 0x0007220000000800 */
[----:B--2---:R-:W-:Y:S09]  /*9f60*/  FFMA.FTZ R101, R149, c[0x0][0x2d0], -R158 ;  /* 0x0000b40095657a23 */ /* 0x004ff2000001089e */
[----:B------:R2:W-:Y:S01]  /*9f70*/  MUFU.EX2 R191, R101 ;  /* 0x0000006500bf7308 */ /* 0x0005e20000000800 */
[C---:B---3--:R-:W-:Y:S02]  /*9f80*/  FADD.FTZ R0, -R3.reuse, R102 ;  /* 0x0000006603007221 */ /* 0x048fe40000010100 */
[----:B------:R-:W-:Y:S02]  /*9f90*/  FMUL.FTZ R102, R3, c[0x0][0x2d0] ;  /* 0x0000b40003667a20 */ /* 0x000fe40000410000 */
[----:B------:R-:W-:Y:S02]  /*9fa0*/  FMUL.FTZ R0, R0, c[0x0][0x2d0] ;  /* 0x0000b40000007a20 */ /* 0x000fe40000410000 */
[--C-:B------:R-:W-:Y:S02]  /*9fb0*/  FFMA.FTZ R4, R142, c[0x0][0x2d0], -R102.reuse ;  /* 0x0000b4008e047a23 */ /* 0x100fe40000010866 */
[----:B------:R-:W-:Y:S02]  /*9fc0*/  LDSM.16.MT88.4 R140, [R190+0x2800] ;  /* 0x00280000be8c783b */ /* 0x000fe40000004200 */
[----:B------:R3:W-:Y:S01]  /*9fd0*/  MUFU.EX2 R209, R4 ;  /* 0x0000000400d17308 */ /* 0x0007e20000000800 */
[--C-:B--2---:R-:W-:Y:S09]  /*9fe0*/  FFMA.FTZ R101, R150, c[0x0][0x2d0], -R102.reuse ;  /* 0x0000b40096657a23 */ /* 0x104ff20000010866 */
[----:B------:R-:W-:Y:S10]  /*9ff0*/  MUFU.EX2 R0, R0 ;  /* 0x0000000000007308 */ /* 0x000ff40000000800 */
[----:B------:R2:W-:Y:S01]  /*a000*/  MUFU.EX2 R183, R101 ;  /* 0x0000006500b77308 */ /* 0x0005e20000000800 */
[--C-:B---3--:R-:W-:Y:S09]  /*a010*/  FFMA.FTZ R4, R145, c[0x0][0x2d0], -R102.reuse ;  /* 0x0000b40091047a23 */ /* 0x108ff20000010866 */
[----:B------:R3:W1:Y:S01]  /*a020*/  MUFU.EX2 R201, R4 ;  /* 0x0000000400c97308 */ /* 0x0006620000000800 */
[--C-:B--2---:R-:W-:Y:S09]  /*a030*/  FFMA.FTZ R101, R152, c[0x0][0x2d0], -R102.reuse ;  /* 0x0000b40098657a23 */ /* 0x104ff20000010866 */
[----:B------:R2:W-:Y:S01]  /*a040*/  MUFU.EX2 R182, R101 ;  /* 0x0000006500b67308 */ /* 0x0005e20000000800 */
[--C-:B---3--:R-:W-:Y:S09]  /*a050*/  FFMA.FTZ R4, R137, c[0x0][0x2d0], -R102.reuse ;  /* 0x0000b40089047a23 */ /* 0x108ff20000010866 */
[----:B------:R3:W-:Y:S01]  /*a060*/  MUFU.EX2 R196, R4 ;  /* 0x0000000400c47308 */ /* 0x0007e20000000800 */
[--C-:B--2---:R-:W-:Y:S02]  /*a070*/  FFMA.FTZ R101, R151, c[0x0][0x2d0], -R102.reuse ;  /* 0x0000b40097657a23 */ /* 0x104fe40000010866 */
[----:B------:R-:W-:Y:S07]  /*a080*/  LDSM.16.MT88.4 R148, [R190+0x3800] ;  /* 0x00380000be94783b */ /* 0x000fee0000004200 */
[----:B------:R2:W-:Y:S01]  /*a090*/  MUFU.EX2 R181, R101 ;  /* 0x0000006500b57308 */ /* 0x0005e20000000800 */
[--C-:B---3--:R-:W-:Y:S02]  /*a0a0*/  FFMA.FTZ R4, R144, c[0x0][0x2d0], -R102.reuse ;  /* 0x0000b40090047a23 */ /* 0x108fe40000010866 */
[----:B------:R-:W-:Y:S07]  /*a0b0*/  LDSM.16.MT88.4 R144, [R188+0x3800] ;  /* 0x00380000bc90783b */ /* 0x000fee0000004200 */
[----:B------:R-:W3:Y:S01]  /*a0c0*/  MUFU.EX2 R195, R4 ;  /* 0x0000000400c37308 */ /* 0x000ee20000000800 */
[----:B--2---:R-:W-:Y:S09]  /*a0d0*/  FFMA.FTZ R101, R153, c[0x0][0x2d0], -R102 ;  /* 0x0000b40099657a23 */ /* 0x004ff20000010866 */
[----:B------:R2:W1:Y:S02]  /*a0e0*/  MUFU.EX2 R180, R101 ;  /* 0x0000006500b47308 */ /* 0x0004640000000800 */
[--C-:B--2---:R-:W-:Y:S01]  /*a0f0*/  FFMA.FTZ R101, R155, c[0x0][0x2d0], -R158.reuse ;  /* 0x0000b4009b657a23 */ /* 0x104fe2000001089e */
[----:B-1----:R-:W-:Y:S01]  /*a100*/  F2FP.BF16.PACK_AB R136, R213, R210 ;  /* 0x000000d2d588723e */ /* 0x002fe200000010ff */
[C---:B------:R-:W-:Y:S01]  /*a110*/  FMUL.FTZ R4, R2.reuse, R104 ;  /* 0x0000006802047220 */ /* 0x040fe20000410000 */
[----:B----4-:R-:W-:Y:S01]  /*a120*/  F2FP.BF16.PACK_AB R138, R211, R212 ;  /* 0x000000d4d38a723e */ /* 0x010fe200000010ff */
[----:B------:R-:W-:Y:S01]  /*a130*/  FMUL.FTZ R5, R2, R105 ;  /* 0x0000006902057220 */ /* 0x000fe20000410000 */
[----:B------:R-:W-:Y:S01]  /*a140*/  F2FP.BF16.PACK_AB R137, R201, R209 ;  /* 0x000000d1c989723e */ /* 0x000fe200000010ff */
[C---:B------:R-:W-:Y:S01]  /*a150*/  FMUL.FTZ R6, R0.reuse, R106 ;  /* 0x0000006a00067220 */ /* 0x040fe20000410000 */
[----:B---3--:R-:W-:Y:S01]  /*a160*/  F2FP.BF16.PACK_AB R139, R195, R196 ;  /* 0x000000c4c38b723e */ /* 0x008fe200000010ff */
        /* <DEDUP_REMOVED lines=18> */
[C---:B-----5:R-:W-:Y:S03]  /*a290*/  HMMA.16816.F32.BF16 R12, R136.reuse, R20, R12 ;  /* 0x00000014880c723c */ /* 0x060fe6000004180c */
[----:B------:R-:W-:Y:S02]  /*a2a0*/  FMUL.FTZ R19, R0, R119 ;  /* 0x0000007700137220 */ /* 0x000fe40000410000 */
[----:B------:R-:W-:Y:S01]  /*a2b0*/  LDSM.16.MT88.4 R116, [R187+0x800] ;  /* 0x00080000bb74783b */ /* 0x000fe20000004200 */
[C---:B------:R-:W-:Y:S02]  /*a2c0*/  FMUL.FTZ R24, R2.reuse, R124 ;  /* 0x0000007c02187220 */ /* 0x040fe40000410000 */
[C---:B------:R-:W-:Y:S02]  /*a2d0*/  FMUL.FTZ R20, R2.reuse, R120 ;  /* 0x0000007802147220 */ /* 0x040fe40000410000 */
[C---:B------:R-:W-:Y:S03]  /*a2e0*/  HMMA.16816.F32.BF16 R16, R136.reuse, R22, R16 ;  /* 0x000000168810723c */ /* 0x040fe60000041810 */
[C---:B------:R-:W-:Y:S02]  /*a2f0*/  FMUL.FTZ R21, R2.reuse, R121 ;  /* 0x0000007902157220 */ /* 0x040fe40000410000 */
[----:B------:R-:W-:Y:S02]  /*a300*/  FMUL.FTZ R25, R2, R125 ;  /* 0x0000007d02197220 */ /* 0x000fe40000410000 */
[C---:B------:R-:W-:Y:S02]  /*a310*/  FMUL.FTZ R22, R0.reuse, R122 ;  /* 0x0000007a00167220 */ /* 0x040fe40000410000 */
[C---:B------:R-:W-:Y:S02]  /*a320*/  FMUL.FTZ R23, R0.reuse, R123 ;  /* 0x0000007b00177220 */ /* 0x040fe40000410000 */
[----:B------:R-:W-:Y:S01]  /*a330*/  LDSM.16.MT88.4 R120, [R188+0x800] ;  /* 0x00080000bc78783b */ /* 0x000fe20000004200 */
[C---:B------:R-:W-:Y:S02]  /*a340*/  FMUL.FTZ R26, R0.reuse, R126 ;  /* 0x0000007e001a7220 */ /* 0x040fe40000410000 */
[----:B------:R-:W-:Y:S02]  /*a350*/  FMUL.FTZ R27, R0, R127 ;  /* 0x0000007f001b7220 */ /* 0x000fe40000410000 */
[C---:B------:R-:W-:Y:S03]  /*a360*/  HMMA.16816.F32.BF16 R20, R136.reuse, R28, R20 ;  /* 0x0000001c8814723c */ /* 0x040fe60000041814 */
        /* <DEDUP_REMOVED lines=9> */
[C---:B------:R-:W-:Y:S02]  /*a400*/  FMUL.FTZ R34, R0.reuse, R134 ;  /* 0x0000008600227220 */ /* 0x040fe40000410000 */
[----:B------:R-:W-:Y:S02]  /*a410*/  FMUL.FTZ R35, R0, R135 ;  /* 0x0000008700237220 */ /* 0x000fe40000410000 */
[C---:B--2---:R-:W-:Y:S03]  /*a420*/  HMMA.16816.F32.BF16 R28, R136.reuse, R104, R28 ;  /* 0x00000068881c723c */ /* 0x044fe6000004181c */
[----:B------:R-:W-:Y:S01]  /*a430*/  LDSM.16.MT88.4 R132, [R188+0x2800] ;  /* 0x00280000bc84783b */ /* 0x000fe20000004200 */
[--C-:B-1----:R-:W-:Y:S02]  /*a440*/  FFMA.FTZ R101, R157, c[0x0][0x2d0], -R158.reuse ;  /* 0x0000b4009d657a23 */ /* 0x102fe4000001089e */
[C---:B------:R-:W-:Y:S02]  /*a450*/  FMUL.FTZ R36, R2.reuse, R36 ;  /* 0x0000002402247220 */ /* 0x040fe40000410000 */
[C---:B------:R-:W-:Y:S01]  /*a460*/  HMMA.16816.F32.BF16 R32, R136.reuse, R106, R32 ;  /* 0x0000006a8820723c */ /* 0x040fe20000041820 */
[----:B------:R1:W2:Y:S02]  /*a470*/  MUFU.EX2 R178, R101 ;  /* 0x0000006500b27308 */ /* 0x0002a40000000800 */
[----:B------:R-:W5:Y:S01]  /*a480*/  LDSM.16.MT88.4 R104, [R190+0x2000] ;  /* 0x00200000be68783b */ /* 0x000f620000004200 */
[----:B------:R-:W-:Y:S02]  /*a490*/  FMUL.FTZ R37, R2, R37 ;  /* 0x0000002502257220 */ /* 0x000fe40000410000 */
[C---:B------:R-:W-:Y:S02]  /*a4a0*/  FMUL.FTZ R38, R0.reuse, R38 ;  /* 0x0000002600267220 */ /* 0x040fe40000410000 */
[----:B------:R-:W-:Y:S04]  /*a4b0*/  FMUL.FTZ R39, R0, R39 ;  /* 0x0000002700277220 */ /* 0x000fe80000410000 */
[C---:B------:R-:W-:Y:S02]  /*a4c0*/  FMUL.FTZ R40, R2.reuse, R40 ;  /* 0x0000002802287220 */ /* 0x040fe40000410000 */
[----:B------:R-:W-:Y:S01]  /*a4d0*/  FMUL.FTZ R41, R2, R41 ;  /* 0x0000002902297220 */ /* 0x000fe20000410000 */
[C---:B---3--:R-:W-:Y:S03]  /*a4e0*/  HMMA.16816.F32.BF16 R36, R136.reuse, R108, R36 ;  /* 0x0000006c8824723c */ /* 0x048fe60000041824 */
[C---:B------:R-:W-:Y:S02]  /*a4f0*/  FMUL.FTZ R42, R0.reuse, R42 ;  /* 0x0000002a002a7220 */ /* 0x040fe40000410000 */
[----:B------:R-:W-:Y:S02]  /*a500*/  FMUL.FTZ R43, R0, R43 ;  /* 0x0000002b002b7220 */ /* 0x000fe40000410000 */
[C---:B------:R-:W-:Y:S02]  /*a510*/  FMUL.FTZ R44, R2.reuse, R44 ;  /* 0x0000002c022c7220 */ /* 0x040fe40000410000 */
[----:B------:R-:W-:Y:S03]  /*a520*/  FMUL.FTZ R45, R2, R45 ;  /* 0x0000002d022d7220 */ /* 0x000fe60000410000 */
[C---:B------:R-:W-:Y:S01]  /*a530*/  HMMA.16816.F32.BF16 R40, R136.reuse, R110, R40 ;  /* 0x0000006e8828723c */ /* 0x040fe20000041828 */
[----:B------:R-:W3:Y:S02]  /*a540*/  LDSM.16.MT88.4 R108, [R189+0x2000] ;  /* 0x00200000bd6c783b */ /* 0x000ee40000004200 */
[C---:B------:R-:W-:Y:S02]  /*a550*/  FMUL.FTZ R46, R0.reuse, R46 ;  /* 0x0000002e002e7220 */ /* 0x040fe40000410000 */
[----:B------:R-:W-:Y:S02]  /*a560*/  FMUL.FTZ R47, R0, R47 ;  /* 0x0000002f002f7220 */ /* 0x000fe40000410000 */
[--C-:B-1----:R-:W-:Y:S02]  /*a570*/  FFMA.FTZ R101, R154, c[0x0][0x2d0], -R158.reuse ;  /* 0x0000b4009a657a23 */ /* 0x102fe4000001089e */
[----:B------:R-:W-:Y:S02]  /*a580*/  LDSM.16.MT88.4 R152, [R189+0x3800] ;  /* 0x00380000bd98783b */ /* 0x000fe40000004200 */
[----:B------:R1:W-:Y:S01]  /*a590*/  MUFU.EX2 R177, R101 ;  /* 0x0000006500b17308 */ /* 0x0003e20000000800 */
[C---:B----4-:R-:W-:Y:S03]  /*a5a0*/  HMMA.16816.F32.BF16 R44, R136.reuse, R112, R44 ;  /* 0x00000070882c723c */ /* 0x050fe6000004182c */
[C---:B------:R-:W-:Y:S02]  /*a5b0*/  FMUL.FTZ R48, R2.reuse, R48 ;  /* 0x0000003002307220 */ /* 0x040fe40000410000 */
[----:B------:R-:W-:Y:S02]  /*a5c0*/  FMUL.FTZ R49, R2, R49 ;  /* 0x0000003102317220 */ /* 0x000fe40000410000 */
[C---:B------:R-:W-:Y:S02]  /*a5d0*/  FMUL.FTZ R50, R0.reuse, R50 ;  /* 0x0000003200327220 */ /* 0x040fe40000410000 */
[----:B------:R-:W-:Y:S03]  /*a5e0*/  FMUL.FTZ R51, R0, R51 ;  /* 0x0000003300337220 */ /* 0x000fe60000410000 */
[C---:B------:R-:W-:Y:S02]  /*a5f0*/  FMUL.FTZ R52, R2.reuse, R52 ;  /* 0x0000003402347220 */ /* 0x040fe40000410000 */
[----:B------:R-:W-:Y:S02]  /*a600*/  FMUL.FTZ R53, R2, R53 ;  /* 0x0000003502357220 */ /* 0x000fe40000410000 */
[C---:B------:R-:W-:Y:S01]  /*a610*/  HMMA.16816.F32.BF16 R48, R136.reuse, R114, R48 ;  /* 0x000000728830723c */ /* 0x040fe20000041830 */
[----:B------:R-:W4:Y:S02]  /*a620*/  LDSM.16.MT88.4 R112, [R187+0x4000] ;  /* 0x00400000bb70783b */ /* 0x000f240000004200 */
[C---:B------:R-:W-:Y:S02]  /*a630*/  FMUL.FTZ R54, R0.reuse, R54 ;  /* 0x0000003600367220 */ /* 0x040fe40000410000 */
[----:B------:R-:W-:Y:S02]  /*a640*/  FMUL.FTZ R55, R0, R55 ;  /* 0x0000003700377220 */ /* 0x000fe40000410000 */
[----:B-1----:R-:W-:Y:S02]  /*a650*/  FFMA.FTZ R101, R156, c[0x0][0x2d0], -R158 ;  /* 0x0000b4009c657a23 */ /* 0x002fe4000001089e */
[C---:B------:R-:W-:Y:S02]  /*a660*/  FMUL.FTZ R56, R2.reuse, R56 ;  /* 0x0000003802387220 */ /* 0x040fe40000410000 */
[----:B------:R1:W1:Y:S01]  /*a670*/  MUFU.EX2 R176, R101 ;  /* 0x0000006500b07308 */ /* 0x0002620000000800 */
[C---:B-----5:R-:W-:Y:S03]  /*a680*/  HMMA.16816.F32.BF16 R52, R136.reuse, R104, R52 ;  /* 0x000000688834723c */ /* 0x060fe60000041834 */
[----:B------:R-:W-:Y:S02]  /*a690*/  FMUL.FTZ R57, R2, R57 ;  /* 0x0000003902397220 */ /* 0x000fe40000410000 */
[C---:B------:R-:W-:Y:S02]  /*a6a0*/  FMUL.FTZ R58, R0.reuse, R58 ;  /* 0x0000003a003a7220 */ /* 0x040fe40000410000 */
[----:B------:R-:W-:Y:S02]  /*a6b0*/  FMUL.FTZ R59, R0, R59 ;  /* 0x0000003b003b7220 */ /* 0x000fe40000410000 */
[C---:B------:R-:W-:Y:S03]  /*a6c0*/  FMUL.FTZ R60, R2.reuse, R60 ;  /* 0x0000003c023c7220 */ /* 0x040fe60000410000 */
[----:B------:R-:W-:Y:S02]  /*a6d0*/  FMUL.FTZ R61, R2, R61 ;  /* 0x0000003d023d7220 */ /* 0x000fe40000410000 */
[C---:B------:R-:W-:Y:S01]  /*a6e0*/  HMMA.16816.F32.BF16 R56, R136.reuse, R106, R56 ;  /* 0x0000006a8838723c */ /* 0x040fe20000041838 */
[----:B------:R-:W5:Y:S02]  /*a6f0*/  LDSM.16.MT88.4 R104, [R188+0x4000] ;  /* 0x00400000bc68783b */ /* 0x000f640000004200 */
[C---:B------:R-:W-:Y:S02]  /*a700*/  FMUL.FTZ R62, R0.reuse, R62 ;  /* 0x0000003e003e7220 */ /* 0x040fe40000410000 */
[----:B------:R-:W-:Y:S02]  /*a710*/  FMUL.FTZ R63, R0, R63 ;  /* 0x0000003f003f7220 */ /* 0x000fe40000410000 */
[C---:B------:R-:W-:Y:S02]  /*a720*/  FMUL.FTZ R64, R2.reuse, R64 ;  /* 0x0000004002407220 */ /* 0x040fe40000410000 */
[----:B------:R-:W-:Y:S03]  /*a730*/  FMUL.FTZ R65, R2, R65 ;  /* 0x0000004102417220 */ /* 0x000fe60000410000 */
        /* <DEDUP_REMOVED lines=20> */
[C---:B------:R-:W-:Y:S02]  /*a880*/  FMUL.FTZ R80, R2.reuse, R80 ;  /* 0x0000005002507220 */ /* 0x040fe40000410000 */
[----:B------:R-:W-:Y:S03]  /*a890*/  FMUL.FTZ R81, R2, R81 ;  /* 0x0000005102517220 */ /* 0x000fe60000410000 */
[C---:B-----5:R-:W-:Y:S03]  /*a8a0*/  HMMA.16816.F32.BF16 R76, R136.reuse, R104, R76 ;  /* 0x00000068884c723c */ /* 0x060fe6000004184c */
[C---:B------:R-:W-:Y:S02]  /*a8b0*/  FMUL.FTZ R82, R0.reuse, R82 ;  /* 0x0000005200527220 */ /* 0x040fe40000410000 */
[----:B------:R-:W-:Y:S02]  /*a8c0*/  FMUL.FTZ R83, R0, R83 ;  /* 0x0000005300537220 */ /* 0x000fe40000410000 */
[C---:B------:R-:W-:Y:S01]  /*a8d0*/  FMUL.FTZ R84, R2.reuse, R84 ;  /* 0x0000005402547220 */ /* 0x040fe20000410000 */
[----:B------:R-:W-:Y:S01]  /*a8e0*/  F2FP.BF16.PACK_AB R104, R193, R194 ;  /* 0x000000c2c168723e */ /* 0x000fe200000010ff */
[----:B------:R-:W-:Y:S03]  /*a8f0*/  FMUL.FTZ R85, R2, R85 ;  /* 0x0000005502557220 */ /* 0x000fe60000410000 */
[C---:B------:R-:W-:Y:S03]  /*a900*/  HMMA.16816.F32.BF16 R80, R136.reuse, R106, R80 ;  /* 0x0000006a8850723c */ /* 0x040fe60000041850 */
[----:B------:R-:W-:Y:S01]  /*a910*/  FMUL.FTZ R86, R0, R86 ;  /* 0x0000005600567220 */ /* 0x000fe20000410000 */
[----:B------:R-:W-:Y:S01]  /*a920*/  F2FP.BF16.PACK_AB R105, R182, R183 ;  /* 0x000000b7b669723e */ /* 0x000fe200000010ff */
[----:B------:R-:W-:Y:S02]  /*a930*/  FMUL.FTZ R87, R0, R87 ;  /* 0x0000005700577220 */ /* 0x000fe40000410000 */
[C---:B------:R-:W-:Y:S01]  /*a940*/  FMUL.FTZ R88, R2.reuse, R88 ;  /* 0x0000005802587220 */ /* 0x040fe20000410000 */
[----:B------:R-:W-:Y:S01]  /*a950*/  F2FP.BF16.PACK_AB R106, R191, R192 ;  /* 0x000000c0bf6a723e */ /* 0x000fe200000010ff */
[----:B------:R-:W-:Y:S03]  /*a960*/  FMUL.FTZ R89, R2, R89 ;  /* 0x0000005902597220 */ /* 0x000fe60000410000 */
[C---:B---3--:R-:W-:Y:S03]  /*a970*/  HMMA.16816.F32.BF16 R84, R136.reuse, R108, R84 ;  /* 0x0000006c8854723c */ /* 0x048fe60000041854 */
[----:B------:R-:W-:Y:S01]  /*a980*/  FMUL.FTZ R90, R0, R90 ;  /* 0x0000005a005a7220 */ /* 0x000fe20000410000 */
[----:B------:R-:W-:Y:S01]  /*a990*/  F2FP.BF16.PACK_AB R107, R180, R181 ;  /* 0x000000b5b46b723e */ /* 0x000fe200000010ff */
        /* <DEDUP_REMOVED lines=12> */
[----:B-1----:R-:W-:Y:S02]  /*aa60*/  FFMA.FTZ R101, R160, c[0x0][0x2d0], -R102 ;  /* 0x0000b400a0657a23 */ /* 0x002fe40000010866 */
[----:B------:R-:W-:Y:S02]  /*aa70*/  FFMA.FTZ R2, R2, R214, R210 ;  /* 0x000000d602027223 */ /* 0x000fe400000100d2 */
[----:B------:R1:W-:Y:S01]  /*aa80*/  MUFU.EX2 R175, R101 ;  /* 0x0000006500af7308 */ /* 0x0003e20000000800 */
[----:B------:R-:W-:Y:S01]  /*aa90*/  HMMA.16816.F32.BF16 R96, R136, R114, R96 ;  /* 0x000000728860723c */ /* 0x000fe20000041860 */
[----:B------:R-:W4:Y:S02]  /*aaa0*/  LDSM.16.MT88.4 R112, [R189+0x2800] ;  /* 0x00280000bd70783b */ /* 0x000f240000004200 */
[----:B------:R-:W-:Y:S05]  /*aab0*/  FFMA.FTZ R0, R0, R215, R209 ;  /* 0x000000d700007223 */ /* 0x000fea00000100d1 */
[C---:B------:R-:W-:Y:S01]  /*aac0*/  HMMA.16816.F32.BF16 R4, R104.reuse, R116, R4 ;  /* 0x000000746804723c */ /* 0x040fe20000041804 */
[----:B------:R-:W-:Y:S07]  /*aad0*/  LDSM.16.MT88.4 R136, [R190+0x3000] ;  /* 0x00300000be88783b */ /* 0x000fee0000004200 */
[C---:B------:R-:W-:Y:S01]  /*aae0*/  HMMA.16816.F32.BF16 R8, R104.reuse, R118, R8 ;  /* 0x000000766808723c */ /* 0x040fe20000041808 */
[----:B------:R-:W-:Y:S03]  /*aaf0*/  LDSM.16.MT88.4 R116, [R188+0x4800] ;  /* 0x00480000bc74783b */ /* 0x000fe60000004200 */
[--C-:B-1----:R-:W-:Y:S04]  /*ab00*/  FFMA.FTZ R101, R161, c[0x0][0x2d0], -R102.reuse ;  /* 0x0000b400a1657a23 */ /* 0x102fe80000010866 */
[C---:B------:R-:W-:Y:S01]  /*ab10*/  HMMA.16816.F32.BF16 R12, R104.reuse, R120, R12 ;  /* 0x00000078680c723c */ /* 0x040fe2000004180c */
[----:B------:R1:W5:Y:S07]  /*ab20*/  MUFU.EX2 R174, R101 ;  /* 0x0000006500ae7308 */ /* 0x00036e0000000800 */
[C---:B------:R-:W-:Y:S01]  /*ab30*/  HMMA.16816.F32.BF16 R16, R104.reuse, R122, R16 ;  /* 0x0000007a6810723c */ /* 0x040fe20000041810 */
[----:B------:R-:W-:Y:S07]  /*ab40*/  LDSM.16.MT88.4 R120, [R190+0x4800] ;  /* 0x00480000be78783b */ /* 0x000fee0000004200 */
[C---:B---3--:R-:W-:Y:S08]  /*ab50*/  HMMA.16816.F32.BF16 R20, R104.reuse, R108, R20 ;  /* 0x0000006c6814723c */ /* 0x048ff00000041814 */
[C---:B------:R-:W-:Y:S01]  /*ab60*/  HMMA.16816.F32.BF16 R24, R104.reuse, R110, R24 ;  /* 0x0000006e6818723c */ /* 0x040fe20000041818 */
[----:B------:R-:W3:Y:S03]  /*ab70*/  LDSM.16.MT88.4 R108, [R187+0x4800] ;  /* 0x00480000bb6c783b */ /* 0x000ee60000004200 */
        /* <DEDUP_REMOVED lines=8> */
[----:B-1----:R-:W-:Y:S04]  /*ac00*/  FFMA.FTZ R101, R162, c[0x0][0x2d0], -R102 ;  /* 0x0000b400a2657a23 */ /* 0x002fe80000010866 */
[C---:B------:R-:W-:Y:S01]  /*ac10*/  HMMA.16816.F32.BF16 R44, R104.reuse, R132, R44 ;  /* 0x00000084682c723c */ /* 0x040fe2000004182c */
[----:B------:R1:W1:Y:S07]  /*ac20*/  MUFU.EX2 R172, R101 ;  /* 0x0000006500ac7308 */ /* 0x00026e0000000800 */
[C---:B------:R-:W-:Y:S01]  /*ac30*/  HMMA.16816.F32.BF16 R48, R104.reuse, R134, R48 ;  /* 0x000000866830723c */ /* 0x040fe20000041830 */
[----:B------:R-:W-:Y:S07]  /*ac40*/  LDSM.16.MT88.4 R132, [R188+0x3000] ;  /* 0x00300000bc84783b */ /* 0x000fee0000004200 */
[C---:B------:R-:W-:Y:S08]  /*ac50*/  HMMA.16816.F32.BF16 R52, R104.reuse, R140, R52 ;  /* 0x0000008c6834723c */ /* 0x040ff00000041834 */
[C---:B------:R-:W-:Y:S01]  /*ac60*/  HMMA.16816.F32.BF16 R56, R104.reuse, R142, R56 ;  /* 0x0000008e6838723c */ /* 0x040fe20000041838 */
[----:B------:R-:W-:Y:S03]  /*ac70*/  LDSM.16.MT88.4 R140, [R187+0x3800] ;  /* 0x00380000bb8c783b */ /* 0x000fe60000004200 */
[--C-:B-1----:R-:W-:Y:S04]  /*ac80*/  FFMA.FTZ R101, R166, c[0x0][0x2d0], -R158.reuse ;  /* 0x0000b400a6657a23 */ /* 0x102fe8000001089e */
[C---:B----4-:R-:W-:Y:S01]  /*ac90*/  HMMA.16816.F32.BF16 R60, R104.reuse, R112, R60 ;  /* 0x00000070683c723c */ /* 0x050fe2000004183c */
[----:B------:R1:W-:Y:S07]  /*aca0*/  MUFU.EX2 R171, R101 ;  /* 0x0000006500ab7308 */ /* 0x0003ee0000000800 */
[C---:B------:R-:W-:Y:S01]  /*acb0*/  HMMA.16816.F32.BF16 R64, R104.reuse, R114, R64 ;  /* 0x000000726840723c */ /* 0x040fe20000041840 */
[----:B------:R-:W4:Y:S07]  /*acc0*/  LDSM.16.MT88.4 R112, [R189+0x4800] ;  /* 0x00480000bd70783b */ /* 0x000f2e0000004200 */
[C---:B---3--:R-:W-:Y:S08]  /*acd0*/  HMMA.16816.F32.BF16 R68, R104.reuse, R108, R68 ;  /* 0x0000006c6844723c */ /* 0x048ff00000041844 */
[C---:B------:R-:W-:Y:S01]  /*ace0*/  HMMA.16816.F32.BF16 R72, R104.reuse, R110, R72 ;  /* 0x0000006e6848723c */ /* 0x040fe20000041848 */
[----:B------:R-:W3:Y:S03]  /*acf0*/  LDSM.16.MT88.4 R108, [R187+0x1000] ;  /* 0x00100000bb6c783b */ /* 0x000ee60000004200 */
[--C-:B-1----:R-:W-:Y:S04]  /*ad00*/  FFMA.FTZ R101, R164, c[0x0][0x2d0], -R158.reuse ;  /* 0x0000b400a4657a23 */ /* 0x102fe8000001089e */
[C---:B------:R-:W-:Y:S01]  /*ad10*/  HMMA.16816.F32.BF16 R76, R104.reuse, R116, R76 ;  /* 0x00000074684c723c */ /* 0x040fe2000004184c */
[----:B------:R1:W1:Y:S07]  /*ad20*/  MUFU.EX2 R166, R101 ;  /* 0x0000006500a67308 */ /* 0x00026e0000000800 */
[C---:B------:R-:W-:Y:S01]  /*ad30*/  HMMA.16816.F32.BF16 R80, R104.reuse, R118, R80 ;  /* 0x000000766850723c */ /* 0x040fe20000041850 */
[----:B------:R-:W3:Y:S07]  /*ad40*/  LDSM.16.MT88.4 R116, [R190+0x1000] ;  /* 0x00100000be74783b */ /* 0x000eee0000004200 */
[C---:B------:R-:W-:Y:S08]  /*ad50*/  HMMA.16816.F32.BF16 R84, R104.reuse, R120, R84 ;  /* 0x000000786854723c */ /* 0x040ff00000041854 */
[C---:B------:R-:W-:Y:S01]  /*ad60*/  HMMA.16816.F32.BF16 R88, R104.reuse, R122, R88 ;  /* 0x0000007a6858723c */ /* 0x040fe20000041858 */
[----:B------:R-:W3:Y:S03]  /*ad70*/  LDSM.16.MT88.4 R120, [R187+0x3000] ;  /* 0x00300000bb78783b */ /* 0x000ee60000004200 */
[--C-:B-1----:R-:W-:Y:S04]  /*ad80*/  FFMA.FTZ R101, R163, c[0x0][0x2d0], -R158.reuse ;  /* 0x0000b400a3657a23 */ /* 0x102fe8000001089e */
[C---:B----4-:R-:W-:Y:S01]  /*ad90*/  HMMA.16816.F32.BF16 R92, R104.reuse, R112, R92 ;  /* 0x00000070685c723c */ /* 0x050fe2000004185c */
[----:B------:R1:W-:Y:S07]  /*ada0*/  MUFU.EX2 R164, R101 ;  /* 0x0000006500a47308 */ /* 0x0003ee0000000800 */
[----:B------:R-:W-:Y:S01]  /*adb0*/  HMMA.16816.F32.BF16 R96, R104, R114, R96 ;  /* 0x000000726860723c */ /* 0x000fe20000041860 */
[----:B------:R-:W-:Y:S06]  /*adc0*/  LDSM.16.MT88.4 R112, [R187+0x5000] ;  /* 0x00500000bb70783b */ /* 0x000fec0000004200 */
[----:B--2---:R-:W-:Y:S02]  /*add0*/  F2FP.BF16.PACK_AB R104, R178, R179 ;  /* 0x000000b3b268723e */ /* 0x004fe400000010ff */
[----:B------:R-:W-:Y:S03]  /*ade0*/  F2FP.BF16.PACK_AB R106, R176, R177 ;  /* 0x000000b1b06a723e */ /* 0x000fe600000010ff */
[----:B-----5:R-:W-:Y:S02]  /*adf0*/  F2FP.BF16.PACK_AB R105, R174, R175 ;  /* 0x000000afae69723e */ /* 0x020fe400000010ff */
[----:B------:R-:W-:Y:S01]  /*ae00*/  F2FP.BF16.PACK_AB R107, R172, R173 ;  /* 0x000000adac6b723e */ /* 0x000fe200000010ff */
[----:B-1----:R-:W-:Y:S02]  /*ae10*/  FFMA.FTZ R101, R165, c[0x0][0x2d0], -R158 ;  /* 0x0000b400a5657a23 */ /* 0x002fe4000001089e */
[----:B------:R-:W-:Y:S04]  /*ae20*/  LDSM.16.MT88.4 R156, [R187+0x5800] ;  /* 0x00580000bb9c783b */ /* 0x000fe80000004200 */
[C---:B---3--:R-:W-:Y:S01]  /*ae30*/  HMMA.16816.F32.BF16 R4, R104.reuse, R108, R4 ;  /* 0x0000006c6804723c */ /* 0x048fe20000041804 */
[----:B------:R1:W-:Y:S07]  /*ae40*/  MUFU.EX2 R163, R101 ;  /* 0x0000006500a37308 */ /* 0x0003ee0000000800 */
[C---:B------:R-:W-:Y:S01]  /*ae50*/  HMMA.16816.F32.BF16 R8, R104.reuse, R110, R8 ;  /* 0x0000006e6808723c */ /* 0x040fe20000041808 */
[----:B------:R-:W2:Y:S07]  /*ae60*/  LDSM.16.MT88.4 R108, [R189+0x3000] ;  /* 0x00300000bd6c783b */ /* 0x000eae0000004200 */
[C---:B------:R-:W-:Y:S08]  /*ae70*/  HMMA.16816.F32.BF16 R12, R104.reuse, R124, R12 ;  /* 0x0000007c680c723c */ /* 0x040ff0000004180c */
[C---:B------:R-:W-:Y:S01]  /*ae80*/  HMMA.16816.F32.BF16 R16, R104.reuse, R126, R16 ;  /* 0x0000007e6810723c */ /* 0x040fe20000041810 */
[----:B------:R-:W-:Y:S03]  /*ae90*/  LDSM.16.MT88.4 R124, [R190+0x1800] ;  /* 0x00180000be7c783b */ /* 0x000fe60000004200 */
[--C-:B-1----:R-:W-:Y:S04]  /*aea0*/  FFMA.FTZ R101, R167, c[0x0][0x2d0], -R102.reuse ;  /* 0x0000b400a7657a23 */ /* 0x102fe80000010866 */
[C---:B------:R-:W-:Y:S01]  /*aeb0*/  HMMA.16816.F32.BF16 R20, R104.reuse, R116, R20 ;  /* 0x000000746814723c */ /* 0x040fe20000041814 */
[----:B------:R1:W-:Y:S07]  /*aec0*/  MUFU.EX2 R162, R101 ;  /* 0x0000006500a27308 */ /* 0x0003ee0000000800 */
[C---:B------:R-:W-:Y:S01]  /*aed0*/  HMMA.16816.F32.BF16 R24, R104.reuse, R118, R24 ;  /* 0x000000766818723c */ /* 0x040fe20000041818 */
[----:B------:R-:W3:Y:S07]  /*aee0*/  LDSM.16.MT88.4 R116, [R188+0x5000] ;  /* 0x00500000bc74783b */ /* 0x000eee0000004200 */
[C---:B------:R-:W-:Y:S08]  /*aef0*/  HMMA.16816.F32.BF16 R28, R104.reuse, R128, R28 ;  /* 0x00000080681c723c */ /* 0x040ff0000004181c */
[C---:B------:R-:W-:Y:S04]  /*af00*/  HMMA.16816.F32.BF16 R32, R104.reuse, R130, R32 ;  /* 0x000000826820723c */ /* 0x040fe80000041820 */
[--C-:B-1----:R-:W-:Y:S04]  /*af10*/  FFMA.FTZ R101, R169, c[0x0][0x2d0], -R102.reuse ;  /* 0x0000b400a9657a23 */ /* 0x102fe80000010866 */
[C---:B------:R-:W-:Y:S01]  /*af20*/  HMMA.16816.F32.BF16 R36, R104.reuse, R120, R36 ;  /* 0x000000786824723c */ /* 0x040fe20000041824 */
[----:B------:R1:W4:Y:S07]  /*af30*/  MUFU.EX2 R161, R101 ;  /* 0x0000006500a17308 */ /* 0x00032e0000000800 */
[C---:B------:R-:W-:Y:S01]  /*af40*/  HMMA.16816.F32.BF16 R40, R104.reuse, R122, R40 ;  /* 0x0000007a6828723c */ /* 0x040fe20000041828 */
[----:B------:R-:W5:Y:S07]  /*af50*/  LDSM.16.MT88.4 R120, [R190+0x5000] ;  /* 0x00500000be78783b */ /* 0x000f6e0000004200 */
[C---:B------:R-:W-:Y:S08]  /*af60*/  HMMA.16816.F32.BF16 R44, R104.reuse, R132, R44 ;  /* 0x00000084682c723c */ /* 0x040ff0000004182c */
[C---:B------:R-:W-:Y:S01]  /*af70*/  HMMA.16816.F32.BF16 R48, R104.reuse, R134, R48 ;  /* 0x000000866830723c */ /* 0x040fe20000041830 */
[----:B------:R-:W-:Y:S03]  /*af80*/  LDSM.16.MT88.4 R132, [R189+0x1800] ;  /* 0x00180000bd84783b */ /* 0x000fe60000004200 */
[--C-:B-1----:R-:W-:Y:S04]  /*af90*/  FFMA.FTZ R101, R168, c[0x0][0x2d0], -R102.reuse ;  /* 0x0000b400a8657a23 */ /* 0x102fe80000010866 */
[C---:B------:R-:W-:Y:S01]  /*afa0*/  HMMA.16816.F32.BF16 R52, R104.reuse, R136, R52 ;  /* 0x000000886834723c */ /* 0x040fe20000041834 */
[----:B------:R1:W-:Y:S06]  /*afb0*/  MUFU.EX2 R160, R101 ;  /* 0x0000006500a07308 */ /* 0x0003ec0000000800 */
[----:B------:R-:W-:Y:S01]  /*afc0*/  F2FP.BF16.PACK_AB R136, R166, R171 ;  /* 0x000000aba688723e */ /* 0x000fe200000010ff */
[C---:B------:R-:W-:Y:S04]  /*afd0*/  HMMA.16816.F32.BF16 R56, R104.reuse, R138, R56 ;  /* 0x0000008a6838723c */ /* 0x040fe80000041838 */
[----:B----4-:R-:W-:Y:S03]  /*afe0*/  F2FP.BF16.PACK_AB R137, R161, R162 ;  /* 0x000000a2a189723e */ /* 0x010fe600000010ff */
[----:B------:R-:W-:Y:S01]  /*aff0*/  F2FP.BF16.PACK_AB R138, R163, R164 ;  /* 0x000000a4a38a723e */ /* 0x000fe200000010ff */
[C---:B--2---:R-:W-:Y:S08]  /*b000*/  HMMA.16816.F32.BF16 R60, R104.reuse, R108, R60 ;  /* 0x0000006c683c723c */ /* 0x044ff0000004183c */
[C---:B------:R-:W-:Y:S01]  /*b010*/  HMMA.16816.F32.BF16 R64, R104.reuse, R110, R64 ;  /* 0x0000006e6840723c */ /* 0x040fe20000041840 */
[----:B------:R-:W2:Y:S03]  /*b020*/  LDSM.16.MT88.4 R108, [R189+0x5000] ;  /* 0x00500000bd6c783b */ /* 0x000ea60000004200 */
[----:B-1----:R-:W-:Y:S01]  /*b030*/  FFMA.FTZ R101, R170, c[0x0][0x2d0], -R102 ;  /* 0x0000b400aa657a23 */ /* 0x002fe20000010866 */
[-C--:B------:R-:W-:Y:S03]  /*b040*/  MOV R102, R3.reuse ;  /* 0x0000000300667202 */ /* 0x080fe60000000f00 */
[C---:B------:R-:W-:Y:S02]  /*b050*/  HMMA.16816.F32.BF16 R68, R104.reuse, R112, R68 ;  /* 0x000000706844723c */ /* 0x040fe40000041844 */
[----:B------:R-:W1:Y:S06]  /*b060*/  MUFU.EX2 R101, R101 ;  /* 0x0000006500657308 */ /* 0x000e6c0000000800 */
[C---:B------:R-:W-:Y:S01]  /*b070*/  HMMA.16816.F32.BF16 R72, R104.reuse, R114, R72 ;  /* 0x000000726848723c */ /* 0x040fe20000041848 */
[----:B------:R-:W4:Y:S07]  /*b080*/  LDSM.16.MT88.4 R112, [R187+0x1800] ;  /* 0x00180000bb70783b */ /* 0x000f2e0000004200 */
[C---:B---3--:R-:W-:Y:S08]  /*b090*/  HMMA.16816.F32.BF16 R76, R104.reuse, R116, R76 ;  /* 0x00000074684c723c */ /* 0x048ff0000004184c */
[C---:B------:R-:W-:Y:S01]  /*b0a0*/  HMMA.16816.F32.BF16 R80, R104.reuse, R118, R80 ;  /* 0x000000766850723c */ /* 0x040fe20000041850 */
[----:B------:R-:W3:Y:S03]  /*b0b0*/  LDSM.16.MT88.4 R116, [R188+0x1800] ;  /* 0x00180000bc74783b */ /* 0x000ee60000004200 */
[----:B-1----:R-:W-:Y:S04]  /*b0c0*/  F2FP.BF16.PACK_AB R139, R101, R160 ;  /* 0x000000a0658b723e */ /* 0x002fe800000010ff */
[C---:B-----5:R-:W-:Y:S08]  /*b0d0*/  HMMA.16816.F32.BF16 R84, R104.reuse, R120, R84 ;  /* 0x000000786854723c */ /* 0x060ff00000041854 */
[C---:B------:R-:W-:Y:S08]  /*b0e0*/  HMMA.16816.F32.BF16 R88, R104.reuse, R122, R88 ;  /* 0x0000007a6858723c */ /* 0x040ff00000041858 */
[C---:B--2---:R-:W-:Y:S08]  /*b0f0*/  HMMA.16816.F32.BF16 R92, R104.reuse, R108, R92 ;  /* 0x0000006c685c723c */ /* 0x044ff0000004185c */
[----:B------:R-:W-:Y:S08]  /*b100*/  HMMA.16816.F32.BF16 R96, R104, R110, R96 ;  /* 0x0000006e6860723c */ /* 0x000ff00000041860 */
[C---:B----4-:R-:W-:Y:S01]  /*b110*/  HMMA.16816.F32.BF16 R104, R136.reuse, R112, R4 ;  /* 0x000000708868723c */ /* 0x050fe20000041804 */
[----:B------:R-:W1:Y:S07]  /*b120*/  LDSM.16.MT88.4 R4, [R188+0x5800] ;  /* 0x00580000bc04783b */ /* 0x000e6e0000004200 */
[C---:B------:R-:W-:Y:S01]  /*b130*/  HMMA.16816.F32.BF16 R108, R136.reuse, R114, R8 ;  /* 0x00000072886c723c */ /* 0x040fe20000041808 */
[----:B------:R-:W2:Y:S07]  /*b140*/  LDSM.16.MT88.4 R8, [R190+0x5800] ;  /* 0x00580000be08783b */ /* 0x000eae0000004200 */
[C---:B---3--:R-:W-:Y:S01]  /*b150*/  HMMA.16816.F32.BF16 R112, R136.reuse, R116, R12 ;  /* 0x000000748870723c */ /* 0x048fe2000004180c */
[----:B------:R-:W3:Y:S07]  /*b160*/  LDSM.16.MT88.4 R12, [R189+0x5800] ;  /* 0x00580000bd0c783b */ /* 0x000eee0000004200 */
        /* <DEDUP_REMOVED lines=44> */
[----:B------:R-:W-:Y:S01]  /*b430*/  MOV R8, R3 ;  /* 0x0000000300087202 */ /* 0x000fe20000000f00 */
        /* <DEDUP_REMOVED lines=10> */
[----:B------:R-:W-:Y:S07]  /*b4e0*/  @!UPT UIADD3 URZ, URZ, URZ, URZ ;  /* 0x0000003f3f3ff290 */ /* 0x000fee000fffe03f */
[----:B------:R-:W-:-:S11]  /*b4f0*/  @P0 BRA `(.L_x_620) ;  /* 0xffffcf5000000947 */ /* 0x000fd6000383ffff */
.L_x_613:
[----:B------:R-:W-:Y:S05]  /*b500*/  BRA.DIV ~URZ, `(.L_x_621) ;  /* 0x000041927f007947 */ /* 0x000fea000b800000 */
[----:B------:R1:W2:Y:S02]  /*b510*/  SHFL.BFLY PT, R5, R214, 0x2, 0x1f ;  /* 0x0c401f00d6057f89 */ /* 0x0002a400000e0000 */
.L_x_673:
[----:B--2---:R-:W-:Y:S01]  /*b520*/  FADD.FTZ R5, R5, R214 ;  /* 0x000000d605057221 */ /* 0x004fe20000010000 */
[----:B------:R-:W-:Y:S05]  /*b530*/  BRA.DIV ~URZ, `(.L_x_622) ;  /* 0x000041c27f007947 */ /* 0x000fea000b800000 */
[----:B------:R-:W2:Y:S04]  /*b540*/  SHFL.BFLY PT, R4, R215, 0x2, 0x1f ;  /* 0x0c401f00d7047f89 */ /* 0x000ea800000e0000 */
[----:B------:R-:W3:Y:S01]  /*b550*/  SHFL.BFLY PT, R0, R5, 0x1, 0x1f ;  /* 0x0c201f0005007f89 */ /* 0x000ee200000e0000 */
[----:B--2---:R-:W-:-:S02]  /*b560*/  FADD.FTZ R4, R4, R215 ;  /* 0x000000d704047221 */ /* 0x004fc40000010000 */
[----:B---3--:R-:W-:-:S03]  /*b570*/  FADD.FTZ R5, R5, R0 ;  /* 0x0000000005057221 */ /* 0x008fc60000010000 */
[----:B------:R2:W3:Y:S04]  /*b580*/  SHFL.BFLY PT, R3, R4, 0x1, 0x1f ;  /* 0x0c201f0004037f89 */ /* 0x0004e800000e0000 */
.L_x_674:
[----:B------:R-:W-:Y:S01]  /*b590*/  FSETP.NE.FTZ.AND P1, PT, R5, RZ, PT ;  /* 0x000000ff0500720b */ /* 0x000fe20003f35000 */
[----:B---3--:R-:W-:Y:S01]  /*b5a0*/  FADD.FTZ R3, R3, R4 ;  /* 0x0000000403037221 */ /* 0x008fe20000010000 */
[----:B------:R-:W-:Y:S02]  /*b5b0*/  MOV R2, RZ ;  /* 0x000000ff00027202 */ /* 0x000fe40000000f00 */
[----:B------:R-:W-:Y:S02]  /*b5c0*/  MOV R0, RZ ;  /* 0x000000ff00007202 */ /* 0x000fe40000000f00 */
[----:B------:R-:W-:Y:S02]  /*b5d0*/  FSETP.NE.FTZ.AND P0, PT, R3, RZ, PT ;  /* 0x000000ff0300720b */ /* 0x000fe40003f15000 */
[----:B------:R-:W-:-:S05]  /*b5e0*/  MOV R136, 0xff800000 ;  /* 0xff80000000887802 */ /* 0x000fca0000000f00 */
[----:B------:R-:W3:Y:S01]  /*b5f0*/  @P1 MUFU.RCP R2, R5 ;  /* 0x0000000500021308 */ /* 0x000ee20000001000 */
[----:B--2---:R-:W-:-:S05]  /*b600*/  @P1 MOV R4, 0x3f317218 ;  /* 0x3f31721800041802 */ /* 0x004fca0000000f00 */
[----:B------:R-:W-:Y:S02]  /*b610*/  @P1 FMUL.FTZ R4, R4, c[0x0][0x2d0] ;  /* 0x0000b40004041a20 */ /* 0x000fe40000410000 */
[----:B------:R-:W2:Y:S01]  /*b620*/  @P1 MUFU.LG2 R5, R5 ;  /* 0x0000000500051308 */ /* 0x000ea20000000c00 */
[----:B---3--:R-:W-:-:S07]  /*b630*/  FMUL.FTZ R34, R2, R133 ;  /* 0x0000008502227220 */ /* 0x008fce0000410000 */
[----:B------:R-:W3:Y:S01]  /*b640*/  @P0 MUFU.RCP R0, R3 ;  /* 0x0000000300000308 */ /* 0x000ee20000001000 */
        /* <DEDUP_REMOVED lines=15> */
[C---:B------:R-:W-:Y:S01]  /*b740*/  FMUL.FTZ R101, R2.reuse, R36 ;  /* 0x0000002402657220 */ /* 0x040fe20000410000 */
[----:B------:R-:W-:Y:S01]  /*b750*/  MOV R36, 0x1 ;  /* 0x0000000100247802 */ /* 0x000fe20000000f00 */
[C---:B------:R-:W-:Y:S02]  /*b760*/  FMUL.FTZ R32, R2.reuse, R37 ;  /* 0x0000002502207220 */ /* 0x040fe40000410000 */
[----:B------:R-:W-:-:S02]  /*b770*/  FMUL.FTZ R102, R2, R40 ;  /* 0x0000002802667220 */ /* 0x000fc40000410000 */
[C---:B------:R-:W-:Y:S02]  /*b780*/  FMUL.FTZ R30, R2.reuse, R41 ;  /* 0x00000029021e7220 */ /* 0x040fe40000410000 */
[C---:B------:R-:W-:Y:S02]  /*b790*/  FMUL.FTZ R103, R2.reuse, R44 ;  /* 0x0000002c02677220 */ /* 0x040fe40000410000 */
[C---:B------:R-:W-:Y:S02]  /*b7a0*/  FMUL.FTZ R28, R2.reuse, R45 ;  /* 0x0000002d021c7220 */ /* 0x040fe40000410000 */
[C---:B------:R-:W-:Y:S02]  /*b7b0*/  FMUL.FTZ R133, R2.reuse, R48 ;  /* 0x0000003002857220 */ /* 0x040fe40000410000 */
[C---:B------:R-:W-:Y:S01]  /*b7c0*/  FMUL.FTZ R26, R2.reuse, R49 ;  /* 0x00000031021a7220 */ /* 0x040fe20000410000 */
[----:B------:R-:W-:Y:S01]  /*b7d0*/  MOV R49, 0xff800000 ;  /* 0xff80000000317802 */ /* 0x000fe20000000f00 */
        /* <DEDUP_REMOVED lines=23> */
[----:B------:R-:W-:Y:S02]  /*b950*/  FMUL.FTZ R97, R2, R97 ;  /* 0x0000006102617220 */ /* 0x000fe40000410000 */
[----:B------:R4:W5:Y:S01]  /*b960*/  @P0 MUFU.LG2 R2, R3 ;  /* 0x0000000300020308 */ /* 0x0009620000000c00 */
[----:B--2---:R-:W-:-:S02]  /*b970*/  @P1 FMUL.FTZ R5, R5, 0.69314718246459960938 ;  /* 0x3f31721805051820 */ /* 0x004fc40000410000 */
[----:B---3--:R-:W-:Y:S02]  /*b980*/  FMUL.FTZ R106, R0, R106 ;  /* 0x0000006a006a7220 */ /* 0x008fe40000410000 */
[----:B------:R-:W-:Y:S02]  /*b990*/  @P1 FFMA.FTZ R136, R4, R100, R5 ;  /* 0x0000006404881223 */ /* 0x000fe40000010005 */
[C---:B------:R-:W-:Y:S02]  /*b9a0*/  FMUL.FTZ R107, R0.reuse, R107 ;  /* 0x0000006b006b7220 */ /* 0x040fe40000410000 */
[C---:B------:R-:W-:Y:S02]  /*b9b0*/  FMUL.FTZ R110, R0.reuse, R110 ;  /* 0x0000006e006e7220 */ /* 0x040fe40000410000 */
[C---:B------:R-:W-:Y:S02]  /*b9c0*/  FMUL.FTZ R45, R0.reuse, R111 ;  /* 0x0000006f002d7220 */ /* 0x040fe40000410000 */
[----:B------:R-:W-:-:S02]  /*b9d0*/  FMUL.FTZ R114, R0, R114 ;  /* 0x0000007200727220 */ /* 0x000fc40000410000 */
[----:B------:R-:W-:Y:S01]  /*b9e0*/  FMUL.FTZ R115, R0, R115 ;  /* 0x0000007300737220 */ /* 0x000fe20000410000 */
[----:B----4-:R-:W-:Y:S01]  /*b9f0*/  @P0 MOV R3, 0x3f317218 ;  /* 0x3f31721800030802 */ /* 0x010fe20000000f00 */
[----:B-----5:R-:W-:Y:S02]  /*ba00*/  @P0 FMUL.FTZ R2, R2, 0.69314718246459960938 ;  /* 0x3f31721802020820 */ /* 0x020fe40000410000 */
[C---:B------:R-:W-:Y:S02]  /*ba10*/  FMUL.FTZ R118, R0.reuse, R118 ;  /* 0x0000007600767220 */ /* 0x040fe40000410000 */
[----:B------:R-:W-:Y:S02]  /*ba20*/  @P0 FMUL.FTZ R3, R3, c[0x0][0x2d0] ;  /* 0x0000b40003030a20 */ /* 0x000fe40000410000 */
        /* <DEDUP_REMOVED lines=40> */
[----:B------:R-:W-:Y:S01]  /*bcb0*/  FMUL.FTZ R99, R0, R99 ;  /* 0x0000006300637220 */ /* 0x000fe20000410000 */
[----:B------:R-:W-:Y:S01]  /*bcc0*/  PRMT R0, R36, 0x7610, R0 ;  /* 0x0000761024007816 */ /* 0x000fe20000000000 */
[----:B------:R-:W-:Y:S02]  /*bcd0*/  @P0 FFMA.FTZ R49, R3, R8, R2 ;  /* 0x0000000803310223 */ /* 0x000fe40000010002 */
.L_x_582:
[----:B------:R2:W5:Y:S01]  /*bce0*/  LDL R36, [R1] ;  /* 0x0000000001247983 */ /* 0x0005620000100800 */
[----:B------:R-:W-:Y:S03]  /*bcf0*/  BSSY B0, `(.L_x_623) ;  /* 0x0000012000007945 */ /* 0x000fe60003800000 */
[----:B------:R-:W3:Y:S02]  /*bd00*/  S2R R53, SR_TID.X ;  /* 0x0000000000357919 */ /* 0x000ee40000002100 */
[----:B---3--:R-:W-:-:S13]  /*bd10*/  LOP3.LUT P6, RZ, R53, 0xff, RZ, 0xc0, !PT ;  /* 0x000000ff35ff7812 */ /* 0x008fda00078cc0ff */
[----:B------:R-:W-:Y:S05]  /*bd20*/  @P6 BRA `(.L_x_624) ;  /* 0x000000e000006947 */ /* 0x000fea0003800000 */
[----:B--2---:R-:W2:Y:S01]  /*bd30*/  S2R R8, SR_LANEID ;  /* 0x0000000000087919 */ /* 0x004ea20000000000 */
[----:B------:R-:W-:Y:S01]  /*bd40*/  VOTEU.ANY UR4, UPT, PT ;  /* 0x0000000000047886 */ /* 0x000fe200038e0100 */
[----:B------:R-:W-:Y:S01]  /*bd50*/  IMAD.MOV.U32 R38, RZ, RZ, c[0x0][0x580] ;  /* 0x00016000ff267624 */ /* 0x000fe200078e00ff */
[----:B------:R-:W2:Y:S01]  /*bd60*/  FLO.U32 R3, UR4 ;  /* 0x0000000400037d00 */ /* 0x000ea200080e0000 */
[----:B------:R-:W-:-:S07]  /*bd70*/  IMAD.MOV.U32 R39, RZ, RZ, c[0x0][0x584] ;  /* 0x00016100ff277624 */ /* 0x000fce00078e00ff */
[----:B------:R-:W3:Y:S01]  /*bd80*/  POPC R2, UR4 ;  /* 0x0000000400027d09 */ /* 0x000ee20008000000 */
[----:B--2---:R-:W-:-:S13]  /*bd90*/  ISETP.EQ.U32.AND P0, PT, R3, R8, PT ;  /* 0x000000080300720c */ /* 0x004fda0003f02070 */
[----:B---3--:R-:W2:Y:S04]  /*bda0*/  @P0 ATOMG.E.ADD.STRONG.GPU PT, R2, [R38.64], R2 ;  /* 0x00000002260209a8 */ /* 0x008ea800081ee1c6 */
[----:B------:R-:W3:Y:S04]  /*bdb0*/  S2R R8, SR_LTMASK ;  /* 0x0000000000087919 */ /* 0x000ee80000003900 */
[----:B--2---:R3:W2:Y:S02]  /*bdc0*/  SHFL.IDX PT, R3, R2, R3, 0x1f ;  /* 0x00001f0302037589 */ /* 0x0046a400000e0000 */
[----:B---3--:R-:W-:-:S06]  /*bdd0*/  LOP3.LUT R2, R8, UR4, RZ, 0xc0, !PT ;  /* 0x0000000408027c12 */ /* 0x008fcc000f8ec0ff */
[----:B------:R-:W2:Y:S02]  /*bde0*/  POPC R2, R2 ;  /* 0x0000000200027309 */ /* 0x000ea40000000000 */
[----:B--2--5:R-:W-:-:S05]  /*bdf0*/  IADD3 R36, R3, c[0x0][0xc], R2 ;  /* 0x0000030003247a10 */ /* 0x024fca0007ffe002 */
[----:B------:R2:W-:Y:S02]  /*be00*/  STL [R1], R36 ;  /* 0x0000002401007387 */ /* 0x0005e40000100800 */
.L_x_624:
[----:B--2---:R-:W-:Y:S05]  /*be10*/  BSYNC B0 ;  /* 0x0000000000007941 */ /* 0x004fea0003800000 */
.L_x_623:
[----:B------:R-:W-:Y:S01]  /*be20*/  PRMT R0, R0, 0x9910, RZ ;  /* 0x0000991000007816 */ /* 0x000fe200000000ff */
[----:B------:R-:W-:Y:S01]  /*be30*/  BSSY B1, `(.L_x_625) ;  /* 0x00001bc000017945 */ /* 0x000fe20003800000 */
[----:B-----5:R-:W-:Y:S02]  /*be40*/  IMAD.MOV.U32 R65, RZ, RZ, R36 ;  /* 0x000000ffff417224 */ /* 0x020fe400078e0024 */
[----:B------:R-:W-:-:S13]  /*be50*/  ISETP.NE.AND P0, PT, R0, RZ, PT ;  /* 0x000000ff0000720c */ /* 0x000fda0003f05270 */
[----:B------:R-:W-:Y:S05]  /*be60*/  @!P0 BRA `(.L_x_626) ;  /* 0x0000119000008947 */ /* 0x000fea0003800000 */
[----:B------:R-:W2:Y:S04]  /*be70*/  LDL R69, [R1+0x4] ;  /* 0x0000040001457983 */ /* 0x000ea80000100800 */
[----:B------:R-:W3:Y:S04]  /*be80*/  LDL R67, [R1+0x8] ;  /* 0x0000080001437983 */ /* 0x000ee80000100800 */
[----:B------:R-:W4:Y:S04]  /*be90*/  LDL R63, [R1+0x10] ;  /* 0x00001000013f7983 */ /* 0x000f280000100800 */
[----:B------:R-:W5:Y:S04]  /*bea0*/  LDL R61, [R1+0xc] ;  /* 0x00000c00013d7983 */ /* 0x000f680000100800 */
[----:B------:R-:W4:Y:S04]  /*beb0*/  LDL R59, [R1+0x20] ;  /* 0x00002000013b7983 */ /* 0x000f280000100800 */
[----:B------:R-:W5:Y:S04]  /*bec0*/  LDL R57, [R1+0x18] ;  /* 0x0000180001397983 */ /* 0x000f680000100800 */
[----:B------:R-:W5:Y:S04]  /*bed0*/  LDL R55, [R1+0x1c] ;  /* 0x00001c0001377983 */ /* 0x000f680000100800 */
[----:B------:R-:W5:Y:S01]  /*bee0*/  LDL R51, [R1+0x14] ;  /* 0x0000140001337983 */ /* 0x000f620000100800 */
[----:B------:R-:W-:Y:S01]  /*bef0*/  WARPSYNC 0xffffffff ;  /* 0xffffffff00007948 */ /* 0x000fe20003800000 */
[----:B------:R-:W-:-:S02]  /*bf00*/  F2FP.BF16.PACK_AB R48, R105, R104 ;  /* 0x000000686930723e */ /* 0x000fc400000010ff */
[----:B------:R-:W-:Y:S01]  /*bf10*/  BAR.SYNC.DEFER_BLOCKING 0x1, 0x100 ;  /* 0x0044000000007b1d */ /* 0x000fe20000010000 */
        /* <DEDUP_REMOVED lines=46> */
[----:B------:R-:W-:Y:S01]  /*c200*/  F2FP.BF16.PACK_AB R0, R99, R98 ;  /* 0x000000626300723e */ /* 0x000fe200000010ff */
[----:B--2---:R2:W-:Y:S04]  /*c210*/  STS [R69], R48 ;  /* 0x0000003045007388 */ /* 0x0045e80000000800 */
[----:B------:R2:W-:Y:S04]  /*c220*/  STS [R69+0x400], R47 ;  /* 0x0004002f45007388 */ /* 0x0005e80000000800 */
[----:B---3--:R2:W-:Y:S04]  /*c230*/  STS [R67], R46 ;  /* 0x0000002e43007388 */ /* 0x0085e80000000800 */
[----:B------:R2:W-:Y:S04]  /*c240*/  STS [R67+0x400], R45 ;  /* 0x0004002d43007388 */ /* 0x0005e80000000800 */
[----:B----4-:R2:W-:Y:S04]  /*c250*/  STS [R63], R44 ;  /* 0x0000002c3f007388 */ /* 0x0105e80000000800 */
[----:B------:R2:W-:Y:S04]  /*c260*/  STS [R63+0x400], R43 ;  /* 0x0004002b3f007388 */ /* 0x0005e80000000800 */
[----:B-----5:R2:W-:Y:S04]  /*c270*/  STS [R61], R42 ;  /* 0x0000002a3d007388 */ /* 0x0205e80000000800 */
[----:B------:R2:W-:Y:S04]  /*c280*/  STS [R61+0x400], R41 ;  /* 0x000400293d007388 */ /* 0x0005e80000000800 */
[----:B------:R2:W-:Y:S04]  /*c290*/  STS [R59], R40 ;  /* 0x000000283b007388 */ /* 0x0005e80000000800 */
[----:B------:R2:W-:Y:S04]  /*c2a0*/  STS [R59+0x400], R39 ;  /* 0x000400273b007388 */ /* 0x0005e80000000800 */
[----:B------:R2:W-:Y:S04]  /*c2b0*/  STS [R57], R38 ;  /* 0x0000002639007388 */ /* 0x0005e80000000800 */
[----:B------:R2:W-:Y:S04]  /*c2c0*/  STS [R57+0x400], R37 ;  /* 0x0004002539007388 */ /* 0x0005e80000000800 */
[----:B------:R2:W-:Y:S04]  /*c2d0*/  STS [R55], R36 ;  /* 0x0000002437007388 */ /* 0x0005e80000000800 */
[----:B------:R2:W-:Y:S04]  /*c2e0*/  STS [R55+0x400], R35 ;  /* 0x0004002337007388 */ /* 0x0005e80000000800 */
[----:B------:R2:W-:Y:S04]  /*c2f0*/  STS [R51], R34 ;  /* 0x0000002233007388 */ /* 0x0005e80000000800 */
        /* <DEDUP_REMOVED lines=33> */
[----:B------:R-:W-:Y:S06]  /*c510*/  BAR.SYNC.DEFER_BLOCKING 0x1, 0x100 ;  /* 0x0044000000007b1d */ /* 0x000fec0000010000 */
[----:B------:R-:W-:Y:S05]  /*c520*/  BRA.CONV ~URZ, `(.L_x_627) ;  /* 0x000000837f007947 */ /* 0x000fea000b800000 */
[----:B--2---:R-:W-:Y:S01]  /*c530*/  SHF.R.S32.HI R51, RZ, 0x1f, R53 ;  /* 0x0000001fff337819 */ /* 0x004fe20000011435 */
[----:B------:R-:W-:Y:S01]  /*c540*/  IMAD.MOV.U32 R171, RZ, RZ, RZ ;  /* 0x000000ffffab7224 */ /* 0x000fe200078e00ff */
[----:B------:R-:W-:Y:S01]  /*c550*/  MOV R2, 0xc5b0 ;  /* 0x0000c5b000027802 */ /* 0x000fe20000000f00 */
[----:B------:R-:W-:Y:S01]  /*c560*/  IMAD.MOV.U32 R3, RZ, RZ, 0x1f ;  /* 0x0000001fff037424 */ /* 0x000fe200078e00ff */
[----:B------:R-:W-:-:S04]  /*c570*/  LEA.HI R51, R51, R53, RZ, 0x7 ;  /* 0x0000003533337211 */ /* 0x000fc800078f38ff */
[----:B------:R-:W-:-:S05]  /*c580*/  SHF.R.S32.HI R51, RZ, 0x7, R51 ;  /* 0x00000007ff337819 */ /* 0x000fca0000011433 */
[----:B------:R-:W-:Y:S02]  /*c590*/  IMAD.MOV.U32 R7, RZ, RZ, R51 ;  /* 0x000000ffff077224 */ /* 0x000fe400078e0033 */
[----:B-1----:R-:W-:Y:S05]  /*c5a0*/  CALL.REL.NOINC `($__internal_3_$__cuda_sm70_shflsync_idx_p) ;  /* 0x0000367000007944 */ /* 0x002fea0003c00000 */
.L_x_627:
[----:B--2---:R-:W2:Y:S01]  /*c5b0*/  LDL R13, [R1+0x28] ;  /* 0x00002800010d7983 */ /* 0x004ea20000100800 */
[----:B------:R-:W-:Y:S01]  /*c5c0*/  IMAD.MOV.U32 R0, RZ, RZ, 0x1 ;  /* 0x00000001ff007424 */ /* 0x000fe200078e00ff */
[----:B------:R-:W-:Y:S01]  /*c5d0*/  SHF.R.S32.HI R8, RZ, 0x1f, R231 ;  /* 0x0000001fff087819 */ /* 0x000fe200000114e7 */
[C---:B------:R-:W-:Y:S01]  /*c5e0*/  IMAD.WIDE.U32 R2, R231.reuse, c[0x0][0x490], RZ ;  /* 0x00012400e7027a25 */ /* 0x040fe200078e00ff */
[-C--:B------:R-:W-:Y:S01]  /*c5f0*/  IADD3 R4, R232, R228.reuse, RZ ;  /* 0x000000e4e8047210 */ /* 0x080fe20007ffe0ff */
[----:B------:R-:W3:Y:S01]  /*c600*/  S2R R15, SR_TID.X ;  /* 0x00000000000f7919 */ /* 0x000ee20000002100 */
[----:B------:R-:W-:Y:S01]  /*c610*/  ISETP.NE.AND P1, PT, R0, c[0x0][0x4e8], PT ;  /* 0x00013a0000007a0c */ /* 0x000fe20003f25270 */
[----:B------:R-:W-:Y:S01]  /*c620*/  IMAD R5, R8, c[0x0][0x490], RZ ;  /* 0x0001240008057a24 */ /* 0x000fe200078e02ff */
[----:B------:R-:W-:Y:S01]  /*c630*/  SHF.R.S32.HI R11, RZ, 0x1f, R230 ;  /* 0x0000001fff0b7819 */ /* 0x000fe200000114e6 */
[----:B------:R-:W-:Y:S01]  /*c640*/  IMAD.MOV.U32 R0, RZ, RZ, R4 ;  /* 0x000000ffff007224 */ /* 0x000fe200078e0004 */
[----:B------:R-:W-:Y:S01]  /*c650*/  IADD3 R10, R216, R228, RZ ;  /* 0x000000e4d80a7210 */ /* 0x000fe20007ffe0ff */
[----:B------:R-:W-:Y:S01]  /*c660*/  IMAD R5, R231, c[0x0][0x494], R5 ;  /* 0x00012500e7057a24 */ /* 0x000fe200078e0205 */
[----:B------:R-:W-:Y:S01]  /*c670*/  ULDC UR5, c[0x0][0x4e8] ;  /* 0x00013a0000057ab9 */ /* 0x000fe20000000800 */
[----:B------:R-:W-:Y:S01]  /*c680*/  IMAD R9, R11, c[0x0][0x498], RZ ;  /* 0x000126000b097a24 */ /* 0x000fe200078e02ff */
[----:B------:R-:W-:Y:S01]  /*c690*/  ULDC UR4, c[0x0][0x388] ;  /* 0x0000e20000047ab9 */ /* 0x000fe20000000800 */
[----:B------:R-:W-:Y:S01]  /*c6a0*/  IMAD R8, R8, c[0x0][0x3e8], RZ ;  /* 0x0000fa0008087a24 */ /* 0x000fe200078e02ff */
[----:B------:R-:W-:Y:S01]  /*c6b0*/  IADD3 R3, R3, R5, RZ ;  /* 0x0000000503037210 */ /* 0x000fe20007ffe0ff */
[----:B------:R-:W-:Y:S01]  /*c6c0*/  UIMAD UR4, UR5, UR4, URZ ;  /* 0x00000004050472a4 */ /* 0x000fe2000f8e023f */
[----:B------:R-:W-:Y:S01]  /*c6d0*/  BSSY B0, `(.L_x_628) ;  /* 0x0000059000007945 */ /* 0x000fe20003800000 */
[----:B------:R-:W-:-:S04]  /*c6e0*/  @P1 IMAD.HI.U32 R6, R4, c[0x0][0x4ec], RZ ;  /* 0x00013b0004061a27 */ /* 0x000fc800078e00ff */
[----:B------:R-:W-:Y:S01]  /*c6f0*/  IMAD R8, R231, c[0x0][0x3ec], R8 ;  /* 0x0000fb00e7087a24 */ /* 0x000fe200078e0208 */
[----:B------:R-:W-:Y:S01]  /*c700*/  @P1 SHF.R.U32.HI R0, RZ, c[0x0][0x4f0], R6 ;  /* 0x00013c00ff001a19 */ /* 0x000fe20000011606 */
[----:B------:R-:W-:-:S04]  /*c710*/  IMAD.WIDE.U32 R6, R230, c[0x0][0x498], R2 ;  /* 0x00012600e6067a25 */ /* 0x000fc800078e0002 */
[----:B------:R-:W-:Y:S01]  /*c720*/  IMAD.MOV R5, RZ, RZ, -R0 ;  /* 0x000000ffff057224 */ /* 0x000fe200078e0a00 */
[----:B---3--:R-:W-:Y:S01]  /*c730*/  SHF.R.S32.HI R14, RZ, 0x1f, R15 ;  /* 0x0000001fff0e7819 */ /* 0x008fe2000001140f */
[----:B------:R-:W-:Y:S02]  /*c740*/  IMAD R3, R230, c[0x0][0x49c], R9 ;  /* 0x00012700e6037a24 */ /* 0x000fe400078e0209 */
[----:B------:R-:W-:Y:S01]  /*c750*/  IMAD R2, R5, c[0x0][0x4e8], R4 ;  /* 0x00013a0005027a24 */ /* 0x000fe200078e0204 */
[----:B------:R-:W-:Y:S02]  /*c760*/  SHF.R.S32.HI R5, RZ, 0x1f, R0 ;  /* 0x0000001fff057819 */ /* 0x000fe40000011400 */
[----:B------:R-:W-:Y:S02]  /*c770*/  IADD3 R4, P0, R0, R6, RZ ;  /* 0x0000000600047210 */ /* 0x000fe40007f1e0ff */
[----:B------:R-:W-:Y:S02]  /*c780*/  SHF.R.S32.HI R0, RZ, 0x1f, R2 ;  /* 0x0000001fff007819 */ /* 0x000fe40000011402 */
[----:B------:R-:W-:Y:S01]  /*c790*/  IADD3.X R5, R5, R7, R3, P0, !PT ;  /* 0x0000000705057210 */ /* 0x000fe200007fe403 */
[----:B------:R-:W-:Y:S01]  /*c7a0*/  IMAD.WIDE.U32 R6, R231, c[0x0][0x3e8], RZ ;  /* 0x0000fa00e7067a25 */ /* 0x000fe200078e00ff */
[----:B------:R-:W-:-:S03]  /*c7b0*/  LEA.HI R14, R14, R15, RZ, 0x5 ;  /* 0x0000000f0e0e7211 */ /* 0x000fc600078f28ff */
[----:B------:R-:W-:Y:S01]  /*c7c0*/  IMAD R0, R0, c[0x0][0x488], RZ ;  /* 0x0001220000007a24 */ /* 0x000fe200078e02ff */
[----:B------:R-:W-:Y:S01]  /*c7d0*/  IADD3 R3, R7, R8, RZ ;  /* 0x0000000807037210 */ /* 0x000fe20007ffe0ff */
[----:B------:R-:W-:Y:S01]  /*c7e0*/  IMAD.WIDE.U32 R4, R2, c[0x0][0x488], R4 ;  /* 0x0001220002047a25 */ /* 0x000fe200078e0004 */
[----:B------:R-:W-:-:S03]  /*c7f0*/  LOP3.LUT R14, R14, 0xffffffe0, RZ, 0xc0, !PT ;  /* 0xffffffe00e0e7812 */ /* 0x000fc600078ec0ff */
[----:B------:R-:W-:Y:S01]  /*c800*/  IMAD R9, R2, c[0x0][0x48c], R0 ;  /* 0x0001230002097a24 */ /* 0x000fe200078e0200 */
[----:B------:R-:W-:Y:S01]  /*c810*/  LEA R8, P0, R4, c[0x0][0x450], 0x2 ;  /* 0x0001140004087a11 */ /* 0x000fe200078010ff */
[----:B------:R-:W-:Y:S01]  /*c820*/  @P1 IMAD.HI.U32 R2, R10, c[0x0][0x4ec], RZ ;  /* 0x00013b000a021a27 */ /* 0x000fe200078e00ff */
[----:B------:R-:W-:Y:S02]  /*c830*/  IADD3 R14, -R14, R15, RZ ;  /* 0x0000000f0e0e7210 */ /* 0x000fe40007ffe1ff */
[----:B------:R-:W-:Y:S01]  /*c840*/  SHF.R.S32.HI R15, RZ, 0x1f, R206 ;  /* 0x0000001fff0f7819 */ /* 0x000fe200000114ce */
[----:B------:R-:W-:Y:S02]  /*c850*/  IMAD.IADD R5, R5, 0x1, R9 ;  /* 0x0000000105057824 */ /* 0x000fe400078e0209 */
[----:B------:R-:W-:Y:S01]  /*c860*/  IMAD.MOV.U32 R0, RZ, RZ, R10 ;  /* 0x000000ffff007224 */ /* 0x000fe200078e000a */
[----:B------:R-:W-:Y:S02]  /*c870*/  @P1 SHF.R.U32.HI R0, RZ, c[0x0][0x4f0], R2 ;  /* 0x00013c00ff001a19 */ /* 0x000fe40000011602 */
[----:B------:R-:W-:Y:S01]  /*c880*/  MOV R2, R6 ;  /* 0x0000000600027202 */ /* 0x000fe20000000f00 */
[----:B------:R-:W-:Y:S01]  /*c890*/  IMAD R6, R11, c[0x0][0x3f0], RZ ;  /* 0x0000fc000b067a24 */ /* 0x000fe200078e02ff */
[----:B------:R-:W-:Y:S01]  /*c8a0*/  LEA.HI.X R5, R4, c[0x0][0x454], R5, 0x2, P0 ;  /* 0x0001150004057a11 */ /* 0x000fe200000f1405 */
[----:B------:R-:W-:Y:S01]  /*c8b0*/  IMAD.MOV R11, RZ, RZ, -R0 ;  /* 0x000000ffff0b7224 */ /* 0x000fe200078e0a00 */
[----:B------:R-:W-:Y:S01]  /*c8c0*/  SHFL.IDX PT, R4, R8, 0x1, 0x1c1f ;  /* 0x003c1f0008047f89 */ /* 0x000fe200000e0000 */
[----:B------:R-:W-:Y:S01]  /*c8d0*/  IMAD R9, R230, c[0x0][0x3f4], R6 ;  /* 0x0000fd00e6097a24 */ /* 0x000fe200078e0206 */
[----:B------:R-:W-:Y:S01]  /*c8e0*/  LOP3.LUT P0, RZ, R14, 0x3, RZ, 0xc0, !PT ;  /* 0x000000030eff7812 */ /* 0x000fe2000780c0ff */
[----:B------:R-:W-:Y:S01]  /*c8f0*/  IMAD.WIDE.U32 R2, R230, c[0x0][0x3f0], R2 ;  /* 0x0000fc00e6027a25 */ /* 0x000fe200078e0002 */
[----:B------:R3:W-:Y:S01]  /*c900*/  SHFL.IDX PT, R6, R8, RZ, 0x1c1f ;  /* 0x001c1fff08067589 */ /* 0x0007e200000e0000 */
[----:B------:R-:W-:-:S02]  /*c910*/  SHF.R.S32.HI R12, RZ, 0x1f, R0 ;  /* 0x0000001fff0c7819 */ /* 0x000fc40000011400 */
[----:B------:R-:W-:Y:S01]  /*c920*/  IMAD.IADD R3, R3, 0x1, R9 ;  /* 0x0000000103037824 */ /* 0x000fe200078e0209 */
[----:B------:R-:W4:Y:S01]  /*c930*/  SHFL.IDX PT, R7, R5, RZ, 0x1c1f ;  /* 0x001c1fff05077589 */ /* 0x000f2200000e0000 */
[----:B------:R-:W-:Y:S02]  /*c940*/  SHF.R.S32.HI R14, RZ, 0x1f, R207 ;  /* 0x0000001fff0e7819 */ /* 0x000fe400000114cf */
[----:B------:R-:W-:Y:S01]  /*c950*/  IMAD.WIDE.U32 R2, R0, c[0x0][0x3e0], R2 ;  /* 0x0000f80000027a25 */ /* 0x000fe200078e0002 */
[----:B------:R-:W5:Y:S03]  /*c960*/  SHFL.IDX PT, R5, R5, 0x1, 0x1c1f ;  /* 0x003c1f0005057f89 */ /* 0x000f6600000e0000 */
[----:B---3--:R-:W-:Y:S02]  /*c970*/  IMAD R8, R11, c[0x0][0x4e8], R10 ;  /* 0x00013a000b087a24 */ /* 0x008fe400078e020a */
[----:B------:R-:W-:Y:S01]  /*c980*/  IMAD R10, R12, c[0x0][0x3e0], RZ ;  /* 0x0000f8000c0a7a24 */ /* 0x000fe200078e02ff */
[----:B--2---:R-:W-:-:S02]  /*c990*/  IADD3 R9, R13, R228, RZ ;  /* 0x000000e40d097210 */ /* 0x004fc40007ffe0ff */
[----:B------:R-:W-:Y:S02]  /*c9a0*/  SHF.R.S32.HI R13, RZ, 0x1f, R208 ;  /* 0x0000001fff0d7819 */ /* 0x000fe400000114d0 */
[C---:B------:R-:W-:Y:S02]  /*c9b0*/  IADD3 R11, R9.reuse, 0x8, RZ ;  /* 0x00000008090b7810 */ /* 0x040fe40007ffe0ff */
[----:B------:R-:W-:Y:S01]  /*c9c0*/  ISETP.GE.OR P1, PT, R9, UR4, P0 ;  /* 0x0000000409007c0c */ /* 0x000fe20008726670 */
[----:B------:R-:W-:Y:S01]  /*c9d0*/  IMAD R9, R0, c[0x0][0x3e4], R10 ;  /* 0x0000f90000097a24 */ /* 0x000fe200078e020a */
[----:B------:R-:W-:Y:S01]  /*c9e0*/  ISETP.GE.OR P0, PT, R11, UR4, P0 ;  /* 0x000000040b007c0c */ /* 0x000fe20008706670 */
[----:B------:R-:W-:Y:S01]  /*c9f0*/  IMAD.IADD R11, R229, 0x1, R228 ;  /* 0x00000001e50b7824 */ /* 0x000fe200078e02e4 */
[----:B------:R-:W-:Y:S01]  /*ca00*/  SHF.R.S32.HI R0, RZ, 0x1f, R8 ;  /* 0x0000001fff007819 */ /* 0x000fe20000011408 */
[----:B------:R-:W-:-:S04]  /*ca10*/  IMAD.IADD R3, R3, 0x1, R9 ;  /* 0x0000000103037824 */ /* 0x000fc800078e0209 */
[----:B------:R-:W-:Y:S02]  /*ca20*/  IMAD R0, R0, c[0x0][0x3d8], RZ ;  /* 0x0000f60000007a24 */ /* 0x000fe400078e02ff */
[C---:B------:R-:W-:Y:S02]  /*ca30*/  IMAD.WIDE.U32 R2, R8.reuse, c[0x0][0x3d8], R2 ;  /* 0x0000f60008027a25 */ /* 0x040fe400078e0002 */
[----:B----4-:R2:W-:Y:S02]  /*ca40*/  @!P1 ST.E [R6.64], R136 ;  /* 0x0000008806009985 */ /* 0x0105e4000c101906 */
[----:B------:R-:W-:Y:S02]  /*ca50*/  IMAD R0, R8, c[0x0][0x3dc], R0 ;  /* 0x0000f70008007a24 */ /* 0x000fe400078e0200 */
[----:B-----5:R2:W-:Y:S01]  /*ca60*/  @!P0 ST.E [R4.64], R49 ;  /* 0x0000003104008985 */ /* 0x0205e2000c101906 */
[C---:B------:R-:W-:Y:S02]  /*ca70*/  LEA R12, P0, R2.reuse, c[0x0][0x380], 0x1 ;  /* 0x0000e000020c7a11 */ /* 0x040fe400078008ff */
[----:B------:R-:W-:Y:S01]  /*ca80*/  IADD3 R0, R3, R0, RZ ;  /* 0x0000000003007210 */ /* 0x000fe20007ffe0ff */
[----:B------:R2:W3:Y:S03]  /*ca90*/  LDS.128 R36, [R203+0x1080] ;  /* 0x00108000cb247984 */ /* 0x0004e60000000c00 */
[----:B------:R-:W-:Y:S01]  /*caa0*/  LEA.HI.X R10, R2, c[0x0][0x384], R0, 0x1, P0 ;  /* 0x0000e100020a7a11 */ /* 0x000fe200000f0c00 */
[----:B------:R2:W4:Y:S01]  /*cab0*/  LDS.128 R48, [R203+0x2080] ;  /* 0x00208000cb307984 */ /* 0x0005220000000c00 */
[----:B------:R-:W-:-:S03]  /*cac0*/  ISETP.GE.AND P0, PT, R11, UR4, PT ;  /* 0x000000040b007c0c */ /* 0x000fc6000bf06270 */
[----:B------:R2:W1:Y:S04]  /*cad0*/  LDS.128 R56, [R203+0x3080] ;  /* 0x00308000cb387984 */ /* 0x0004680000000c00 */
        /* <DEDUP_REMOVED lines=9> */
[----:B---3--:R-:W3:Y:S01]  /*cb70*/  LDS.128 R24, [R203+0x80] ;  /* 0x00008000cb187984 */ /* 0x008ee20000000c00 */
[----:B------:R-:W-:-:S02]  /*cb80*/  ISETP.GE.AND P5, PT, R206, c[0x0][0x3c8], PT ;  /* 0x0000f200ce007a0c */ /* 0x000fc40003fa6270 */
[----:B------:R-:W-:Y:S01]  /*cb90*/  ISETP.GE.AND P4, PT, R207, c[0x0][0x3c8], PT ;  /* 0x0000f200cf007a0c */ /* 0x000fe20003f86270 */
[----:B------:R-:W5:Y:S01]  /*cba0*/  LDS.128 R20, [R203+0x4080] ;  /* 0x00408000cb147984 */ /* 0x000f620000000c00 */
[----:B------:R-:W-:-:S03]  /*cbb0*/  ISETP.GE.AND P3, PT, R208, c[0x0][0x3c8], PT ;  /* 0x0000f200d0007a0c */ /* 0x000fc60003f66270 */
[----:B------:R-:W2:Y:S06]  /*cbc0*/  LDS.128 R16, [R203+0x8080] ;  /* 0x00808000cb107984 */ /* 0x000eac0000000c00 */
[-C--:B-1----:R-:W-:Y:S02]  /*cbd0*/  @!P5 LEA R8, P2, R206, R0.reuse, 0x1 ;  /* 0x00000000ce08d211 */ /* 0x082fe400078408ff */
[-C--:B--2---:R-:W-:Y:S02]  /*cbe0*/  @!P4 LEA R6, P1, R207, R0.reuse, 0x1 ;  /* 0x00000000cf06c211 */ /* 0x084fe400078208ff */
[----:B------:R-:W-:-:S02]  /*cbf0*/  @!P3 LEA R4, P0, R208, R0, 0x1 ;  /* 0x00000000d004b211 */ /* 0x000fc400078008ff */
[-C--:B------:R-:W-:Y:S02]  /*cc00*/  @!P5 LEA.HI.X R9, R206, R2.reuse, R15, 0x1, P2 ;  /* 0x00000002ce09d211 */ /* 0x080fe400010f0c0f */
[-C--:B------:R-:W-:Y:S02]  /*cc10*/  @!P4 LEA.HI.X R7, R207, R2.reuse, R14, 0x1, P1 ;  /* 0x00000002cf07c211 */ /* 0x080fe400008f0c0e */
[----:B------:R-:W-:Y:S01]  /*cc20*/  @!P3 LEA.HI.X R5, R208, R2, R13, 0x1, P0 ;  /* 0x00000002d005b211 */ /* 0x000fe200000f0c0d */
[----:B---3--:R1:W-:Y:S04]  /*cc30*/  @!P5 ST.E.128 [R8.64], R24 ;  /* 0x000000180800d985 */ /* 0x0083e8000c101d06 */
[----:B-----5:R1:W-:Y:S04]  /*cc40*/  @!P4 ST.E.128 [R6.64], R20 ;  /* 0x000000140600c985 */ /* 0x0203e8000c101d06 */
[----:B------:R1:W-:Y:S02]  /*cc50*/  @!P3 ST.E.128 [R4.64], R16 ;  /* 0x000000100400b985 */ /* 0x0003e4000c101d06 */
.L_x_629:
[----:B---3--:R-:W-:Y:S05]  /*cc60*/  BSYNC B0 ;  /* 0x0000000000007941 */ /* 0x008fea0003800000 */
.L_x_628:
[----:B------:R-:W-:Y:S01]  /*cc70*/  IADD3 R3, R11, 0x20, RZ ;  /* 0x000000200b037810 */ /* 0x000fe20007ffe0ff */
[----:B-1----:R1:W3:Y:S01]  /*cc80*/  SHFL.IDX PT, R2, R10, 0x1, 0x181f ;  /* 0x00381f000a027f89 */ /* 0x0022e200000e0000 */
[----:B------:R-:W-:Y:S02]  /*cc90*/  BSSY B0, `(.L_x_630) ;  /* 0x0000010000007945 */ /* 0x000fe40003800000 */
[----:B------:R-:W-:Y:S01]  /*cca0*/  ISETP.GE.AND P0, PT, R3, UR4, PT ;  /* 0x0000000403007c0c */ /* 0x000fe2000bf06270 */
[----:B------:R1:W2:-:S12]  /*ccb0*/  SHFL.IDX PT, R0, R12, 0x1, 0x181f ;  /* 0x00381f000c007f89 */ /* 0x00029800000e0000 */
[----:B------:R-:W-:Y:S05]  /*ccc0*/  @P0 BRA `(.L_x_631) ;  /* 0x000000c000000947 */ /* 0x000fea0003800000 */
[----:B------:R-:W-:Y:S02]  /*ccd0*/  ISETP.GE.AND P2, PT, R206, c[0x0][0x3c8], PT ;  /* 0x0000f200ce007a0c */ /* 0x000fe40003f46270 */
[----:B------:R-:W-:Y:S02]  /*cce0*/  ISETP.GE.AND P1, PT, R207, c[0x0][0x3c8], PT ;  /* 0x0000f200cf007a0c */ /* 0x000fe40003f26270 */
[----:B------:R-:W-:-:S09]  /*ccf0*/  ISETP.GE.AND P0, PT, R208, c[0x0][0x3c8], PT ;  /* 0x0000f200d0007a0c */ /* 0x000fd20003f06270 */
[-C--:B--2---:R-:W-:Y:S02]  /*cd00*/  @!P2 LEA R8, P5, R206, R0.reuse, 0x1 ;  /* 0x00000000ce08a211 */ /* 0x084fe400078a08ff */
[CC--:B------:R-:W-:Y:S02]  /*cd10*/  @!P1 LEA R6, P4, R207.reuse, R0.reuse, 0x1 ;  /* 0x00000000cf069211 */ /* 0x0c0fe400078808ff */
[----:B------:R-:W-:Y:S02]  /*cd20*/  @!P0 LEA R4, P3, R208, R0, 0x1 ;  /* 0x00000000d0048211 */ /* 0x000fe400078608ff */
[-C--:B---3--:R-:W-:Y:S02]  /*cd30*/  @!P2 LEA.HI.X R9, R206, R2.reuse, R15, 0x1, P5 ;  /* 0x00000002ce09a211 */ /* 0x088fe400028f0c0f */
[-C--:B------:R-:W-:Y:S02]  /*cd40*/  @!P1 LEA.HI.X R7, R207, R2.reuse, R14, 0x1, P4 ;  /* 0x00000002cf079211 */ /* 0x080fe400020f0c0e */
[----:B------:R-:W-:Y:S01]  /*cd50*/  @!P0 LEA.HI.X R5, R208, R2, R13, 0x1, P3 ;  /* 0x00000002d0058211 */ /* 0x000fe200018f0c0d */
[----:B------:R2:W-:Y:S04]  /*cd60*/  @!P2 ST.E.128 [R8.64], R36 ;  /* 0x000000240800a985 */ /* 0x0005e8000c101d06 */
[----:B------:R2:W-:Y:S04]  /*cd70*/  @!P1 ST.E.128 [R6.64], R32 ;  /* 0x0000002006009985 */ /* 0x0005e8000c101d06 */
[----:B------:R2:W-:Y:S02]  /*cd80*/  @!P0 ST.E.128 [R4.64], R28 ;  /* 0x0000001c04008985 */ /* 0x0005e4000c101d06 */
.L_x_631:
[----:B------:R-:W-:Y:S05]  /*cd90*/  BSYNC B0 ;  /* 0x0000000000007941 */ /* 0x000fea0003800000 */
.L_x_630:
[----:B------:R-:W-:Y:S01]  /*cda0*/  IADD3 R3, R11, 0x40, RZ ;  /* 0x000000400b037810 */ /* 0x000fe20007ffe0ff */
[----:B---3--:R3:W1:Y:S01]  /*cdb0*/  SHFL.IDX PT, R2, R10, 0x2, 0x181f ;  /* 0x00581f000a027f89 */ /* 0x00866200000e0000 */
[----:B------:R-:W-:Y:S02]  /*cdc0*/  BSSY B0, `(.L_x_632) ;  /* 0x0000010000007945 */ /* 0x000fe40003800000 */
[----:B------:R-:W-:Y:S01]  /*cdd0*/  ISETP.GE.AND P0, PT, R3, UR4, PT ;  /* 0x0000000403007c0c */ /* 0x000fe2000bf06270 */
[----:B--2---:R3:W2:-:S12]  /*cde0*/  SHFL.IDX PT, R0, R12, 0x2, 0x181f ;  /* 0x00581f000c007f89 */ /* 0x00469800000e0000 */
[----:B------:R-:W-:Y:S05]  /*cdf0*/  @P0 BRA `(.L_x_633) ;  /* 0x000000c000000947 */ /* 0x000fea0003800000 */
[----:B------:R-:W-:Y:S02]  /*ce00*/  ISETP.GE.AND P2, PT, R206, c[0x0][0x3c8], PT ;  /* 0x0000f200ce007a0c */ /* 0x000fe40003f46270 */
[----:B------:R-:W-:Y:S02]  /*ce10*/  ISETP.GE.AND P1, PT, R207, c[0x0][0x3c8], PT ;  /* 0x0000f200cf007a0c */ /* 0x000fe40003f26270 */
[----:B------:R-:W-:-:S09]  /*ce20*/  ISETP.GE.AND P0, PT, R208, c[0x0][0x3c8], PT ;  /* 0x0000f200d0007a0c */ /* 0x000fd20003f06270 */
[-C--:B--2---:R-:W-:Y:S02]  /*ce30*/  @!P2 LEA R8, P5, R206, R0.reuse, 0x1 ;  /* 0x00000000ce08a211 */ /* 0x084fe400078a08ff */
[CC--:B------:R-:W-:Y:S02]  /*ce40*/  @!P1 LEA R6, P4, R207.reuse, R0.reuse, 0x1 ;  /* 0x00000000cf069211 */ /* 0x0c0fe400078808ff */
[----:B------:R-:W-:Y:S02]  /*ce50*/  @!P0 LEA R4, P3, R208, R0, 0x1 ;  /* 0x00000000d0048211 */ /* 0x000fe400078608ff */
[-C--:B-1----:R-:W-:Y:S02]  /*ce60*/  @!P2 LEA.HI.X R9, R206, R2.reuse, R15, 0x1, P5 ;  /* 0x00000002ce09a211 */ /* 0x082fe400028f0c0f */
[-C--:B------:R-:W-:Y:S02]  /*ce70*/  @!P1 LEA.HI.X R7, R207, R2.reuse, R14, 0x1, P4 ;  /* 0x00000002cf079211 */ /* 0x080fe400020f0c0e */
[----:B------:R-:W-:Y:S01]  /*ce80*/  @!P0 LEA.HI.X R5, R208, R2, R13, 0x1, P3 ;  /* 0x00000002d0058211 */ /* 0x000fe200018f0c0d */
[----:B----4-:R1:W-:Y:S04]  /*ce90*/  @!P2 ST.E.128 [R8.64], R48 ;  /* 0x000000300800a985 */ /* 0x0103e8000c101d06 */
[----:B------:R1:W-:Y:S04]  /*cea0*/  @!P1 ST.E.128 [R6.64], R44 ;  /* 0x0000002c06009985 */ /* 0x0003e8000c101d06 */
[----:B------:R1:W-:Y:S02]  /*ceb0*/  @!P0 ST.E.128 [R4.64], R40 ;  /* 0x0000002804008985 */ /* 0x0003e4000c101d06 */
.L_x_633:
[----:B------:R-:W-:Y:S05]  /*cec0*/  BSYNC B0 ;  /* 0x0000000000007941 */ /* 0x000fea0003800000 */
.L_x_632:
[----:B------:R-:W-:Y:S01]  /*ced0*/  IADD3 R3, R11, 0x60, RZ ;  /* 0x000000600b037810 */ /* 0x000fe20007ffe0ff */
[----:B-1----:R1:W3:Y:S03]  /*cee0*/  SHFL.IDX PT, R2, R10, 0x3, 0x181f ;  /* 0x00781f000a027f89 */ /* 0x0022e600000e0000 */
[----:B------:R-:W-:Y:S01]  /*cef0*/  ISETP.GE.AND P0, PT, R3, UR4, PT ;  /* 0x0000000403007c0c */ /* 0x000fe2000bf06270 */
[----:B--2---:R1:W2:-:S12]  /*cf00*/  SHFL.IDX PT, R0, R12, 0x3, 0x181f ;  /* 0x00781f000c007f89 */ /* 0x00429800000e0000 */
[----:B------:R-:W-:Y:S05]  /*cf10*/  @P0 BRA `(.L_x_634) ;  /* 0x00000ad000000947 */ /* 0x000fea0003800000 */
[----:B------:R-:W-:Y:S02]  /*cf20*/  ISETP.GE.AND P1, PT, R206, c[0x0][0x3c8], PT ;  /* 0x0000f200ce007a0c */ /* 0x000fe40003f26270 */
[----:B------:R-:W-:-:S11]  /*cf30*/  ISETP.GE.AND P0, PT, R207, c[0x0][0x3c8], PT ;  /* 0x0000f200cf007a0c */ /* 0x000fd60003f06270 */
[CC--:B--2---:R-:W-:Y:S02]  /*cf40*/  @!P1 LEA R6, P3, R206.reuse, R0.reuse, 0x1 ;  /* 0x00000000ce069211 */ /* 0x0c4fe400078608ff */
[C---:B------:R-:W-:Y:S02]  /*cf50*/  @!P0 LEA R4, P2, R207.reuse, R0, 0x1 ;  /* 0x00000000cf048211 */ /* 0x040fe400078408ff */
[-C--:B---3--:R-:W-:Y:S02]  /*cf60*/  @!P1 LEA.HI.X R7, R206, R2.reuse, R15, 0x1, P3 ;  /* 0x00000002ce079211 */ /* 0x088fe400018f0c0f */
[----:B------:R-:W-:-:S03]  /*cf70*/  @!P0 LEA.HI.X R5, R207, R2, R14, 0x1, P2 ;  /* 0x00000002cf058211 */ /* 0x000fc600010f0c0e */
[----:B------:R2:W-:Y:S04]  /*cf80*/  @!P1 ST.E.128 [R6.64], R56 ;  /* 0x0000003806009985 */ /* 0x0005e8000c101d06 */
[----:B------:R2:W-:Y:S01]  /*cf90*/  @!P0 ST.E.128 [R4.64], R52 ;  /* 0x0000003404008985 */ /* 0x0005e2000c101d06 */
[----:B------:R-:W-:-:S13]  /*cfa0*/  ISETP.GE.AND P0, PT, R208, c[0x0][0x3c8], PT ;  /* 0x0000f200d0007a0c */ /* 0x000fda0003f06270 */
[----:B------:R-:W-:Y:S05]  /*cfb0*/  @P0 BRA `(.L_x_634) ;  /* 0x00000a3000000947 */ /* 0x000fea0003800000 */
[----:B--2---:R-:W-:-:S04]  /*cfc0*/  LEA R4, P0, R208, R0, 0x1 ;  /* 0x00000000d0047211 */ /* 0x004fc800078008ff */
[----:B------:R-:W-:-:S05]  /*cfd0*/  LEA.HI.X R5, R208, R2, R13, 0x1, P0 ;  /* 0x00000002d0057211 */ /* 0x000fca00000f0c0d */
[----:B------:R2:W-:Y:S01]  /*cfe0*/  ST.E.128 [R4.64], R60 ;  /* 0x0000003c04007985 */ /* 0x0005e2000c101d06 */
[----:B------:R-:W-:Y:S05]  /*cff0*/  BRA `(.L_x_634) ;  /* 0x000009f000007947 */ /* 0x000fea0003800000 */
.L_x_626:
[----:B------:R-:W2:Y:S01]  /*d000*/  S2R R3, SR_TID.X ;  /* 0x0000000000037919 */ /* 0x000ea20000002100 */
[----:B------:R-:W-:Y:S01]  /*d010*/  BSSY B0, `(.L_x_635) ;  /* 0x0000023000007945 */ /* 0x000fe20003800000 */
[----:B------:R-:W-:Y:S02]  /*d020*/  SHF.R.S32.HI R9, RZ, 0x1f, R231 ;  /* 0x0000001fff097819 */ /* 0x000fe400000114e7 */
[----:B------:R-:W-:Y:S02]  /*d030*/  SHF.R.S32.HI R10, RZ, 0x1f, R230 ;  /* 0x0000001fff0a7819 */ /* 0x000fe400000114e6 */
[----:B--2---:R-:W-:-:S13]  /*d040*/  ISETP.GE.AND P0, PT, R3, 0x80, PT ;  /* 0x000000800300780c */ /* 0x004fda0003f06270 */
[----:B------:R-:W-:Y:S05]  /*d050*/  @P0 BRA `(.L_x_636) ;  /* 0x000001e000000947 */ /* 0x000fea0003800000 */
[----:B------:R-:W-:Y:S02]  /*d060*/  MOV R2, c[0x0][0x4e8] ;  /* 0x00013a0000027a02 */ /* 0x000fe40000000f00 */
[----:B------:R-:W-:-:S03]  /*d070*/  IADD3 R6, R228, R3, RZ ;  /* 0x00000003e4067210 */ /* 0x000fc60007ffe0ff */
[----:B------:R-:W-:-:S05]  /*d080*/  IMAD R0, R2, c[0x0][0x388], RZ ;  /* 0x0000e20002007a24 */ /* 0x000fca00078e02ff */
[----:B------:R-:W-:-:S13]  /*d090*/  ISETP.GE.AND P0, PT, R6, R0, PT ;  /* 0x000000000600720c */ /* 0x000fda0003f06270 */
[----:B------:R-:W-:Y:S05]  /*d0a0*/  @P0 BRA `(.L_x_636) ;  /* 0x0000019000000947 */ /* 0x000fea0003800000 */
[----:B------:R-:W-:Y:S01]  /*d0b0*/  ISETP.NE.AND P0, PT, R2, 0x1, PT ;  /* 0x000000010200780c */ /* 0x000fe20003f05270 */
[----:B------:R-:W-:Y:S01]  /*d0c0*/  IMAD R4, R9, c[0x0][0x490], RZ ;  /* 0x0001240009047a24 */ /* 0x000fe200078e02ff */
[----:B------:R-:W-:Y:S01]  /*d0d0*/  MOV R0, R6 ;  /* 0x0000000600007202 */ /* 0x000fe20000000f00 */
[----:B------:R-:W-:-:S04]  /*d0e0*/  IMAD.WIDE.U32 R2, R231, c[0x0][0x490], RZ ;  /* 0x00012400e7027a25 */ /* 0x000fc800078e00ff */
[----:B------:R-:W-:Y:S02]  /*d0f0*/  IMAD R4, R231, c[0x0][0x494], R4 ;  /* 0x00012500e7047a24 */ /* 0x000fe400078e0204 */
[----:B------:R-:W-:-:S03]  /*d100*/  IMAD R8, R10, c[0x0][0x498], RZ ;  /* 0x000126000a087a24 */ /* 0x000fc600078e02ff */
[----:B------:R-:W-:Y:S01]  /*d110*/  IADD3 R3, R3, R4, RZ ;  /* 0x0000000403037210 */ /* 0x000fe20007ffe0ff */
[----:B------:R-:W-:-:S05]  /*d120*/  @P0 IMAD.HI.U32 R5, R6, c[0x0][0x4ec], RZ ;  /* 0x00013b0006050a27 */ /* 0x000fca00078e00ff */
[----:B------:R-:W-:Y:S01]  /*d130*/  @P0 SHF.R.U32.HI R0, RZ, c[0x0][0x4f0], R5 ;  /* 0x00013c00ff000a19 */ /* 0x000fe20000011605 */
[----:B------:R-:W-:-:S03]  /*d140*/  IMAD.WIDE.U32 R4, R230, c[0x0][0x498], R2 ;  /* 0x00012600e6047a25 */ /* 0x000fc600078e0002 */
[----:B------:R-:W-:Y:S01]  /*d150*/  IADD3 R7, -R0, RZ, RZ ;  /* 0x000000ff00077210 */ /* 0x000fe20007ffe1ff */
[----:B------:R-:W-:Y:S01]  /*d160*/  IMAD R3, R230, c[0x0][0x49c], R8 ;  /* 0x00012700e6037a24 */ /* 0x000fe200078e0208 */
[----:B------:R-:W-:-:S03]  /*d170*/  IADD3 R4, P0, R0, R4, RZ ;  /* 0x0000000400047210 */ /* 0x000fc60007f1e0ff */
[----:B------:R-:W-:Y:S01]  /*d180*/  IMAD R2, R7, c[0x0][0x4e8], R6 ;  /* 0x00013a0007027a24 */ /* 0x000fe200078e0206 */
[----:B------:R-:W-:-:S04]  /*d190*/  SHF.R.S32.HI R6, RZ, 0x1f, R0 ;  /* 0x0000001fff067819 */ /* 0x000fc80000011400 */
[----:B------:R-:W-:Y:S02]  /*d1a0*/  SHF.R.S32.HI R0, RZ, 0x1f, R2 ;  /* 0x0000001fff007819 */ /* 0x000fe40000011402 */
[----:B------:R-:W-:-:S03]  /*d1b0*/  IADD3.X R5, R6, R5, R3, P0, !PT ;  /* 0x0000000506057210 */ /* 0x000fc600007fe403 */
[----:B------:R-:W-:-:S04]  /*d1c0*/  IMAD R0, R0, c[0x0][0x488], RZ ;  /* 0x0001220000007a24 */ /* 0x000fc800078e02ff */
[C---:B------:R-:W-:Y:S02]  /*d1d0*/  IMAD R0, R2.reuse, c[0x0][0x48c], R0 ;  /* 0x0001230002007a24 */ /* 0x040fe400078e0200 */
[----:B------:R-:W-:-:S05]  /*d1e0*/  IMAD.WIDE.U32 R2, R2, c[0x0][0x488], R4 ;  /* 0x0001220002027a25 */ /* 0x000fca00078e0004 */
[----:B------:R-:W-:Y:S02]  /*d1f0*/  IADD3 R0, R3, R0, RZ ;  /* 0x0000000003007210 */ /* 0x000fe40007ffe0ff */
[----:B------:R-:W-:-:S04]  /*d200*/  LEA R4, P0, R2, c[0x0][0x450], 0x2 ;  /* 0x0001140002047a11 */ /* 0x000fc800078010ff */
[----:B------:R-:W-:Y:S02]  /*d210*/  LEA.HI.X R5, R2, c[0x0][0x454], R0, 0x2, P0 ;  /* 0x0001150002057a11 */ /* 0x000fe400000f1400 */
[----:B------:R-:W-:-:S05]  /*d220*/  MOV R0, 0xff800000 ;  /* 0xff80000000007802 */ /* 0x000fca0000000f00 */
[----:B------:R2:W-:Y:S02]  /*d230*/  STG.E [R4.64], R0 ;  /* 0x0000000004007986 */ /* 0x0005e4000c101906 */
.L_x_636:
[----:B------:R-:W-:Y:S05]  /*d240*/  BSYNC B0 ;  /* 0x0000000000007941 */ /* 0x000fea0003800000 */
.L_x_635:
[----:B--2---:R-:W-:Y:S01]  /*d250*/  MOV R0, c[0x0][0x4e8] ;  /* 0x00013a0000007a02 */ /* 0x004fe20000000f00 */
[----:B------:R-:W-:Y:S01]  /*d260*/  IMAD.WIDE.U32 R2, R231, c[0x0][0x3e8], RZ ;  /* 0x0000fa00e7027a25 */ /* 0x000fe200078e00ff */
[----:B------:R-:W-:Y:S02]  /*d270*/  IADD3 R4, R216, R228, RZ ;  /* 0x000000e4d8047210 */ /* 0x000fe40007ffe0ff */
[----:B------:R-:W-:Y:S01]  /*d280*/  ISETP.NE.AND P0, PT, R0, 0x1, PT ;  /* 0x000000010000780c */ /* 0x000fe20003f05270 */
[----:B------:R-:W-:Y:S02]  /*d290*/  IMAD R0, R9, c[0x0][0x3e8], RZ ;  /* 0x0000fa0009007a24 */ /* 0x000fe400078e02ff */
[----:B------:R-:W-:Y:S02]  /*d2a0*/  IMAD R6, R10, c[0x0][0x3f0], RZ ;  /* 0x0000fc000a067a24 */ /* 0x000fe400078e02ff */
[----:B------:R-:W-:Y:S01]  /*d2b0*/  IMAD R5, R231, c[0x0][0x3ec], R0 ;  /* 0x0000fb00e7057a24 */ /* 0x000fe200078e0200 */
[----:B------:R-:W-:Y:S01]  /*d2c0*/  MOV R0, R4 ;  /* 0x0000000400007202 */ /* 0x000fe20000000f00 */
[----:B------:R-:W-:-:S03]  /*d2d0*/  IMAD R8, R230, c[0x0][0x3f4], R6 ;  /* 0x0000fd00e6087a24 */ /* 0x000fc600078e0206 */
[----:B------:R-:W-:-:S03]  /*d2e0*/  IADD3 R3, R3, R5, RZ ;  /* 0x0000000503037210 */ /* 0x000fc60007ffe0ff */
[----:B------:R-:W-:-:S04]  /*d2f0*/  @P0 IMAD.HI.U32 R7, R4, c[0x0][0x4ec], RZ ;  /* 0x00013b0004070a27 */ /* 0x000fc800078e00ff */
[----:B------:R-:W-:Y:S01]  /*d300*/  IMAD.WIDE.U32 R2, R230, c[0x0][0x3f0], R2 ;  /* 0x0000fc00e6027a25 */ /* 0x000fe200078e0002 */
[----:B------:R-:W-:-:S04]  /*d310*/  @P0 SHF.R.U32.HI R0, RZ, c[0x0][0x4f0], R7 ;  /* 0x00013c00ff000a19 */ /* 0x000fc80000011607 */
[----:B------:R-:W-:Y:S02]  /*d320*/  SHF.R.S32.HI R6, RZ, 0x1f, R0 ;  /* 0x0000001fff067819 */ /* 0x000fe40000011400 */
[----:B------:R-:W-:Y:S02]  /*d330*/  IADD3 R5, -R0, RZ, RZ ;  /* 0x000000ff00057210 */ /* 0x000fe40007ffe1ff */
[----:B------:R-:W-:Y:S01]  /*d340*/  IADD3 R3, R3, R8, RZ ;  /* 0x0000000803037210 */ /* 0x000fe20007ffe0ff */
[----:B------:R-:W-:Y:S02]  /*d350*/  IMAD R6, R6, c[0x0][0x3e0], RZ ;  /* 0x0000f80006067a24 */ /* 0x000fe400078e02ff */
[----:B------:R-:W-:Y:S02]  /*d360*/  IMAD R4, R5, c[0x0][0x4e8], R4 ;  /* 0x00013a0005047a24 */ /* 0x000fe400078e0204 */
[C---:B------:R-:W-:Y:S02]  /*d370*/  IMAD R5, R0.reuse, c[0x0][0x3e4], R6 ;  /* 0x0000f90000057a24 */ /* 0x040fe400078e0206 */
[----:B------:R-:W-:Y:S01]  /*d380*/  IMAD.WIDE.U32 R2, R0, c[0x0][0x3e0], R2 ;  /* 0x0000f80000027a25 */ /* 0x000fe200078e0002 */
[----:B------:R-:W-:-:S04]  /*d390*/  SHF.R.S32.HI R0, RZ, 0x1f, R4 ;  /* 0x0000001fff007819 */ /* 0x000fc80000011404 */
[----:B------:R-:W-:Y:S01]  /*d3a0*/  IADD3 R3, R3, R5, RZ ;  /* 0x0000000503037210 */ /* 0x000fe20007ffe0ff */
[----:B------:R-:W-:-:S04]  /*d3b0*/  IMAD R0, R0, c[0x0][0x3d8], RZ ;  /* 0x0000f60000007a24 */ /* 0x000fc800078e02ff */
[----:B------:R-:W-:-:S04]  /*d3c0*/  IMAD.WIDE.U32 R2, R4, c[0x0][0x3d8], R2 ;  /* 0x0000f60004027a25 */ /* 0x000fc800078e0002 */
[----:B------:R-:W-:Y:S01]  /*d3d0*/  IMAD R4, R4, c[0x0][0x3dc], R0 ;  /* 0x0000f70004047a24 */ /* 0x000fe200078e0200 */
[----:B------:R-:W-:-:S04]  /*d3e0*/  LEA R11, P0, R2, c[0x0][0x380], 0x1 ;  /* 0x0000e000020b7a11 */ /* 0x000fc800078008ff */
[----:B------:R-:W-:-:S04]  /*d3f0*/  IADD3 R4, R3, R4, RZ ;  /* 0x0000000403047210 */ /* 0x000fc80007ffe0ff */
[----:B------:R-:W-:Y:S01]  /*d400*/  LEA.HI.X R9, R2, c[0x0][0x384], R4, 0x1, P0 ;  /* 0x0000e10002097a11 */ /* 0x000fe200000f0c04 */
[----:B------:R-:W-:Y:S05]  /*d410*/  BRA.DIV ~URZ, `(.L_x_637) ;  /* 0x000023d27f007947 */ /* 0x000fea000b800000 */
[----:B------:R2:W3:Y:S02]  /*d420*/  SHFL.IDX PT, R8, R9, RZ, 0x181f ;  /* 0x00181fff09087589 */ /* 0x0004e400000e0000 */
.L_x_675:
[----:B------:R-:W-:Y:S05]  /*d430*/  BRA.DIV ~URZ, `(.L_x_638) ;  /* 0x000024227f007947 */ /* 0x000fea000b800000 */
[----:B------:R4:W1:Y:S02]  /*d440*/  SHFL.IDX PT, R0, R11, RZ, 0x181f ;  /* 0x00181fff0b007589 */ /* 0x00086400000e0000 */
.L_x_676:
[----:B------:R-:W-:Y:S01]  /*d450*/  MOV R12, c[0x0][0x4e8] ;  /* 0x00013a00000c7a02 */ /* 0x000fe20000000f00 */
[----:B------:R-:W-:Y:S01]  /*d460*/  BSSY B0, `(.L_x_639) ;  /* 0x0000014000007945 */ /* 0x000fe20003800000 */
[----:B------:R-:W-:-:S03]  /*d470*/  IADD3 R10, R229, R228, RZ ;  /* 0x000000e4e50a7210 */ /* 0x000fc60007ffe0ff */
[----:B------:R-:W-:-:S05]  /*d480*/  IMAD R12, R12, c[0x0][0x388], RZ ;  /* 0x0000e2000c0c7a24 */ /* 0x000fca00078e02ff */
[----:B------:R-:W-:-:S13]  /*d490*/  ISETP.GE.AND P0, PT, R10, R12, PT ;  /* 0x0000000c0a00720c */ /* 0x000fda0003f06270 */
[----:B------:R-:W-:Y:S05]  /*d4a0*/  @P0 BRA `(.L_x_640) ;  /* 0x000000f000000947 */ /* 0x000fea0003800000 */
[----:B------:R-:W-:Y:S02]  /*d4b0*/  ISETP.GE.AND P2, PT, R206, c[0x0][0x3c8], PT ;  /* 0x0000f200ce007a0c */ /* 0x000fe40003f46270 */
[----:B------:R-:W-:Y:S02]  /*d4c0*/  ISETP.GE.AND P1, PT, R207, c[0x0][0x3c8], PT ;  /* 0x0000f200cf007a0c */ /* 0x000fe40003f26270 */
[----:B------:R-:W-:Y:S02]  /*d4d0*/  ISETP.GE.AND P0, PT, R208, c[0x0][0x3c8], PT ;  /* 0x0000f200d0007a0c */ /* 0x000fe40003f06270 */
[----:B------:R-:W-:Y:S02]  /*d4e0*/  SHF.R.S32.HI R15, RZ, 0x1f, R206 ;  /* 0x0000001fff0f7819 */ /* 0x000fe400000114ce */
[----:B------:R-:W-:Y:S02]  /*d4f0*/  SHF.R.S32.HI R14, RZ, 0x1f, R207 ;  /* 0x0000001fff0e7819 */ /* 0x000fe400000114cf */
[----:B------:R-:W-:-:S03]  /*d500*/  SHF.R.S32.HI R13, RZ, 0x1f, R208 ;  /* 0x0000001fff0d7819 */ /* 0x000fc600000114d0 */
[-C--:B-1----:R-:W-:Y:S02]  /*d510*/  @!P2 LEA R6, P5, R206, R0.reuse, 0x1 ;  /* 0x00000000ce06a211 */ /* 0x082fe400078a08ff */
[CC--:B------:R-:W-:Y:S02]  /*d520*/  @!P1 LEA R4, P4, R207.reuse, R0.reuse, 0x1 ;  /* 0x00000000cf049211 */ /* 0x0c0fe400078808ff */
[----:B------:R-:W-:Y:S02]  /*d530*/  @!P0 LEA R2, P3, R208, R0, 0x1 ;  /* 0x00000000d0028211 */ /* 0x000fe400078608ff */
[-C--:B---3--:R-:W-:Y:S02]  /*d540*/  @!P2 LEA.HI.X R7, R206, R8.reuse, R15, 0x1, P5 ;  /* 0x00000008ce07a211 */ /* 0x088fe400028f0c0f */
[-C--:B------:R-:W-:Y:S02]  /*d550*/  @!P1 LEA.HI.X R5, R207, R8.reuse, R14, 0x1, P4 ;  /* 0x00000008cf059211 */ /* 0x080fe400020f0c0e */
[----:B------:R-:W-:Y:S01]  /*d560*/  @!P0 LEA.HI.X R3, R208, R8, R13, 0x1, P3 ;  /* 0x00000008d0038211 */ /* 0x000fe200018f0c0d */
[----:B------:R1:W-:Y:S04]  /*d570*/  @!P2 ST.E.128 [R6.64], RZ ;  /* 0x000000ff0600a985 */ /* 0x0003e8000c101d06 */
[----:B------:R1:W-:Y:S04]  /*d580*/  @!P1 ST.E.128 [R4.64], RZ ;  /* 0x000000ff04009985 */ /* 0x0003e8000c101d06 */
[----:B------:R1:W-:Y:S02]  /*d590*/  @!P0 ST.E.128 [R2.64], RZ ;  /* 0x000000ff02008985 */ /* 0x0003e4000c101d06 */
.L_x_640:
[----:B------:R-:W-:Y:S05]  /*d5a0*/  BSYNC B0 ;  /* 0x0000000000007941 */ /* 0x000fea0003800000 */
.L_x_639:
[----:B------:R-:W-:Y:S05]  /*d5b0*/  BRA.DIV ~URZ, `(.L_x_641) ;  /* 0x000023127f007947 */ /* 0x000fea000b800000 */
[----:B---3--:R3:W2:Y:S04]  /*d5c0*/  SHFL.IDX PT, R8, R9, 0x1, 0x181f ;  /* 0x00381f0009087f89 */ /* 0x0086a800000e0000 */
[----:B-1----:R3:W1:Y:S02]  /*d5d0*/  SHFL.IDX PT, R0, R11, 0x1, 0x181f ;  /* 0x00381f000b007f89 */ /* 0x00266400000e0000 */
.L_x_677:
[----:B------:R-:W-:Y:S01]  /*d5e0*/  IADD3 R2, R10, 0x20, RZ ;  /* 0x000000200a027810 */ /* 0x000fe20007ffe0ff */
[----:B------:R-:W-:Y:S03]  /*d5f0*/  BSSY B0, `(.L_x_642) ;  /* 0x0000012000007945 */ /* 0x000fe60003800000 */
        /* <DEDUP_REMOVED lines=11> */
[-C--:B--2---:R-:W-:Y:S02]  /*d6b0*/  @!P2 LEA.HI.X R7, R206, R8.reuse, R15, 0x1, P5 ;  /* 0x00000008ce07a211 */ /* 0x084fe400028f0c0f */
[-C--:B------:R-:W-:Y:S02]  /*d6c0*/  @!P1 LEA.HI.X R5, R207, R8.reuse, R14, 0x1, P4 ;  /* 0x00000008cf059211 */ /* 0x080fe400020f0c0e */
[----:B------:R-:W-:Y:S01]  /*d6d0*/  @!P0 LEA.HI.X R3, R208, R8, R13, 0x1, P3 ;  /* 0x00000008d0038211 */ /* 0x000fe200018f0c0d */
[----:B------:R1:W-:Y:S04]  /*d6e0*/  @!P2 ST.E.128 [R6.64], RZ ;  /* 0x000000ff0600a985 */ /* 0x0003e8000c101d06 */
[----:B------:R1:W-:Y:S04]  /*d6f0*/  @!P1 ST.E.128 [R4.64], RZ ;  /* 0x000000ff04009985 */ /* 0x0003e8000c101d06 */
[----:B------:R1:W-:Y:S02]  /*d700*/  @!P0 ST.E.128 [R2.64], RZ ;  /* 0x000000ff02008985 */ /* 0x0003e4000c101d06 */
.L_x_643:
[----:B------:R-:W-:Y:S05]  /*d710*/  BSYNC B0 ;  /* 0x0000000000007941 */ /* 0x000fea0003800000 */
.L_x_642:
[----:B------:R-:W-:Y:S05]  /*d720*/  BRA.DIV ~URZ, `(.L_x_644) ;  /* 0x000022727f007947 */ /* 0x000fea000b800000 */
[----:B--2---:R2:W3:Y:S02]  /*d730*/  SHFL.IDX PT, R8, R9, 0x2, 0x181f ;  /* 0x00581f0009087f89 */ /* 0x0044e400000e0000 */
.L_x_678:
[----:B------:R-:W-:Y:S05]  /*d740*/  BRA.DIV ~URZ, `(.L_x_645) ;  /* 0x000022c27f007947 */ /* 0x000fea000b800000 */
[----:B-1----:R1:W2:Y:S02]  /*d750*/  SHFL.IDX PT, R0, R11, 0x2, 0x181f ;  /* 0x00581f000b007f89 */ /* 0x0022a400000e0000 */
.L_x_679:
        /* <DEDUP_REMOVED lines=10> */
[-C--:B--2---:R-:W-:Y:S02]  /*d800*/  @!P2 LEA R6, P5, R206, R0.reuse, 0x1 ;  /* 0x00000000ce06a211 */ /* 0x084fe400078a08ff */
        /* <DEDUP_REMOVED lines=8> */
.L_x_647:
[----:B------:R-:W-:Y:S05]  /*d890*/  BSYNC B0 ;  /* 0x0000000000007941 */ /* 0x000fea0003800000 */
.L_x_646:
[----:B------:R-:W-:Y:S05]  /*d8a0*/  BRA.DIV ~URZ, `(.L_x_648) ;  /* 0x000021d27f007947 */ /* 0x000fea000b800000 */
[----:B---3--:R3:W1:Y:S04]  /*d8b0*/  SHFL.IDX PT, R8, R9, 0x3, 0x181f ;  /* 0x00781f0009087f89 */ /* 0x00866800000e0000 */
[----:B--2---:R3:W2:Y:S02]  /*d8c0*/  SHFL.IDX PT, R0, R11, 0x3, 0x181f ;  /* 0x00781f000b007f89 */ /* 0x0046a400000e0000 */
.L_x_680:
[----:B------:R-:W-:-:S04]  /*d8d0*/  IADD3 R2, R10, 0x60, RZ ;  /* 0x000000600a027810 */ /* 0x000fc80007ffe0ff */
[----:B------:R-:W-:-:S13]  /*d8e0*/  ISETP.GE.AND P0, PT, R2, R12, PT ;  /* 0x0000000c0200720c */ /* 0x000fda0003f06270 */
[----:B------:R-:W-:Y:S05]  /*d8f0*/  @P0 BRA `(.L_x_634) ;  /* 0x000000f000000947 */ /* 0x000fea0003800000 */
[----:B------:R-:W-:Y:S02]  /*d900*/  ISETP.GE.AND P2, PT, R206, c[0x0][0x3c8], PT ;  /* 0x0000f200ce007a0c */ /* 0x000fe40003f46270 */
[----:B------:R-:W-:Y:S02]  /*d910*/  ISETP.GE.AND P1, PT, R207, c[0x0][0x3c8], PT ;  /* 0x0000f200cf007a0c */ /* 0x000fe40003f26270 */
[----:B------:R-:W-:Y:S02]  /*d920*/  ISETP.GE.AND P0, PT, R208, c[0x0][0x3c8], PT ;  /* 0x0000f200d0007a0c */ /* 0x000fe40003f06270 */
[----:B------:R-:W-:Y:S02]  /*d930*/  SHF.R.S32.HI R13, RZ, 0x1f, R206 ;  /* 0x0000001fff0d7819 */ /* 0x000fe400000114ce */
[----:B-1-34-:R-:W-:Y:S02]  /*d940*/  SHF.R.S32.HI R11, RZ, 0x1f, R207 ;  /* 0x0000001fff0b7819 */ /* 0x01afe400000114cf */
[----:B------:R-:W-:-:S03]  /*d950*/  SHF.R.S32.HI R9, RZ, 0x1f, R208 ;  /* 0x0000001fff097819 */ /* 0x000fc600000114d0 */
[-C--:B--2---:R-:W-:Y:S02]  /*d960*/  @!P2 LEA R6, P5, R206, R0.reuse, 0x1 ;  /* 0x00000000ce06a211 */ /* 0x084fe400078a08ff */
[CC--:B------:R-:W-:Y:S02]  /*d970*/  @!P1 LEA R4, P4, R207.reuse, R0.reuse, 0x1 ;  /* 0x00000000cf049211 */ /* 0x0c0fe400078808ff */
[----:B------:R-:W-:Y:S02]  /*d980*/  @!P0 LEA R2, P3, R208, R0, 0x1 ;  /* 0x00000000d0028211 */ /* 0x000fe400078608ff */
[-C--:B------:R-:W-:Y:S02]  /*d990*/  @!P2 LEA.HI.X R7, R206, R8.reuse, R13, 0x1, P5 ;  /* 0x00000008ce07a211 */ /* 0x080fe400028f0c0d */
[-C--:B------:R-:W-:Y:S02]  /*d9a0*/  @!P1 LEA.HI.X R5, R207, R8.reuse, R11, 0x1, P4 ;  /* 0x00000008cf059211 */ /* 0x080fe400020f0c0b */
[----:B------:R-:W-:Y:S01]  /*d9b0*/  @!P0 LEA.HI.X R3, R208, R8, R9, 0x1, P3 ;  /* 0x00000008d0038211 */ /* 0x000fe200018f0c09 */
[----:B------:R1:W-:Y:S04]  /*d9c0*/  @!P2 ST.E.128 [R6.64], RZ ;  /* 0x000000ff0600a985 */ /* 0x0003e8000c101d06 */
[----:B------:R1:W-:Y:S04]  /*d9d0*/  @!P1 ST.E.128 [R4.64], RZ ;  /* 0x000000ff04009985 */ /* 0x0003e8000c101d06 */
[----:B------:R1:W-:Y:S02]  /*d9e0*/  @!P0 ST.E.128 [R2.64], RZ ;  /* 0x000000ff02008985 */ /* 0x0003e4000c101d06 */
.L_x_634:
[----:B------:R-:W-:Y:S05]  /*d9f0*/  BSYNC B1 ;  /* 0x0000000000017941 */ /* 0x000fea0003800000 */
.L_x_625:
[----:B--2---:R-:W2:Y:S02]  /*da00*/  LDL R0, [R1+0x24] ;  /* 0x0000240001007983 */ /* 0x004ea40000100800 */
[----:B--2---:R-:W-:-:S13]  /*da10*/  ISETP.NE.AND P0, PT, R0, RZ, PT ;  /* 0x000000ff0000720c */ /* 0x004fda0003f05270 */
[----:B------:R-:W-:Y:S01]  /*da20*/  @P0 WARPSYNC 0xffffffff ;  /* 0xffffffff00000948 */ /* 0x000fe20003800000 */
[----:B------:R-:W-:Y:S06]  /*da30*/  @P0 BAR.SYNC.DEFER_BLOCKING 0x5, 0x100 ;  /* 0x0144000000000b1d */ /* 0x000fec0000010000 */
[----:B------:R-:W2:Y:S04]  /*da40*/  @P0 LDS R0, [0x18100] ;  /* 0x01810000ff000984 */ /* 0x000ea80000000800 */
[----:B--2---:R2:W-:Y:S04]  /*da50*/  @P0 STL [R1], R0 ;  /* 0x0000000001000387 */ /* 0x0045e80000100800 */
[----:B------:R-:W-:Y:S06]  /*da60*/  @P0 BAR.ARV 0x4, 0x100 ;  /* 0x0104000000000b1d */ /* 0x000fec0000002000 */
[----:B------:R-:W-:Y:S05]  /*da70*/  @P0 BRA `(.L_x_649) ;  /* 0x0000007000000947 */ /* 0x000fea0003800000 */
[----:B------:R-:W-:Y:S05]  /*da80*/  BRA.DIV ~URZ, `(.L_x_650) ;  /* 0x000020c27f007947 */ /* 0x000fea000b800000 */
[----:B--2---:R2:W4:Y:S02]  /*da90*/  SHFL.IDX PT, R0, R65, RZ, 0x1f ;  /* 0x00001fff41007589 */ /* 0x00452400000e0000 */
.L_x_681:
[----:B------:R-:W-:Y:S01]  /*daa0*/  WARPSYNC 0xffffffff ;  /* 0xffffffff00007948 */ /* 0x000fe20003800000 */
[----:B------:R-:W-:Y:S06]  /*dab0*/  BAR.SYNC.DEFER_BLOCKING 0x4, 0x100 ;  /* 0x0104000000007b1d */ /* 0x000fec0000010000 */
[----:B----4-:R4:W-:Y:S04]  /*dac0*/  STL [R1], R0 ;  /* 0x0000000001007387 */ /* 0x0109e80000100800 */
[----:B------:R4:W-:Y:S04]  /*dad0*/  @!P6 STS [0x18100], R65 ;  /* 0x01810041ff00e388 */ /* 0x0009e80000000800 */
[----:B------:R-:W-:Y:S06]  /*dae0*/  BAR.ARV 0x5, 0x100 ;  /* 0x0144000000007b1d */ /* 0x000fec0000002000 */
.L_x_649:
[----:B--2-4-:R-:W2:Y:S02]  /*daf0*/  LDL R0, [R1] ;  /* 0x0000000001007983 */ /* 0x014ea40000100800 */
[----:B--2---:R-:W-:-:S13]  /*db00*/  ISETP.GE.AND P0, PT, R0, c[0x0][0x538], PT ;  /* 0x00014e0000007a0c */ /* 0x004fda0003f06270 */
[----:B-1-3--:R-:W-:Y:S01]  /*db10*/  @P0 CALL.REL.NOINC `(.L_x_651) ;  /* 0x0000001000000944 */ /* 0x00afe20003c00000 */
[----:B------:R-:W-:Y:S05]  /*db20*/  BRA `(.L_x_652) ;  /* 0xffff2d3000007947 */ /* 0x000fea000383ffff */
.L_x_651:
[----:B------:R-:W-:Y:S05]  /*db30*/  EXIT ;  /* 0x000000000000794d */ /* 0x000fea0003800000 */
.L_x_583:
[----:B------:R-:W-:Y:S01]  /*db40*/  IMAD.MOV.U32 R7, RZ, RZ, R9 ;  /* 0x000000ffff077224 */ /* 0x000fe200078e0009 */
[----:B------:R-:W-:Y:S01]  /*db50*/  MOV R171, RZ ;  /* 0x000000ff00ab7202 */ /* 0x000fe20000000f00 */
[----:B------:R-:W-:Y:S01]  /*db60*/  IMAD.MOV.U32 R3, RZ, RZ, 0x181f ;  /* 0x0000181fff037424 */ /* 0x000fe200078e00ff */
[----:B------:R-:W-:Y:S02]  /*db70*/  MOV R2, 0xdb90 ;  /* 0x0000db9000027802 */ /* 0x000fe40000000f00 */
[----:B-----5:R-:W-:Y:S05]  /*db80*/  CALL.REL.NOINC `($__internal_3_$__cuda_sm70_shflsync_idx_p) ;  /* 0x0000209000007944 */ /* 0x020fea0003c00000 */
[----:B------:R-:W-:Y:S01]  /*db90*/  MOV R8, R171 ;  /* 0x000000ab00087202 */ /* 0x000fe20000000f00 */
[----:B------:R-:W-:Y:S05]  /*dba0*/  BRA `(.L_x_653) ;  /* 0xffff374000007947 */ /* 0x000fea000383ffff */
.L_x_584:
[----:B------:R-:W-:Y:S01]  /*dbb0*/  IMAD.MOV.U32 R7, RZ, RZ, R11 ;  /* 0x000000ffff077224 */ /* 0x000fe200078e000b */
[----:B------:R-:W-:Y:S01]  /*dbc0*/  MOV R171, RZ ;  /* 0x000000ff00ab7202 */ /* 0x000fe20000000f00 */
[----:B------:R-:W-:Y:S01]  /*dbd0*/  IMAD.MOV.U32 R3, RZ, RZ, 0x181f ;  /* 0x0000181fff037424 */ /* 0x000fe200078e00ff */
[----:B------:R-:W-:Y:S02]  /*dbe0*/  MOV R2, 0xdc00 ;  /* 0x0000dc0000027802 */ /* 0x000fe40000000f00 */
[----:B-12--5:R-:W-:Y:S05]  /*dbf0*/  CALL.REL.NOINC `($__internal_3_$__cuda_sm70_shflsync_idx_p) ;  /* 0x0000202000007944 */ /* 0x026fea0003c00000 */
[----:B------:R-:W-:Y:S01]  /*dc00*/  MOV R0, R171 ;  /* 0x000000ab00007202 */ /* 0x000fe20000000f00 */
[----:B------:R-:W-:Y:S05]  /*dc10*/  BRA `(.L_x_654) ;  /* 0xffff36f000007947 */ /* 0x000fea000383ffff */
.L_x_587:
[----:B--2---:R-:W-:Y:S01]  /*dc20*/  IMAD.MOV.U32 R7, RZ, RZ, R9 ;  /* 0x000000ffff077224 */ /* 0x004fe200078e0009 */
[----:B------:R-:W-:Y:S01]  /*dc30*/  MOV R171, 0x1 ;  /* 0x0000000100ab7802 */ /* 0x000fe20000000f00 */
[----:B------:R-:W-:Y:S01]  /*dc40*/  IMAD.MOV.U32 R3, RZ, RZ, 0x181f ;  /* 0x0000181fff037424 */ /* 0x000fe200078e00ff */
[----:B------:R-:W-:-:S02]  /*dc50*/  MOV R2, 0xdc70 ;  /* 0x0000dc7000027802 */ /* 0x000fc40000000f00 */
[----:B-1-345:R-:W-:Y:S05]  /*dc60*/  CALL.REL.NOINC `($__internal_3_$__cuda_sm70_shflsync_idx_p) ;  /* 0x00001fb000007944 */ /* 0x03afea0003c00000 */
[----:B------:R-:W-:Y:S01]  /*dc70*/  IMAD.MOV.U32 R8, RZ, RZ, R171 ;  /* 0x000000ffff087224 */ /* 0x000fe200078e00ab */
[----:B------:R-:W-:Y:S01]  /*dc80*/  MOV R171, 0x1 ;  /* 0x0000000100ab7802 */ /* 0x000fe20000000f00 */
[----:B------:R-:W-:Y:S01]  /*dc90*/  IMAD.MOV.U32 R7, RZ, RZ, R11 ;  /* 0x000000ffff077224 */ /* 0x000fe200078e000b */
[----:B------:R-:W-:-:S02]  /*dca0*/  MOV R3, 0x181f ;  /* 0x0000181f00037802 */ /* 0x000fc40000000f00 */
[----:B------:R-:W-:Y:S02]  /*dcb0*/  MOV R2, 0xdcd0 ;  /* 0x0000dcd000027802 */ /* 0x000fe40000000f00 */
[----:B------:R-:W-:Y:S05]  /*dcc0*/  CALL.REL.NOINC `($__internal_3_$__cuda_sm70_shflsync_idx_p) ;  /* 0x00001f5000007944 */ /* 0x000fea0003c00000 */
[----:B------:R-:W-:Y:S01]  /*dcd0*/  MOV R0, R171 ;  /* 0x000000ab00007202 */ /* 0x000fe20000000f00 */
[----:B------:R-:W-:Y:S05]  /*dce0*/  BRA `(.L_x_655) ;  /* 0xffff37b000007947 */ /* 0x000fea000383ffff */
.L_x_590:
[----:B-1----:R-:W-:Y:S01]  /*dcf0*/  IMAD.MOV.U32 R7, RZ, RZ, R9 ;  /* 0x000000ffff077224 */ /* 0x002fe200078e0009 */
[----:B------:R-:W-:Y:S01]  /*dd00*/  MOV R171, 0x2 ;  /* 0x0000000200ab7802 */ /* 0x000fe20000000f00 */
[----:B------:R-:W-:Y:S01]  /*dd10*/  IMAD.MOV.U32 R3, RZ, RZ, 0x181f ;  /* 0x0000181fff037424 */ /* 0x000fe200078e00ff */
[----:B------:R-:W-:Y:S02]  /*dd20*/  MOV R2, 0xdd40 ;  /* 0x0000dd4000027802 */ /* 0x000fe40000000f00 */
[----:B--2345:R-:W-:Y:S05]  /*dd30*/  CALL.REL.NOINC `($__internal_3_$__cuda_sm70_shflsync_idx_p) ;  /* 0x00001ee000007944 */ /* 0x03cfea0003c00000 */
[----:B------:R-:W-:Y:S01]  /*dd40*/  MOV R8, R171 ;  /* 0x000000ab00087202 */ /* 0x000fe20000000f00 */
[----:B------:R-:W-:Y:S05]  /*dd50*/  BRA `(.L_x_656) ;  /* 0xffff38a000007947 */ /* 0x000fea000383ffff */
.L_x_591:
[----:B------:R-:W-:Y:S01]  /*dd60*/  IMAD.MOV.U32 R7, RZ, RZ, R11 ;  /* 0x000000ffff077224 */ /* 0x000fe200078e000b */
[----:B------:R-:W-:Y:S01]  /*dd70*/  MOV R171, 0x2 ;  /* 0x0000000200ab7802 */ /* 0x000fe20000000f00 */
[----:B------:R-:W-:Y:S01]  /*dd80*/  IMAD.MOV.U32 R3, RZ, RZ, 0x181f ;  /* 0x0000181fff037424 */ /* 0x000fe200078e00ff */
[----:B------:R-:W-:Y:S02]  /*dd90*/  MOV R2, 0xddb0 ;  /* 0x0000ddb000027802 */ /* 0x000fe40000000f00 */
[----:B-12345:R-:W-:Y:S05]  /*dda0*/  CALL.REL.NOINC `($__internal_3_$__cuda_sm70_shflsync_idx_p) ;  /* 0x00001e7000007944 */ /* 0x03efea0003c00000 */
[----:B------:R-:W-:Y:S01]  /*ddb0*/  MOV R0, R171 ;  /* 0x000000ab00007202 */ /* 0x000fe20000000f00 */
[----:B------:R-:W-:Y:S05]  /*ddc0*/  BRA `(.L_x_657) ;  /* 0xffff385000007947 */ /* 0x000fea000383ffff */
.L_x_594:
[----:B-1----:R-:W-:Y:S01]  /*ddd0*/  IMAD.MOV.U32 R7, RZ, RZ, R9 ;  /* 0x000000ffff077224 */ /* 0x002fe200078e0009 */
[----:B------:R-:W-:Y:S01]  /*dde0*/  MOV R171, 0x3 ;  /* 0x0000000300ab7802 */ /* 0x000fe20000000f00 */
[----:B------:R-:W-:Y:S01]  /*ddf0*/  IMAD.MOV.U32 R3, RZ, RZ, 0x181f ;  /* 0x0000181fff037424 */ /* 0x000fe200078e00ff */
[----:B------:R-:W-:-:S02]  /*de00*/  MOV R2, 0xde20 ;  /* 0x0000de2000027802 */ /* 0x000fc40000000f00 */
[----:B--2345:R-:W-:Y:S05]  /*de10*/  CALL.REL.NOINC `($__internal_3_$__cuda_sm70_shflsync_idx_p) ;  /* 0x00001e0000007944 */ /* 0x03cfea0003c00000 */
        /* <DEDUP_REMOVED lines=8> */
.L_x_597:
[----:B------:R-:W-:Y:S01]  /*dea0*/  IMAD.MOV.U32 R7, RZ, RZ, R5 ;  /* 0x000000ffff077224 */ /* 0x000fe200078e0005 */
[----:B------:R-:W-:Y:S01]  /*deb0*/  MOV R171, RZ ;  /* 0x000000ff00ab7202 */ /* 0x000fe20000000f00 */
[----:B------:R-:W-:Y:S01]  /*dec0*/  IMAD.MOV.U32 R3, RZ, RZ, 0x181f ;  /* 0x0000181fff037424 */ /* 0x000fe200078e00ff */
[----:B------:R-:W-:Y:S02]  /*ded0*/  MOV R2, 0xdef0 ;  /* 0x0000def000027802 */ /* 0x000fe40000000f00 */
[----:B------:R-:W-:Y:S05]  /*dee0*/  CALL.REL.NOINC `($__internal_3_$__cuda_sm70_shflsync_idx_p) ;  /* 0x00001d3000007944 */ /* 0x000fea0003c00000 */
[----:B------:R-:W-:Y:S01]  /*def0*/  MOV R4, R171 ;  /* 0x000000ab00047202 */ /* 0x000fe20000000f00 */
[----:B------:R-:W-:Y:S05]  /*df00*/  BRA `(.L_x_659) ;  /* 0xffff52a000007947 */ /* 0x000fea000383ffff */
.L_x_598:
[----:B------:R-:W-:Y:S01]  /*df10*/  IMAD.MOV.U32 R7, RZ, RZ, R12 ;  /* 0x000000ffff077224 */ /* 0x000fe200078e000c */
[----:B------:R-:W-:Y:S01]  /*df20*/  MOV R171, RZ ;  /* 0x000000ff00ab7202 */ /* 0x000fe20000000f00 */
[----:B------:R-:W-:Y:S01]  /*df30*/  IMAD.MOV.U32 R3, RZ, RZ, 0x181f ;  /* 0x0000181fff037424 */ /* 0x000fe200078e00ff */
[----:B------:R-:W-:Y:S02]  /*df40*/  MOV R2, 0xdf60 ;  /* 0x0000df6000027802 */ /* 0x000fe40000000f00 */
[----:B-12---:R-:W-:Y:S05]  /*df50*/  CALL.REL.NOINC `($__internal_3_$__cuda_sm70_shflsync_idx_p) ;  /* 0x00001cc000007944 */ /* 0x006fea0003c00000 */
[C---:B------:R-:W-:Y:S02]  /*df60*/  IADD3 R8, P0, R171.reuse, R105, RZ ;  /* 0x00000069ab087210 */ /* 0x040fe40007f1e0ff */
[----:B------:R-:W-:-:S02]  /*df70*/  IADD3 R6, P6, R171, R106, RZ ;  /* 0x0000006aab067210 */ /* 0x000fc40007fde0ff */
[----:B------:R-:W-:Y:S01]  /*df80*/  ISETP.GE.AND P5, PT, R206, c[0x0][0x1d4], PT ;  /* 0x00007500ce007a0c */ /* 0x000fe20003fa6270 */
[C---:B------:R-:W-:Y:S01]  /*df90*/  IMAD.X R9, R4.reuse, 0x1, R100, P0 ;  /* 0x0000000104097824 */ /* 0x040fe200000e0664 */
[----:B------:R-:W-:Y:S01]  /*dfa0*/  ISETP.GE.AND P2, PT, R207, c[0x0][0x1d4], PT ;  /* 0x00007500cf007a0c */ /* 0x000fe20003f46270 */
[----:B------:R-:W-:Y:S01]  /*dfb0*/  IMAD.X R7, R4, 0x1, R101, P6 ;  /* 0x0000000104077824 */ /* 0x000fe200030e0665 */
[----:B------:R-:W-:Y:S02]  /*dfc0*/  ISETP.GE.AND P0, PT, R208, c[0x0][0x1d4], PT ;  /* 0x00007500d0007a0c */ /* 0x000fe40003f06270 */
[----:B------:R-:W-:Y:S01]  /*dfd0*/  IADD3 R2, P6, R171, R107, RZ ;  /* 0x0000006bab027210 */ /* 0x000fe20007fde0ff */
[----:B------:R-:W-:Y:S01]  /*dfe0*/  IMAD.MOV.U32 R171, RZ, RZ, 0x1 ;  /* 0x00000001ffab7424 */ /* 0x000fe200078e00ff */
[----:B------:R-:W-:Y:S02]  /*dff0*/  SEL R11, RZ, 0x10, P5 ;  /* 0x00000010ff0b7807 */ /* 0x000fe40002800000 */
[----:B------:R-:W-:Y:S01]  /*e000*/  SEL R10, RZ, 0x10, P2 ;  /* 0x00000010ff0a7807 */ /* 0x000fe20001000000 */
[----:B------:R-:W-:-:S02]  /*e010*/  IMAD.X R3, R4, 0x1, R102, P6 ;  /* 0x0000000104037824 */ /* 0x000fc400030e0666 */
[----:B------:R-:W-:Y:S01]  /*e020*/  @!PT LDS RZ, [RZ] ;  /* 0x00000000fffff984 */ /* 0x000fe20000000800 */
[----:B------:R-:W-:Y:S01]  /*e030*/  @!PT LDS RZ, [RZ] ;  /* 0x00000000fffff984 */ /* 0x000fe20000000800 */
[----:B------:R-:W-:Y:S01]  /*e040*/  @!PT LDS RZ, [RZ] ;  /* 0x00000000fffff984 */ /* 0x000fe20000000800 */
[----:B------:R1:W-:Y:S04]  /*e050*/  LDGSTS.E.BYPASS.LTC128B.128 [R203+0x6100], [R8.64], !P5 ;  /* 0x0610000008cb7fae */ /* 0x0003e8000e901d46 */
[----:B------:R2:W-:Y:S04]  /*e060*/  LDGSTS.E.BYPASS.LTC128B.128 [R203+0x8100], [R6.64], !P2 ;  /* 0x0810000006cb7fae */ /* 0x0005e8000d101d46 */
[----:B------:R3:W-:Y:S01]  /*e070*/  LDGSTS.E.BYPASS.LTC128B.128 [R203+0xa100], [R2.64], !P0 ;  /* 0x0a10000002cb7fae */ /* 0x0007e2000c101d46 */
[----:B--2---:R-:W-:Y:S01]  /*e080*/  IMAD.MOV.U32 R7, RZ, RZ, R5 ;  /* 0x000000ffff077224 */ /* 0x004fe200078e0005 */
[----:B------:R-:W-:Y:S01]  /*e090*/  SEL R5, RZ, 0x10, P0 ;  /* 0x00000010ff057807 */ /* 0x000fe20000000000 */
[----:B---3--:R-:W-:Y:S01]  /*e0a0*/  IMAD.MOV.U32 R3, RZ, RZ, 0x181f ;  /* 0x0000181fff037424 */ /* 0x008fe200078e00ff */
[----:B------:R-:W-:-:S02]  /*e0b0*/  MOV R2, 0xe0d0 ;  /* 0x0000e0d000027802 */ /* 0x000fc40000000f00 */
[----:B-1----:R-:W-:Y:S05]  /*e0c0*/  CALL.REL.NOINC `($__internal_3_$__cuda_sm70_shflsync_idx_p) ;  /* 0x00001b5000007944 */ /* 0x002fea0003c00000 */
        /* <DEDUP_REMOVED lines=8> */
.L_x_599:
[----:B------:R-:W-:Y:S01]  /*e150*/  IMAD.MOV.U32 R7, RZ, RZ, R4 ;  /* 0x000000ffff077224 */ /* 0x000fe200078e0004 */
[----:B------:R-:W-:Y:S01]  /*e160*/  MOV R171, RZ ;  /* 0x000000ff00ab7202 */ /* 0x000fe20000000f00 */
[----:B------:R-:W-:Y:S01]  /*e170*/  IMAD.MOV.U32 R3, RZ, RZ, 0x1c1f ;  /* 0x00001c1fff037424 */ /* 0x000fe200078e00ff */
[----:B------:R-:W-:Y:S02]  /*e180*/  MOV R2, 0xe1a0 ;  /* 0x0000e1a000027802 */ /* 0x000fe40000000f00 */
[----:B------:R-:W-:Y:S05]  /*e190*/  CALL.REL.NOINC `($__internal_3_$__cuda_sm70_shflsync_idx_p) ;  /* 0x00001a8000007944 */ /* 0x000fea0003c00000 */
[----:B------:R-:W-:Y:S01]  /*e1a0*/  MOV R0, R171 ;  /* 0x000000ab00007202 */ /* 0x000fe20000000f00 */
[----:B------:R-:W-:Y:S05]  /*e1b0*/  BRA `(.L_x_661) ;  /* 0xffff536000007947 */ /* 0x000fea000383ffff */
.L_x_600:
[----:B------:R-:W-:Y:S01]  /*e1c0*/  IMAD.MOV.U32 R7, RZ, RZ, R4 ;  /* 0x000000ffff077224 */ /* 0x000fe200078e0004 */
[----:B------:R-:W-:Y:S01]  /*e1d0*/  MOV R171, 0x1 ;  /* 0x0000000100ab7802 */ /* 0x000fe20000000f00 */
[----:B------:R-:W-:Y:S01]  /*e1e0*/  IMAD.MOV.U32 R3, RZ, RZ, 0x1c1f ;  /* 0x00001c1fff037424 */ /* 0x000fe200078e00ff */
[----:B------:R-:W-:Y:S02]  /*e1f0*/  MOV R2, 0xe210 ;  /* 0x0000e21000027802 */ /* 0x000fe40000000f00 */
[----:B-1----:R-:W-:Y:S05]  /*e200*/  CALL.REL.NOINC `($__internal_3_$__cuda_sm70_shflsync_idx_p) ;  /* 0x00001a1000007944 */ /* 0x002fea0003c00000 */
[----:B------:R-:W-:Y:S01]  /*e210*/  IMAD.IADD R0, R5, 0x1, R171 ;  /* 0x0000000105007824 */ /* 0x000fe200078e02ab */
[----:B------:R-:W-:-:S04]  /*e220*/  FMNMX.FTZ R2, R9, R10, !PT ;  /* 0x0000000a09027209 */ /* 0x000fc80007810000 */
[----:B------:R-:W-:Y:S02]  /*e230*/  IMNMX R0, R6, R0, PT ;  /* 0x0000000006007217 */ /* 0x000fe40003800200 */
[----:B------:R-:W-:Y:S02]  /*e240*/  FMNMX.FTZ R2, R11, R2, !PT ;  /* 0x000000020b027209 */ /* 0x000fe40007810000 */
[C---:B------:R-:W-:Y:S02]  /*e250*/  ISETP.GT.AND P5, PT, R0.reuse, RZ, PT ;  /* 0x000000ff0000720c */ /* 0x040fe40003fa4270 */
[C---:B------:R-:W-:Y:S02]  /*e260*/  ISETP.GT.AND P2, PT, R0.reuse, 0x1, PT ;  /* 0x000000010000780c */ /* 0x040fe40003f44270 */
[----:B------:R-:W-:Y:S02]  /*e270*/  ISETP.GT.AND P0, PT, R0, 0x8, PT ;  /* 0x000000080000780c */ /* 0x000fe40003f04270 */
[----:B------:R-:W-:-:S02]  /*e280*/  FSEL R6, R76, -INF , P5 ;  /* 0xff8000004c067808 */ /* 0x000fc40002800000 */
[----:B------:R-:W-:Y:S02]  /*e290*/  FSEL R7, R72, -INF , P2 ;  /* 0xff80000048077808 */ /* 0x000fe40001000000 */
[----:B------:R-:W-:Y:S02]  /*e2a0*/  ISETP.GT.AND P2, PT, R0, 0x9, PT ;  /* 0x000000090000780c */ /* 0x000fe40003f44270 */
[----:B------:R-:W-:Y:S02]  /*e2b0*/  FSEL R12, R70, -INF , P0 ;  /* 0xff800000460c7808 */ /* 0x000fe40000000000 */
[----:B------:R-:W-:Y:S02]  /*e2c0*/  FMNMX.FTZ R3, R6, R7, !PT ;  /* 0x0000000706037209 */ /* 0x000fe40007810000 */
[----:B------:R-:W-:Y:S02]  /*e2d0*/  FMNMX.FTZ R5, R13, R2, !PT ;  /* 0x000000020d057209 */ /* 0x000fe40007810000 */
[----:B------:R-:W-:-:S02]  /*e2e0*/  ISETP.GT.AND P0, PT, R0, 0x10, PT ;  /* 0x000000100000780c */ /* 0x000fc40003f04270 */
[----:B------:R-:W-:Y:S02]  /*e2f0*/  FSEL R14, R56, -INF , P2 ;  /* 0xff800000380e7808 */ /* 0x000fe40001000000 */
[----:B------:R-:W-:Y:S02]  /*e300*/  FMNMX.FTZ R2, R12, R3, !PT ;  /* 0x000000030c027209 */ /* 0x000fe40007810000 */
[----:B------:R-:W-:Y:S02]  /*e310*/  FMNMX.FTZ R100, R46, R5, !PT ;  /* 0x000000052e647209 */ /* 0x000fe40007810000 */
[----:B------:R-:W-:Y:S02]  /*e320*/  ISETP.GT.AND P2, PT, R0, 0x11, PT ;  /* 0x000000110000780c */ /* 0x000fe40003f44270 */
[----:B------:R-:W-:Y:S02]  /*e330*/  FSEL R45, R53, -INF , P0 ;  /* 0xff800000352d7808 */ /* 0x000fe40000000000 */
[----:B------:R-:W-:-:S02]  /*e340*/  FMNMX.FTZ R2, R14, R2, !PT ;  /* 0x000000020e027209 */ /* 0x000fc40007810000 */
[----:B------:R-:W-:Y:S02]  /*e350*/  FMNMX.FTZ R100, R47, R100, !PT ;  /* 0x000000642f647209 */ /* 0x000fe40007810000 */
        /* <DEDUP_REMOVED lines=36> */
[----:B------:R-:W-:Y:S01]  /*e5a0*/  ISETP.GT.AND P2, PT, R0, 0x39, PT ;  /* 0x000000390000780c */ /* 0x000fe20003f44270 */
[----:B------:R-:W-:Y:S01]  /*e5b0*/  IMAD.MOV.U32 R0, RZ, RZ, 0x2 ;  /* 0x00000002ff007424 */ /* 0x000fe200078e00ff */
[----:B------:R-:W-:Y:S02]  /*e5c0*/  FSEL R196, R19, -INF , P0 ;  /* 0xff80000013c47808 */ /* 0x000fe40000000000 */
[----:B------:R-:W-:Y:S02]  /*e5d0*/  FMNMX.FTZ R8, R201, R8, !PT ;  /* 0x00000008c9087209 */ /* 0x000fe40007810000 */
[----:B------:R-:W-:Y:S02]  /*e5e0*/  FMNMX.FTZ R100, R212, R100, !PT ;  /* 0x00000064d4647209 */ /* 0x000fe40007810000 */
[----:B------:R-:W-:-:S02]  /*e5f0*/  FSEL R204, R18, -INF , P2 ;  /* 0xff80000012cc7808 */ /* 0x000fc40001000000 */
[----:B------:R-:W-:Y:S01]  /*e600*/  FMNMX.FTZ R8, R196, R8, !PT ;  /* 0x00000008c4087209 */ /* 0x000fe20007810000 */
[----:B------:R-:W-:Y:S01]  /*e610*/  IMAD.MOV.U32 R4, RZ, RZ, R100 ;  /* 0x000000ffff047224 */ /* 0x000fe200078e0064 */
[----:B------:R-:W-:Y:S02]  /*e620*/  MOV R2, 0xe650 ;  /* 0x0000e65000027802 */ /* 0x000fe40000000f00 */
[----:B------:R-:W-:Y:S02]  /*e630*/  FMNMX.FTZ R8, R204, R8, !PT ;  /* 0x00000008cc087209 */ /* 0x000fe40007810000 */
[----:B------:R-:W-:Y:S05]  /*e640*/  CALL.REL.NOINC `($__internal_2_$__cuda_sm70_shflsync_bfly_p) ;  /* 0x0000157000007944 */ /* 0x000fea0003c00000 */
[----:B------:R-:W-:Y:S01]  /*e650*/  FMNMX.FTZ R100, R100, R0, !PT ;  /* 0x0000000064647209 */ /* 0x000fe20007810000 */
[----:B------:R-:W-:Y:S01]  /*e660*/  IMAD.MOV.U32 R0, RZ, RZ, 0x1 ;  /* 0x00000001ff007424 */ /* 0x000fe200078e00ff */
[----:B------:R-:W-:-:S03]  /*e670*/  MOV R2, 0xe6a0 ;  /* 0x0000e6a000027802 */ /* 0x000fc60000000f00 */
[----:B------:R-:W-:Y:S02]  /*e680*/  IMAD.MOV.U32 R4, RZ, RZ, R100 ;  /* 0x000000ffff047224 */ /* 0x000fe400078e0064 */
[----:B------:R-:W-:Y:S05]  /*e690*/  CALL.REL.NOINC `($__internal_2_$__cuda_sm70_shflsync_bfly_p) ;  /* 0x0000152000007944 */ /* 0x000fea0003c00000 */
[----:B------:R-:W-:Y:S01]  /*e6a0*/  FMNMX.FTZ R100, R100, R0, !PT ;  /* 0x0000000064647209 */ /* 0x000fe20007810000 */
[----:B------:R-:W-:Y:S01]  /*e6b0*/  IMAD.MOV.U32 R4, RZ, RZ, R8 ;  /* 0x000000ffff047224 */ /* 0x000fe200078e0008 */
[----:B------:R-:W-:Y:S01]  /*e6c0*/  MOV R2, 0xe6f0 ;  /* 0x0000e6f000027802 */ /* 0x000fe20000000f00 */
[----:B------:R-:W-:Y:S02]  /*e6d0*/  IMAD.MOV.U32 R0, RZ, RZ, 0x2 ;  /* 0x00000002ff007424 */ /* 0x000fe400078e00ff */
[----:B------:R-:W-:Y:S05]  /*e6e0*/  CALL.REL.NOINC `($__internal_2_$__cuda_sm70_shflsync_bfly_p) ;  /* 0x000014d000007944 */ /* 0x000fea0003c00000 */
[----:B------:R-:W-:Y:S01]  /*e6f0*/  FMNMX.FTZ R8, R8, R0, !PT ;  /* 0x0000000008087209 */ /* 0x000fe20007810000 */
[----:B------:R-:W-:Y:S01]  /*e700*/  IMAD.MOV.U32 R0, RZ, RZ, 0x1 ;  /* 0x00000001ff007424 */ /* 0x000fe200078e00ff */
[----:B------:R-:W-:-:S03]  /*e710*/  MOV R2, 0xe740 ;  /* 0x0000e74000027802 */ /* 0x000fc60000000f00 */
[----:B------:R-:W-:Y:S02]  /*e720*/  IMAD.MOV.U32 R4, RZ, RZ, R8 ;  /* 0x000000ffff047224 */ /* 0x000fe400078e0008 */
[----:B------:R-:W-:Y:S05]  /*e730*/  CALL.REL.NOINC `($__internal_2_$__cuda_sm70_shflsync_bfly_p) ;  /* 0x0000148000007944 */ /* 0x000fea0003c00000 */
[----:B------:R-:W-:Y:S01]  /*e740*/  MOV R3, R0 ;  /* 0x0000000000037202 */ /* 0x000fe20000000f00 */
[----:B------:R-:W-:Y:S05]  /*e750*/  BRA `(.L_x_662) ;  /* 0xffff547000007947 */ /* 0x000fea000383ffff */
.L_x_604:
[----:B------:R-:W-:Y:S01]  /*e760*/  MOV R171, RZ ;  /* 0x000000ff00ab7202 */ /* 0x000fe20000000f00 */
[----:B------:R-:W-:Y:S01]  /*e770*/  IMAD.MOV.U32 R7, RZ, RZ, R5 ;  /* 0x000000ffff077224 */ /* 0x000fe200078e0005 */
[----:B------:R-:W-:Y:S01]  /*e780*/  MOV R2, 0xe7b0 ;  /* 0x0000e7b000027802 */ /* 0x000fe20000000f00 */
[----:B------:R-:W-:Y:S02]  /*e790*/  IMAD.MOV.U32 R3, RZ, RZ, 0x181f ;  /* 0x0000181fff037424 */ /* 0x000fe400078e00ff */
[----:B-1234-:R-:W-:Y:S05]  /*e7a0*/  CALL.REL.NOINC `($__internal_3_$__cuda_sm70_shflsync_idx_p) ;  /* 0x0000147000007944 */ /* 0x01efea0003c00000 */
[----:B------:R-:W-:Y:S01]  /*e7b0*/  MOV R4, R171 ;  /* 0x000000ab00047202 */ /* 0x000fe20000000f00 */
[----:B------:R-:W-:-:S05]  /*e7c0*/  BRA `(.L_x_663) ;  /* 0xffff683000007947 */ /* 0x000fca000383ffff */
.L_x_605:
[----:B------:R-:W-:Y:S01]  /*e7d0*/  MOV R171, RZ ;  /* 0x000000ff00ab7202 */ /* 0x000fe20000000f00 */
[----:B------:R-:W-:Y:S01]  /*e7e0*/  IMAD.MOV.U32 R7, RZ, RZ, R20 ;  /* 0x000000ffff077224 */ /* 0x000fe200078e0014 */
[----:B------:R-:W-:Y:S01]  /*e7f0*/  MOV R2, 0xe820 ;  /* 0x0000e82000027802 */ /* 0x000fe20000000f00 */
[----:B------:R-:W-:Y:S02]  /*e800*/  IMAD.MOV.U32 R3, RZ, RZ, 0x181f ;  /* 0x0000181fff037424 */ /* 0x000fe400078e00ff */
[----:B-1234-:R-:W-:Y:S05]  /*e810*/  CALL.REL.NOINC `($__internal_3_$__cuda_sm70_shflsync_idx_p) ;  /* 0x0000140000007944 */ /* 0x01efea0003c00000 */
[----:B------:R-:W-:Y:S02]  /*e820*/  ISETP.GE.AND P6, PT, R206, c[0x0][0x1d4], PT ;  /* 0x00007500ce007a0c */ /* 0x000fe40003fc6270 */
[----:B------:R-:W-:Y:S02]  /*e830*/  IADD3 R12, P0, R171, R28, RZ ;  /* 0x0000001cab0c7210 */ /* 0x000fe40007f1e0ff */
[----:B------:R-:W-:Y:S02]  /*e840*/  ISETP.GE.AND P5, PT, R207, c[0x0][0x1d4], PT ;  /* 0x00007500cf007a0c */ /* 0x000fe40003fa6270 */
[C---:B------:R-:W-:Y:S01]  /*e850*/  IADD3 R6, P2, R171.reuse, R29, RZ ;  /* 0x0000001dab067210 */ /* 0x040fe20007f5e0ff */
[----:B------:R-:W-:Y:S01]  /*e860*/  IMAD.X R13, R4, 0x1, R21, P0 ;  /* 0x00000001040d7824 */ /* 0x000fe200000e0615 */
[----:B------:R-:W-:Y:S02]  /*e870*/  ISETP.GE.AND P0, PT, R208, c[0x0][0x1d4], PT ;  /* 0x00007500d0007a0c */ /* 0x000fe40003f06270 */
[----:B------:R-:W-:Y:S01]  /*e880*/  SEL R15, RZ, 0x10, P6 ;  /* 0x00000010ff0f7807 */ /* 0x000fe20003000000 */
[C---:B------:R-:W-:Y:S01]  /*e890*/  IMAD.X R7, R4.reuse, 0x1, R22, P2 ;  /* 0x0000000104077824 */ /* 0x040fe200010e0616 */
[----:B------:R-:W-:Y:S01]  /*e8a0*/  IADD3 R2, P2, R171, R30, RZ ;  /* 0x0000001eab027210 */ /* 0x000fe20007f5e0ff */
[----:B------:R-:W-:Y:S01]  /*e8b0*/  @!PT LDS RZ, [RZ] ;  /* 0x00000000fffff984 */ /* 0x000fe20000000800 */
[----:B------:R-:W-:Y:S01]  /*e8c0*/  @!PT LDS RZ, [RZ] ;  /* 0x00000000fffff984 */ /* 0x000fe20000000800 */
[----:B------:R-:W-:Y:S01]  /*e8d0*/  @!PT LDS RZ, [RZ] ;  /* 0x00000000fffff984 */ /* 0x000fe20000000800 */
[----:B------:R1:W-:Y:S01]  /*e8e0*/  LDGSTS.E.BYPASS.LTC128B.128 [R203+0x100], [R12.64], !P6 ;  /* 0x001000000ccb7fae */ /* 0x0003e2000f101d46 */
[----:B------:R-:W-:Y:S01]  /*e8f0*/  IMAD.MOV.U32 R171, RZ, RZ, 0x1 ;  /* 0x00000001ffab7424 */ /* 0x000fe200078e00ff */
[----:B------:R-:W-:Y:S02]  /*e900*/  SEL R14, RZ, 0x10, P5 ;  /* 0x00000010ff0e7807 */ /* 0x000fe40002800000 */
[----:B------:R2:W-:Y:S01]  /*e910*/  LDGSTS.E.BYPASS.LTC128B.128 [R203+0x2100], [R6.64], !P5 ;  /* 0x0210000006cb7fae */ /* 0x0005e2000e901d46 */
[----:B------:R-:W-:Y:S05]  /*e920*/  IMAD.X R3, R4, 0x1, R23, P2 ;  /* 0x0000000104037824 */ /* 0x000fea00010e0617 */
[----:B------:R3:W-:Y:S01]  /*e930*/  LDGSTS.E.BYPASS.LTC128B.128 [R203+0x4100], [R2.64], !P0 ;  /* 0x0410000002cb7fae */ /* 0x0007e2000c101d46 */
[----:B--2---:R-:W-:Y:S01]  /*e940*/  IMAD.MOV.U32 R7, RZ, RZ, R5 ;  /* 0x000000ffff077224 */ /* 0x004fe200078e0005 */
[----:B------:R-:W-:Y:S02]  /*e950*/  SEL R5, RZ, 0x10, P0 ;  /* 0x00000010ff057807 */ /* 0x000fe40000000000 */
[----:B---3--:R-:W-:Y:S01]  /*e960*/  MOV R2, 0xe990 ;  /* 0x0000e99000027802 */ /* 0x008fe20000000f00 */
[----:B------:R-:W-:Y:S02]  /*e970*/  IMAD.MOV.U32 R3, RZ, RZ, 0x181f ;  /* 0x0000181fff037424 */ /* 0x000fe400078e00ff */
[----:B-1----:R-:W-:Y:S05]  /*e980*/  CALL.REL.NOINC `($__internal_3_$__cuda_sm70_shflsync_idx_p) ;  /* 0x0000129000007944 */ /* 0x002fea0003c00000 */
[----:B------:R-:W-:Y:S01]  /*e990*/  MOV R3, 0x181f ;  /* 0x0000181f00037802 */ /* 0x000fe20000000f00 */
[----:B------:R-:W-:Y:S01]  /*e9a0*/  IMAD.MOV.U32 R4, RZ, RZ, R171 ;  /* 0x000000ffff047224 */ /* 0x000fe200078e00ab */
[----:B------:R-:W-:Y:S01]  /*e9b0*/  MOV R171, 0x1 ;  /* 0x0000000100ab7802 */ /* 0x000fe20000000f00 */
[----:B------:R-:W-:Y:S01]  /*e9c0*/  IMAD.MOV.U32 R7, RZ, RZ, R20 ;  /* 0x000000ffff077224 */ /* 0x000fe200078e0014 */
[----:B------:R-:W-:Y:S02]  /*e9d0*/  MOV R2, 0xe9f0 ;  /* 0x0000e9f000027802 */ /* 0x000fe40000000f00 */
[----:B------:R-:W-:Y:S05]  /*e9e0*/  CALL.REL.NOINC `($__internal_3_$__cuda_sm70_shflsync_idx_p) ;  /* 0x0000123000007944 */ /* 0x000fea0003c00000 */
[----:B------:R-:W-:Y:S01]  /*e9f0*/  MOV R0, R171 ;  /* 0x000000ab00007202 */ /* 0x000fe20000000f00 */
[----:B------:R-:W-:-:S05]  /*ea00*/  BRA `(.L_x_664) ;  /* 0xffff674000007947 */ /* 0x000fca000383ffff */
.L_x_608:
[----:B------:R-:W-:Y:S01]  /*ea10*/  MOV R171, RZ ;  /* 0x000000ff00ab7202 */ /* 0x000fe20000000f00 */
[----:B------:R-:W-:Y:S01]  /*ea20*/  IMAD.MOV.U32 R7, RZ, RZ, R5 ;  /* 0x000000ffff077224 */ /* 0x000fe200078e0005 */
[----:B------:R-:W-:Y:S01]  /*ea30*/  MOV R2, 0xea60 ;  /* 0x0000ea6000027802 */ /* 0x000fe20000000f00 */
[----:B------:R-:W-:Y:S02]  /*ea40*/  IMAD.MOV.U32 R3, RZ, RZ, 0x181f ;  /* 0x0000181fff037424 */ /* 0x000fe400078e00ff */
[----:B------:R-:W-:Y:S05]  /*ea50*/  CALL.REL.NOINC `($__internal_3_$__cuda_sm70_shflsync_idx_p) ;  /* 0x000011c000007944 */ /* 0x000fea0003c00000 */
[----:B------:R-:W-:Y:S01]  /*ea60*/  MOV R4, R171 ;  /* 0x000000ab00047202 */ /* 0x000fe20000000f00 */
[----:B------:R-:W-:-:S05]  /*ea70*/  BRA `(.L_x_665) ;  /* 0xffff781000007947 */ /* 0x000fca000383ffff */
.L_x_609:
[----:B------:R-:W-:Y:S01]  /*ea80*/  MOV R171, RZ ;  /* 0x000000ff00ab7202 */ /* 0x000fe20000000f00 */
[----:B------:R-:W-:Y:S01]  /*ea90*/  IMAD.MOV.U32 R7, RZ, RZ, R12 ;  /* 0x000000ffff077224 */ /* 0x000fe200078e000c */
[----:B------:R-:W-:Y:S01]  /*eaa0*/  MOV R2, 0xead0 ;  /* 0x0000ead000027802 */ /* 0x000fe20000000f00 */
[----:B------:R-:W-:Y:S02]  /*eab0*/  IMAD.MOV.U32 R3, RZ, RZ, 0x181f ;  /* 0x0000181fff037424 */ /* 0x000fe400078e00ff */
[----:B-12---:R-:W-:Y:S05]  /*eac0*/  CALL.REL.NOINC `($__internal_3_$__cuda_sm70_shflsync_idx_p) ;  /* 0x0000115000007944 */ /* 0x006fea0003c00000 */
        /* <DEDUP_REMOVED lines=31> */
.L_x_610:
[----:B------:R-:W-:Y:S01]  /*ecc0*/  MOV R171, RZ ;  /* 0x000000ff00ab7202 */ /* 0x000fe20000000f00 */
[----:B------:R-:W-:Y:S01]  /*ecd0*/  IMAD.MOV.U32 R7, RZ, RZ, R4 ;  /* 0x000000ffff077224 */ /* 0x000fe200078e0004 */
[----:B------:R-:W-:Y:S01]  /*ece0*/  MOV R2, 0xed10 ;  /* 0x0000ed1000027802 */ /* 0x000fe20000000f00 */
[----:B------:R-:W-:Y:S02]  /*ecf0*/  IMAD.MOV.U32 R3, RZ, RZ, 0x1c1f ;  /* 0x00001c1fff037424 */ /* 0x000fe400078e00ff */
[----:B------:R-:W-:Y:S05]  /*ed00*/  CALL.REL.NOINC `($__internal_3_$__cuda_sm70_shflsync_idx_p) ;  /* 0x00000f1000007944 */ /* 0x000fea0003c00000 */
[----:B------:R-:W-:Y:S01]  /*ed10*/  MOV R0, R171 ;  /* 0x000000ab00007202 */ /* 0x000fe20000000f00 */
[----:B------:R-:W-:-:S05]  /*ed20*/  BRA `(.L_x_667) ;  /* 0xffff78d000007947 */ /* 0x000fca000383ffff */
.L_x_611:
[----:B------:R-:W-:Y:S01]  /*ed30*/  MOV R171, 0x1 ;  /* 0x0000000100ab7802 */ /* 0x000fe20000000f00 */
[----:B------:R-:W-:Y:S01]  /*ed40*/  IMAD.MOV.U32 R7, RZ, RZ, R4 ;  /* 0x000000ffff077224 */ /* 0x000fe200078e0004 */
[----:B------:R-:W-:Y:S01]  /*ed50*/  MOV R2, 0xed80 ;  /* 0x0000ed8000027802 */ /* 0x000fe20000000f00 */
[----:B------:R-:W-:Y:S02]  /*ed60*/  IMAD.MOV.U32 R3, RZ, RZ, 0x1c1f ;  /* 0x00001c1fff037424 */ /* 0x000fe400078e00ff */
[----:B-1----:R-:W-:Y:S05]  /*ed70*/  CALL.REL.NOINC `($__internal_3_$__cuda_sm70_shflsync_idx_p) ;  /* 0x00000ea000007944 */ /* 0x002fea0003c00000 */
[----:B------:R-:W-:Y:S01]  /*ed80*/  FMNMX.FTZ R0, R6, R101, !PT ;  /* 0x0000006506007209 */ /* 0x000fe20007810000 */
[----:B------:R-:W-:Y:S03]  /*ed90*/  IMAD.IADD R171, R5, 0x1, R171 ;  /* 0x0000000105ab7824 */ /* 0x000fe600078e02ab */
[----:B------:R-:W-:Y:S02]  /*eda0*/  FMNMX.FTZ R0, R10, R0, !PT ;  /* 0x000000000a007209 */ /* 0x000fe40007810000 */
[C---:B------:R-:W-:Y:S02]  /*edb0*/  ISETP.GT.AND P2, PT, R171.reuse, RZ, PT ;  /* 0x000000ffab00720c */ /* 0x040fe40003f44270 */
[C---:B------:R-:W-:Y:S02]  /*edc0*/  ISETP.GT.AND P0, PT, R171.reuse, 0x1, PT ;  /* 0x00000001ab00780c */ /* 0x040fe40003f04270 */
[----:B------:R-:W-:Y:S02]  /*edd0*/  FSEL R5, R152, -INF , P2 ;  /* 0xff80000098057808 */ /* 0x000fe40001000000 */
[----:B------:R-:W-:Y:S02]  /*ede0*/  ISETP.GT.AND P2, PT, R171, 0x8, PT ;  /* 0x00000008ab00780c */ /* 0x000fe40003f44270 */
[----:B------:R-:W-:Y:S02]  /*edf0*/  FSEL R8, R151, -INF , P0 ;  /* 0xff80000097087808 */ /* 0x000fe40000000000 */
[----:B------:R-:W-:Y:S02]  /*ee00*/  FMNMX.FTZ R2, R5, R102, !PT ;  /* 0x0000006605027209 */ /* 0x000fe40007810000 */
[----:B------:R-:W-:Y:S02]  /*ee10*/  ISETP.GT.AND P0, PT, R171, 0x9, PT ;  /* 0x00000009ab00780c */ /* 0x000fe40003f04270 */
[----:B------:R-:W-:Y:S02]  /*ee20*/  FMNMX.FTZ R4, R9, R0, !PT ;  /* 0x0000000009047209 */ /* 0x000fe40007810000 */
        /* <DEDUP_REMOVED lines=8> */
[----:B------:R-:W-:Y:S01]  /*eeb0*/  FMNMX.FTZ R13, R11, R0, !PT ;  /* 0x000000000b0d7209 */ /* 0x000fe20007810000 */
[----:B------:R-:W-:Y:S01]  /*eec0*/  IMAD.MOV.U32 R0, RZ, RZ, 0x2 ;  /* 0x00000002ff007424 */ /* 0x000fe200078e00ff */
[----:B------:R-:W-:Y:S02]  /*eed0*/  FMNMX.FTZ R4, R140, R4, !PT ;  /* 0x000000048c047209 */ /* 0x000fe40007810000 */
[----:B------:R-:W-:Y:S02]  /*eee0*/  ISETP.GT.AND P2, PT, R171, 0x18, PT ;  /* 0x00000018ab00780c */ /* 0x000fe40003f44270 */
[----:B------:R-:W-:Y:S02]  /*eef0*/  FSEL R146, R146, -INF , P0 ;  /* 0xff80000092927808 */ /* 0x000fe40000000000 */
[----:B------:R-:W-:Y:S02]  /*ef00*/  FMNMX.FTZ R13, R143, R13, !PT ;  /* 0x0000000d8f0d7209 */ /* 0x000fe40007810000 */
[----:B------:R-:W-:Y:S02]  /*ef10*/  FMNMX.FTZ R4, R141, R4, !PT ;  /* 0x000000048d047209 */ /* 0x000fe40007810000 */
[C---:B------:R-:W-:Y:S02]  /*ef20*/  ISETP.GT.AND P0, PT, R171.reuse, 0x19, PT ;  /* 0x00000019ab00780c */ /* 0x040fe40003f04270 */
        /* <DEDUP_REMOVED lines=36> */
[----:B------:R-:W-:Y:S02]  /*f170*/  FMNMX.FTZ R13, R160, R13, !PT ;  /* 0x0000000da00d7209 */ /* 0x000fe40007810000 */
[----:B------:R-:W-:Y:S02]  /*f180*/  FMNMX.FTZ R4, R165, R4, !PT ;  /* 0x00000004a5047209 */ /* 0x000fe40007810000 */
[----:B------:R-:W-:Y:S02]  /*f190*/  FMNMX.FTZ R13, R161, R13, !PT ;  /* 0x0000000da10d7209 */ /* 0x000fe40007810000 */
[----:B------:R-:W-:Y:S02]  /*f1a0*/  MOV R2, 0xf1c0 ;  /* 0x0000f1c000027802 */ /* 0x000fe40000000f00 */
[----:B------:R-:W-:Y:S05]  /*f1b0*/  CALL.REL.NOINC `($__internal_2_$__cuda_sm70_shflsync_bfly_p) ;  /* 0x00000a0000007944 */ /* 0x000fea0003c00000 */
[----:B------:R-:W-:Y:S01]  /*f1c0*/  FMNMX.FTZ R4, R4, R0, !PT ;  /* 0x0000000004047209 */ /* 0x000fe20007810000 */
[----:B------:R-:W-:Y:S01]  /*f1d0*/  IMAD.MOV.U32 R0, RZ, RZ, 0x1 ;  /* 0x00000001ff007424 */ /* 0x000fe200078e00ff */
[----:B------:R-:W-:Y:S02]  /*f1e0*/  MOV R2, 0xf200 ;  /* 0x0000f20000027802 */ /* 0x000fe40000000f00 */
        /* <DEDUP_REMOVED lines=8> */
[----:B------:R-:W-:Y:S02]  /*f270*/  MOV R2, 0xf290 ;  /* 0x0000f29000027802 */ /* 0x000fe40000000f00 */
[----:B------:R-:W-:Y:S05]  /*f280*/  CALL.REL.NOINC `($__internal_2_$__cuda_sm70_shflsync_bfly_p) ;  /* 0x0000093000007944 */ /* 0x000fea0003c00000 */
[----:B------:R-:W-:-:S05]  /*f290*/  BRA `(.L_x_668) ;  /* 0xffff7a1000007947 */ /* 0x000fca000383ffff */
.L_x_614:
[----:B------:R-:W-:Y:S01]  /*f2a0*/  MOV R171, RZ ;  /* 0x000000ff00ab7202 */ /* 0x000fe20000000f00 */
[----:B------:R-:W-:Y:S01]  /*f2b0*/  IMAD.MOV.U32 R7, RZ, RZ, R4 ;  /* 0x000000ffff077224 */ /* 0x000fe200078e0004 */
[----:B------:R-:W-:Y:S01]  /*f2c0*/  MOV R2, 0xf2f0 ;  /* 0x0000f2f000027802 */ /* 0x000fe20000000f00 */
[----:B------:R-:W-:Y:S02]  /*f2d0*/  IMAD.MOV.U32 R3, RZ, RZ, 0x181f ;  /* 0x0000181fff037424 */ /* 0x000fe400078e00ff */
[----:B-1234-:R-:W-:Y:S05]  /*f2e0*/  CALL.REL.NOINC `($__internal_3_$__cuda_sm70_shflsync_idx_p) ;  /* 0x0000093000007944 */ /* 0x01efea0003c00000 */
[----:B------:R-:W-:Y:S01]  /*f2f0*/  MOV R2, R171 ;  /* 0x000000ab00027202 */ /* 0x000fe20000000f00 */
[----:B------:R-:W-:-:S05]  /*f300*/  BRA `(.L_x_669) ;  /* 0xffff941000007947 */ /* 0x000fca000383ffff */
.L_x_617:
[----:B------:R-:W-:Y:S01]  /*f310*/  MOV R171, RZ ;  /* 0x000000ff00ab7202 */ /* 0x000fe20000000f00 */
[----:B------:R-:W-:Y:S01]  /*f320*/  IMAD.MOV.U32 R7, RZ, RZ, R5 ;  /* 0x000000ffff077224 */ /* 0x000fe200078e0005 */
[----:B------:R-:W-:Y:S01]  /*f330*/  MOV R2, 0xf360 ;  /* 0x0000f36000027802 */ /* 0x000fe20000000f00 */
[----:B------:R-:W-:Y:S02]  /*f340*/  IMAD.MOV.U32 R3, RZ, RZ, 0x181f ;  /* 0x0000181fff037424 */ /* 0x000fe400078e00ff */
[----:B------:R-:W-:Y:S05]  /*f350*/  CALL.REL.NOINC `($__internal_3_$__cuda_sm70_shflsync_idx_p) ;  /* 0x000008c000007944 */ /* 0x000fea0003c00000 */
[----:B------:R-:W-:Y:S01]  /*f360*/  MOV R4, R171 ;  /* 0x000000ab00047202 */ /* 0x000fe20000000f00 */
[----:B------:R-:W-:-:S05]  /*f370*/  BRA `(.L_x_670) ;  /* 0xffffa5b000007947 */ /* 0x000fca000383ffff */
.L_x_618:
[----:B------:R-:W-:Y:S01]  /*f380*/  MOV R171, RZ ;  /* 0x000000ff00ab7202 */ /* 0x000fe20000000f00 */
[----:B------:R-:W-:Y:S01]  /*f390*/  IMAD.MOV.U32 R7, RZ, RZ, R10 ;  /* 0x000000ffff077224 */ /* 0x000fe200078e000a */
[----:B------:R-:W-:Y:S01]  /*f3a0*/  MOV R2, 0xf3d0 ;  /* 0x0000f3d000027802 */ /* 0x000fe20000000f00 */
[----:B------:R-:W-:Y:S02]  /*f3b0*/  IMAD.MOV.U32 R3, RZ, RZ, 0x181f ;  /* 0x0000181fff037424 */ /* 0x000fe400078e00ff */
[----:B-12---:R-:W-:Y:S05]  /*f3c0*/  CALL.REL.NOINC `($__internal_3_$__cuda_sm70_shflsync_idx_p) ;  /* 0x0000085000007944 */ /* 0x006fea0003c00000 */
[----:B------:R-:W-:Y:S02]  /*f3d0*/  IADD3 R2, -R201, 0x10, RZ ;  /* 0x00000010c9027810 */ /* 0x000fe40007ffe1ff */
[C---:B------:R-:W-:Y:S02]  /*f3e0*/  IADD3 R8, P2, R171.reuse, R14, RZ ;  /* 0x0000000eab087210 */ /* 0x040fe40007f5e0ff */
[----:B------:R-:W-:Y:S02]  /*f3f0*/  IADD3 R6, P0, R171, R15, RZ ;  /* 0x0000000fab067210 */ /* 0x000fe40007f1e0ff */
[----:B------:R-:W-:Y:S01]  /*f400*/  ISETP.NE.U32.AND P4, PT, R201, RZ, PT ;  /* 0x000000ffc900720c */ /* 0x000fe20003f85070 */
[----:B------:R-:W-:Y:S01]  /*f410*/  IMAD.X R9, R4, 0x1, R11, P2 ;  /* 0x0000000104097824 */ /* 0x000fe200010e060b */
[----:B------:R-:W-:Y:S01]  /*f420*/  LOP3.LUT R2, R2, 0xf, RZ, 0xc0, !PT ;  /* 0x0000000f02027812 */ /* 0x000fe200078ec0ff */
[----:B------:R-:W-:Y:S03]  /*f430*/  IMAD.X R7, R4, 0x1, R12, P0 ;  /* 0x0000000104077824 */ /* 0x000fe600000e060c */
[----:B------:R-:W-:Y:S01]  /*f440*/  IADD3 R2, P2, P0, R2, R171, R16 ;  /* 0x000000ab02027210 */ /* 0x000fe2000785e010 */
[----:B------:R-:W-:Y:S03]  /*f450*/  IMAD.MOV.U32 R171, RZ, RZ, 0x1 ;  /* 0x00000001ffab7424 */ /* 0x000fe600078e00ff */
[----:B------:R-:W-:Y:S05]  /*f460*/  IADD3.X R3, RZ, R4, R13, P2, P0 ;  /* 0x00000004ff037210 */ /* 0x000fea00017e040d */
[----:B------:R-:W-:Y:S01]  /*f470*/  @!PT LDS RZ, [RZ] ;  /* 0x00000000fffff984 */ /* 0x000fe20000000800 */
[----:B------:R-:W-:Y:S01]  /*f480*/  @!PT LDS RZ, [RZ] ;  /* 0x00000000fffff984 */ /* 0x000fe20000000800 */
[----:B------:R-:W-:Y:S01]  /*f490*/  @!PT LDS RZ, [RZ] ;  /* 0x00000000fffff984 */ /* 0x000fe20000000800 */
[----:B------:R1:W-:Y:S04]  /*f4a0*/  LDGSTS.E.BYPASS.LTC128B.128.ZFILL [R203+0x6100], [R2.64], P4 ;  /* 0x0610000002cb7fae */ /* 0x0003e8000a141d46 */
[----:B------:R2:W-:Y:S04]  /*f4b0*/  LDGSTS.E.BYPASS.LTC128B.128 [R203+0x8100], [R8.64], !P6 ;  /* 0x0810000008cb7fae */ /* 0x0005e8000f101d46 */
[----:B------:R3:W-:Y:S01]  /*f4c0*/  LDGSTS.E.BYPASS.LTC128B.128 [R203+0xa100], [R6.64], !P5 ;  /* 0x0a10000006cb7fae */ /* 0x0007e2000e901d46 */
[----:B-1----:R-:W-:Y:S01]  /*f4d0*/  IMAD.MOV.U32 R3, RZ, RZ, 0x181f ;  /* 0x0000181fff037424 */ /* 0x002fe200078e00ff */
[----:B------:R-:W-:Y:S01]  /*f4e0*/  MOV R2, 0xf510 ;  /* 0x0000f51000027802 */ /* 0x000fe20000000f00 */
[----:B---3--:R-:W-:Y:S02]  /*f4f0*/  IMAD.MOV.U32 R7, RZ, RZ, R5 ;  /* 0x000000ffff077224 */ /* 0x008fe400078e0005 */
[----:B--2---:R-:W-:Y:S05]  /*f500*/  CALL.REL.NOINC `($__internal_3_$__cuda_sm70_shflsync_idx_p) ;  /* 0x0000071000007944 */ /* 0x004fea0003c00000 */
        /* <DEDUP_REMOVED lines=8> */
.L_x_619:
[----:B------:R-:W-:Y:S02]  /*f590*/  MOV R0, 0x2 ;  /* 0x0000000200007802 */ /* 0x000fe40000000f00 */
[----:B------:R-:W-:Y:S02]  /*f5a0*/  MOV R2, 0xf5c0 ;  /* 0x0000f5c000027802 */ /* 0x000fe40000000f00 */
[----:B----4-:R-:W-:Y:S05]  /*f5b0*/  CALL.REL.NOINC `($__internal_2_$__cuda_sm70_shflsync_bfly_p) ;  /* 0x0000060000007944 */ /* 0x010fea0003c00000 */
        /* <DEDUP_REMOVED lines=14> */
.L_x_621:
[----:B------:R-:W-:Y:S01]  /*f6a0*/  IMAD.MOV.U32 R4, RZ, RZ, R214 ;  /* 0x000000ffff047224 */ /* 0x000fe200078e00d6 */
[----:B------:R-:W-:-:S02]  /*f6b0*/  MOV R0, 0x2 ;  /* 0x0000000200007802 */ /* 0x000fc40000000f00 */
[----:B------:R-:W-:Y:S02]  /*f6c0*/  MOV R2, 0xf6e0 ;  /* 0x0000f6e000027802 */ /* 0x000fe40000000f00 */
[----:B------:R-:W-:Y:S05]  /*f6d0*/  CALL.REL.NOINC `($__internal_2_$__cuda_sm70_shflsync_bfly_p) ;  /* 0x000004e000007944 */ /* 0x000fea0003c00000 */
[----:B------:R-:W-:Y:S01]  /*f6e0*/  MOV R5, R0 ;  /* 0x0000000000057202 */ /* 0x000fe20000000f00 */
[----:B------:R-:W-:Y:S05]  /*f6f0*/  BRA `(.L_x_673) ;  /* 0xffffbe2000007947 */ /* 0x000fea000383ffff */
.L_x_622:
[----:B------:R-:W-:Y:S01]  /*f700*/  IMAD.MOV.U32 R4, RZ, RZ, R5 ;  /* 0x000000ffff047224 */ /* 0x000fe200078e0005 */
[----:B------:R-:W-:Y:S02]  /*f710*/  MOV R0, 0x1 ;  /* 0x0000000100007802 */ /* 0x000fe40000000f00 */
[----:B------:R-:W-:Y:S02]  /*f720*/  MOV R2, 0xf740 ;  /* 0x0000f74000027802 */ /* 0x000fe40000000f00 */
[----:B-1----:R-:W-:Y:S05]  /*f730*/  CALL.REL.NOINC `($__internal_2_$__cuda_sm70_shflsync_bfly_p) ;  /* 0x0000048000007944 */ /* 0x002fea0003c00000 */
[----:B------:R-:W-:Y:S01]  /*f740*/  FADD.FTZ R5, R5, R0 ;  /* 0x0000000005057221 */ /* 0x000fe20000010000 */
[----:B------:R-:W-:Y:S02]  /*f750*/  MOV R4, R215 ;  /* 0x000000d700047202 */ /* 0x000fe40000000f00 */
[----:B------:R-:W-:Y:S02]  /*f760*/  MOV R0, 0x2 ;  /* 0x0000000200007802 */ /* 0x000fe40000000f00 */
[----:B------:R-:W-:Y:S02]  /*f770*/  MOV R2, 0xf790 ;  /* 0x0000f79000027802 */ /* 0x000fe40000000f00 */
[----:B------:R-:W-:Y:S05]  /*f780*/  CALL.REL.NOINC `($__internal_2_$__cuda_sm70_shflsync_bfly_p) ;  /* 0x0000043000007944 */ /* 0x000fea0003c00000 */
[----:B------:R-:W-:Y:S01]  /*f790*/  FADD.FTZ R4, R215, R0 ;  /* 0x00000000d7047221 */ /* 0x000fe20000010000 */
[----:B------:R-:W-:-:S02]  /*f7a0*/  MOV R0, 0x1 ;  /* 0x0000000100007802 */ /* 0x000fc40000000f00 */
[----:B------:R-:W-:Y:S02]  /*f7b0*/  MOV R2, 0xf7d0 ;  /* 0x0000f7d000027802 */ /* 0x000fe40000000f00 */
[----:B------:R-:W-:Y:S05]  /*f7c0*/  CALL.REL.NOINC `($__internal_2_$__cuda_sm70_shflsync_bfly_p) ;  /* 0x000003f000007944 */ /* 0x000fea0003c00000 */
[----:B------:R-:W-:Y:S01]  /*f7d0*/  MOV R3, R0 ;  /* 0x0000000000037202 */ /* 0x000fe20000000f00 */
[----:B------:R-:W-:Y:S05]  /*f7e0*/  BRA `(.L_x_674) ;  /* 0xffffbda000007947 */ /* 0x000fea000383ffff */
.L_x_637:
[----:B------:R-:W-:Y:S01]  /*f7f0*/  IMAD.MOV.U32 R7, RZ, RZ, R9 ;  /* 0x000000ffff077224 */ /* 0x000fe200078e0009 */
[----:B------:R-:W-:Y:S01]  /*f800*/  MOV R171, RZ ;  /* 0x000000ff00ab7202 */ /* 0x000fe20000000f00 */
[----:B------:R-:W-:Y:S01]  /*f810*/  IMAD.MOV.U32 R3, RZ, RZ, 0x181f ;  /* 0x0000181fff037424 */ /* 0x000fe200078e00ff */
[----:B------:R-:W-:Y:S02]  /*f820*/  MOV R2, 0xf840 ;  /* 0x0000f84000027802 */ /* 0x000fe40000000f00 */
[----:B-1----:R-:W-:Y:S05]  /*f830*/  CALL.REL.NOINC `($__internal_3_$__cuda_sm70_shflsync_idx_p) ;  /* 0x000003e000007944 */ /* 0x002fea0003c00000 */
[----:B------:R-:W-:Y:S01]  /*f840*/  MOV R8, R171 ;  /* 0x000000ab00087202 */ /* 0x000fe20000000f00 */
[----:B------:R-:W-:Y:S05]  /*f850*/  BRA `(.L_x_675) ;  /* 0xffffdbd000007947 */ /* 0x000fea000383ffff */
.L_x_638:
[----:B------:R-:W-:Y:S01]  /*f860*/  IMAD.MOV.U32 R7, RZ, RZ, R11 ;  /* 0x000000ffff077224 */ /* 0x000fe200078e000b */
[----:B------:R-:W-:Y:S01]  /*f870*/  MOV R171, RZ ;  /* 0x000000ff00ab7202 */ /* 0x000fe20000000f00 */
[----:B------:R-:W-:Y:S01]  /*f880*/  IMAD.MOV.U32 R3, RZ, RZ, 0x181f ;  /* 0x0000181fff037424 */ /* 0x000fe200078e00ff */
[----:B------:R-:W-:Y:S02]  /*f890*/  MOV R2, 0xf8b0 ;  /* 0x0000f8b000027802 */ /* 0x000fe40000000f00 */
[----:B-123--:R-:W-:Y:S05]  /*f8a0*/  CALL.REL.NOINC `($__internal_3_$__cuda_sm70_shflsync_idx_p) ;  /* 0x0000037000007944 */ /* 0x00efea0003c00000 */
[----:B------:R-:W-:Y:S01]  /*f8b0*/  MOV R0, R171 ;  /* 0x000000ab00007202 */ /* 0x000fe20000000f00 */
[----:B------:R-:W-:Y:S05]  /*f8c0*/  BRA `(.L_x_676) ;  /* 0xffffdb8000007947 */ /* 0x000fea000383ffff */
.L_x_641:
[----:B-1----:R-:W-:Y:S01]  /*f8d0*/  IMAD.MOV.U32 R7, RZ, RZ, R9 ;  /* 0x000000ffff077224 */ /* 0x002fe200078e0009 */
[----:B------:R-:W-:Y:S01]  /*f8e0*/  MOV R171, 0x1 ;  /* 0x0000000100ab7802 */ /* 0x000fe20000000f00 */
[----:B------:R-:W-:Y:S01]  /*f8f0*/  IMAD.MOV.U32 R3, RZ, RZ, 0x181f ;  /* 0x0000181fff037424 */ /* 0x000fe200078e00ff */
[----:B------:R-:W-:-:S02]  /*f900*/  MOV R2, 0xf920 ;  /* 0x0000f92000027802 */ /* 0x000fc40000000f00 */
[----:B--234-:R-:W-:Y:S05]  /*f910*/  CALL.REL.NOINC `($__internal_3_$__cuda_sm70_shflsync_idx_p) ;  /* 0x0000030000007944 */ /* 0x01cfea0003c00000 */
        /* <DEDUP_REMOVED lines=8> */
.L_x_644:
[----:B-1----:R-:W-:Y:S01]  /*f9a0*/  IMAD.MOV.U32 R7, RZ, RZ, R9 ;  /* 0x000000ffff077224 */ /* 0x002fe200078e0009 */
[----:B------:R-:W-:Y:S01]  /*f9b0*/  MOV R171, 0x2 ;  /* 0x0000000200ab7802 */ /* 0x000fe20000000f00 */
[----:B------:R-:W-:Y:S01]  /*f9c0*/  IMAD.MOV.U32 R3, RZ, RZ, 0x181f ;  /* 0x0000181fff037424 */ /* 0x000fe200078e00ff */
[----:B------:R-:W-:Y:S02]  /*f9d0*/  MOV R2, 0xf9f0 ;  /* 0x0000f9f000027802 */ /* 0x000fe40000000f00 */
[----:B--234-:R-:W-:Y:S05]  /*f9e0*/  CALL.REL.NOINC `($__internal_3_$__cuda_sm70_shflsync_idx_p) ;  /* 0x0000023000007944 */ /* 0x01cfea0003c00000 */
[----:B------:R-:W-:Y:S01]  /*f9f0*/  MOV R8, R171 ;  /* 0x000000ab00087202 */ /* 0x000fe20000000f00 */
[----:B------:R-:W-:Y:S05]  /*fa00*/  BRA `(.L_x_678) ;  /* 0xffffdd3000007947 */ /* 0x000fea000383ffff */
.L_x_645:
[----:B-1----:R-:W-:Y:S01]  /*fa10*/  IMAD.MOV.U32 R7, RZ, RZ, R11 ;  /* 0x000000ffff077224 */ /* 0x002fe200078e000b */
[----:B------:R-:W-:Y:S01]  /*fa20*/  MOV R171, 0x2 ;  /* 0x0000000200ab7802 */ /* 0x000fe20000000f00 */
[----:B------:R-:W-:Y:S01]  /*fa30*/  IMAD.MOV.U32 R3, RZ, RZ, 0x181f ;  /* 0x0000181fff037424 */ /* 0x000fe200078e00ff */
[----:B------:R-:W-:Y:S02]  /*fa40*/  MOV R2, 0xfa60 ;  /* 0x0000fa6000027802 */ /* 0x000fe40000000f00 */
[----:B--234-:R-:W-:Y:S05]  /*fa50*/  CALL.REL.NOINC `($__internal_3_$__cuda_sm70_shflsync_idx_p) ;  /* 0x000001c000007944 */ /* 0x01cfea0003c00000 */
[----:B------:R-:W-:Y:S01]  /*fa60*/  MOV R0, R171 ;  /* 0x000000ab00007202 */ /* 0x000fe20000000f00 */
[----:B------:R-:W-:Y:S05]  /*fa70*/  BRA `(.L_x_679) ;  /* 0xffffdce000007947 */ /* 0x000fea000383ffff */
.L_x_648:
[----:B--2---:R-:W-:Y:S01]  /*fa80*/  IMAD.MOV.U32 R7, RZ, RZ, R9 ;  /* 0x000000ffff077224 */ /* 0x004fe200078e0009 */
[----:B------:R-:W-:Y:S01]  /*fa90*/  MOV R171, 0x3 ;  /* 0x0000000300ab7802 */ /* 0x000fe20000000f00 */
[----:B------:R-:W-:Y:S01]  /*faa0*/  IMAD.MOV.U32 R3, RZ, RZ, 0x181f ;  /* 0x0000181fff037424 */ /* 0x000fe200078e00ff */
[----:B------:R-:W-:-:S02]  /*fab0*/  MOV R2, 0xfad0 ;  /* 0x0000fad000027802 */ /* 0x000fc40000000f00 */
[----:B-1-34-:R-:W-:Y:S05]  /*fac0*/  CALL.REL.NOINC `($__internal_3_$__cuda_sm70_shflsync_idx_p) ;  /* 0x0000015000007944 */ /* 0x01afea0003c00000 */
        /* <DEDUP_REMOVED lines=8> */
.L_x_650:
[----:B-1----:R-:W-:Y:S01]  /*fb50*/  IMAD.MOV.U32 R7, RZ, RZ, R65 ;  /* 0x000000ffff077224 */ /* 0x002fe200078e0041 */
[----:B------:R-:W-:Y:S01]  /*fb60*/  MOV R171, RZ ;  /* 0x000000ff00ab7202 */ /* 0x000fe20000000f00 */
[----:B------:R-:W-:Y:S01]  /*fb70*/  IMAD.MOV.U32 R3, RZ, RZ, 0x1f ;  /* 0x0000001fff037424 */ /* 0x000fe200078e00ff */
[----:B---3--:R-:W-:Y:S02]  /*fb80*/  MOV R2, 0xfba0 ;  /* 0x0000fba000027802 */ /* 0x008fe40000000f00 */
[----:B--2-4-:R-:W-:Y:S05]  /*fb90*/  CALL.REL.NOINC `($__internal_3_$__cuda_sm70_shflsync_idx_p) ;  /* 0x0000008000007944 */ /* 0x014fea0003c00000 */
[----:B------:R-:W-:Y:S01]  /*fba0*/  MOV R0, R171 ;  /* 0x000000ab00007202 */ /* 0x000fe20000000f00 */
[----:B------:R-:W-:Y:S05]  /*fbb0*/  BRA `(.L_x_681) ;  /* 0xffffdee000007947 */ /* 0x000fea000383ffff */
        .weak           $__internal_2_$__cuda_sm70_shflsync_bfly_p
        .type           $__internal_2_$__cuda_sm70_shflsync_bfly_p,@function
        .size           $__internal_2_$__cuda_sm70_shflsync_bfly_p,($__internal_3_$__cuda_sm70_shflsync_idx_p - $__internal_2_$__cuda_sm70_shflsync_bfly_p)
$__internal_2_$__cuda_sm70_shflsync_bfly_p:
[----:B------:R-:W-:Y:S02]  /*fbc0*/  MOV R15, 0xffffffff ;  /* 0xffffffff000f7802 */ /* 0x000fe40000000f00 */
[----:B------:R-:W-:Y:S02]  /*fbd0*/  MOV R3, 0x1f ;  /* 0x0000001f00037802 */ /* 0x000fe40000000f00 */
[----:B------:R-:W-:Y:S04]  /*fbe0*/  WARPSYNC R15 ;  /* 0x0000000f00007348 */ /* 0x000fe80003800000 */
[----:B------:R1:W2:Y:S02]  /*fbf0*/  SHFL.BFLY PT, R0, R4, R0, R3 ;  /* 0x0c00000004007389 */ /* 0x0002a400000e0003 */
[----:B-1----:R-:W-:-:S04]  /*fc00*/  MOV R3, 0x0 ;  /* 0x0000000000037802 */ /* 0x002fc80000000f00 */
[----:B--2---:R-:W-:Y:S05]  /*fc10*/  RET.REL.NODEC R2 `(_ZN7cutlass13device_kernelIN5flash19enable_sm80_to_sm89INS1_16FlashAttnFwdSm80INS1_25CollectiveMainloopFwdSm80ILi8ELi1ELb0EN4cute5tupleIJNS5_1CILi128EEENS7_ILi64EEENS7_ILi192EEEEEELi192ENS_10bfloat16_tEfNS_4arch4Sm80ELb1ELb0ELb1ELb0ELb1ELb0ELb1ELb0EEENS1_21CollectiveEpilogueFwdINS6_IJS8_SA_S9_EEENS6_IJNS7_ILi1EEESI_SI_EEESC_SE_Li256ELb0ELb1ELb0ELb0EEENS1_30DynamicPersistentTileSchedulerILi256ELi256ELb0ELb1ELb0EEEEEEEEEvNT_6ParamsE) ;  /* 0xffff03e002007950 */ /* 0x004fea0003c3ffff */
        .weak           $__internal_3_$__cuda_sm70_shflsync_idx_p
        .type           $__internal_3_$__cuda_sm70_shflsync_idx_p,@function
        .size           $__internal_3_$__cuda_sm70_shflsync_idx_p,(.L_x_1706 - $__internal_3_$__cuda_sm70_shflsync_idx_p)
$__internal_3_$__cuda_sm70_shflsync_idx_p:
[----:B------:R-:W-:-:S04]  /*fc20*/  MOV R172, 0xffffffff ;  /* 0xffffffff00ac7802 */ /* 0x000fc80000000f00 */
[----:B------:R-:W-:Y:S04]  /*fc30*/  WARPSYNC R172 ;  /* 0x000000ac00007348 */ /* 0x000fe80003800000 */
[----:B------:R1:W2:Y:S02]  /*fc40*/  SHFL.IDX PT, R171, R7, R171, R3 ;  /* 0x000000ab07ab7389 */ /* 0x0002a400000e0003 */
[----:B-1----:R-:W-:-:S04]  /*fc50*/  MOV R3, 0x0 ;  /* 0x0000000000037802 */ /* 0x002fc80000000f00 */
[----:B--2---:R-:W-:Y:S05]  /*fc60*/  RET.REL.NODEC R2 `(_ZN7cutlass13device_kernelIN5flash19enable_sm80_to_sm89INS1_16FlashAttnFwdSm80INS1_25CollectiveMainloopFwdSm80ILi8ELi1ELb0EN4cute5tupleIJNS5_1CILi128EEENS7_ILi64EEENS7_ILi192EEEEEELi192ENS_10bfloat16_tEfNS_4arch4Sm80ELb1ELb0ELb1ELb0ELb1ELb0ELb1ELb0EEENS1_21CollectiveEpilogueFwdINS6_IJS8_SA_S9_EEENS6_IJNS7_ILi1EEESI_SI_EEESC_SE_Li256ELb0ELb1ELb0ELb0EEENS1_30DynamicPersistentTileSchedulerILi256ELi256ELb0ELb1ELb0EEEEEEEEEvNT_6ParamsE) ;  /* 0xffff039002007950 */ /* 0x004fea0003c3ffff */
.L_x_682:
        /* <DEDUP_REMOVED lines=9> */
.L_x_1706:


//--------------------- .text._ZN7cutlass13device_kernelIN5flash19enable_sm80_to_sm89INS1_16FlashAttnFwdSm80INS1_25CollectiveMainloopFwdSm80ILi8ELi1ELb0EN4cute5tupleIJNS5_1CILi128EEENS7_ILi64EEENS7_ILi192EEEEEELi192ENS_10bfloat16_tEfNS_4arch4Sm80ELb1ELb0ELb1ELb1ELb1ELb0ELb1ELb0EEENS1_21CollectiveEpilogueFwdINS6_IJS8_SA_S9_EEENS6_IJNS7_ILi1EEESI_SI_EEESC_SE_Li256ELb1ELb1ELb0ELb0EEENS1_19SingleTileSchedulerILb1ELb0ELb1ELi128EEEEEEEEEvNT_6ParamsE --------------------------
	.section	.text._ZN7cutlass13device_kernelIN5flash19enable_sm80_to_sm89INS1_16FlashAttnFwdSm80INS1_25CollectiveMainloopFwdSm80ILi8ELi1ELb0EN4cute5tupleIJNS5_1CILi128EEENS7_ILi64EEENS7_ILi192EEEEEELi192ENS_10bfloat16_tEfNS_4arch4Sm80ELb1ELb0ELb1ELb1ELb1ELb0ELb1ELb0EEENS1_21CollectiveEpilogueFwdINS6_IJS8_SA_S9_EEENS6_IJNS7_ILi1EEESI_SI_EEESC_SE_Li256ELb1ELb1ELb0ELb0EEENS1_19SingleTileSchedulerILb1ELb0ELb1ELi128EEEEEEEEEvNT_6ParamsE,"ax",@progbits
	.sectioninfo	@"SHI_REGISTERS=255"
	.align	128
.text._ZN7cutlass13device_kernelIN5flash19enable_sm80_to_sm89INS1_16FlashAttnFwdSm80INS1_25CollectiveMainloopFwdSm80ILi8ELi1ELb0EN4cute5tupleIJNS5_1CILi128EEENS7_ILi64EEENS7_ILi192EEEEEELi192ENS_10bfloat16_tEfNS_4arch4Sm80ELb1ELb0ELb1ELb1ELb1ELb0ELb1ELb0EEENS1_21CollectiveEpilogueFwdINS6_IJS8_SA_S9_EEENS6_IJNS7_ILi1EEESI_SI_EEESC_SE_Li256ELb1ELb1ELb0ELb0EEENS1_19SingleTileSchedulerILb1ELb0ELb1ELi128EEEEEEEEEvNT_6ParamsE:
        .type           _ZN7cutlass13device_kernelIN5flash19enable_sm80_to_sm89INS1_16FlashAttnFwdSm80INS1_25CollectiveMainloopFwdSm80ILi8ELi1ELb0EN4cute5tupleIJNS5_1CILi128EEENS7_ILi64EEENS7_ILi192EEEEEELi192ENS_10bfloat16_tEfNS_4arch4Sm80ELb1ELb0ELb1ELb1ELb1ELb0ELb1ELb0EEENS1_21CollectiveEpilogueFwdINS6_IJS8_SA_S9_EEENS6_IJNS7_ILi1EEESI_SI_EEESC_SE_Li256ELb1ELb1ELb0ELb0EEENS1_19SingleTileSchedulerILb1ELb0ELb1ELi128EEEEEEEEEvNT_6ParamsE,@function
        .size           _ZN7cutlass13device_kernelIN5flash19enable_sm80_to_sm89INS1_16FlashAttnFwdSm80INS1_25CollectiveMainloopFwdSm80ILi8ELi1ELb0EN4cute5tupleIJNS5_1CILi128EEENS7_ILi64EEENS7_ILi192EEEEEELi192ENS_10bfloat16_tEfNS_4arch4Sm80ELb1ELb0ELb1ELb1ELb1ELb0ELb1ELb0EEENS1_21CollectiveEpilogueFwdINS6_IJS8_SA_S9_EEENS6_IJNS7_ILi1EEESI_SI_EEESC_SE_Li256ELb1ELb1ELb0ELb0EEENS1_19SingleTileSchedulerILb1ELb0ELb1ELi128EEEEEEEEEvNT_6ParamsE,(.L_x_1709 - _ZN7cutlass13device_kernelIN5flash19enable_sm80_to_sm89INS1_16FlashAttnFwdSm80INS1_25CollectiveMainloopFwdSm80ILi8ELi1ELb0EN4cute5tupleIJNS5_1CILi128EEENS7_ILi64EEENS7_ILi192EEEEEELi192ENS_10bfloat16_tEfNS_4arch4Sm80ELb1ELb0ELb1ELb1ELb1ELb0ELb1ELb0EEENS1_21CollectiveEpilogueFwdINS6_IJS8_SA_S9_EEENS6_IJNS7_ILi1EEESI_SI_EEESC_SE_Li256ELb1ELb1ELb0ELb0EEENS1_19SingleTileSchedulerILb1ELb0ELb1ELi128EEEEEEEEEvNT_6ParamsE)
        .other          _ZN7cutlass13device_kernelIN5flash19enable_sm80_to_sm89INS1_16FlashAttnFwdSm80INS1_25CollectiveMainloopFwdSm80ILi8ELi1ELb0EN4cute5tupleIJNS5_1CILi128EEENS7_ILi64EEENS7_ILi192EEEEEELi192ENS_10bfloat16_tEfNS_4arch4Sm80ELb1ELb0ELb1ELb1ELb1ELb0ELb1ELb0EEENS1_21CollectiveEpilogueFwdINS6_IJS8_SA_S9_EEENS6_IJNS7_ILi1EEESI_SI_EEESC_SE_Li256ELb1ELb1ELb0ELb0EEENS1_19SingleTileSchedulerILb1ELb0ELb1ELi128EEEEEEEEEvNT_6ParamsE,@"STO_CUDA_ENTRY STV_DEFAULT"
_ZN7cutlass13device_kernelIN5flash19enable_sm80_to_sm89INS1_16FlashAttnFwdSm80INS1_25CollectiveMainloopFwdSm80ILi8ELi1ELb0EN4cute5tupleIJNS5_1CILi128EEENS7_ILi64EEENS7_ILi192EEEEEELi192ENS_10bfloat16_tEfNS_4arch4Sm80ELb1ELb0ELb1ELb1ELb1ELb0ELb1ELb0EEENS1_21CollectiveEpilogueFwdINS6_IJS8_SA_S9_EEENS6_IJNS7_ILi1EEESI_SI_EEESC_SE_Li256ELb1ELb1ELb0ELb0EEENS1_19SingleTileSchedulerILb1ELb0ELb1ELi128EEEEEEEEEvNT_6ParamsE:
        /* <DEDUP_REMOVED lines=20> */
.L_x_684:
        /* <DEDUP_REMOVED lines=13> */
.L_x_686:
[----:B------:R-:W-:Y:S02]  /*0210*/  ULDC UR5, c[0x0][0x54c] ;  /* 0x0001530000057ab9 */ /* 0x000fe40000000800 */
.L_x_685:
[----:B------:R-:W-:Y:S02]  /*0220*/  ULDC UR4, c[0x0][0x548] ;  /* 0x0001520000047ab9 */ /* 0x000fe40000000800 */
[----:B------:R-:W-:-:S02]  /*0230*/  USHF.L.U32 UR10, UR10, 0x7, URZ ;  /* 0x000000070a0a7899 */ /* 0x000fc4000800063f */
[----:B------:R-:W-:-:S04]  /*0240*/  UIMAD UR4, UR5, UR4, URZ ;  /* 0x00000004050472a4 */ /* 0x000fc8000f8e023f */
[----:B------:R-:W-:-:S04]  /*0250*/  UISETP.GE.AND UP0, UPT, UR10, UR4, UPT ;  /* 0x000000040a00728c */ /* 0x000fc8000bf06270 */
[----:B------:R-:W-:Y:S01]  /*0260*/  USEL UR13, UR13, 0xffffffff, !UP0 ;  /* 0xffffffff0d0d7887 */ /* 0x000fe2000c000000 */
[----:B------:R-:W-:Y:S05]  /*0270*/  BRA `(.L_x_687) ;  /* 0x000001b000007947 */ /* 0x000fea0003800000 */
.L_x_683:
        /* <DEDUP_REMOVED lines=8> */
.L_x_688:
        /* <DEDUP_REMOVED lines=13> */
.L_x_690:
[----:B------:R-:W-:Y:S02]  /*03d0*/  ULDC UR5, c[0x0][0x54c] ;  /* 0x0001530000057ab9 */ /* 0x000fe40000000800 */
.L_x_689:
[----:B------:R-:W-:Y:S02]  /*03e0*/  ULDC UR4, c[0x0][0x548] ;  /* 0x0001520000047ab9 */ /* 0x000fe40000000800 */
[----:B------:R-:W-:-:S02]  /*03f0*/  USHF.L.U32 UR10, UR10, 0x7, URZ ;  /* 0x000000070a0a7899 */ /* 0x000fc4000800063f */
[----:B------:R-:W-:-:S04]  /*0400*/  UIMAD UR4, UR5, UR4, URZ ;  /* 0x00000004050472a4 */ /* 0x000fc8000f8e023f */
[----:B------:R-:W-:-:S04]  /*0410*/  UISETP.GE.AND UP0, UPT, UR10, UR4, UPT ;  /* 0x000000040a00728c */ /* 0x000fc8000bf06270 */
[----:B------:R-:W-:-:S06]  /*0420*/  USEL UR13, UR13, 0xffffffff, !UP0 ;  /* 0xffffffff0d0d7887 */ /* 0x000fcc000c000000 */
.L_x_687:
        /* <DEDUP_REMOVED lines=47> */
.L_x_691:
        /* <DEDUP_REMOVED lines=10> */
.L_x_692:
        /* <DEDUP_REMOVED lines=12> */
.L_x_693:
[----:B------:R-:W-:Y:S01]  /*0880*/  ULDC UR4, c[0x0][0x2c4] ;  /* 0x0000b10000047ab9 */ /* 0x000fe20000000800 */
[----:B------:R-:W-:Y:S01]  /*0890*/  PLOP3.LUT P2, PT, PT, PT, PT, 0x80, 0x0 ;  /* 0x000000000000781c */ /* 0x000fe20003f4f070 */
[----:B------:R-:W-:Y:S01]  /*08a0*/  UISETP.NE.AND UP1, UPT, UR4, 0x1, UPT ;  /* 0x000000010400788c */ /* 0x000fe2000bf25270 */
[----:B------:R-:W-:Y:S01]  /*08b0*/  IMAD.MOV.U32 R3, RZ, RZ, RZ ;  /* 0x000000ffff037224 */ /* 0x000fe200078e00ff */
[----:B--2---:R-:W-:Y:S01]  /*08c0*/  UIADD3 UR7, -UR11, UR7, URZ ;  /* 0x000000070b077290 */ /* 0x004fe2000fffe13f */
[----:B------:R-:W-:Y:S01]  /*08d0*/  IMAD.MOV.U32 R98, RZ, RZ, RZ ;  /* 0x000000ffff627224 */ /* 0x000fe200078e00ff */
[----:B------:R-:W-:Y:S01]  /*08e0*/  ULDC.64 UR4, c[0x0][0x2c8] ;  /* 0x0000b20000047ab9 */ /* 0x000fe20000000a00 */
[----:B------:R-:W-:Y:S01]  /*08f0*/  CS2R R96, SRZ ;  /* 0x0000000000607805 */ /* 0x000fe2000001ff00 */
[----:B---3--:R-:W-:Y:S01]  /*0900*/  UIADD3 UR6, UR7, 0x40, -UR12 ;  /* 0x0000004007067890 */ /* 0x008fe2000fffe80c */
[----:B------:R-:W-:Y:S01]  /*0910*/  CS2R R94, SRZ ;  /* 0x00000000005e7805 */ /* 0x000fe2000001ff00 */
[----:B------:R-:W-:Y:S01]  /*0920*/  CS2R R92, SRZ ;  /* 0x00000000005c7805 */ /* 0x000fe2000001ff00 */
[----:B------:R-:W-:Y:S01]  /*0930*/  CS2R R90, SRZ ;  /* 0x00000000005a7805 */ /* 0x000fe2000001ff00 */
[----:B------:R-:W-:Y:S01]  /*0940*/  CS2R R88, SRZ ;  /* 0x0000000000587805 */ /* 0x000fe2000001ff00 */
[----:B------:R-:W-:Y:S01]  /*0950*/  @UP1 UIADD3 UR18, UR10, 0x7f, URZ ;  /* 0x0000007f0a121890 */ /* 0x000fe2000fffe03f */
[----:B------:R-:W-:Y:S01]  /*0960*/  CS2R R86, SRZ ;  /* 0x0000000000567805 */ /* 0x000fe2000001ff00 */
[----:B------:R-:W-:Y:S01]  /*0970*/  MOV R85, RZ ;  /* 0x000000ff00557202 */ /* 0x000fe20000000f00 */
[----:B------:R-:W-:Y:S01]  /*0980*/  CS2R R6, SRZ ;  /* 0x0000000000067805 */ /* 0x000fe2000001ff00 */
[----:B------:R-:W-:Y:S01]  /*0990*/  UIMAD.WIDE.U32 UR18, UR18, UR4, URZ ;  /* 0x00000004121272a5 */ /* 0x000fe2000f8e003f */
[----:B------:R-:W-:Y:S01]  /*09a0*/  CS2R R82, SRZ ;  /* 0x0000000000527805 */ /* 0x000fe2000001ff00 */
[----:B------:R-:W-:Y:S01]  /*09b0*/  UIADD3 UR4, UR10, 0x7f, URZ ;  /* 0x0000007f0a047890 */ /* 0x000fe2000fffe03f */
[----:B------:R-:W-:Y:S01]  /*09c0*/  CS2R R80, SRZ ;  /* 0x0000000000507805 */ /* 0x000fe2000001ff00 */
[----:B------:R-:W-:Y:S01]  /*09d0*/  @UP1 USHF.R.U32.HI UR4, URZ, UR5, UR19 ;  /* 0x000000053f041299 */ /* 0x000fe20008011613 */
[----:B------:R-:W-:Y:S01]  /*09e0*/  CS2R R78, SRZ ;  /* 0x00000000004e7805 */ /* 0x000fe2000001ff00 */
[----:B------:R-:W-:Y:S01]  /*09f0*/  UIADD3 UR5, UR7, 0x3f, URZ ;  /* 0x0000003f07057890 */ /* 0x000fe2000fffe03f */
[----:B------:R-:W-:Y:S01]  /*0a00*/  CS2R R76, SRZ ;  /* 0x00000000004c7805 */ /* 0x000fe2000001ff00 */
[----:B------:R-:W-:Y:S01]  /*0a10*/  UIADD3 UR6, UR6, UR4, URZ ;  /* 0x0000000406067290 */ /* 0x000fe2000fffe03f */
[----:B------:R-:W-:Y:S01]  /*0a20*/  CS2R R74, SRZ ;  /* 0x00000000004a7805 */ /* 0x000fe2000001ff00 */
[----:B------:R-:W-:Y:S01]  /*0a30*/  USHF.R.S32.HI UR18, URZ, 0x1f, UR5 ;  /* 0x0000001f3f127899 */ /* 0x000fe20008011405 */
[----:B------:R-:W-:Y:S01]  /*0a40*/  CS2R R72, SRZ ;  /* 0x0000000000487805 */ /* 0x000fe2000001ff00 */
[----:B------:R-:W-:Y:S01]  /*0a50*/  USHF.R.S32.HI UR4, URZ, 0x1f, UR6 ;  /* 0x0000001f3f047899 */ /* 0x000fe20008011406 */
[----:B------:R-:W-:Y:S01]  /*0a60*/  CS2R R70, SRZ ;  /* 0x0000000000467805 */ /* 0x000fe2000001ff00 */
[----:B------:R-:W-:Y:S01]  /*0a70*/  ULEA.HI UR18, UR18, UR5, URZ, 0x6 ;  /* 0x0000000512127291 */ /* 0x000fe2000f8f303f */
[----:B------:R-:W-:Y:S01]  /*0a80*/  CS2R R68, SRZ ;  /* 0x0000000000447805 */ /* 0x000fe2000001ff00 */
[----:B------:R-:W-:Y:S01]  /*0a90*/  ULEA.HI UR4, UR4, UR6, URZ, 0x6 ;  /* 0x0000000604047291 */ /* 0x000fe2000f8f303f */
[----:B------:R-:W-:Y:S01]  /*0aa0*/  CS2R R66, SRZ ;  /* 0x0000000000427805 */ /* 0x000fe2000001ff00 */
[----:B------:R-:W-:Y:S01]  /*0ab0*/  USHF.R.S32.HI UR18, URZ, 0x6, UR18 ;  /* 0x000000063f127899 */ /* 0x000fe20008011412 */
[----:B------:R-:W-:Y:S01]  /*0ac0*/  CS2R R64, SRZ ;  /* 0x0000000000407805 */ /* 0x000fe2000001ff00 */
[----:B------:R-:W-:Y:S01]  /*0ad0*/  USHF.R.S32.HI UR4, URZ, 0x6, UR4 ;  /* 0x000000063f047899 */ /* 0x000fe20008011404 */
[----:B------:R-:W-:Y:S01]  /*0ae0*/  CS2R R62, SRZ ;  /* 0x00000000003e7805 */ /* 0x000fe2000001ff00 */
[----:B------:R-:W-:Y:S01]  /*0af0*/  CS2R R60, SRZ ;  /* 0x00000000003c7805 */ /* 0x000fe2000001ff00 */
[----:B------:R-:W-:Y:S01]  /*0b00*/  CS2R R58, SRZ ;  /* 0x00000000003a7805 */ /* 0x000fe2000001ff00 */
[----:B------:R-:W-:Y:S01]  /*0b10*/  UISETP.LT.AND UP0, UPT, UR18, UR4, UPT ;  /* 0x000000041200728c */ /* 0x000fe2000bf01270 */
[----:B------:R-:W-:Y:S01]  /*0b20*/  CS2R R56, SRZ ;  /* 0x0000000000387805 */ /* 0x000fe2000001ff00 */
[----:B------:R-:W-:Y:S01]  /*0b30*/  CS2R R54, SRZ ;  /* 0x0000000000367805 */ /* 0x000fe2000001ff00 */
[----:B------:R-:W-:Y:S01]  /*0b40*/  CS2R R52, SRZ ;  /* 0x0000000000347805 */ /* 0x000fe2000001ff00 */
[----:B------:R-:W-:Y:S01]  /*0b50*/  USEL UR6, UR18, UR4, UP0 ;  /* 0x0000000412067287 */ /* 0x000fe20008000000 */
[----:B------:R-:W-:Y:S01]  /*0b60*/  CS2R R50, SRZ ;  /* 0x0000000000327805 */ /* 0x000fe2000001ff00 */
[----:B------:R-:W-:Y:S01]  /*0b70*/  CS2R R48, SRZ ;  /* 0x0000000000307805 */ /* 0x000fe2000001ff00 */
[----:B------:R-:W-:Y:S01]  /*0b80*/  CS2R R46, SRZ ;  /* 0x00000000002e7805 */ /* 0x000fe2000001ff00 */
[----:B------:R-:W-:Y:S01]  /*0b90*/  UISETP.GE.AND UP0, UPT, UR6, 0x1, UPT ;  /* 0x000000010600788c */ /* 0x000fe2000bf06270 */
        /* <DEDUP_REMOVED lines=43> */
[----:B------:R-:W-:Y:S01]  /*0e50*/  BSSY B0, `(.L_x_695) ;  /* 0x0000058000007945 */ /* 0x000fe20003800000 */
[----:B------:R-:W-:Y:S01]  /*0e60*/  PLOP3.LUT P0, PT, PT, PT, UP1, 0x80, 0x0 ;  /* 0x000000000000781c */ /* 0x000fe20003f0f018 */
[----:B------:R-:W-:Y:S01]  /*0e70*/  IMAD.IADD R0, R84, 0x1, -R3 ;  /* 0x0000000154007824 */ /* 0x000fe200078e0a03 */
[----:B------:R-:W-:Y:S01]  /*0e80*/  ULDC.64 UR4, c[0x0][0x1b8] ;  /* 0x00006e0000047ab9 */ /* 0x000fe20000000a00 */
[----:B------:R-:W-:Y:S01]  /*0e90*/  IMAD.SHL.U32 R207, R15, 0x40, RZ ;  /* 0x000000400fcf7824 */ /* 0x000fe200078e00ff */
[----:B------:R-:W-:Y:S01]  /*0ea0*/  UIADD3 UR19, UR19, UR17, URZ ;  /* 0x0000001113137290 */ /* 0x000fe2000fffe03f */
[C---:B------:R-:W-:Y:S01]  /*0eb0*/  IMAD R210, R0.reuse, 0x20, R15 ;  /* 0x0000002000d27824 */ /* 0x040fe200078e020f */
[----:B------:R-:W-:Y:S01]  /*0ec0*/  USHF.R.S32.HI UR17, URZ, 0x1f, UR13 ;  /* 0x0000001f3f117899 */ /* 0x000fe2000801140d */
[----:B------:R-:W-:Y:S01]  /*0ed0*/  IMAD.SHL.U32 R182, R0, 0x8, RZ ;  /* 0x0000000800b67824 */ /* 0x000fe200078e00ff */
[----:B------:R-:W-:Y:S01]  /*0ee0*/  UIMAD UR16, UR8, UR4, URZ ;  /* 0x00000004081072a4 */ /* 0x000fe2000f8e023f */
[----:B------:R-:W-:Y:S01]  /*0ef0*/  LOP3.LUT R207, R207, 0x1c0, RZ, 0xc0, !PT ;  /* 0x000001c0cfcf7812 */ /* 0x000fe200078ec0ff */
[----:B------:R-:W-:Y:S01]  /*0f00*/  USEL UR17, UR17, URZ, !UP2 ;  /* 0x0000003f11117287 */ /* 0x000fe2000d000000 */
[----:B------:R-:W-:Y:S01]  /*0f10*/  IADD3 R2, R210, UR10, RZ ;  /* 0x0000000ad2027c10 */ /* 0x000fe2000fffe0ff */
[----:B------:R-:W-:Y:S01]  /*0f20*/  UIMAD UR16, UR9, UR5, UR16 ;  /* 0x00000005091072a4 */ /* 0x000fe2000f8e0210 */
[----:B------:R-:W-:Y:S01]  /*0f30*/  LEA.HI R12, R85, R84, RZ, 0x6 ;  /* 0x00000054550c7211 */ /* 0x000fe200078f30ff */
[----:B------:R-:W-:Y:S01]  /*0f40*/  UIMAD.WIDE.U32 UR20, UR9, UR4, UR18 ;  /* 0x00000004091472a5 */ /* 0x000fe2000f8e0012 */
[----:B------:R-:W-:Y:S01]  /*0f50*/  ISETP.GE.AND P4, PT, R182, c[0x0][0x198], PT ;  /* 0x00006600b6007a0c */ /* 0x000fe20003f86270 */
[----:B------:R-:W-:Y:S01]  /*0f60*/  @P1 IMAD.HI.U32 R3, R2, c[0x0][0x2c8], RZ ;  /* 0x0000b20002031a27 */ /* 0x000fe200078e00ff */
[----:B------:R-:W-:-:S02]  /*0f70*/  ULDC.64 UR4, c[0x0][0x1c0] ;  /* 0x0000700000047ab9 */ /* 0x000fc40000000a00 */
[----:B------:R-:W-:Y:S01]  /*0f80*/  USEL UR18, UR13, URZ, !UP2 ;  /* 0x0000003f0d127287 */ /* 0x000fe2000d000000 */
[----:B------:R-:W-:Y:S01]  /*0f90*/  IMAD.MOV.U32 R6, RZ, RZ, R2 ;  /* 0x000000ffff067224 */ /* 0x000fe200078e0002 */
[----:B------:R-:W-:Y:S01]  /*0fa0*/  UIMAD UR17, UR17, UR4, URZ ;  /* 0x00000004111172a4 */ /* 0x000fe2000f8e023f */
[----:B------:R-:W-:Y:S01]  /*0fb0*/  @P0 SHF.R.U32.HI R6, RZ, c[0x0][0x2cc], R3 ;  /* 0x0000b300ff060a19 */ /* 0x000fe20000011603 */
[----:B------:R-:W-:Y:S01]  /*0fc0*/  UIADD3 UR21, UR21, UR16, URZ ;  /* 0x0000001015157290 */ /* 0x000fe2000fffe03f */
[----:B------:R-:W-:Y:S01]  /*0fd0*/  IMAD.SHL.U32 R12, R12, 0x8, RZ ;  /* 0x000000080c0c7824 */ /* 0x000fe200078e00ff */
[----:B------:R-:W-:Y:S01]  /*0fe0*/  UIMAD UR5, UR18, UR5, UR17 ;  /* 0x00000005120572a4 */ /* 0x000fe2000f8e0211 */
[--C-:B-1----:R-:W-:Y:S01]  /*0ff0*/  SHF.R.S32.HI R5, RZ, 0x1f, R6.reuse ;  /* 0x0000001fff057819 */ /* 0x102fe20000011406 */
[----:B------:R-:W-:Y:S01]  /*1000*/  UIMAD.WIDE.U32 UR18, UR18, UR4, UR20 ;  /* 0x00000004121272a5 */ /* 0x000fe2000f8e0014 */
[----:B------:R-:W-:Y:S02]  /*1010*/  IMAD.MOV R3, RZ, RZ, -R6 ;  /* 0x000000ffff037224 */ /* 0x000fe400078e0a06 */
[----:B------:R-:W-:Y:S01]  /*1020*/  ULDC UR4, c[0x0][0x2c4] ;  /* 0x0000b10000047ab9 */ /* 0x000fe20000000800 */
[----:B------:R-:W-:Y:S01]  /*1030*/  IMAD R5, R5, c[0x0][0x1b0], RZ ;  /* 0x00006c0005057a24 */ /* 0x000fe200078e02ff */
[----:B------:R-:W-:Y:S01]  /*1040*/  UIADD3 UR5, UR19, UR5, URZ ;  /* 0x0000000513057290 */ /* 0x000fe2000fffe03f */
[----:B------:R-:W-:Y:S01]  /*1050*/  IMAD R3, R3, c[0x0][0x2c4], R2 ;  /* 0x0000b10003037a24 */ /* 0x000fe200078e0202 */
[----:B------:R-:W-:Y:S01]  /*1060*/  UIMAD UR4, UR12, UR4, URZ ;  /* 0x000000040c0472a4 */ /* 0x000fe2000f8e023f */
[----:B------:R-:W-:-:S02]  /*1070*/  IMAD.U32 R9, RZ, RZ, UR19 ;  /* 0x00000013ff097e24 */ /* 0x000fc4000f8e00ff */
[----:B------:R-:W-:Y:S01]  /*1080*/  IMAD.U32 R8, RZ, RZ, UR18 ;  /* 0x00000012ff087e24 */ /* 0x000fe2000f8e00ff */
[----:B------:R-:W-:Y:S01]  /*1090*/  SHF.R.S32.HI R2, RZ, 0x1f, R3 ;  /* 0x0000001fff027819 */ /* 0x000fe20000011403 */
[----:B------:R-:W-:Y:S02]  /*10a0*/  IMAD.U32 R9, RZ, RZ, UR5 ;  /* 0x00000005ff097e24 */ /* 0x000fe4000f8e00ff */
[C---:B------:R-:W-:Y:S02]  /*10b0*/  IMAD R5, R6.reuse, c[0x0][0x1b4], R5 ;  /* 0x00006d0006057a24 */ /* 0x040fe400078e0205 */
[----:B------:R-:W-:-:S04]  /*10c0*/  IMAD.WIDE.U32 R6, R6, c[0x0][0x1b0], R8 ;  /* 0x00006c0006067a25 */ /* 0x000fc800078e0008 */
[----:B------:R-:W-:Y:S02]  /*10d0*/  IMAD R2, R2, c[0x0][0x1a8], RZ ;  /* 0x00006a0002027a24 */ /* 0x000fe400078e02ff */
[----:B------:R-:W-:Y:S01]  /*10e0*/  IMAD.IADD R7, R7, 0x1, R5 ;  /* 0x0000000107077824 */ /* 0x000fe200078e0205 */
[----:B------:R-:W-:Y:S01]  /*10f0*/  LEA.HI R5, R85, R84, RZ, 0x4 ;  /* 0x0000005455057211 */ /* 0x000fe200078f20ff */
[C---:B------:R-:W-:Y:S02]  /*1100*/  IMAD R9, R3.reuse, c[0x0][0x1ac], R2 ;  /* 0x00006b0003097a24 */ /* 0x040fe400078e0202 */
[----:B------:R-:W-:Y:S01]  /*1110*/  IMAD.WIDE.U32 R2, R3, c[0x0][0x1a8], R6 ;  /* 0x00006a0003027a25 */ /* 0x000fe200078e0006 */
[----:B------:R-:W-:Y:S02]  /*1120*/  LOP3.LUT R7, R5, 0xfffffff0, RZ, 0xc0, !PT ;  /* 0xfffffff005077812 */ /* 0x000fe400078ec0ff */
[----:B------:R-:W-:Y:S01]  /*1130*/  IADD3 R6, R15, UR10, RZ ;  /* 0x0000000a0f067c10 */ /* 0x000fe2000fffe0ff */
[----:B------:R-:W-:Y:S01]  /*1140*/  IMAD.IADD R8, R3, 0x1, R9 ;  /* 0x0000000103087824 */ /* 0x000fe200078e0209 */
[----:B------:R-:W-:Y:S01]  /*1150*/  LEA R14, P0, R2, c[0x0][0x160], 0x1 ;  /* 0x00005800020e7a11 */ /* 0x000fe200078008ff */
[----:B------:R-:W-:Y:S01]  /*1160*/  IMAD.IADD R3, R84, 0x1, -R7 ;  /* 0x0000000154037824 */ /* 0x000fe200078e0a07 */
[----:B------:R-:W-:-:S02]  /*1170*/  ISETP.GE.AND P5, PT, R6, UR4, PT ;  /* 0x0000000406007c0c */ /* 0x000fc4000bfa6270 */
[----:B------:R-:W-:Y:S01]  /*1180*/  LEA.HI.X R8, R2, c[0x0][0x164], R8, 0x1, P0 ;  /* 0x0000590002087a11 */ /* 0x000fe200000f0c08 */
[----:B------:R1:W3:Y:S01]  /*1190*/  SHFL.IDX PT, R16, R14, RZ, 0x181f ;  /* 0x00181fff0e107589 */ /* 0x0002e200000e0000 */
[----:B------:R-:W-:Y:S02]  /*11a0*/  SHF.R.S32.HI R2, RZ, 0x1f, R3 ;  /* 0x0000001fff027819 */ /* 0x000fe40000011403 */
[----:B------:R-:W-:Y:S01]  /*11b0*/  IADD3 R9, R182, 0x80, RZ ;  /* 0x00000080b6097810 */ /* 0x000fe20007ffe0ff */
[----:B------:R1:W4:Y:S01]  /*11c0*/  SHFL.IDX PT, R17, R8, RZ, 0x181f ;  /* 0x00181fff08117589 */ /* 0x00032200000e0000 */
[----:B------:R-:W-:Y:S02]  /*11d0*/  LEA.HI R7, R2, R3, RZ, 0x3 ;  /* 0x0000000302077211 */ /* 0x000fe400078f18ff */
[----:B------:R-:W-:Y:S02]  /*11e0*/  SHF.R.U32.HI R2, RZ, 0x3, R207 ;  /* 0x00000003ff027819 */ /* 0x000fe400000116cf */
[----:B------:R-:W-:-:S02]  /*11f0*/  LOP3.LUT R10, R7, 0xfffffff8, RZ, 0xc0, !PT ;  /* 0xfffffff8070a7812 */ /* 0x000fc400078ec0ff */
[----:B------:R-:W-:Y:S02]  /*1200*/  LOP3.LUT R207, R207, 0x38, R182, 0xf8, !PT ;  /* 0x00000038cfcf7812 */ /* 0x000fe400078ef8b6 */
[----:B------:R-:W-:Y:S01]  /*1210*/  ISETP.GE.AND P0, PT, R9, c[0x0][0x198], PT ;  /* 0x0000660009007a0c */ /* 0x000fe20003f06270 */
[----:B------:R-:W-:Y:S01]  /*1220*/  IMAD.IADD R10, R3, 0x1, -R10 ;  /* 0x00000001030a7824 */ /* 0x000fe200078e0a0a */
[----:B------:R-:W-:Y:S01]  /*1230*/  LOP3.LUT R207, R207, R2, RZ, 0x3c, !PT ;  /* 0x00000002cfcf7212 */ /* 0x000fe200078e3cff */
[----:B------:R-:W-:Y:S02]  /*1240*/  IMAD.MOV.U32 R2, RZ, RZ, 0x10 ;  /* 0x00000010ff027424 */ /* 0x000fe400078e00ff */
[----:B------:R-:W-:Y:S01]  /*1250*/  IMAD.MOV.U32 R3, RZ, RZ, 0x20 ;  /* 0x00000020ff037424 */ /* 0x000fe200078e00ff */
[----:B------:R-:W-:Y:S01]  /*1260*/  LOP3.LUT R207, R207, 0xfffffe00, R12, 0xf8, !PT ;  /* 0xfffffe00cfcf7812 */ /* 0x000fe200078ef80c */
[----:B--2---:R2:W5:Y:S02]  /*1270*/  @P2 R2UR UR17, R4 ;  /* 0x00000000041123c2 */ /* 0x00456400000e0000 */
[----:B-----5:R-:W-:Y:S01]  /*1280*/  @!UP0 UMOV UR17, UR13 ;  /* 0x0000000d00118c82 */ /* 0x020fe20008000000 */
[----:B--2---:R-:W-:-:S04]  /*1290*/  IADD3 R4, R182, 0x40, RZ ;  /* 0x00000040b6047810 */ /* 0x004fc80007ffe0ff */
[----:B------:R-:W-:-:S04]  /*12a0*/  ISETP.GE.AND P3, PT, R4, c[0x0][0x198], PT ;  /* 0x0000660004007a0c */ /* 0x000fc80003f66270 */
[----:B------:R-:W-:-:S05]  /*12b0*/  R2P PR, R10, 0x6 ;  /* 0x000000060a007804 */ /* 0x000fca0000000000 */
[----:B------:R-:W-:Y:S02]  /*12c0*/  SEL R2, R2, 0xfffffff0, !P1 ;  /* 0xfffffff002027807 */ /* 0x000fe40004800000 */
        /* <DEDUP_REMOVED lines=8> */
[----:B------:R-:W-:-:S02]  /*1350*/  LOP3.LUT R12, R12, 0xfffffff8, RZ, 0xc0, !PT ;  /* 0xfffffff80c0c7812 */ /* 0x000fc400078ec0ff */
[----:B------:R-:W-:Y:S02]  /*1360*/  LOP3.LUT R11, R11, 0xfffffff8, RZ, 0xc0, !PT ;  /* 0xfffffff80b0b7812 */ /* 0x000fe400078ec0ff */
[----:B------:R-:W-:Y:S01]  /*1370*/  @!PT LDS RZ, [RZ] ;  /* 0x00000000fffff984 */ /* 0x000fe20000000800 */
[----:B------:R1:W-:Y:S01]  /*1380*/  LDGSTS.E.BYPASS.LTC128B.128 [R13+0xc100], [R18.64], !P4 ;  /* 0x0c100000120d7fae */ /* 0x0003e2000e101d4e */
[----:B------:R-:W-:-:S04]  /*1390*/  IMAD.WIDE R20, R12, 0x2, R16 ;  /* 0x000000020c147825 */ /* 0x000fc800078e0210 */
[----:B------:R-:W-:Y:S01]  /*13a0*/  IMAD.WIDE R16, R11, 0x2, R16 ;  /* 0x000000020b107825 */ /* 0x000fe200078e0210 */
[----:B------:R1:W-:Y:S04]  /*13b0*/  LDGSTS.E.BYPASS.LTC128B.128 [R13+0x10100], [R20.64], !P3 ;  /* 0x10100000140d7fae */ /* 0x0003e8000d901d4e */
[----:B------:R1:W-:Y:S02]  /*13c0*/  LDGSTS.E.BYPASS.LTC128B.128 [R13+0x14100], [R16.64], !P0 ;  /* 0x14100000100d7fae */ /* 0x0003e4000c101d4e */
.L_x_696:
[----:B-1-34-:R-:W-:Y:S05]  /*13d0*/  BSYNC B0 ;  /* 0x0000000000007941 */ /* 0x01afea0003800000 */
.L_x_695:
        /* <DEDUP_REMOVED lines=20> */
.L_x_698:
[----:B------:R-:W-:Y:S05]  /*1520*/  BSYNC B0 ;  /* 0x0000000000007941 */ /* 0x000fea0003800000 */
.L_x_697:
[----:B------:R-:W-:Y:S01]  /*1530*/  IADD3 R11, R6, 0x40, RZ ;  /* 0x00000040060b7810 */ /* 0x000fe20007ffe0ff */
[----:B--2---:R2:W4:Y:S01]  /*1540*/  SHFL.IDX PT, R17, R8, 0x2, 0x181f ;  /* 0x00581f0008117f89 */ /* 0x00452200000e0000 */
        /* <DEDUP_REMOVED lines=18> */
.L_x_700:
[----:B------:R-:W-:Y:S05]  /*1670*/  BSYNC B0 ;  /* 0x0000000000007941 */ /* 0x000fea0003800000 */
.L_x_699:
[----:B---3--:R-:W-:Y:S01]  /*1680*/  SHFL.IDX PT, R16, R14, 0x3, 0x181f ;  /* 0x00781f000e107f89 */ /* 0x008fe200000e0000 */
[----:B------:R-:W-:Y:S01]  /*1690*/  IMAD.MOV.U32 R12, RZ, RZ, c[0x0][0x2b8] ;  /* 0x0000ae00ff0c7624 */ /* 0x000fe200078e00ff */
[----:B------:R-:W-:Y:S01]  /*16a0*/  SHF.R.S32.HI R181, RZ, 0x1f, R4 ;  /* 0x0000001fffb57819 */ /* 0x000fe20000011404 */
[----:B------:R-:W-:Y:S01]  /*16b0*/  IMAD.U32 R11, RZ, RZ, UR6 ;  /* 0x00000006ff0b7e24 */ /* 0x000fe2000f8e00ff */
[----:B----4-:R-:W3:Y:S01]  /*16c0*/  SHFL.IDX PT, R17, R8, 0x3, 0x181f ;  /* 0x00781f0008117f89 */ /* 0x010ee200000e0000 */
[----:B------:R-:W-:Y:S01]  /*16d0*/  SHF.R.S32.HI R180, RZ, 0x1f, R9 ;  /* 0x0000001fffb47819 */ /* 0x000fe20000011409 */
[----:B------:R-:W-:Y:S01]  /*16e0*/  IMAD.SHL.U32 R207, R207, 0x2, RZ ;  /* 0x00000002cfcf7824 */ /* 0x000fe200078e00ff */
[----:B------:R-:W-:Y:S01]  /*16f0*/  ISETP.NE.AND P2, PT, R12, 0x1, PT ;  /* 0x000000010c00780c */ /* 0x000fe20003f45270 */
[----:B------:R-:W-:Y:S01]  /*1700*/  IMAD R11, R11, 0x40, R210 ;  /* 0x000000400b0b7824 */ /* 0x000fe200078e02d2 */
        /* <DEDUP_REMOVED lines=12> */
[----:B------:R-:W-:-:S02]  /*17d0*/  IADD3 R6, R11, -0x40, RZ ;  /* 0xffffffc00b067810 */ /* 0x000fc40007ffe0ff */
[----:B------:R-:W-:Y:S02]  /*17e0*/  ULDC.64 UR4, c[0x0][0x1e8] ;  /* 0x00007a0000047ab9 */ /* 0x000fe40000000a00 */
[C---:B------:R-:W-:Y:S01]  /*17f0*/  ISETP.GE.AND P6, PT, R6.reuse, UR7, PT ;  /* 0x0000000706007c0c */ /* 0x040fe2000bfc6270 */
[----:B------:R-:W-:Y:S01]  /*1800*/  UIADD3 UR16, UR19, UR16, URZ ;  /* 0x0000001013107290 */ /* 0x000fe2000fffe03f */
[----:B------:R-:W-:Y:S01]  /*1810*/  IADD3 R209, R6, UR11, RZ ;  /* 0x0000000b06d17c10 */ /* 0x000fe2000fffe0ff */
[----:B---3--:R-:W-:Y:S01]  /*1820*/  @!P5 IMAD.WIDE R20, R182, 0x2, R16 ;  /* 0x00000002b614d825 */ /* 0x008fe200078e0210 */
[----:B------:R-:W-:-:S03]  /*1830*/  ISETP.GT.OR P6, PT, R210, 0x3f, P6 ;  /* 0x0000003fd200780c */ /* 0x000fc600037c4670 */
        /* <DEDUP_REMOVED lines=11> */
[----:B-12---:R-:W-:Y:S02]  /*18f0*/  @!P6 LEA.HI.X.SX32 R8, R6, UR16, 0x1, P1 ;  /* 0x000000100608ec11 */ /* 0x006fe400088f0eff */
[----:B------:R-:W-:-:S04]  /*1900*/  @!P6 LEA R12, P1, R11, c[0x0][0x2a0], 0x2 ;  /* 0x0000a8000b0cea11 */ /* 0x000fc800078210ff */
[----:B------:R-:W-:Y:S01]  /*1910*/  @!P6 LEA.HI.X R13, R11, c[0x0][0x2a4], R8, 0x2, P1 ;  /* 0x0000a9000b0dea11 */ /* 0x000fe200008f1408 */
[----:B------:R-:W-:Y:S06]  /*1920*/  BAR.SYNC.DEFER_BLOCKING 0x0 ;  /* 0x0000000000007b1d */ /* 0x000fec0000010000 */
[----:B------:R1:W2:Y:S01]  /*1930*/  @!P6 LDG.E R208, [R12.64] ;  /* 0x0000000e0cd0e981 */ /* 0x0002a2000c1e1900 */
[----:B------:R-:W-:Y:S01]  /*1940*/  IMAD.MOV R6, RZ, RZ, -R6 ;  /* 0x000000ffff067224 */ /* 0x000fe200078e0a06 */
[----:B------:R-:W-:Y:S01]  /*1950*/  UIMAD UR17, UR8, UR4, URZ ;  /* 0x00000004081172a4 */ /* 0x000fe2000f8e023f */
[----:B-----5:R-:W-:Y:S01]  /*1960*/  IMAD.SHL.U32 R17, R0, 0x40, RZ ;  /* 0x0000004000117824 */ /* 0x020fe200078e00ff */
[----:B------:R-:W-:Y:S01]  /*1970*/  UIMAD.WIDE.U32 UR20, UR9, UR4, URZ ;  /* 0x00000004091472a5 */ /* 0x000fe2000f8e003f */
[----:B------:R-:W-:Y:S01]  /*1980*/  IMAD R209, R6, c[0x0][0x2b8], R209 ;  /* 0x0000ae0006d17a24 */ /* 0x000fe200078e02d1 */
[----:B------:R-:W-:Y:S01]  /*1990*/  UIMAD UR17, UR9, UR5, UR17 ;  /* 0x00000005091172a4 */ /* 0x000fe2000f8e0211 */
[----:B---3--:R-:W-:Y:S01]  /*19a0*/  SHF.R.S32.HI R20, RZ, 0x4, R5 ;  /* 0x00000004ff147819 */ /* 0x008fe20000011405 */
[----:B------:R-:W-:Y:S01]  /*19b0*/  IMAD.SHL.U32 R8, R15, 0x8, RZ ;  /* 0x000000080f087824 */ /* 0x000fe200078e00ff */
[----:B------:R-:W-:Y:S01]  /*19c0*/  LOP3.LUT R17, R17, 0x1c0, RZ, 0xc0, !PT ;  /* 0x000001c011117812 */ /* 0x000fe200078ec0ff */
[----:B------:R-:W-:Y:S01]  /*19d0*/  IMAD.WIDE.U32 R22, R209, c[0x0][0x1e0], RZ ;  /* 0x00007800d1167a25 */ /* 0x000fe200078e00ff */
[----:B------:R-:W-:Y:S01]  /*19e0*/  SHF.R.S32.HI R14, RZ, 0x1f, R209 ;  /* 0x0000001fff0e7819 */ /* 0x000fe200000114d1 */
[----:B------:R-:W-:Y:S01]  /*19f0*/  UIADD3 UR17, UR21, UR17, URZ ;  /* 0x0000001115117290 */ /* 0x000fe2000fffe03f */
[----:B------:R-:W-:Y:S01]  /*1a00*/  LEA.HI R5, R5, R20, RZ, 0x1 ;  /* 0x0000001405057211 */ /* 0x000fe200078f08ff */
[----:B------:R-:W-:Y:S01]  /*1a10*/  ULDC.64 UR4, c[0x0][0x210] ;  /* 0x0000840000047ab9 */ /* 0x000fe20000000a00 */
[----:B------:R-:W-:Y:S01]  /*1a20*/  LOP3.LUT R8, R17, 0x8, R8, 0xf8, !PT ;  /* 0x0000000811087812 */ /* 0x000fe200078ef808 */
[C---:B------:R-:W-:Y:S01]  /*1a30*/  IMAD R6, R14.reuse, c[0x0][0x1e0], RZ ;  /* 0x000078000e067a24 */ /* 0x040fe200078e02ff */
[----:B------:R-:W-:Y:S01]  /*1a40*/  LOP3.LUT R5, R5, 0xfffffffe, RZ, 0xc0, !PT ;  /* 0xfffffffe05057812 */ /* 0x000fe200078ec0ff */
[----:B------:R-:W-:Y:S01]  /*1a50*/  IMAD R14, R14, c[0x0][0x208], RZ ;  /* 0x000082000e0e7a24 */ /* 0x000fe200078e02ff */
[----:B------:R-:W-:Y:S01]  /*1a60*/  SHF.R.U32.HI R17, RZ, 0x3, R17 ;  /* 0x00000003ff117819 */ /* 0x000fe20000011611 */
[C---:B----4-:R-:W-:Y:S01]  /*1a70*/  IMAD R18, R209.reuse, c[0x0][0x1e4], R6 ;  /* 0x00007900d1127a24 */ /* 0x050fe200078e0206 */
[----:B------:R-:W-:Y:S01]  /*1a80*/  UIMAD UR8, UR8, UR4, URZ ;  /* 0x00000004080872a4 */ /* 0x000fe2000f8e023f */
[----:B------:R-:W-:Y:S01]  /*1a90*/  IMAD R11, R209, c[0x0][0x20c], R14 ;  /* 0x00008300d10b7a24 */ /* 0x000fe200078e020e */
[----:B------:R-:W-:Y:S01]  /*1aa0*/  LOP3.LUT R8, R8, R17, RZ, 0x3c, !PT ;  /* 0x0000001108087212 */ /* 0x000fe200078e3cff */
[----:B------:R-:W-:Y:S01]  /*1ab0*/  IMAD.IADD R19, R23, 0x1, R18 ;  /* 0x0000000117137824 */ /* 0x000fe200078e0212 */
[----:B------:R-:W-:Y:S01]  /*1ac0*/  ULEA UR22, UR6, 0xffffffc0, 0x6 ;  /* 0xffffffc006167891 */ /* 0x000fe2000f8e303f */
[----:B------:R-:W-:Y:S01]  /*1ad0*/  IMAD.MOV.U32 R18, RZ, RZ, R22 ;  /* 0x000000ffff127224 */ /* 0x000fe200078e0016 */
[----:B------:R-:W-:Y:S01]  /*1ae0*/  UIMAD.WIDE.U32 UR24, UR9, UR4, URZ ;  /* 0x00000004091872a5 */ /* 0x000fe2000f8e003f */
[----:B-1----:R-:W-:Y:S01]  /*1af0*/  IMAD.WIDE.U32 R12, R209, c[0x0][0x208], RZ ;  /* 0x00008200d10c7a25 */ /* 0x002fe200078e00ff */
[----:B------:R-:W-:Y:S01]  /*1b00*/  UIMAD UR8, UR9, UR5, UR8 ;  /* 0x00000005090872a4 */ /* 0x000fe2000f8e0208 */
[----:B------:R-:W-:Y:S01]  /*1b10*/  LOP3.LUT P3, RZ, R0, 0x2, RZ, 0xc0, !PT ;  /* 0x0000000200ff7812 */ /* 0x000fe2000786c0ff */
[----:B------:R-:W-:Y:S01]  /*1b20*/  UIADD3 UR22, UR7, -UR22, URZ ;  /* 0x8000001607167290 */ /* 0x000fe2000fffe03f */
[----:B------:R-:W-:Y:S01]  /*1b30*/  IMAD.IADD R13, R13, 0x1, R11 ;  /* 0x000000010d0d7824 */ /* 0x000fe200078e020b */
[----:B------:R-:W-:Y:S01]  /*1b40*/  UIADD3 UR8, UR25, UR8, URZ ;  /* 0x0000000819087290 */ /* 0x000fe2000fffe03f */
[----:B------:R-:W-:Y:S01]  /*1b50*/  IMAD.IADD R5, R20, 0x1, -R5 ;  /* 0x0000000114057824 */ /* 0x000fe200078e0a05 */
[----:B------:R-:W-:Y:S01]  /*1b60*/  ISETP.GE.AND P5, PT, R182, c[0x0][0x1d4], PT ;  /* 0x00007500b6007a0c */ /* 0x000fe20003fa6270 */
[----:B------:R-:W-:Y:S01]  /*1b70*/  IMAD.SHL.U32 R17, R10, 0x40, RZ ;  /* 0x000000400a117824 */ /* 0x000fe200078e00ff */
[----:B------:R-:W-:Y:S01]  /*1b80*/  ISETP.GE.AND P4, PT, R4, c[0x0][0x1d4], PT ;  /* 0x0000750004007a0c */ /* 0x000fe20003f86270 */
[----:B------:R-:W-:Y:S01]  /*1b90*/  IMAD R205, R5, 0x200, R8 ;  /* 0x0000020005cd7824 */ /* 0x000fe200078e0208 */
[----:B------:R-:W-:Y:S01]  /*1ba0*/  IADD3 R8, -R15, UR22, RZ ;  /* 0x000000160f087c10 */ /* 0x000fe2000fffe1ff */
[----:B------:R-:W-:Y:S01]  /*1bb0*/  IMAD.SHL.U32 R88, R5, 0x8, RZ ;  /* 0x0000000805587824 */ /* 0x000fe200078e00ff */
[----:B------:R-:W-:Y:S01]  /*1bc0*/  LOP3.LUT R17, R17, 0x1c0, RZ, 0xc0, !PT ;  /* 0x000001c011117812 */ /* 0x000fe200078ec0ff */
[----:B------:R-:W-:Y:S01]  /*1bd0*/  IMAD.SHL.U32 R205, R205, 0x2, RZ ;  /* 0x00000002cdcd7824 */ /* 0x000fe200078e00ff */
[----:B------:R-:W-:Y:S01]  /*1be0*/  ISETP.GE.AND P1, PT, R8, 0x1, PT ;  /* 0x000000010800780c */ /* 0x000fe20003f26270 */
[----:B------:R-:W-:Y:S01]  /*1bf0*/  IMAD.SHL.U32 R89, R7, 0x40, RZ ;  /* 0x0000004007597824 */ /* 0x000fe200078e00ff */
[----:B------:R-:W-:Y:S01]  /*1c00*/  LEA.HI R87, R85, R84, RZ, 0x5 ;  /* 0x0000005455577211 */ /* 0x000fe200078f28ff */
[----:B------:R-:W-:Y:S01]  /*1c10*/  UISETP.GE.AND UP0, UPT, UR6, 0x2, UPT ;  /* 0x000000020600788c */ /* 0x000fe2000bf06270 */
[----:B------:R-:W-:-:S02]  /*1c20*/  IADD3 R15, R205, 0x6100, RZ ;  /* 0x00006100cd0f7810 */ /* 0x000fc40007ffe0ff */
[----:B------:R-:W-:Y:S02]  /*1c30*/  IADD3 R204, R205, 0x6120, RZ ;  /* 0x00006120cdcc7810 */ /* 0x000fe40007ffe0ff */
[----:B------:R-:W-:Y:S02]  /*1c40*/  @P3 IADD3 R204, R15, -0x20, RZ ;  /* 0xffffffe00fcc3810 */ /* 0x000fe40007ffe0ff */
[----:B------:R-:W-:Y:S02]  /*1c50*/  ISETP.GE.AND P3, PT, R9, c[0x0][0x1d4], PT ;  /* 0x0000750009007a0c */ /* 0x000fe40003f66270 */
[----:B------:R-:W-:Y:S02]  /*1c60*/  LOP3.LUT R88, R17, 0x8, R88, 0xf8, !PT ;  /* 0x0000000811587812 */ /* 0x000fe400078ef858 */
[----:B------:R-:W-:Y:S02]  /*1c70*/  SHF.R.U32.HI R17, RZ, 0x3, R17 ;  /* 0x00000003ff117819 */ /* 0x000fe40000011611 */
[----:B------:R-:W-:-:S02]  /*1c80*/  LOP3.LUT R89, R89, 0xfffffe00, RZ, 0xc0, !PT ;  /* 0xfffffe0059597812 */ /* 0x000fc400078ec0ff */
[----:B------:R-:W-:Y:S02]  /*1c90*/  SHF.R.S32.HI R86, RZ, 0x5, R87 ;  /* 0x00000005ff567819 */ /* 0x000fe40000011457 */
[----:B------:R-:W-:Y:S02]  /*1ca0*/  LOP3.LUT R88, R88, R17, RZ, 0x3c, !PT ;  /* 0x0000001158587212 */ /* 0x000fe400078e3cff */
[----:B------:R-:W-:Y:S01]  /*1cb0*/  SHF.R.S32.HI R133, RZ, 0x1f, R182 ;  /* 0x0000001fff857819 */ /* 0x000fe200000114b6 */
[----:B------:R-:W-:Y:S01]  /*1cc0*/  IMAD R7, R86, 0x400, R89 ;  /* 0x0000040056077824 */ /* 0x000fe200078e0259 */
[----:B------:R-:W-:Y:S02]  /*1cd0*/  SEL R217, RZ, 0x10, P3 ;  /* 0x00000010ffd97807 */ /* 0x000fe40001800000 */
[----:B------:R-:W-:Y:S01]  /*1ce0*/  IADD3 R211, R207, 0x100, RZ ;  /* 0x00000100cfd37810 */ /* 0x000fe20007ffe0ff */
[----:B------:R-:W-:Y:S01]  /*1cf0*/  IMAD.IADD R206, R88, 0x1, R7 ;  /* 0x0000000158ce7824 */ /* 0x000fe200078e0207 */
[----:B------:R-:W-:-:S02]  /*1d00*/  SHF.R.S32.HI R214, RZ, 0x1f, R181 ;  /* 0x0000001fffd67819 */ /* 0x000fc400000114b5 */
[----:B------:R-:W-:Y:S01]  /*1d10*/  SHF.R.S32.HI R183, RZ, 0x1f, R180 ;  /* 0x0000001fffb77819 */ /* 0x000fe200000114b4 */
[----:B------:R-:W-:Y:S01]  /*1d20*/  IMAD.SHL.U32 R206, R206, 0x2, RZ ;  /* 0x00000002cece7824 */ /* 0x000fe200078e00ff */
[C---:B------:R-:W-:Y:S02]  /*1d30*/  IADD3 R195, R204.reuse, 0x800, RZ ;  /* 0x00000800ccc37810 */ /* 0x040fe40007ffe0ff */
[----:B------:R-:W-:Y:S01]  /*1d40*/  IADD3 R194, R204, 0x1000, RZ ;  /* 0x00001000ccc27810 */ /* 0x000fe20007ffe0ff */
[--C-:B------:R-:W-:Y:S01]  /*1d50*/  IMAD R202, R2, 0x2, R206.reuse ;  /* 0x0000000202ca7824 */ /* 0x100fe200078e02ce */
[C---:B------:R-:W-:Y:S01]  /*1d60*/  IADD3 R193, R204.reuse, 0x1800, RZ ;  /* 0x00001800ccc17810 */ /* 0x040fe20007ffe0ff */
[C---:B------:R-:W-:Y:S01]  /*1d70*/  IMAD R201, R3.reuse, 0x2, R206 ;  /* 0x0000000203c97824 */ /* 0x040fe200078e02ce */
[C---:B------:R-:W-:Y:S01]  /*1d80*/  IADD3 R191, R204.reuse, 0x2000, RZ ;  /* 0x00002000ccbf7810 */ /* 0x040fe20007ffe0ff */
[----:B------:R-:W-:Y:S01]  /*1d90*/  IMAD R199, R3, 0x2, R202 ;  /* 0x0000000203c77824 */ /* 0x000fe200078e02ca */
[----:B------:R-:W-:-:S02]  /*1da0*/  IADD3 R190, R204, 0x2800, RZ ;  /* 0x00002800ccbe7810 */ /* 0x000fc40007ffe0ff */
[C---:B------:R-:W-:Y:S02]  /*1db0*/  IADD3 R189, R204.reuse, 0x3000, RZ ;  /* 0x00003000ccbd7810 */ /* 0x040fe40007ffe0ff */
[C---:B------:R-:W-:Y:S02]  /*1dc0*/  IADD3 R188, R204.reuse, 0x3800, RZ ;  /* 0x00003800ccbc7810 */ /* 0x040fe40007ffe0ff */
[C---:B------:R-:W-:Y:S02]  /*1dd0*/  IADD3 R187, R204.reuse, 0x4000, RZ ;  /* 0x00004000ccbb7810 */ /* 0x040fe40007ffe0ff */
[C---:B------:R-:W-:Y:S02]  /*1de0*/  IADD3 R186, R204.reuse, 0x4800, RZ ;  /* 0x00004800ccba7810 */ /* 0x040fe40007ffe0ff */
[C---:B------:R-:W-:Y:S02]  /*1df0*/  IADD3 R185, R204.reuse, 0x5000, RZ ;  /* 0x00005000ccb97810 */ /* 0x040fe40007ffe0ff */
[----:B------:R-:W-:-:S02]  /*1e00*/  IADD3 R184, R204, 0x5800, RZ ;  /* 0x00005800ccb87810 */ /* 0x000fc40007ffe0ff */
[----:B--2---:R-:W-:Y:S01]  /*1e10*/  SHF.R.S32.HI R6, RZ, 0x1f, R208 ;  /* 0x0000001fff067819 */ /* 0x004fe200000114d0 */
[----:B------:R-:W-:-:S04]  /*1e20*/  IMAD.WIDE.U32 R18, R208, c[0x0][0x1f0], R18 ;  /* 0x00007c00d0127a25 */ /* 0x000fc800078e0012 */
[----:B------:R-:W-:Y:S01]  /*1e30*/  IMAD R21, R6, c[0x0][0x1f0], RZ ;  /* 0x00007c0006157a24 */ /* 0x000fe200078e02ff */
[----:B------:R-:W-:Y:S01]  /*1e40*/  IADD3 R16, P0, R18, UR20, RZ ;  /* 0x0000001412107c10 */ /* 0x000fe2000ff1e0ff */
[----:B------:R-:W-:Y:S02]  /*1e50*/  IMAD R11, R6, c[0x0][0x218], RZ ;  /* 0x00008600060b7a24 */ /* 0x000fe400078e02ff */
[C---:B------:R-:W-:Y:S02]  /*1e60*/  IMAD R14, R208.reuse, c[0x0][0x1f4], R21 ;  /* 0x00007d00d00e7a24 */ /* 0x040fe400078e0215 */
[----:B------:R-:W-:-:S03]  /*1e70*/  IMAD.WIDE.U32 R20, R208, c[0x0][0x218], R12 ;  /* 0x00008600d0147a25 */ /* 0x000fc600078e000c */
[----:B------:R-:W-:Y:S01]  /*1e80*/  IADD3.X R19, R19, UR17, R14, P0, !PT ;  /* 0x0000001113137c10 */ /* 0x000fe200087fe40e */
[----:B------:R-:W-:Y:S01]  /*1e90*/  IMAD R5, R208, c[0x0][0x21c], R11 ;  /* 0x00008700d0057a24 */ /* 0x000fe200078e020b */
[----:B------:R-:W-:-:S04]  /*1ea0*/  LEA R18, P0, R16, c[0x0][0x1c8], 0x1 ;  /* 0x0000720010127a11 */ /* 0x000fc800078008ff */
[----:B------:R-:W-:Y:S01]  /*1eb0*/  LEA.HI.X R16, R16, c[0x0][0x1cc], R19, 0x1, P0 ;  /* 0x0000730010107a11 */ /* 0x000fe200000f0c13 */
[----:B------:R-:W-:Y:S01]  /*1ec0*/  SHFL.IDX PT, R12, R18, RZ, 0x181f ;  /* 0x00181fff120c7589 */ /* 0x000fe200000e0000 */
[----:B------:R-:W-:-:S03]  /*1ed0*/  IADD3 R6, P0, R20, UR24, RZ ;  /* 0x0000001814067c10 */ /* 0x000fc6000ff1e0ff */
[----:B------:R-:W1:Y:S01]  /*1ee0*/  SHFL.IDX PT, R13, R16, RZ, 0x181f ;  /* 0x00181fff100d7589 */ /* 0x000e6200000e0000 */
[----:B------:R-:W-:Y:S02]  /*1ef0*/  IADD3.X R5, R21, UR8, R5, P0, !PT ;  /* 0x0000000815057c10 */ /* 0x000fe400087fe405 */
[C---:B------:R-:W-:Y:S01]  /*1f00*/  LEA R14, P0, R6.reuse, c[0x0][0x1f8], 0x1 ;  /* 0x00007e00060e7a11 */ /* 0x040fe200078008ff */
[----:B------:R2:W-:Y:S03]  /*1f10*/  SHFL.IDX PT, R10, R18, 0x1, 0x181f ;  /* 0x00381f00120a7f89 */ /* 0x0005e600000e0000 */
[----:B------:R-:W-:Y:S01]  /*1f20*/  LEA.HI.X R15, R6, c[0x0][0x1fc], R5, 0x1, P0 ;  /* 0x00007f00060f7a11 */ /* 0x000fe200000f0c05 */
[----:B------:R-:W3:Y:S01]  /*1f30*/  SHFL.IDX PT, R11, R16, 0x1, 0x181f ;  /* 0x00381f00100b7f89 */ /* 0x000ee200000e0000 */
[----:B------:R-:W-:-:S03]  /*1f40*/  ISETP.GT.AND P0, PT, R8, 0x20, PT ;  /* 0x000000200800780c */ /* 0x000fc60003f04270 */
[----:B------:R-:W4:Y:S04]  /*1f50*/  SHFL.IDX PT, R16, R14, RZ, 0x181f ;  /* 0x00181fff0e107589 */ /* 0x000f2800000e0000 */
[----:B------:R-:W5:Y:S04]  /*1f60*/  SHFL.IDX PT, R40, R14, 0x1, 0x181f ;  /* 0x00381f000e287f89 */ /* 0x000f6800000e0000 */
[----:B------:R-:W4:Y:S01]  /*1f70*/  SHFL.IDX PT, R6, R15, RZ, 0x181f ;  /* 0x00181fff0f067589 */ /* 0x000f2200000e0000 */
[----:B-1----:R-:W-:-:S03]  /*1f80*/  @P1 IMAD.WIDE R20, R182, 0x2, R12 ;  /* 0x00000002b6141825 */ /* 0x002fc600078e020c */
[----:B------:R1:W1:Y:S01]  /*1f90*/  SHFL.IDX PT, R5, R15, 0x1, 0x181f ;  /* 0x00381f000f057f89 */ /* 0x00026200000e0000 */
[----:B--2---:R-:W-:-:S03]  /*1fa0*/  @P1 IMAD.WIDE R18, R181, 0x2, R12 ;  /* 0x00000002b5121825 */ /* 0x004fc600078e020c */
[----:B------:R2:W-:Y:S01]  /*1fb0*/  @P1 LDGSTS.E.BYPASS.LTC128B.128 [R207+0x6100], [R20.64], !P5 ;  /* 0x0610000014cf1fae */ /* 0x0005e2000e901d4e */
[----:B------:R-:W-:-:S03]  /*1fc0*/  @P1 IMAD.WIDE R22, R180, 0x2, R12 ;  /* 0x00000002b4161825 */ /* 0x000fc600078e020c */
[----:B------:R2:W-:Y:S01]  /*1fd0*/  @P1 LDGSTS.E.BYPASS.LTC128B.128 [R207+0x8100], [R18.64], !P4 ;  /* 0x0810000012cf1fae */ /* 0x0005e2000e101d4e */
[----:B---3--:R-:W-:-:S03]  /*1fe0*/  @P0 IMAD.WIDE R12, R182, 0x2, R10 ;  /* 0x00000002b60c0825 */ /* 0x008fc600078e020a */
[----:B------:R3:W-:Y:S01]  /*1ff0*/  @P1 LDGSTS.E.BYPASS.LTC128B.128 [R207+0xa100], [R22.64], !P3 ;  /* 0x0a10000016cf1fae */ /* 0x0007e2000d901d4e */
[----:B------:R-:W-:-:S03]  /*2000*/  @P0 IMAD.WIDE R24, R181, 0x2, R10 ;  /* 0x00000002b5180825 */ /* 0x000fc600078e020a */
[----:B------:R3:W-:Y:S01]  /*2010*/  @P0 LDGSTS.E.BYPASS.LTC128B.128 [R207+0x7100], [R12.64], !P5 ;  /* 0x071000000ccf0fae */ /* 0x0007e2000e901d4e */
[----:B------:R-:W-:-:S03]  /*2020*/  @P0 IMAD.WIDE R26, R180, 0x2, R10 ;  /* 0x00000002b41a0825 */ /* 0x000fc600078e020a */
[----:B------:R3:W-:Y:S01]  /*2030*/  @P0 LDGSTS.E.BYPASS.LTC128B.128 [R207+0x9100], [R24.64], !P4 ;  /* 0x0910000018cf0fae */ /* 0x0007e2000e101d4e */
[----:B------:R-:W-:-:S03]  /*2040*/  IMAD.WIDE R10, R182, 0x2, RZ ;  /* 0x00000002b60a7825 */ /* 0x000fc600078e02ff */
[----:B------:R3:W-:Y:S01]  /*2050*/  @P0 LDGSTS.E.BYPASS.LTC128B.128 [R207+0xb100], [R26.64], !P3 ;  /* 0x0b1000001acf0fae */ /* 0x0007e2000d901d4e */
[----:B-1----:R-:W-:-:S03]  /*2060*/  IMAD.WIDE R14, R181, 0x2, RZ ;  /* 0x00000002b50e7825 */ /* 0x002fc600078e02ff */
[----:B------:R-:W0:Y:S01]  /*2070*/  LDGDEPBAR ;  /* 0x00000000000079af */ /* 0x000e220000000000 */
[----:B----4-:R-:W-:Y:S02]  /*2080*/  IADD3 R48, P0, R16, R10, RZ ;  /* 0x0000000a10307210 */ /* 0x010fe40007f1e0ff */
[----:B-----5:R-:W-:-:S03]  /*2090*/  IADD3 R10, P1, R10, R40, RZ ;  /* 0x000000280a0a7210 */ /* 0x020fc60007f3e0ff */
[----:B------:R-:W-:Y:S01]  /*20a0*/  IMAD.X R49, R6, 0x1, R11, P0 ;  /* 0x0000000106317824 */ /* 0x000fe200000e060b */
[----:B------:R-:W-:Y:S01]  /*20b0*/  IADD3 R42, P0, R14, R40, RZ ;  /* 0x000000280e2a7210 */ /* 0x000fe20007f1e0ff */
[----:B------:R-:W-:Y:S01]  /*20c0*/  IMAD.X R11, R11, 0x1, R5, P1 ;  /* 0x000000010b0b7824 */ /* 0x000fe200008e0605 */
[----:B--2---:R-:W-:-:S03]  /*20d0*/  IADD3 R18, P6, R16, R14, RZ ;  /* 0x0000000e10127210 */ /* 0x004fc60007fde0ff */
[----:B------:R-:W-:Y:S02]  /*20e0*/  IMAD.X R43, R15, 0x1, R5, P0 ;  /* 0x000000010f2b7824 */ /* 0x000fe400000e0605 */
[----:B------:R-:W-:Y:S01]  /*20f0*/  IMAD.X R19, R6, 0x1, R15, P6 ;  /* 0x0000000106137824 */ /* 0x000fe200030e060f */
[----:B------:R-:W-:Y:S01]  /*2100*/  ISETP.GE.AND P6, PT, R4, c[0x0][0x1d4], PT ;  /* 0x0000750004007a0c */ /* 0x000fe20003fc6270 */
[----:B---3--:R-:W-:-:S05]  /*2110*/  IMAD.WIDE R12, R180, 0x2, RZ ;  /* 0x00000002b40c7825 */ /* 0x008fca00078e02ff */
[----:B------:R-:W-:Y:S02]  /*2120*/  IADD3 R16, P1, R16, R12, RZ ;  /* 0x0000000c10107210 */ /* 0x000fe40007f3e0ff */
[----:B------:R-:W-:Y:S01]  /*2130*/  IADD3 R40, P0, R12, R40, RZ ;  /* 0x000000280c287210 */ /* 0x000fe20007f1e0ff */
[----:B------:R-:W-:-:S04]  /*2140*/  DEPBAR.LE SB0, 0x1 ;  /* 0x000080400000791a */ /* 0x000fc80000000000 */
[----:B------:R-:W-:-:S04]  /*2150*/  DEPBAR.LE SB0, 0x0 ;  /* 0x000080000000791a */ /* 0x000fc80000000000 */
[----:B------:R-:W-:Y:S01]  /*2160*/  BAR.SYNC.DEFER_BLOCKING 0x0 ;  /* 0x0000000000007b1d */ /* 0x000fe20000010000 */
[----:B------:R-:W-:Y:S01]  /*2170*/  IMAD.X R17, R6, 0x1, R13, P1 ;  /* 0x0000000106117824 */ /* 0x000fe200008e060d */
[----:B------:R-:W-:Y:S01]  /*2180*/  ISETP.GE.AND P1, PT, R182, c[0x0][0x1d4], PT ;  /* 0x00007500b6007a0c */ /* 0x000fe20003f26270 */
[----:B------:R-:W-:-:S03]  /*2190*/  IMAD.X R41, R13, 0x1, R5, P0 ;  /* 0x000000010d297824 */ /* 0x000fc600000e0605 */
[C---:B------:R-:W-:Y:S02]  /*21a0*/  ISETP.LT.OR P0, PT, R8.reuse, 0x1, P1 ;  /* 0x000000010800780c */ /* 0x040fe40000f01670 */
[----:B------:R-:W-:Y:S01]  /*21b0*/  ISETP.GE.AND P1, PT, R9, c[0x0][0x1d4], PT ;  /* 0x0000750009007a0c */ /* 0x000fe20003f26270 */
[----:B------:R-:W-:Y:S04]  /*21c0*/  LDSM.16.M88.4 R28, [R206+0xc100] ;  /* 0x00c10000ce1c783b */ /* 0x000fe80000000200 */
[----:B------:R-:W-:Y:S04]  /*21d0*/  LDSM.16.M88.4 R12, [R202+0xc100] ;  /* 0x00c10000ca0c783b */ /* 0x000fe80000000200 */
[----:B------:R-:W1:Y:S04]  /*21e0*/  LDSM.16.M88.4 R20, [R205+0x6100] ;  /* 0x00610000cd14783b */ /* 0x000e680000000200 */
[----:B------:R-:W-:Y:S04]  /*21f0*/  LDSM.16.M88.4 R64, [R205+0x6900] ;  /* 0x00690000cd40783b */ /* 0x000fe80000000200 */
[----:B------:R-:W2:Y:S04]  /*2200*/  LDSM.16.M88.4 R56, [R205+0x7100] ;  /* 0x00710000cd38783b */ /* 0x000ea80000000200 */
[----:B------:R-:W3:Y:S04]  /*2210*/  LDSM.16.M88.4 R32, [R205+0x7900] ;  /* 0x00790000cd20783b */ /* 0x000ee80000000200 */
[----:B------:R-:W4:Y:S04]  /*2220*/  LDSM.16.M88.4 R4, [R204] ;  /* 0x00000000cc04783b */ /* 0x000f280000000200 */
[----:B------:R-:W5:Y:S04]  /*2230*/  LDSM.16.M88.4 R80, [R204+0x800] ;  /* 0x00080000cc50783b */ /* 0x000f680000000200 */
[----:B------:R-:W3:Y:S04]  /*2240*/  LDSM.16.M88.4 R44, [R204+0x1000] ;  /* 0x00100000cc2c783b */ /* 0x000ee80000000200 */
[----:B------:R-:W3:Y:S04]  /*2250*/  LDSM.16.M88.4 R36, [R204+0x1800] ;  /* 0x00180000cc24783b */ /* 0x000ee80000000200 */
[----:B------:R-:W-:Y:S01]  /*2260*/  @!PT LDS RZ, [RZ] ;  /* 0x00000000fffff984 */ /* 0x000fe20000000800 */
[----:B------:R-:W-:Y:S01]  /*2270*/  @!PT LDS RZ, [RZ] ;  /* 0x00000000fffff984 */ /* 0x000fe20000000800 */
[----:B------:R-:W-:Y:S01]  /*2280*/  @!PT LDS RZ, [RZ] ;  /* 0x00000000fffff984 */ /* 0x000fe20000000800 */
[----:B------:R3:W-:Y:S01]  /*2290*/  LDGSTS.E.BYPASS.LTC128B.128 [R207+0x100], [R48.64], !P0 ;  /* 0x0010000030cf7fae */ /* 0x0007e2000c101d4e */
[----:B------:R-:W-:-:S02]  /*22a0*/  ISETP.LT.OR P0, PT, R8, 0x1, P6 ;  /* 0x000000010800780c */ /* 0x000fc40003701670 */
[C---:B------:R-:W-:Y:S01]  /*22b0*/  ISETP.LT.OR P6, PT, R8.reuse, 0x21, P6 ;  /* 0x000000210800780c */ /* 0x040fe200037c1670 */
[C---:B-1----:R-:W-:Y:S10]  /*22c0*/  HMMA.16816.F32.BF16 R24, R28.reuse, R20, RZ ;  /* 0x000000141c18723c */ /* 0x042ff400000418ff */
[----:B------:R1:W-:Y:S01]  /*22d0*/  LDGSTS.E.BYPASS.LTC128B.128 [R207+0x2100], [R18.64], !P0 ;  /* 0x0210000012cf7fae */ /* 0x0003e2000c101d4e */
[C---:B------:R-:W-:Y:S01]  /*22e0*/  ISETP.LT.OR P0, PT, R8.reuse, 0x1, P1 ;  /* 0x000000010800780c */ /* 0x040fe20000f01670 */
[----:B------:R-:W-:Y:S01]  /*22f0*/  HMMA.16816.F32.BF16 R20, R28, R22, RZ ;  /* 0x000000161c14723c */ /* 0x000fe200000418ff */
[----:B------:R-:W-:-:S07]  /*2300*/  ISETP.LT.OR P1, PT, R8, 0x21, P1 ;  /* 0x000000210800780c */ /* 0x000fce0000f21670 */
[----:B--2---:R-:W-:Y:S04]  /*2310*/  HMMA.16816.F32.BF16 R60, R28, R56, RZ ;  /* 0x000000381c3c723c */ /* 0x004fe800000418ff */
[----:B------:R1:W-:Y:S01]  /*2320*/  LDGSTS.E.BYPASS.LTC128B.128 [R207+0x4100], [R16.64], !P0 ;  /* 0x0410000010cf7fae */ /* 0x0003e2000c101d4e */
[----:B------:R-:W-:-:S03]  /*2330*/  ISETP.GE.AND P0, PT, R182, c[0x0][0x1d4], PT ;  /* 0x00007500b6007a0c */ /* 0x000fc60003f06270 */
[----:B------:R-:W-:Y:S01]  /*2340*/  HMMA.16816.F32.BF16 R56, R28, R58, RZ ;  /* 0x0000003a1c38723c */ /* 0x000fe200000418ff */
[----:B------:R-:W-:-:S07]  /*2350*/  ISETP.LT.OR P0, PT, R8, 0x21, P0 ;  /* 0x000000210800780c */ /* 0x000fce0000701670 */
[----:B---3--:R-:W-:Y:S06]  /*2360*/  HMMA.16816.F32.BF16 R52, R28, R32, RZ ;  /* 0x000000201c34723c */ /* 0x008fec00000418ff */
[----:B------:R2:W-:Y:S01]  /*2370*/  LDGSTS.E.BYPASS.LTC128B.128 [R207+0x1100], [R10.64], !P0 ;  /* 0x011000000acf7fae */ /* 0x0005e2000c101d4e */
[----:B------:R-:W-:Y:S01]  /*2380*/  LOP3.LUT P0, RZ, R0, 0x4, RZ, 0xc0, !PT ;  /* 0x0000000400ff7812 */ /* 0x000fe2000780c0ff */
[----:B------:R-:W-:Y:S01]  /*2390*/  IMAD.MOV.U32 R0, RZ, RZ, 0x40 ;  /* 0x00000040ff007424 */ /* 0x000fe200078e00ff */
[----:B----4-:R-:W-:Y:S01]  /*23a0*/  HMMA.16816.F32.BF16 R24, R12, R4, R24 ;  /* 0x000000040c18723c */ /* 0x010fe20000041818 */
[----:B------:R3:W-:Y:S01]  /*23b0*/  LDGSTS.E.BYPASS.LTC128B.128 [R207+0x3100], [R42.64], !P6 ;  /* 0x031000002acf7fae */ /* 0x0007e2000f101d4e */
[----:B------:R-:W-:-:S02]  /*23c0*/  ISETP.GT.AND P6, PT, R210, 0x3f, PT ;  /* 0x0000003fd200780c */ /* 0x000fc40003fc4270 */
[----:B------:R-:W-:Y:S01]  /*23d0*/  SEL R0, R0, 0xffffffc0, !P0 ;  /* 0xffffffc000007807 */ /* 0x000fe20004000000 */
[----:B------:R3:W-:Y:S01]  /*23e0*/  LDGSTS.E.BYPASS.LTC128B.128 [R207+0x5100], [R40.64], !P1 ;  /* 0x0510000028cf7fae */ /* 0x0007e2000c901d4e */
[----:B------:R-:W-:Y:S02]  /*23f0*/  PLOP3.LUT P0, PT, PT, PT, UP0, 0x80, 0x0 ;  /* 0x000000000000781c */ /* 0x000fe40003f0f008 */
[----:B-1----:R-:W-:Y:S01]  /*2400*/  HMMA.16816.F32.BF16 R16, R28, R64, RZ ;  /* 0x000000401c10723c */ /* 0x002fe200000418ff */
[----:B------:R-:W-:Y:S01]  /*2410*/  IMAD.IADD R200, R205, 0x1, R0 ;  /* 0x00000001cdc87824 */ /* 0x000fe200078e0200 */
[----:B------:R-:W-:Y:S01]  /*2420*/  LDSM.16.M88.4 R48, [R201+0xc100] ;  /* 0x00c10000c930783b */ /* 0x000fe20000000200 */
[----:B------:R-:W-:-:S03]  /*2430*/  IMAD.IADD R192, R0, 0x1, R204 ;  /* 0x0000000100c07824 */ /* 0x000fc600078e02cc */
[----:B------:R-:W-:Y:S02]  /*2440*/  LDSM.16.M88.4 R76, [R200+0x6900] ;  /* 0x00690000c84c783b */ /* 0x000fe40000000200 */
[C---:B------:R-:W-:Y:S02]  /*2450*/  HMMA.16816.F32.BF16 R64, R28.reuse, R66, RZ ;  /* 0x000000421c40723c */ /* 0x040fe400000418ff */
[----:B------:R-:W-:Y:S04]  /*2460*/  LDSM.16.M88.4 R72, [R200+0x7100] ;  /* 0x00710000c848783b */ /* 0x000fe80000000200 */
[----:B------:R-:W-:Y:S02]  /*2470*/  LDSM.16.M88.4 R68, [R192+0x800] ;  /* 0x00080000c044783b */ /* 0x000fe40000000200 */
[----:B------:R-:W-:Y:S02]  /*2480*/  HMMA.16816.F32.BF16 R28, R28, R34, RZ ;  /* 0x000000221c1c723c */ /* 0x000fe400000418ff */
[----:B--2---:R-:W1:Y:S04]  /*2490*/  LDSM.16.M88.4 R8, [R200+0x6100] ;  /* 0x00610000c808783b */ /* 0x004e680000000200 */
[----:B------:R-:W-:Y:S02]  /*24a0*/  LDSM.16.M88.4 R32, [R199+0xc100] ;  /* 0x00c10000c720783b */ /* 0x000fe40000000200 */
[C---:B------:R-:W-:Y:S02]  /*24b0*/  HMMA.16816.F32.BF16 R20, R12.reuse, R6, R20 ;  /* 0x000000060c14723c */ /* 0x040fe40000041814 */
[----:B---3--:R-:W2:Y:S04]  /*24c0*/  LDSM.16.M88.4 R40, [R200+0x7900] ;  /* 0x00790000c828783b */ /* 0x008ea80000000200 */
[----:B------:R-:W3:Y:S02]  /*24d0*/  LDSM.16.M88.4 R4, [R192] ;  /* 0x00000000c004783b */ /* 0x000ee40000000200 */
[C---:B-----5:R-:W-:Y:S02]  /*24e0*/  HMMA.16816.F32.BF16 R16, R12.reuse, R80, R16 ;  /* 0x000000500c10723c */ /* 0x060fe40000041810 */
[----:B------:R-:W0:Y:S06]  /*24f0*/  LDGDEPBAR ;  /* 0x00000000000079af */ /* 0x000e2c0000000000 */
[C---:B------:R-:W-:Y:S01]  /*2500*/  HMMA.16816.F32.BF16 R64, R12.reuse, R82, R64 ;  /* 0x000000520c40723c */ /* 0x040fe20000041840 */
[----:B------:R-:W-:Y:S07]  /*2510*/  LDSM.16.M88.4 R80, [R205+0x8900] ;  /* 0x00890000cd50783b */ /* 0x000fee0000000200 */
[C---:B------:R-:W-:Y:S08]  /*2520*/  HMMA.16816.F32.BF16 R60, R12.reuse, R44, R60 ;  /* 0x0000002c0c3c723c */ /* 0x040ff0000004183c */
[C---:B------:R-:W-:Y:S01]  /*2530*/  HMMA.16816.F32.BF16 R56, R12.reuse, R46, R56 ;  /* 0x0000002e0c38723c */ /* 0x040fe20000041838 */
[----:B------:R-:W4:Y:S07]  /*2540*/  LDSM.16.M88.4 R44, [R192+0x1000] ;  /* 0x00100000c02c783b */ /* 0x000f2e0000000200 */
[C---:B------:R-:W-:Y:S08]  /*2550*/  HMMA.16816.F32.BF16 R52, R12.reuse, R36, R52 ;  /* 0x000000240c34723c */ /* 0x040ff00000041834 */
[----:B------:R-:W-:Y:S01]  /*2560*/  HMMA.16816.F32.BF16 R28, R12, R38, R28 ;  /* 0x000000260c1c723c */ /* 0x000fe2000004181c */
[----:B------:R-:W5:Y:S04]  /*2570*/  LDSM.16.M88.4 R36, [R192+0x1800] ;  /* 0x00180000c024783b */ /* 0x000f680000000200 */
[----:B------:R-:W-:Y:S03]  /*2580*/  LDSM.16.M88.4 R12, [R206+0x10100] ;  /* 0x01010000ce0c783b */ /* 0x000fe60000000200 */
[C---:B-1----:R-:W-:Y:S08]  /*2590*/  HMMA.16816.F32.BF16 R24, R48.reuse, R8, R24 ;  /* 0x000000083018723c */ /* 0x042ff00000041818 */
[C---:B------:R-:W-:Y:S01]  /*25a0*/  HMMA.16816.F32.BF16 R20, R48.reuse, R10, R20 ;  /* 0x0000000a3014723c */ /* 0x040fe20000041814 */
[----:B------:R-:W1:Y:S07]  /*25b0*/  LDSM.16.M88.4 R8, [R205+0x8100] ;  /* 0x00810000cd08783b */ /* 0x000e6e0000000200 */
[C---:B------:R-:W-:Y:S08]  /*25c0*/  HMMA.16816.F32.BF16 R16, R48.reuse, R76, R16 ;  /* 0x0000004c3010723c */ /* 0x040ff00000041810 */
[C---:B------:R-:W-:Y:S01]  /*25d0*/  HMMA.16816.F32.BF16 R64, R48.reuse, R78, R64 ;  /* 0x0000004e3040723c */ /* 0x040fe20000041840 */
[----:B------:R-:W1:Y:S07]  /*25e0*/  LDSM.16.M88.4 R76, [R205+0x9100] ;  /* 0x00910000cd4c783b */ /* 0x000e6e0000000200 */
[C---:B------:R-:W-:Y:S08]  /*25f0*/  HMMA.16816.F32.BF16 R60, R48.reuse, R72, R60 ;  /* 0x00000048303c723c */ /* 0x040ff0000004183c */
[C---:B------:R-:W-:Y:S01]  /*2600*/  HMMA.16816.F32.BF16 R56, R48.reuse, R74, R56 ;  /* 0x0000004a3038723c */ /* 0x040fe20000041838 */
[----:B------:R-:W-:Y:S07]  /*2610*/  LDSM.16.M88.4 R72, [R204+0x2800] ;  /* 0x00280000cc48783b */ /* 0x000fee0000000200 */
[C---:B--2---:R-:W-:Y:S08]  /*2620*/  HMMA.16816.F32.BF16 R52, R48.reuse, R40, R52 ;  /* 0x000000283034723c */ /* 0x044ff00000041834 */
[----:B------:R-:W-:Y:S01]  /*2630*/  HMMA.16816.F32.BF16 R48, R48, R42, R28 ;  /* 0x0000002a3030723c */ /* 0x000fe2000004181c */
[----:B------:R-:W2:Y:S04]  /*2640*/  LDSM.16.M88.4 R28, [R205+0x9900] ;  /* 0x00990000cd1c783b */ /* 0x000ea80000000200 */
[----:B------:R-:W-:Y:S03]  /*2650*/  LDSM.16.M88.4 R40, [R202+0x10100] ;  /* 0x01010000ca28783b */ /* 0x000fe60000000200 */
[C---:B---3--:R-:W-:Y:S08]  /*2660*/  HMMA.16816.F32.BF16 R24, R32.reuse, R4, R24 ;  /* 0x000000042018723c */ /* 0x048ff00000041818 */
[C---:B------:R-:W-:Y:S01]  /*2670*/  HMMA.16816.F32.BF16 R20, R32.reuse, R6, R20 ;  /* 0x000000062014723c */ /* 0x040fe20000041814 */
[----:B------:R-:W3:Y:S07]  /*2680*/  LDSM.16.M88.4 R4, [R204+0x2000] ;  /* 0x00200000cc04783b */ /* 0x000eee0000000200 */
[C---:B----4-:R-:W-:Y:S08]  /*2690*/  HMMA.16816.F32.BF16 R60, R32.reuse, R44, R60 ;  /* 0x0000002c203c723c */ /* 0x050ff0000004183c */
[C---:B------:R-:W-:Y:S01]  /*26a0*/  HMMA.16816.F32.BF16 R56, R32.reuse, R46, R56 ;  /* 0x0000002e2038723c */ /* 0x040fe20000041838 */
[----:B------:R-:W-:Y:S07]  /*26b0*/  LDSM.16.M88.4 R44, [R204+0x3800] ;  /* 0x00380000cc2c783b */ /* 0x000fee0000000200 */
[C---:B-----5:R-:W-:Y:S08]  /*26c0*/  HMMA.16816.F32.BF16 R52, R32.reuse, R36, R52 ;  /* 0x000000242034723c */ /* 0x060ff00000041834 */
[----:B------:R-:W-:Y:S01]  /*26d0*/  HMMA.16816.F32.BF16 R48, R32, R38, R48 ;  /* 0x000000262030723c */ /* 0x000fe20000041830 */
[----:B------:R-:W-:Y:S07]  /*26e0*/  LDSM.16.M88.4 R36, [R200+0x8100] ;  /* 0x00810000c824783b */ /* 0x000fee0000000200 */
[C---:B-1----:R-:W-:Y:S08]  /*26f0*/  HMMA.16816.F32.BF16 R24, R12.reuse, R8, R24 ;  /* 0x000000080c18723c */ /* 0x042ff00000041818 */
[----:B------:R-:W-:Y:S01]  /*2700*/  HMMA.16816.F32.BF16 R20, R12, R10, R20 ;  /* 0x0000000a0c14723c */ /* 0x000fe20000041814 */
[----:B------:R-:W-:Y:S07]  /*2710*/  LDSM.16.M88.4 R8, [R201+0x10100] ;  /* 0x01010000c908783b */ /* 0x000fee0000000200 */
[C---:B------:R-:W-:Y:S08]  /*2720*/  HMMA.16816.F32.BF16 R16, R32.reuse, R68, R16 ;  /* 0x000000442010723c */ /* 0x040ff00000041810 */
[----:B------:R-:W-:Y:S01]  /*2730*/  HMMA.16816.F32.BF16 R64, R32, R70, R64 ;  /* 0x000000462040723c */ /* 0x000fe20000041840 */
[----:B------:R-:W1:Y:S04]  /*2740*/  LDSM.16.M88.4 R68, [R204+0x3000] ;  /* 0x00300000cc44783b */ /* 0x000e680000000200 */
[----:B------:R-:W-:Y:S03]  /*2750*/  LDSM.16.M88.4 R32, [R200+0x8900] ;  /* 0x00890000c820783b */ /* 0x000fe60000000200 */
[C---:B------:R-:W-:Y:S08]  /*2760*/  HMMA.16816.F32.BF16 R60, R12.reuse, R76, R60 ;  /* 0x0000004c0c3c723c */ /* 0x040ff0000004183c */
[C---:B------:R-:W-:Y:S01]  /*2770*/  HMMA.16816.F32.BF16 R56, R12.reuse, R78, R56 ;  /* 0x0000004e0c38723c */ /* 0x040fe20000041838 */
[----:B------:R-:W-:Y:S07]  /*2780*/  LDSM.16.M88.4 R76, [R199+0x10100] ;  /* 0x01010000c74c783b */ /* 0x000fee0000000200 */
[C---:B--2---:R-:W-:Y:S08]  /*2790*/  HMMA.16816.F32.BF16 R52, R12.reuse, R28, R52 ;  /* 0x0000001c0c34723c */ /* 0x044ff00000041834 */
[----:B------:R-:W-:Y:S01]  /*27a0*/  HMMA.16816.F32.BF16 R48, R12, R30, R48 ;  /* 0x0000001e0c30723c */ /* 0x000fe20000041830 */
[----:B------:R-:W2:Y:S07]  /*27b0*/  LDSM.16.M88.4 R28, [R200+0x9100] ;  /* 0x00910000c81c783b */ /* 0x000eae0000000200 */
[C---:B---3--:R-:W-:Y:S08]  /*27c0*/  HMMA.16816.F32.BF16 R24, R40.reuse, R4, R24 ;  /* 0x000000042818723c */ /* 0x048ff00000041818 */
[----:B------:R-:W-:Y:S01]  /*27d0*/  HMMA.16816.F32.BF16 R20, R40, R6, R20 ;  /* 0x000000062814723c */ /* 0x000fe20000041814 */
[----:B------:R-:W-:Y:S07]  /*27e0*/  LDSM.16.M88.4 R4, [R192+0x2000] ;  /* 0x00200000c004783b */ /* 0x000fee0000000200 */
[C---:B------:R-:W-:Y:S08]  /*27f0*/  HMMA.16816.F32.BF16 R16, R12.reuse, R80, R16 ;  /* 0x000000500c10723c */ /* 0x040ff00000041810 */
[----:B------:R-:W-:Y:S01]  /*2800*/  HMMA.16816.F32.BF16 R64, R12, R82, R64 ;  /* 0x000000520c40723c */ /* 0x000fe20000041840 */
[----:B------:R-:W3:Y:S04]  /*2810*/  LDSM.16.M88.4 R12, [R200+0x9900] ;  /* 0x00990000c80c783b */ /* 0x000ee80000000200 */
[----:B------:R-:W-:Y:S03]  /*2820*/  LDSM.16.M88.4 R80, [R192+0x2800] ;  /* 0x00280000c050783b */ /* 0x000fe60000000200 */
[C---:B-1----:R-:W-:Y:S08]  /*2830*/  HMMA.16816.F32.BF16 R60, R40.reuse, R68, R60 ;  /* 0x00000044283c723c */ /* 0x042ff0000004183c */
[C---:B------:R-:W-:Y:S01]  /*2840*/  HMMA.16816.F32.BF16 R56, R40.reuse, R70, R56 ;  /* 0x000000462838723c */ /* 0x040fe20000041838 */
[----:B------:R-:W-:Y:S07]  /*2850*/  LDSM.16.M88.4 R68, [R192+0x3800] ;  /* 0x00380000c044783b */ /* 0x000fee0000000200 */
[C---:B------:R-:W-:Y:S08]  /*2860*/  HMMA.16816.F32.BF16 R52, R40.reuse, R44, R52 ;  /* 0x0000002c2834723c */ /* 0x040ff00000041834 */
[----:B------:R-:W-:Y:S01]  /*2870*/  HMMA.16816.F32.BF16 R48, R40, R46, R48 ;  /* 0x0000002e2830723c */ /* 0x000fe20000041830 */
[----:B------:R-:W-:Y:S07]  /*2880*/  LDSM.16.M88.4 R44, [R206+0x14100] ;  /* 0x01410000ce2c783b */ /* 0x000fee0000000200 */
[C---:B------:R-:W-:Y:S08]  /*2890*/  HMMA.16816.F32.BF16 R24, R8.reuse, R36, R24 ;  /* 0x000000240818723c */ /* 0x040ff00000041818 */
[----:B------:R-:W-:Y:S01]  /*28a0*/  HMMA.16816.F32.BF16 R20, R8, R38, R20 ;  /* 0x000000260814723c */ /* 0x000fe20000041814 */
[----:B------:R-:W-:Y:S07]  /*28b0*/  LDSM.16.M88.4 R36, [R205+0xa900] ;  /* 0x00a90000cd24783b */ /* 0x000fee0000000200 */
[C---:B------:R-:W-:Y:S08]  /*28c0*/  HMMA.16816.F32.BF16 R16, R40.reuse, R72, R16 ;  /* 0x000000482810723c */ /* 0x040ff00000041810 */
[----:B------:R-:W-:Y:S01]  /*28d0*/  HMMA.16816.F32.BF16 R64, R40, R74, R64 ;  /* 0x0000004a2840723c */ /* 0x000fe20000041840 */
[----:B------:R-:W1:Y:S04]  /*28e0*/  LDSM.16.M88.4 R72, [R192+0x3000] ;  /* 0x00300000c048783b */ /* 0x000e680000000200 */
[----:B------:R-:W4:Y:S03]  /*28f0*/  LDSM.16.M88.4 R40, [R205+0xa100] ;  /* 0x00a10000cd28783b */ /* 0x000f260000000200 */
[C---:B--2---:R-:W-:Y:S08]  /*2900*/  HMMA.16816.F32.BF16 R60, R8.reuse, R28, R60 ;  /* 0x0000001c083c723c */ /* 0x044ff0000004183c */
[C---:B------:R-:W-:Y:S01]  /*2910*/  HMMA.16816.F32.BF16 R56, R8.reuse, R30, R56 ;  /* 0x0000001e0838723c */ /* 0x040fe20000041838 */
[----:B------:R-:W-:Y:S07]  /*2920*/  LDSM.16.M88.4 R28, [R205+0xb900] ;  /* 0x00b90000cd1c783b */ /* 0x000fee0000000200 */
[C---:B---3--:R-:W-:Y:S08]  /*2930*/  HMMA.16816.F32.BF16 R52, R8.reuse, R12, R52 ;  /* 0x0000000c0834723c */ /* 0x048ff00000041834 */
[----:B------:R-:W-:Y:S01]  /*2940*/  HMMA.16816.F32.BF16 R48, R8, R14, R48 ;  /* 0x0000000e0830723c */ /* 0x000fe20000041830 */
[----:B------:R-:W-:Y:S07]  /*2950*/  LDSM.16.M88.4 R12, [R202+0x14100] ;  /* 0x01410000ca0c783b */ /* 0x000fee0000000200 */
[C---:B------:R-:W-:Y:S08]  /*2960*/  HMMA.16816.F32.BF16 R24, R76.reuse, R4, R24 ;  /* 0x000000044c18723c */ /* 0x040ff00000041818 */
[----:B------:R-:W-:Y:S01]  /*2970*/  HMMA.16816.F32.BF16 R20, R76, R6, R20 ;  /* 0x000000064c14723c */ /* 0x000fe20000041814 */
[----:B------:R-:W-:Y:S07]  /*2980*/  LDSM.16.M88.4 R4, [R204+0x4800] ;  /* 0x00480000cc04783b */ /* 0x000fee0000000200 */
[C---:B------:R-:W-:Y:S08]  /*2990*/  HMMA.16816.F32.BF16 R16, R8.reuse, R32, R16 ;  /* 0x000000200810723c */ /* 0x040ff00000041810 */
[----:B------:R-:W-:Y:S01]  /*29a0*/  HMMA.16816.F32.BF16 R64, R8, R34, R64 ;  /* 0x000000220840723c */ /* 0x000fe20000041840 */
[----:B------:R-:W2:Y:S04]  /*29b0*/  LDSM.16.M88.4 R32, [R205+0xb100] ;  /* 0x00b10000cd20783b */ /* 0x000ea80000000200 */
[----:B------:R-:W3:Y:S03]  /*29c0*/  LDSM.16.M88.4 R8, [R204+0x4000] ;  /* 0x00400000cc08783b */ /* 0x000ee60000000200 */
[C---:B-1----:R-:W-:Y:S08]  /*29d0*/  HMMA.16816.F32.BF16 R60, R76.reuse, R72, R60 ;  /* 0x000000484c3c723c */ /* 0x042ff0000004183c */
[C---:B------:R-:W-:Y:S08]  /*29e0*/  HMMA.16816.F32.BF16 R56, R76.reuse, R74, R56 ;  /* 0x0000004a4c38723c */ /* 0x040ff00000041838 */
[C---:B------:R-:W-:Y:S08]  /*29f0*/  HMMA.16816.F32.BF16 R52, R76.reuse, R68, R52 ;  /* 0x000000444c34723c */ /* 0x040ff00000041834 */
[----:B------:R-:W-:Y:S01]  /*2a00*/  HMMA.16816.F32.BF16 R48, R76, R70, R48 ;  /* 0x000000464c30723c */ /* 0x000fe20000041830 */
[----:B------:R-:W1:Y:S07]  /*2a10*/  LDSM.16.M88.4 R68, [R204+0x5000] ;  /* 0x00500000cc44783b */ /* 0x000e6e0000000200 */
[C---:B----4-:R-:W-:Y:S08]  /*2a20*/  HMMA.16816.F32.BF16 R24, R44.reuse, R40, R24 ;  /* 0x000000282c18723c */ /* 0x050ff00000041818 */
[----:B------:R-:W-:Y:S01]  /*2a30*/  HMMA.16816.F32.BF16 R20, R44, R42, R20 ;  /* 0x0000002a2c14723c */ /* 0x000fe20000041814 */
[----:B------:R-:W4:Y:S07]  /*2a40*/  LDSM.16.M88.4 R40, [R204+0x5800] ;  /* 0x00580000cc28783b */ /* 0x000f2e0000000200 */
[C---:B------:R-:W-:Y:S08]  /*2a50*/  HMMA.16816.F32.BF16 R16, R76.reuse, R80, R16 ;  /* 0x000000504c10723c */ /* 0x040ff00000041810 */
[----:B------:R-:W-:Y:S08]  /*2a60*/  HMMA.16816.F32.BF16 R64, R76, R82, R64 ;  /* 0x000000524c40723c */ /* 0x000ff00000041840 */
[C---:B--2---:R-:W-:Y:S08]  /*2a70*/  HMMA.16816.F32.BF16 R60, R44.reuse, R32, R60 ;  /* 0x000000202c3c723c */ /* 0x044ff0000004183c */
[C---:B------:R-:W-:Y:S01]  /*2a80*/  HMMA.16816.F32.BF16 R56, R44.reuse, R34, R56 ;  /* 0x000000222c38723c */ /* 0x040fe20000041838 */
[----:B------:R-:W-:Y:S07]  /*2a90*/  LDSM.16.M88.4 R32, [R200+0xb900] ;  /* 0x00b90000c820783b */ /* 0x000fee0000000200 */
[C---:B------:R-:W-:Y:S08]  /*2aa0*/  HMMA.16816.F32.BF16 R52, R44.reuse, R28, R52 ;  /* 0x0000001c2c34723c */ /* 0x040ff00000041834 */
[----:B------:R-:W-:Y:S01]  /*2ab0*/  HMMA.16816.F32.BF16 R48, R44, R30, R48 ;  /* 0x0000001e2c30723c */ /* 0x000fe20000041830 */
[----:B------:R-:W-:Y:S07]  /*2ac0*/  LDSM.16.M88.4 R28, [R201+0x14100] ;  /* 0x01410000c91c783b */ /* 0x000fee0000000200 */
[C---:B---3--:R-:W-:Y:S08]  /*2ad0*/  HMMA.16816.F32.BF16 R24, R12.reuse, R8, R24 ;  /* 0x000000080c18723c */ /* 0x048ff00000041818 */
[----:B------:R-:W-:Y:S01]  /*2ae0*/  HMMA.16816.F32.BF16 R20, R12, R10, R20 ;  /* 0x0000000a0c14723c */ /* 0x000fe20000041814 */
[----:B------:R-:W2:Y:S07]  /*2af0*/  LDSM.16.M88.4 R8, [R200+0xa100] ;  /* 0x00a10000c808783b */ /* 0x000eae0000000200 */
[C---:B------:R-:W-:Y:S08]  /*2b00*/  HMMA.16816.F32.BF16 R16, R44.reuse, R36, R16 ;  /* 0x000000242c10723c */ /* 0x040ff00000041810 */
[----:B------:R-:W-:Y:S01]  /*2b10*/  HMMA.16816.F32.BF16 R64, R44, R38, R64 ;  /* 0x000000262c40723c */ /* 0x000fe20000041840 */
[----:B------:R-:W-:Y:S04]  /*2b20*/  LDSM.16.M88.4 R44, [R199+0x14100] ;  /* 0x01410000c72c783b */ /* 0x000fe80000000200 */
[----:B------:R-:W-:Y:S03]  /*2b30*/  LDSM.16.M88.4 R36, [R200+0xb100] ;  /* 0x00b10000c824783b */ /* 0x000fe60000000200 */
[C---:B-1----:R-:W-:Y:S08]  /*2b40*/  HMMA.16816.F32.BF16 R60, R12.reuse, R68, R60 ;  /* 0x000000440c3c723c */ /* 0x042ff0000004183c */
[C---:B------:R-:W-:Y:S08]  /*2b50*/  HMMA.16816.F32.BF16 R56, R12.reuse, R70, R56 ;  /* 0x000000460c38723c */ /* 0x040ff00000041838 */
[C---:B----4-:R-:W-:Y:S01]  /*2b60*/  HMMA.16816.F32.BF16 R68, R12.reuse, R40, R52 ;  /* 0x000000280c44723c */ /* 0x050fe20000041834 */
[----:B------:R-:W1:Y:S07]  /*2b70*/  LDSM.16.M88.4 R52, [R192+0x4000] ;  /* 0x00400000c034783b */ /* 0x000e6e0000000200 */
[C---:B------:R-:W-:Y:S08]  /*2b80*/  HMMA.16816.F32.BF16 R16, R12.reuse, R4, R16 ;  /* 0x000000040c10723c */ /* 0x040ff00000041810 */
[----:B------:R-:W-:Y:S01]  /*2b90*/  HMMA.16816.F32.BF16 R64, R12, R6, R64 ;  /* 0x000000060c40723c */ /* 0x000fe20000041840 */
[----:B------:R-:W3:Y:S07]  /*2ba0*/  LDSM.16.M88.4 R4, [R200+0xa900] ;  /* 0x00a90000c804783b */ /* 0x000eee0000000200 */
[----:B--2---:R-:W-:Y:S08]  /*2bb0*/  HMMA.16816.F32.BF16 R24, R28, R8, R24 ;  /* 0x000000081c18723c */ /* 0x004ff00000041818 */
[----:B------:R-:W-:Y:S01]  /*2bc0*/  HMMA.16816.F32.BF16 R48, R12, R42, R48 ;  /* 0x0000002a0c30723c */ /* 0x000fe20000041830 */
[----:B------:R-:W2:Y:S04]  /*2bd0*/  LDSM.16.M88.4 R12, [R192+0x4800] ;  /* 0x00480000c00c783b */ /* 0x000ea80000000200 */
[----:B------:R-:W4:Y:S03]  /*2be0*/  LDSM.16.M88.4 R40, [R192+0x5000] ;  /* 0x00500000c028783b */ /* 0x000f260000000200 */
[----:B------:R-:W-:Y:S01]  /*2bf0*/  HMMA.16816.F32.BF16 R20, R28, R10, R20 ;  /* 0x0000000a1c14723c */ /* 0x000fe20000041814 */
[----:B------:R-:W5:Y:S01]  /*2c00*/  LDSM.16.M88.4 R8, [R192+0x5800] ;  /* 0x00580000c008783b */ /* 0x000f620000000200 */
[----:B------:R-:W-:-:S06]  /*2c10*/  DEPBAR.LE SB0, 0x0 ;  /* 0x000080000000791a */ /* 0x000fcc0000000000 */
[----:B-1----:R-:W-:Y:S08]  /*2c20*/  HMMA.16816.F32.BF16 R24, R44, R52, R24 ;  /* 0x000000342c18723c */ /* 0x002ff00000041818 */
[C---:B------:R-:W-:Y:S08]  /*2c30*/  HMMA.16816.F32.BF16 R60, R28.reuse, R36, R60 ;  /* 0x000000241c3c723c */ /* 0x040ff0000004183c */
[C---:B---3--:R-:W-:Y:S07]  /*2c40*/  HMMA.16816.F32.BF16 R16, R28.reuse, R4, R16 ;  /* 0x000000041c10723c */ /* 0x048fee0000041810 */
[----:B------:R-:W-:Y:S01]  /*2c50*/  LOP3.LUT R4, R88, R89, RZ, 0xfc, !PT ;  /* 0x0000005958047212 */ /* 0x000fe200078efcff */
[----:B------:R-:W-:Y:S01]  /*2c60*/  HMMA.16816.F32.BF16 R64, R28, R6, R64 ;  /* 0x000000061c40723c */ /* 0x000fe20000041840 */
[----:B------:R-:W-:-:S02]  /*2c70*/  FMUL.FTZ R5, R24, c[0x0][0x320] ;  /* 0x0000c80018057a20 */ /* 0x000fc40000410000 */
[----:B------:R-:W-:-:S04]  /*2c80*/  FMUL.FTZ R0, R26, c[0x0][0x320] ;  /* 0x0000c8001a007a20 */ /* 0x000fc80000410000 */
[----:B------:R-:W-:Y:S01]  /*2c90*/  FMUL.FTZ R6, R25, c[0x0][0x320] ;  /* 0x0000c80019067a20 */ /* 0x000fe20000410000 */
[C---:B------:R-:W-:Y:S01]  /*2ca0*/  HMMA.16816.F32.BF16 R56, R28.reuse, R38, R56 ;  /* 0x000000261c38723c */ /* 0x040fe20000041838 */
[----:B------:R-:W1:Y:S07]  /*2cb0*/  MUFU.TANH R5, R5 ;  /* 0x0000000500057308 */ /* 0x000e6e0000002400 */
[C---:B------:R-:W-:Y:S01]  /*2cc0*/  HMMA.16816.F32.BF16 R68, R28.reuse, R32, R68 ;  /* 0x000000201c44723c */ /* 0x040fe20000041844 */
[----:B------:R-:W3:Y:S07]  /*2cd0*/  MUFU.TANH R6, R6 ;  /* 0x0000000600067308 */ /* 0x000eee0000002400 */
[----:B------:R-:W-:Y:S01]  /*2ce0*/  HMMA.16816.F32.BF16 R48, R28, R34, R48 ;  /* 0x000000221c30723c */ /* 0x000fe20000041830 */
[----:B------:R-:W1:Y:S07]  /*2cf0*/  MUFU.TANH R0, R0 ;  /* 0x0000000000007308 */ /* 0x000e6e0000002400 */
[C---:B------:R-:W-:Y:S08]  /*2d00*/  HMMA.16816.F32.BF16 R20, R44.reuse, R54, R20 ;  /* 0x000000362c14723c */ /* 0x040ff00000041814 */
[C---:B--2---:R-:W-:Y:S08]  /*2d10*/  HMMA.16816.F32.BF16 R16, R44.reuse, R12, R16 ;  /* 0x0000000c2c10723c */ /* 0x044ff00000041810 */
[C---:B------:R-:W-:Y:S08]  /*2d20*/  HMMA.16816.F32.BF16 R64, R44.reuse, R14, R64 ;  /* 0x0000000e2c40723c */ /* 0x040ff00000041840 */
[C---:B----4-:R-:W-:Y:S08]  /*2d30*/  HMMA.16816.F32.BF16 R60, R44.reuse, R40, R60 ;  /* 0x000000282c3c723c */ /* 0x050ff0000004183c */
[C---:B------:R-:W-:Y:S08]  /*2d40*/  HMMA.16816.F32.BF16 R56, R44.reuse, R42, R56 ;  /* 0x0000002a2c38723c */ /* 0x040ff00000041838 */
[C---:B-----5:R-:W-:Y:S08]  /*2d50*/  HMMA.16816.F32.BF16 R68, R44.reuse, R8, R68 ;  /* 0x000000082c44723c */ /* 0x060ff00000041844 */
[----:B------:R-:W-:Y:S01]  /*2d60*/  HMMA.16816.F32.BF16 R48, R44, R10, R48 ;  /* 0x0000000a2c30723c */ /* 0x000fe20000041830 */
[----:B------:R-:W-:Y:S06]  /*2d70*/  BAR.SYNC.DEFER_BLOCKING 0x0 ;  /* 0x0000000000007b1d */ /* 0x000fec0000010000 */
[----:B------:R-:W-:Y:S05]  /*2d80*/  @!P0 BRA `(.L_x_701) ;  /* 0x0000042000008947 */ /* 0x000fea0003800000 */
[----:B-1-3--:R-:W-:Y:S01]  /*2d90*/  ULEA UR4, UR6, UR11, 0x6 ;  /* 0x0000000b06047291 */ /* 0x00afe2000f8e303f */
[----:B------:R-:W-:-:S05]  /*2da0*/  IMAD.MOV.U32 R208, RZ, RZ, RZ ;  /* 0x000000ffffd07224 */ /* 0x000fca00078e00ff */
        /* <DEDUP_REMOVED lines=18> */
[----:B------:R-:W-:Y:S02]  /*2ed0*/  IMAD R7, R209, c[0x0][0x1e4], R12 ;  /* 0x00007900d1077a24 */ /* 0x000fe400078e020c */
[----:B------:R-:W-:Y:S02]  /*2ee0*/  IMAD.SHL.U32 R12, R182, 0x2, RZ ;  /* 0x00000002b60c7824 */ /* 0x000fe400078e00ff */
[----:B------:R-:W-:Y:S01]  /*2ef0*/  IMAD.IADD R11, R11, 0x1, R7 ;  /* 0x000000010b0b7824 */ /* 0x000fe200078e0207 */
[----:B--2---:R-:W-:-:S03]  /*2f00*/  SHF.R.S32.HI R7, RZ, 0x1f, R208 ;  /* 0x0000001fff077819 */ /* 0x004fc600000114d0 */
[----:B------:R-:W-:Y:S01]  /*2f10*/  IMAD.WIDE.U32 R8, R208, c[0x0][0x1f0], R10 ;  /* 0x00007c00d0087a25 */ /* 0x000fe200078e000a */
[----:B------:R-:W-:Y:S02]  /*2f20*/  SEL R11, RZ, 0x10, P5 ;  /* 0x00000010ff0b7807 */ /* 0x000fe40002800000 */
[----:B------:R-:W-:Y:S01]  /*2f30*/  SHF.L.U64.HI R10, R181, 0x1, R214 ;  /* 0x00000001b50a7819 */ /* 0x000fe200000102d6 */
[----:B------:R-:W-:Y:S01]  /*2f40*/  IMAD R7, R7, c[0x0][0x1f0], RZ ;  /* 0x00007c0007077a24 */ /* 0x000fe200078e02ff */
[----:B------:R-:W-:Y:S02]  /*2f50*/  IADD3 R32, P0, R8, UR20, RZ ;  /* 0x0000001408207c10 */ /* 0x000fe4000ff1e0ff */
[----:B------:R-:W-:Y:S01]  /*2f60*/  IADD3 R30, -R11, 0x10, RZ ;  /* 0x000000100b1e7810 */ /* 0x000fe20007ffe1ff */
[----:B------:R-:W-:Y:S01]  /*2f70*/  IMAD R7, R208, c[0x0][0x1f4], R7 ;  /* 0x00007d00d0077a24 */ /* 0x000fe200078e0207 */
[----:B------:R-:W-:Y:S02]  /*2f80*/  SEL R8, RZ, 0x10, P4 ;  /* 0x00000010ff087807 */ /* 0x000fe40002000000 */
[----:B------:R-:W-:-:S02]  /*2f90*/  LOP3.LUT R30, R30, 0xf, RZ, 0xc0, !PT ;  /* 0x0000000f1e1e7812 */ /* 0x000fc400078ec0ff */
[----:B------:R-:W-:Y:S02]  /*2fa0*/  IADD3.X R9, R9, UR17, R7, P0, !PT ;  /* 0x0000001109097c10 */ /* 0x000fe400087fe407 */
[----:B------:R-:W-:Y:S02]  /*2fb0*/  LEA R7, P0, R32, c[0x0][0x1c8], 0x1 ;  /* 0x0000720020077a11 */ /* 0x000fe400078008ff */
[----:B------:R-:W-:Y:S02]  /*2fc0*/  IADD3 R28, -R8, 0x10, RZ ;  /* 0x00000010081c7810 */ /* 0x000fe40007ffe1ff */
[----:B------:R-:W-:Y:S01]  /*2fd0*/  LEA.HI.X R32, R32, c[0x0][0x1cc], R9, 0x1, P0 ;  /* 0x0000730020207a11 */ /* 0x000fe200000f0c09 */
[----:B------:R-:W1:Y:S01]  /*2fe0*/  SHFL.IDX PT, R15, R7, 0x1, 0x181f ;  /* 0x00381f00070f7f89 */ /* 0x000e6200000e0000 */
[----:B------:R-:W-:Y:S01]  /*2ff0*/  IMAD.SHL.U32 R9, R181, 0x2, RZ ;  /* 0x00000002b5097824 */ /* 0x000fe200078e00ff */
[----:B------:R-:W-:Y:S02]  /*3000*/  LOP3.LUT R28, R28, 0xf, RZ, 0xc0, !PT ;  /* 0x0000000f1c1c7812 */ /* 0x000fe400078ec0ff */
[----:B------:R-:W2:Y:S04]  /*3010*/  SHFL.IDX PT, R24, R32, 0x1, 0x181f ;  /* 0x00381f0020187f89 */ /* 0x000ea800000e0000 */
[----:B------:R3:W4:Y:S04]  /*3020*/  SHFL.IDX PT, R26, R7, RZ, 0x181f ;  /* 0x00181fff071a7589 */ /* 0x00072800000e0000 */
[----:B------:R5:W4:Y:S01]  /*3030*/  SHFL.IDX PT, R25, R32, RZ, 0x181f ;  /* 0x00181fff20197589 */ /* 0x000b2200000e0000 */
[----:B-1----:R-:W-:-:S04]  /*3040*/  IADD3 R30, P1, P0, R30, R15, R12 ;  /* 0x0000000f1e1e7210 */ /* 0x002fc8000783e00c */
[----:B--2---:R-:W-:Y:S02]  /*3050*/  IADD3.X R31, RZ, R24, R13, P1, P0 ;  /* 0x00000018ff1f7210 */ /* 0x004fe40000fe040d */
[----:B------:R-:W-:Y:S01]  /*3060*/  IADD3 R28, P1, P0, R28, R15, R9 ;  /* 0x0000000f1c1c7210 */ /* 0x000fe2000783e009 */
[----:B---3--:R-:W-:-:S03]  /*3070*/  IMAD.SHL.U32 R7, R180, 0x2, RZ ;  /* 0x00000002b4077824 */ /* 0x008fc600078e00ff */
[----:B------:R-:W-:Y:S02]  /*3080*/  IADD3.X R29, RZ, R24, R10, P1, P0 ;  /* 0x00000018ff1d7210 */ /* 0x000fe40000fe040a */
[----:B-----5:R-:W-:Y:S02]  /*3090*/  IADD3 R32, P1, P0, R14, R15, R7 ;  /* 0x0000000f0e207210 */ /* 0x020fe4000783e007 */
[----:B------:R-:W-:-:S04]  /*30a0*/  SHF.L.U64.HI R14, R180, 0x1, R183 ;  /* 0x00000001b40e7819 */ /* 0x000fc800000102b7 */
[----:B------:R-:W-:Y:S02]  /*30b0*/  IADD3.X R33, RZ, R24, R14, P1, P0 ;  /* 0x00000018ff217210 */ /* 0x000fe40000fe040e */
[C---:B----4-:R-:W-:Y:S02]  /*30c0*/  IADD3 R12, P1, R26.reuse, R12, RZ ;  /* 0x0000000c1a0c7210 */ /* 0x050fe40007f3e0ff */
[----:B------:R-:W-:-:S03]  /*30d0*/  IADD3 R34, P0, R26, R9, RZ ;  /* 0x000000091a227210 */ /* 0x000fc60007f1e0ff */
[----:B------:R-:W-:Y:S01]  /*30e0*/  IMAD.X R13, R25, 0x1, R13, P1 ;  /* 0x00000001190d7824 */ /* 0x000fe200008e060d */
        /* <DEDUP_REMOVED lines=12> */
.L_x_701:
[----:B-1-3--:R-:W-:Y:S01]  /*31b0*/  FMUL.FTZ R10, R17, c[0x0][0x320] ;  /* 0x0000c800110a7a20 */ /* 0x00afe20000410000 */
        /* <DEDUP_REMOVED lines=13> */
[----:B------:R-:W-:Y:S01]  /*3290*/  UMOV UR4, 0xffffffc0 ;  /* 0xffffffc000047882 */ /* 0x000fe20000000000 */
[----:B------:R-:W-:Y:S01]  /*32a0*/  LEA.HI R20, R20, R17, RZ, 0x2 ;  /* 0x0000001114147211 */ /* 0x000fe200078f10ff */
[----:B------:R-:W-:Y:S01]  /*32b0*/  UIMAD UR4, UR6, UR4, 0x41 ;  /* 0x00000041060474a4 */ /* 0x000fe2000f8e0204 */
[----:B------:R-:W-:Y:S01]  /*32c0*/  LEA.HI R15, R85, R85, RZ, 0x1 ;  /* 0x00000055550f7211 */ /* 0x000fe200078f08ff */
[----:B------:R-:W-:Y:S01]  /*32d0*/  IMAD.IADD R86, R86, 0x1, -R13 ;  /* 0x0000000156567824 */ /* 0x000fe200078e0a0d */
[----:B------:R-:W-:Y:S01]  /*32e0*/  LEA.HI.SX32 R25, R20, UR10, 0x1e ;  /* 0x0000000a14197c11 */ /* 0x000fe2000f8ff2ff */
[----:B------:R-:W-:Y:S01]  /*32f0*/  FMUL.FTZ R22, R22, c[0x0][0x320] ;  /* 0x0000c80016167a20 */ /* 0x000fe20000410000 */
[----:B------:R-:W-:Y:S01]  /*3300*/  LOP3.LUT R16, R15, 0x1ffffffe, RZ, 0xc0, !PT ;  /* 0x1ffffffe0f107812 */ /* 0x000fe200078ec0ff */
[----:B------:R-:W1:Y:S01]  /*3310*/  MUFU.TANH R7, R7 ;  /* 0x0000000700077308 */ /* 0x000e620000002400 */
[----:B------:R-:W-:Y:S01]  /*3320*/  PLOP3.LUT P1, PT, PT, PT, UP1, 0x80, 0x0 ;  /* 0x000000000000781c */ /* 0x000fe20003f2f018 */
[----:B------:R-:W-:Y:S01]  /*3330*/  IMAD R25, R86, 0x10, R25 ;  /* 0x0000001056197824 */ /* 0x000fe200078e0219 */
[----:B------:R-:W-:Y:S01]  /*3340*/  PLOP3.LUT P0, PT, PT, PT, UP1, 0x80, 0x0 ;  /* 0x000000000000781c */ /* 0x000fe20003f0f018 */
[----:B------:R-:W-:Y:S01]  /*3350*/  IMAD.IADD R16, R85, 0x1, -R16 ;  /* 0x0000000155107824 */ /* 0x000fe200078e0a10 */
[----:B------:R-:W-:Y:S01]  /*3360*/  LOP3.LUT R216, R20, 0x7ffffffc, RZ, 0xc0, !PT ;  /* 0x7ffffffc14d87812 */ /* 0x000fe200078ec0ff */
[----:B------:R-:W-:Y:S01]  /*3370*/  FMUL.FTZ R8, R64, c[0x0][0x320] ;  /* 0x0000c80040087a20 */ /* 0x000fe20000410000 */
[----:B------:R-:W-:Y:S01]  /*3380*/  UIADD3 UR6, UR6, -0x2, URZ ;  /* 0xfffffffe06067890 */ /* 0x000fe2000fffe03f */
[----:B------:R-:W-:Y:S01]  /*3390*/  IMAD R215, R16, 0x8, R25 ;  /* 0x0000000810d77824 */ /* 0x000fe200078e0219 */
[----:B------:R2:W-:Y:S01]  /*33a0*/  MUFU.TANH R13, R22 ;  /* 0x00000016000d7308 */ /* 0x0005e20000002400 */
[----:B------:R-:W-:Y:S01]  /*33b0*/  IMAD.IADD R216, R17, 0x1, -R216 ;  /* 0x0000000111d87824 */ /* 0x000fe200078e0ad8 */
[----:B------:R-:W0:Y:S01]  /*33c0*/  LDGDEPBAR ;  /* 0x00000000000079af */ /* 0x000e220000000000 */
[----:B------:R-:W-:-:S02]  /*33d0*/  IMAD.MOV.U32 R18, RZ, RZ, R215 ;  /* 0x000000ffff127224 */ /* 0x000fc400078e00d7 */
[----:B------:R-:W-:-:S03]  /*33e0*/  @P1 IMAD.HI.U32 R16, R215, c[0x0][0x2c8], RZ ;  /* 0x0000b200d7101a27 */ /* 0x000fc600078e00ff */
[----:B------:R-:W3:Y:S01]  /*33f0*/  MUFU.TANH R14, R14 ;  /* 0x0000000e000e7308 */ /* 0x000ee20000002400 */
[----:B------:R-:W-:Y:S01]  /*3400*/  IMAD.U32 R25, RZ, RZ, UR4 ;  /* 0x00000004ff197e24 */ /* 0x000fe2000f8e00ff */
[----:B------:R-:W-:Y:S01]  /*3410*/  @P0 SHF.R.U32.HI R18, RZ, c[0x0][0x2cc], R16 ;  /* 0x0000b300ff120a19 */ /* 0x000fe20000011610 */
[----:B------:R-:W-:Y:S01]  /*3420*/  IMAD.SHL.U32 R216, R216, 0x2, RZ ;  /* 0x00000002d8d87824 */ /* 0x000fe200078e00ff */
[----:B------:R-:W-:Y:S01]  /*3430*/  ULDC.64 UR4, c[0x0][0x2c8] ;  /* 0x0000b20000047ab9 */ /* 0x000fe20000000a00 */
[----:B------:R-:W-:Y:S02]  /*3440*/  FMUL.FTZ R11, R65, c[0x0][0x320] ;  /* 0x0000c800410b7a20 */ /* 0x000fe40000410000 */
[----:B------:R-:W4:Y:S01]  /*3450*/  SHFL.IDX PT, R16, R18, RZ, 0x1c1f ;  /* 0x001c1fff12107589 */ /* 0x000f2200000e0000 */
[C---:B------:R-:W-:Y:S01]  /*3460*/  IADD3 R25, -R216.reuse, UR7, R25 ;  /* 0x00000007d8197c10 */ /* 0x040fe2000fffe119 */
[----:B------:R-:W5:Y:S01]  /*3470*/  MUFU.TANH R12, R12 ;  /* 0x0000000c000c7308 */ /* 0x000f620000002400 */
[----:B--2---:R-:W-:Y:S01]  /*3480*/  IADD3 R22, -R216, UR22, RZ ;  /* 0x00000016d8167c10 */ /* 0x004fe2000fffe1ff */
[----:B------:R-:W-:Y:S01]  /*3490*/  FMUL.FTZ R60, R60, c[0x0][0x320] ;  /* 0x0000c8003c3c7a20 */ /* 0x000fe20000410000 */
[----:B------:R-:W-:Y:S01]  /*34a0*/  IADD3 R25, R25, -UR12, RZ ;  /* 0x8000000c19197c10 */ /* 0x000fe2000fffe0ff */
[----:B------:R-:W2:Y:S01]  /*34b0*/  SHFL.IDX PT, R26, R18, 0x1, 0x1c1f ;  /* 0x003c1f00121a7f89 */ /* 0x000ea200000e0000 */
[----:B------:R-:W-:Y:S01]  /*34c0*/  FMUL.FTZ R61, R61, c[0x0][0x320] ;  /* 0x0000c8003d3d7a20 */ /* 0x000fe20000410000 */
[----:B------:R-:W-:Y:S01]  /*34d0*/  UIMAD.WIDE.U32 UR22, UR10, UR4, URZ ;  /* 0x000000040a1672a5 */ /* 0x000fe2000f8e003f */
[----:B------:R-:W-:Y:S01]  /*34e0*/  FMUL.FTZ R56, R56, c[0x0][0x320] ;  /* 0x0000c80038387a20 */ /* 0x000fe20000410000 */
[----:B------:R-:W1:Y:S01]  /*34f0*/  MUFU.TANH R10, R10 ;  /* 0x0000000a000a7308 */ /* 0x000e620000002400 */
[----:B------:R-:W-:Y:S01]  /*3500*/  FMUL.FTZ R57, R57, c[0x0][0x320] ;  /* 0x0000c80039397a20 */ /* 0x000fe20000410000 */
[----:B------:R-:W-:Y:S01]  /*3510*/  @UP1 USHF.R.U32.HI UR10, URZ, UR5, UR23 ;  /* 0x000000053f0a1299 */ /* 0x000fe20008011617 */
[----:B------:R-:W-:-:S02]  /*3520*/  FMUL.FTZ R68, R68, c[0x0][0x320] ;  /* 0x0000c80044447a20 */ /* 0x000fc40000410000 */
[----:B------:R-:W-:Y:S01]  /*3530*/  FMUL.FTZ R69, R69, c[0x0][0x320] ;  /* 0x0000c80045457a20 */ /* 0x000fe20000410000 */
[----:B------:R-:W-:Y:S01]  /*3540*/  UIADD3 UR10, UR10, UR7, -UR12 ;  /* 0x000000070a0a7290 */ /* 0x000fe2000fffe80c */
[----:B------:R-:W-:Y:S01]  /*3550*/  FMUL.FTZ R48, R48, c[0x0][0x320] ;  /* 0x0000c80030307a20 */ /* 0x000fe20000410000 */
[----:B------:R-:W1:Y:S01]  /*3560*/  MUFU.TANH R8, R8 ;  /* 0x0000000800087308 */ /* 0x000e620000002400 */
[----:B------:R-:W-:Y:S01]  /*3570*/  FMUL.FTZ R49, R49, c[0x0][0x320] ;  /* 0x0000c80031317a20 */ /* 0x000fe20000410000 */
[----:B------:R-:W-:Y:S01]  /*3580*/  USHF.R.S32.HI UR4, URZ, 0x1f, UR10 ;  /* 0x0000001f3f047899 */ /* 0x000fe2000801140a */
[----:B------:R-:W-:Y:S02]  /*3590*/  FMUL.FTZ R24, R23, c[0x0][0x320] ;  /* 0x0000c80017187a20 */ /* 0x000fe40000410000 */
[----:B------:R-:W-:Y:S01]  /*35a0*/  FMUL.FTZ R19, R19, c[0x0][0x320] ;  /* 0x0000c80013137a20 */ /* 0x000fe20000410000 */
[----:B------:R-:W-:Y:S01]  /*35b0*/  ULEA.HI UR4, UR4, UR10, URZ, 0x6 ;  /* 0x0000000a04047291 */ /* 0x000fe2000f8f303f */
[----:B----4-:R-:W-:Y:S01]  /*35c0*/  IMAD.IADD R17, R25, 0x1, R16 ;  /* 0x0000000119117824 */ /* 0x010fe200078e0210 */
[----:B------:R-:W4:Y:S01]  /*35d0*/  MUFU.TANH R11, R11 ;  /* 0x0000000b000b7308 */ /* 0x000f220000002400 */
[----:B------:R-:W-:Y:S01]  /*35e0*/  FMUL.FTZ R66, R66, c[0x0][0x320] ;  /* 0x0000c80042427a20 */ /* 0x000fe20000410000 */
[----:B------:R-:W-:Y:S01]  /*35f0*/  USHF.R.S32.HI UR4, URZ, 0x6, UR4 ;  /* 0x000000063f047899 */ /* 0x000fe20008011404 */
[----:B------:R-:W-:Y:S01]  /*3600*/  FMUL.FTZ R9, R67, c[0x0][0x320] ;  /* 0x0000c80043097a20 */ /* 0x000fe20000410000 */
[----:B------:R-:W-:Y:S01]  /*3610*/  IMNMX R20, R22, R17, PT ;  /* 0x0000001116147217 */ /* 0x000fe20003800200 */
[----:B--2---:R-:W-:-:S02]  /*3620*/  IMAD.IADD R25, R25, 0x1, R26 ;  /* 0x0000000119197824 */ /* 0x004fc400078e021a */
[----:B------:R-:W-:Y:S01]  /*3630*/  FMUL.FTZ R62, R62, c[0x0][0x320] ;  /* 0x0000c8003e3e7a20 */ /* 0x000fe20000410000 */
[C---:B------:R-:W-:Y:S01]  /*3640*/  ISETP.GT.AND P1, PT, R20.reuse, RZ, PT ;  /* 0x000000ff1400720c */ /* 0x040fe20003f24270 */
[----:B------:R-:W2:Y:S01]  /*3650*/  MUFU.TANH R156, R60 ;  /* 0x0000003c009c7308 */ /* 0x000ea20000002400 */
[----:B------:R-:W-:Y:S01]  /*3660*/  ISETP.GT.AND P0, PT, R20, 0x1, PT ;  /* 0x000000011400780c */ /* 0x000fe20003f04270 */
[----:B------:R-:W-:Y:S01]  /*3670*/  FMUL.FTZ R63, R63, c[0x0][0x320] ;  /* 0x0000c8003f3f7a20 */ /* 0x000fe20000410000 */
[----:B------:R-:W-:Y:S01]  /*3680*/  FSEL R17, R5, -INF , P1 ;  /* 0xff80000005117808 */ /* 0x000fe20000800000 */
[----:B------:R-:W-:Y:S01]  /*3690*/  FMUL.FTZ R58, R58, c[0x0][0x320] ;  /* 0x0000c8003a3a7a20 */ /* 0x000fe20000410000 */
[----:B------:R-:W-:Y:S01]  /*36a0*/  ISETP.GT.AND P1, PT, R20, 0x8, PT ;  /* 0x000000081400780c */ /* 0x000fe20003f24270 */
[----:B------:R-:W-:Y:S01]  /*36b0*/  FMUL.FTZ R59, R59, c[0x0][0x320] ;  /* 0x0000c8003b3b7a20 */ /* 0x000fe20000410000 */
[----:B------:R-:W-:Y:S01]  /*36c0*/  FSEL R18, R6, -INF , P0 ;  /* 0xff80000006127808 */ /* 0x000fe20000000000 */
[----:B------:R-:W2:Y:S01]  /*36d0*/  MUFU.TANH R164, R61 ;  /* 0x0000003d00a47308 */ /* 0x000ea20000002400 */
[----:B------:R-:W-:Y:S01]  /*36e0*/  ISETP.GT.AND P0, PT, R20, 0x9, PT ;  /* 0x000000091400780c */ /* 0x000fe20003f04270 */
[----:B------:R-:W-:Y:S01]  /*36f0*/  FMUL.FTZ R70, R70, c[0x0][0x320] ;  /* 0x0000c80046467a20 */ /* 0x000fe20000410000 */
[----:B-1----:R-:W-:Y:S01]  /*3700*/  FSEL R16, R7, -INF , P1 ;  /* 0xff80000007107808 */ /* 0x002fe20000800000 */
[----:B------:R-:W-:Y:S01]  /*3710*/  FMUL.FTZ R71, R71, c[0x0][0x320] ;  /* 0x0000c80047477a20 */ /* 0x000fe20000410000 */
[----:B------:R-:W-:Y:S01]  /*3720*/  ISETP.GT.AND P1, PT, R20, 0x10, PT ;  /* 0x000000101400780c */ /* 0x000fe20003f24270 */
[----:B------:R-:W-:Y:S01]  /*3730*/  FMUL.FTZ R50, R50, c[0x0][0x320] ;  /* 0x0000c80032327a20 */ /* 0x000fe20000410000 */
[----:B---3--:R-:W-:Y:S01]  /*3740*/  FSEL R14, R14, -INF , P0 ;  /* 0xff8000000e0e7808 */ /* 0x008fe20000000000 */
[----:B------:R-:W1:Y:S01]  /*3750*/  MUFU.TANH R162, R56 ;  /* 0x0000003800a27308 */ /* 0x000e620000002400 */
[----:B------:R-:W-:Y:S01]  /*3760*/  ISETP.GT.AND P0, PT, R20, 0x11, PT ;  /* 0x000000111400780c */ /* 0x000fe20003f04270 */
[----:B------:R-:W-:Y:S01]  /*3770*/  FMUL.FTZ R51, R51, c[0x0][0x320] ;  /* 0x0000c80033337a20 */ /* 0x000fe20000410000 */
[----:B-----5:R-:W-:Y:S01]  /*3780*/  FSEL R12, R12, -INF , P1 ;  /* 0xff8000000c0c7808 */ /* 0x020fe20000800000 */
[----:B------:R-:W-:Y:S01]  /*3790*/  IMAD.SHL.U32 R203, R4, 0x2, RZ ;  /* 0x0000000204cb7824 */ /* 0x000fe200078e00ff */
[----:B------:R-:W-:-:S02]  /*37a0*/  ISETP.GT.AND P1, PT, R20, 0x18, PT ;  /* 0x000000181400780c */ /* 0x000fc40003f24270 */
[----:B------:R-:W-:Y:S01]  /*37b0*/  FSEL R10, R10, -INF , P0 ;  /* 0xff8000000a0a7808 */ /* 0x000fe20000000000 */
[----:B------:R-:W3:Y:S01]  /*37c0*/  MUFU.TANH R158, R57 ;  /* 0x00000039009e7308 */ /* 0x000ee20000002400 */
[----:B------:R-:W-:Y:S01]  /*37d0*/  ISETP.GT.AND P0, PT, R20, 0x19, PT ;  /* 0x000000191400780c */ /* 0x000fe20003f04270 */
[--C-:B------:R-:W-:Y:S01]  /*37e0*/  IMAD R197, R3, 0x2, R203.reuse ;  /* 0x0000000203c57824 */ /* 0x100fe200078e02cb */
[----:B------:R-:W-:Y:S01]  /*37f0*/  FSEL R8, R8, -INF , P1 ;  /* 0xff80000008087808 */ /* 0x000fe20000800000 */
[----:B------:R-:W-:Y:S01]  /*3800*/  LDSM.16.MT88.4 R40, [R203+0x2100] ;  /* 0x00210000cb28783b */ /* 0x000fe20000004200 */
[----:B------:R-:W-:Y:S01]  /*3810*/  ISETP.GT.AND P1, PT, R20, 0x20, PT ;  /* 0x000000201400780c */ /* 0x000fe20003f24270 */
[----:B------:R-:W-:Y:S01]  /*3820*/  IMAD R198, R2, 0x2, R203 ;  /* 0x0000000202c67824 */ /* 0x000fe200078e02cb */
[----:B----4-:R-:W-:Y:S01]  /*3830*/  FSEL R6, R11, -INF , P0 ;  /* 0xff8000000b067808 */ /* 0x010fe20000000000 */
[----:B------:R-:W4:Y:S01]  /*3840*/  MUFU.TANH R168, R68 ;  /* 0x0000004400a87308 */ /* 0x000f220000002400 */
[----:B------:R-:W-:Y:S01]  /*3850*/  ISETP.GT.AND P0, PT, R20, 0x21, PT ;  /* 0x000000211400780c */ /* 0x000fe20003f04270 */
[----:B------:R-:W-:Y:S01]  /*3860*/  IMAD R196, R3, 0x2, R198 ;  /* 0x0000000203c47824 */ /* 0x000fe200078e02c6 */
[----:B--2---:R-:W-:Y:S01]  /*3870*/  FSEL R156, R156, -INF , P1 ;  /* 0xff8000009c9c7808 */ /* 0x004fe20000800000 */
[----:B------:R-:W-:Y:S01]  /*3880*/  LDSM.16.MT88.4 R124, [R203+0x100] ;  /* 0x00010000cb7c783b */ /* 0x000fe20000004200 */
[----:B------:R-:W-:-:S02]  /*3890*/  ISETP.GT.AND P1, PT, R20, 0x28, PT ;  /* 0x000000281400780c */ /* 0x000fc40003f24270 */
[----:B------:R-:W-:Y:S01]  /*38a0*/  FSEL R164, R164, -INF , P0 ;  /* 0xff800000a4a47808 */ /* 0x000fe20000000000 */
[----:B------:R-:W2:Y:S01]  /*38b0*/  MUFU.TANH R166, R69 ;  /* 0x0000004500a67308 */ /* 0x000ea20000002400 */
[----:B------:R-:W-:Y:S01]  /*38c0*/  ISETP.GT.AND P0, PT, R20, 0x29, PT ;  /* 0x000000291400780c */ /* 0x000fe20003f04270 */
[----:B------:R-:W-:Y:S01]  /*38d0*/  LDSM.16.MT88.4 R116, [R198+0x100] ;  /* 0x00010000c674783b */ /* 0x000fe20000004200 */
[----:B-1----:R-:W-:Y:S02]  /*38e0*/  FSEL R162, R162, -INF , P1 ;  /* 0xff800000a2a27808 */ /* 0x002fe40000800000 */
[----:B------:R-:W-:Y:S01]  /*38f0*/  ISETP.GT.AND P1, PT, R20, 0x30, PT ;  /* 0x000000301400780c */ /* 0x000fe20003f24270 */
[----:B------:R-:W-:Y:S01]  /*3900*/  LDSM.16.MT88.4 R108, [R197+0x100] ;  /* 0x00010000c56c783b */ /* 0x000fe20000004200 */
[----:B---3--:R-:W-:Y:S01]  /*3910*/  FSEL R158, R158, -INF , P0 ;  /* 0xff8000009e9e7808 */ /* 0x008fe20000000000 */
[----:B------:R1:W-:Y:S01]  /*3920*/  MUFU.TANH R15, R21 ;  /* 0x00000015000f7308 */ /* 0x0003e20000002400 */
[----:B------:R-:W-:Y:S01]  /*3930*/  ISETP.GT.AND P0, PT, R20, 0x31, PT ;  /* 0x000000311400780c */ /* 0x000fe20003f04270 */
[----:B------:R-:W-:Y:S01]  /*3940*/  LDSM.16.MT88.4 R100, [R196+0x100] ;  /* 0x00010000c464783b */ /* 0x000fe20000004200 */
[----:B------:R-:W-:-:S02]  /*3950*/  FMNMX.FTZ R7, R17, R18, !PT ;  /* 0x0000001211077209 */ /* 0x000fc40007810000 */
[----:B----4-:R-:W-:Y:S01]  /*3960*/  FSEL R168, R168, -INF , P1 ;  /* 0xff800000a8a87808 */ /* 0x010fe20000800000 */
[----:B------:R-:W-:Y:S01]  /*3970*/  LDSM.16.MT88.4 R72, [R203+0x4100] ;  /* 0x00410000cb48783b */ /* 0x000fe20000004200 */
[----:B------:R-:W-:Y:S01]  /*3980*/  ISETP.GT.AND P1, PT, R20, 0x38, PT ;  /* 0x000000381400780c */ /* 0x000fe20003f24270 */
[----:B------:R-:W3:Y:S01]  /*3990*/  MUFU.TANH R142, R48 ;  /* 0x00000030008e7308 */ /* 0x000ee20000002400 */
[----:B--2---:R-:W-:Y:S01]  /*39a0*/  FSEL R166, R166, -INF , P0 ;  /* 0xff800000a6a67808 */ /* 0x004fe20000000000 */
[----:B------:R-:W-:Y:S01]  /*39b0*/  LDSM.16.MT88.4 R80, [R198+0x4100] ;  /* 0x00410000c650783b */ /* 0x000fe20000004200 */
[----:B------:R-:W-:Y:S02]  /*39c0*/  IMNMX R22, R22, R25, PT ;  /* 0x0000001916167217 */ /* 0x000fe40003800200 */
[----:B------:R-:W-:Y:S01]  /*39d0*/  FMNMX.FTZ R7, R16, R7, !PT ;  /* 0x0000000710077209 */ /* 0x000fe20007810000 */
[----:B------:R-:W-:Y:S01]  /*39e0*/  LDSM.16.MT88.4 R88, [R197+0x4100] ;  /* 0x00410000c558783b */ /* 0x000fe20000004200 */
[----:B------:R-:W-:Y:S01]  /*39f0*/  ISETP.GT.AND P0, PT, R20, 0x39, PT ;  /* 0x000000391400780c */ /* 0x000fe20003f04270 */
[----:B-1----:R-:W-:Y:S01]  /*3a00*/  FMUL.FTZ R21, R27, c[0x0][0x320] ;  /* 0x0000c8001b157a20 */ /* 0x002fe20000410000 */
[----:B------:R-:W1:Y:S01]  /*3a10*/  MUFU.TANH R140, R49 ;  /* 0x00000031008c7308 */ /* 0x000e620000002400 */
[----:B------:R-:W-:Y:S01]  /*3a20*/  FMNMX.FTZ R7, R14, R7, !PT ;  /* 0x000000070e077209 */ /* 0x000fe20007810000 */
[----:B------:R-:W-:Y:S01]  /*3a30*/  LDSM.16.MT88.4 R136, [R198+0x900] ;  /* 0x00090000c688783b */ /* 0x000fe20000004200 */
[----:B------:R-:W-:-:S02]  /*3a40*/  IMNMX R226, RZ, UR4, !PT ;  /* 0x00000004ffe27c17 */ /* 0x000fc4000f800200 */
[----:B------:R-:W-:Y:S01]  /*3a50*/  FMNMX.FTZ R11, R12, R7, !PT ;  /* 0x000000070c0b7209 */ /* 0x000fe20007810000 */
[----:B------:R-:W-:Y:S01]  /*3a60*/  LDSM.16.MT88.4 R32, [R197+0x900] ;  /* 0x00090000c520783b */ /* 0x000fe20000004200 */
[----:B---3--:R-:W-:Y:S01]  /*3a70*/  FSEL R142, R142, -INF , P1 ;  /* 0xff8000008e8e7808 */ /* 0x008fe20000800000 */
[----:B------:R-:W2:Y:S01]  /*3a80*/  MUFU.TANH R21, R21 ;  /* 0x0000001500157308 */ /* 0x000ea20000002400 */
[----:B------:R-:W-:Y:S01]  /*3a90*/  ISETP.GT.AND P1, PT, R22, RZ, PT ;  /* 0x000000ff1600720c */ /* 0x000fe20003f24270 */
[----:B------:R-:W-:Y:S01]  /*3aa0*/  LDSM.16.MT88.4 R28, [R196+0x900] ;  /* 0x00090000c41c783b */ /* 0x000fe20000004200 */
[----:B------:R-:W-:Y:S02]  /*3ab0*/  FMNMX.FTZ R11, R10, R11, !PT ;  /* 0x0000000b0a0b7209 */ /* 0x000fe40007810000 */
[----:B------:R-:W-:Y:S02]  /*3ac0*/  FSEL R20, R0, -INF , P1 ;  /* 0xff80000000147808 */ /* 0x000fe40000800000 */
[----:B------:R-:W-:Y:S01]  /*3ad0*/  ISETP.GT.AND P1, PT, R22, 0x8, PT ;  /* 0x000000081600780c */ /* 0x000fe20003f24270 */
[----:B------:R3:W4:Y:S01]  /*3ae0*/  MUFU.TANH R5, R24 ;  /* 0x0000001800057308 */ /* 0x0007220000002400 */
[----:B-1----:R-:W-:-:S02]  /*3af0*/  FSEL R140, R140, -INF , P0 ;  /* 0xff8000008c8c7808 */ /* 0x002fc40000000000 */
[----:B------:R-:W-:Y:S02]  /*3b00*/  ISETP.GT.AND P0, PT, R22, 0x1, PT ;  /* 0x000000011600780c */ /* 0x000fe40003f04270 */
[----:B------:R-:W-:Y:S02]  /*3b10*/  FSEL R7, R13, -INF , P1 ;  /* 0xff8000000d077808 */ /* 0x000fe40000800000 */
[----:B------:R-:W-:Y:S01]  /*3b20*/  FMNMX.FTZ R11, R8, R11, !PT ;  /* 0x0000000b080b7209 */ /* 0x000fe20007810000 */
[----:B------:R-:W1:Y:S01]  /*3b30*/  MUFU.TANH R19, R19 ;  /* 0x0000001300137308 */ /* 0x000e620000002400 */
[----:B--2---:R-:W-:Y:S02]  /*3b40*/  FSEL R21, R21, -INF , P0 ;  /* 0xff80000015157808 */ /* 0x004fe40000000000 */
[C---:B------:R-:W-:Y:S02]  /*3b50*/  ISETP.GT.AND P0, PT, R22.reuse, 0x9, PT ;  /* 0x000000091600780c */ /* 0x040fe40003f04270 */
[----:B------:R-:W-:-:S02]  /*3b60*/  ISETP.GT.AND P1, PT, R22, 0x10, PT ;  /* 0x000000101600780c */ /* 0x000fc40003f24270 */
[----:B------:R-:W-:Y:S01]  /*3b70*/  FMNMX.FTZ R11, R6, R11, !PT ;  /* 0x0000000b060b7209 */ /* 0x000fe20007810000 */
[----:B------:R2:W5:Y:S01]  /*3b80*/  MUFU.TANH R23, R66 ;  /* 0x0000004200177308 */ /* 0x0005620000002400 */
[----:B---3--:R-:W-:Y:S02]  /*3b90*/  FMNMX.FTZ R24, R20, R21, !PT ;  /* 0x0000001514187209 */ /* 0x008fe40007810000 */
[----:B----4-:R-:W-:Y:S02]  /*3ba0*/  FSEL R5, R5, -INF , P0 ;  /* 0xff80000005057808 */ /* 0x010fe40000000000 */
[----:B------:R-:W-:Y:S02]  /*3bb0*/  FMNMX.FTZ R24, R7, R24, !PT ;  /* 0x0000001807187209 */ /* 0x000fe40007810000 */
[----:B------:R-:W-:Y:S01]  /*3bc0*/  ISETP.GT.AND P0, PT, R22, 0x11, PT ;  /* 0x000000111600780c */ /* 0x000fe20003f04270 */
[----:B------:R-:W3:Y:S01]  /*3bd0*/  MUFU.TANH R9, R9 ;  /* 0x0000000900097308 */ /* 0x000ee20000002400 */
[----:B------:R-:W-:-:S02]  /*3be0*/  FSEL R15, R15, -INF , P1 ;  /* 0xff8000000f0f7808 */ /* 0x000fc40000800000 */
[----:B------:R-:W-:Y:S02]  /*3bf0*/  FMNMX.FTZ R24, R5, R24, !PT ;  /* 0x0000001805187209 */ /* 0x000fe40007810000 */
[----:B------:R-:W-:Y:S02]  /*3c00*/  FMNMX.FTZ R11, R156, R11, !PT ;  /* 0x0000000b9c0b7209 */ /* 0x000fe40007810000 */
[----:B------:R-:W-:Y:S01]  /*3c10*/  ISETP.GT.AND P1, PT, R22, 0x18, PT ;  /* 0x000000181600780c */ /* 0x000fe20003f24270 */
[----:B------:R-:W4:Y:S01]  /*3c20*/  MUFU.TANH R173, R62 ;  /* 0x0000003e00ad7308 */ /* 0x000f220000002400 */
[----:B-1----:R-:W-:Y:S01]  /*3c30*/  FSEL R13, R19, -INF , P0 ;  /* 0xff800000130d7808 */ /* 0x002fe20000000000 */
[----:B--2---:R-:W-:Y:S01]  /*3c40*/  LDSM.16.MT88.4 R64, [R196+0x2100] ;  /* 0x00210000c440783b */ /* 0x004fe20000004200 */
[----:B------:R-:W-:Y:S02]  /*3c50*/  FMNMX.FTZ R24, R15, R24, !PT ;  /* 0x000000180f187209 */ /* 0x000fe40007810000 */
[----:B------:R-:W-:-:S02]  /*3c60*/  FMNMX.FTZ R19, R164, R11, !PT ;  /* 0x0000000ba4137209 */ /* 0x000fc40007810000 */
[C---:B------:R-:W-:Y:S01]  /*3c70*/  ISETP.GT.AND P0, PT, R22.reuse, 0x19, PT ;  /* 0x000000191600780c */ /* 0x040fe20003f04270 */
[----:B------:R-:W1:Y:S01]  /*3c80*/  MUFU.TANH R163, R63 ;  /* 0x0000003f00a37308 */ /* 0x000e620000002400 */
[----:B-----5:R-:W-:Y:S02]  /*3c90*/  FSEL R11, R23, -INF , P1 ;  /* 0xff800000170b7808 */ /* 0x020fe40000800000 */
[----:B------:R-:W-:Y:S02]  /*3ca0*/  FMNMX.FTZ R24, R13, R24, !PT ;  /* 0x000000180d187209 */ /* 0x000fe40007810000 */
[----:B------:R-:W-:Y:S02]  /*3cb0*/  ISETP.GT.AND P1, PT, R22, 0x20, PT ;  /* 0x000000201600780c */ /* 0x000fe40003f24270 */
[----:B---3--:R-:W-:Y:S01]  /*3cc0*/  FSEL R9, R9, -INF , P0 ;  /* 0xff80000009097808 */ /* 0x008fe20000000000 */
[----:B------:R-:W2:Y:S01]  /*3cd0*/  MUFU.TANH R171, R58 ;  /* 0x0000003a00ab7308 */ /* 0x000ea20000002400 */
[----:B------:R-:W-:-:S02]  /*3ce0*/  FMNMX.FTZ R24, R11, R24, !PT ;  /* 0x000000180b187209 */ /* 0x000fc40007810000 */
[C---:B------:R-:W-:Y:S02]  /*3cf0*/  ISETP.GT.AND P0, PT, R22.reuse, 0x21, PT ;  /* 0x000000211600780c */ /* 0x040fe40003f04270 */
[----:B----4-:R-:W-:Y:S02]  /*3d00*/  FSEL R173, R173, -INF , P1 ;  /* 0xff800000adad7808 */ /* 0x010fe40000800000 */
[----:B------:R-:W-:Y:S01]  /*3d10*/  FMNMX.FTZ R24, R9, R24, !PT ;  /* 0x0000001809187209 */ /* 0x000fe20007810000 */
[----:B------:R3:W4:Y:S01]  /*3d20*/  MUFU.TANH R165, R59 ;  /* 0x0000003b00a57308 */ /* 0x0007220000002400 */
[----:B------:R-:W-:Y:S02]  /*3d30*/  ISETP.GT.AND P1, PT, R22, 0x28, PT ;  /* 0x000000281600780c */ /* 0x000fe40003f24270 */
[----:B-1----:R-:W-:Y:S02]  /*3d40*/  FSEL R163, R163, -INF , P0 ;  /* 0xff800000a3a37808 */ /* 0x002fe40000000000 */
[----:B------:R-:W-:-:S02]  /*3d50*/  FMNMX.FTZ R24, R173, R24, !PT ;  /* 0x00000018ad187209 */ /* 0x000fc40007810000 */
[----:B------:R-:W-:Y:S01]  /*3d60*/  FMNMX.FTZ R19, R162, R19, !PT ;  /* 0x00000013a2137209 */ /* 0x000fe20007810000 */
[----:B------:R-:W1:Y:S01]  /*3d70*/  MUFU.TANH R167, R70 ;  /* 0x0000004600a77308 */ /* 0x000e620000002400 */
[----:B------:R-:W-:Y:S02]  /*3d80*/  ISETP.GT.AND P0, PT, R22, 0x29, PT ;  /* 0x000000291600780c */ /* 0x000fe40003f04270 */
[----:B--2---:R-:W-:Y:S02]  /*3d90*/  FSEL R171, R171, -INF , P1 ;  /* 0xff800000abab7808 */ /* 0x004fe40000800000 */
[----:B------:R-:W-:Y:S02]  /*3da0*/  FMNMX.FTZ R24, R163, R24, !PT ;  /* 0x00000018a3187209 */ /* 0x000fe40007810000 */
[----:B------:R-:W-:Y:S01]  /*3db0*/  FMNMX.FTZ R19, R158, R19, !PT ;  /* 0x000000139e137209 */ /* 0x000fe20007810000 */
[----:B------:R-:W2:Y:S01]  /*3dc0*/  MUFU.TANH R143, R71 ;  /* 0x00000047008f7308 */ /* 0x000ea20000002400 */
[----:B------:R-:W-:Y:S01]  /*3dd0*/  ISETP.GT.AND P1, PT, R22, 0x30, PT ;  /* 0x000000301600780c */ /* 0x000fe20003f24270 */
[----:B---3--:R-:W-:Y:S01]  /*3de0*/  LDSM.16.MT88.4 R56, [R197+0x2100] ;  /* 0x00210000c538783b */ /* 0x008fe20000004200 */
[----:B----4-:R-:W-:-:S02]  /*3df0*/  FSEL R165, R165, -INF , P0 ;  /* 0xff800000a5a57808 */ /* 0x010fc40000000000 */
[----:B------:R-:W-:Y:S02]  /*3e00*/  FMNMX.FTZ R24, R171, R24, !PT ;  /* 0x00000018ab187209 */ /* 0x000fe40007810000 */
[----:B------:R-:W-:Y:S01]  /*3e10*/  FMNMX.FTZ R19, R168, R19, !PT ;  /* 0x00000013a8137209 */ /* 0x000fe20007810000 */
[----:B------:R-:W3:Y:S01]  /*3e20*/  MUFU.TANH R141, R50 ;  /* 0x00000032008d7308 */ /* 0x000ee20000002400 */
[----:B------:R-:W-:Y:S02]  /*3e30*/  ISETP.GT.AND P0, PT, R22, 0x31, PT ;  /* 0x000000311600780c */ /* 0x000fe40003f04270 */
[----:B-1----:R-:W-:Y:S02]  /*3e40*/  FSEL R167, R167, -INF , P1 ;  /* 0xff800000a7a77808 */ /* 0x002fe40000800000 */
[----:B------:R-:W-:Y:S02]  /*3e50*/  FMNMX.FTZ R24, R165, R24, !PT ;  /* 0x00000018a5187209 */ /* 0x000fe40007810000 */
[----:B------:R-:W-:Y:S01]  /*3e60*/  FMNMX.FTZ R19, R166, R19, !PT ;  /* 0x00000013a6137209 */ /* 0x000fe20007810000 */
[----:B------:R1:W4:Y:S01]  /*3e70*/  MUFU.TANH R161, R51 ;  /* 0x0000003300a17308 */ /* 0x0003220000002400 */
[----:B------:R-:W-:-:S02]  /*3e80*/  ISETP.GT.AND P1, PT, R22, 0x38, PT ;  /* 0x000000381600780c */ /* 0x000fc40003f24270 */
[----:B--2---:R-:W-:Y:S02]  /*3e90*/  FSEL R143, R143, -INF , P0 ;  /* 0xff8000008f8f7808 */ /* 0x004fe40000000000 */
[----:B------:R-:W-:Y:S02]  /*3ea0*/  FMNMX.FTZ R24, R167, R24, !PT ;  /* 0x00000018a7187209 */ /* 0x000fe40007810000 */
[----:B------:R-:W-:Y:S02]  /*3eb0*/  FMNMX.FTZ R19, R142, R19, !PT ;  /* 0x000000138e137209 */ /* 0x000fe40007810000 */
[----:B------:R-:W-:Y:S02]  /*3ec0*/  ISETP.GT.AND P0, PT, R22, 0x39, PT ;  /* 0x000000391600780c */ /* 0x000fe40003f04270 */
[----:B---3--:R-:W-:Y:S02]  /*3ed0*/  FSEL R141, R141, -INF , P1 ;  /* 0xff8000008d8d7808 */ /* 0x008fe40000800000 */
[----:B------:R-:W-:-:S02]  /*3ee0*/  FMNMX.FTZ R24, R143, R24, !PT ;  /* 0x000000188f187209 */ /* 0x000fc40007810000 */
[----:B------:R-:W-:Y:S01]  /*3ef0*/  FMNMX.FTZ R0, R140, R19, !PT ;  /* 0x000000138c007209 */ /* 0x000fe20007810000 */
[----:B-1----:R-:W-:Y:S01]  /*3f00*/  LDSM.16.MT88.4 R48, [R198+0x2100] ;  /* 0x00210000c630783b */ /* 0x002fe20000004200 */
[----:B----4-:R-:W-:Y:S02]  /*3f10*/  FSEL R161, R161, -INF , P0 ;  /* 0xff800000a1a17808 */ /* 0x010fe40000000000 */
[----:B------:R-:W-:Y:S01]  /*3f20*/  FMNMX.FTZ R24, R141, R24, !PT ;  /* 0x000000188d187209 */ /* 0x000fe20007810000 */
[----:B------:R-:W1:Y:S03]  /*3f30*/  SHFL.BFLY PT, R19, R0, 0x2, 0x1f ;  /* 0x0c401f0000137f89 */ /* 0x000e6600000e0000 */
[----:B------:R-:W-:-:S05]  /*3f40*/  FMNMX.FTZ R25, R161, R24, !PT ;  /* 0x00000018a1197209 */ /* 0x000fca0007810000 */
[----:B------:R-:W2:Y:S01]  /*3f50*/  SHFL.BFLY PT, R22, R25, 0x2, 0x1f ;  /* 0x0c401f0019167f89 */ /* 0x000ea200000e0000 */
[----:B-1----:R-:W-:-:S05]  /*3f60*/  FMNMX.FTZ R23, R19, R0, !PT ;  /* 0x0000000013177209 */ /* 0x002fca0007810000 */
[----:B------:R-:W1:Y:S01]  /*3f70*/  SHFL.BFLY PT, R0, R23, 0x1, 0x1f ;  /* 0x0c201f0017007f89 */ /* 0x000e6200000e0000 */
[----:B--2---:R-:W-:-:S03]  /*3f80*/  FMNMX.FTZ R19, R25, R22, !PT ;  /* 0x0000001619137209 */ /* 0x004fc60007810000 */
[----:B------:R-:W-:Y:S04]  /*3f90*/  LDSM.16.MT88.4 R24, [R198+0x2900] ;  /* 0x00290000c618783b */ /* 0x000fe80000004200 */
[----:B------:R-:W2:Y:S01]  /*3fa0*/  SHFL.BFLY PT, R132, R19, 0x1, 0x1f ;  /* 0x0c201f0013847f89 */ /* 0x000ea200000e0000 */
[----:B-1----:R-:W-:-:S04]  /*3fb0*/  FMNMX.FTZ R0, R23, R0, !PT ;  /* 0x0000000017007209 */ /* 0x002fc80007810000 */
[C---:B------:R-:W-:Y:S01]  /*3fc0*/  FSETP.NEU.FTZ.AND P0, PT, R0.reuse, -INF , PT ;  /* 0xff8000000000780b */ /* 0x040fe20003f1d000 */
[----:B------:R-:W-:Y:S01]  /*3fd0*/  FMUL.FTZ R169, R0, c[0x0][0x2d0] ;  /* 0x0000b40000a97a20 */ /* 0x000fe20000410000 */
[----:B--2---:R-:W-:-:S04]  /*3fe0*/  FMNMX.FTZ R132, R132, R19, !PT ;  /* 0x0000001384847209 */ /* 0x004fc80007810000 */
[----:B------:R-:W-:Y:S02]  /*3ff0*/  FSEL R169, R169, RZ, P0 ;  /* 0x000000ffa9a97208 */ /* 0x000fe40000000000 */
[C---:B------:R-:W-:Y:S01]  /*4000*/  FSETP.NEU.FTZ.AND P0, PT, R132.reuse, -INF , PT ;  /* 0xff8000008400780b */ /* 0x040fe20003f1d000 */
[----:B------:R-:W-:Y:S02]  /*4010*/  FMUL.FTZ R160, R132, c[0x0][0x2d0] ;  /* 0x0000b40084a07a20 */ /* 0x000fe40000410000 */
[--C-:B------:R-:W-:Y:S02]  /*4020*/  FFMA.FTZ R152, R17, c[0x0][0x2d0], -R169.reuse ;  /* 0x0000b40011987a23 */ /* 0x100fe400000108a9 */
[--C-:B------:R-:W-:Y:S01]  /*4030*/  FFMA.FTZ R151, R18, c[0x0][0x2d0], -R169.reuse ;  /* 0x0000b40012977a23 */ /* 0x100fe200000108a9 */
[----:B------:R-:W-:Y:S01]  /*4040*/  FSEL R160, R160, RZ, P0 ;  /* 0x000000ffa0a07208 */ /* 0x000fe20000000000 */
[--C-:B------:R-:W-:Y:S01]  /*4050*/  FFMA.FTZ R149, R16, c[0x0][0x2d0], -R169.reuse ;  /* 0x0000b40010957a23 */ /* 0x100fe200000108a9 */
[----:B------:R-:W-:Y:S01]  /*4060*/  ISETP.LE.AND P0, PT, R226, UR6, PT ;  /* 0x00000006e2007c0c */ /* 0x000fe2000bf03270 */
[----:B------:R-:W-:Y:S01]  /*4070*/  FFMA.FTZ R146, R14, c[0x0][0x2d0], -R169 ;  /* 0x0000b4000e927a23 */ /* 0x000fe200000108a9 */
[----:B------:R-:W-:Y:S01]  /*4080*/  MUFU.EX2 R152, R152 ;  /* 0x0000009800987308 */ /* 0x000fe20000000800 */
[--C-:B------:R-:W-:Y:S01]  /*4090*/  FFMA.FTZ R153, R20, c[0x0][0x2d0], -R160.reuse ;  /* 0x0000b40014997a23 */ /* 0x100fe200000108a0 */
[----:B------:R-:W-:Y:S01]  /*40a0*/  LDSM.16.MT88.4 R16, [R197+0x2900] ;  /* 0x00290000c510783b */ /* 0x000fe20000004200 */
[----:B------:R-:W-:-:S02]  /*40b0*/  FFMA.FTZ R154, R21, c[0x0][0x2d0], -R160 ;  /* 0x0000b400159a7a23 */ /* 0x000fc400000108a0 */
[--C-:B------:R-:W-:Y:S01]  /*40c0*/  FFMA.FTZ R155, R7, c[0x0][0x2d0], -R160.reuse ;  /* 0x0000b400079b7a23 */ /* 0x100fe200000108a0 */
[----:B------:R-:W-:Y:S01]  /*40d0*/  LDSM.16.MT88.4 R20, [R203+0x900] ;  /* 0x00090000cb14783b */ /* 0x000fe20000004200 */
[--C-:B------:R-:W-:Y:S01]  /*40e0*/  FFMA.FTZ R148, R5, c[0x0][0x2d0], -R160.reuse ;  /* 0x0000b40005947a23 */ /* 0x100fe200000108a0 */
[----:B------:R-:W1:Y:S01]  /*40f0*/  MUFU.EX2 R151, R151 ;  /* 0x0000009700977308 */ /* 0x000e620000000800 */
[--C-:B------:R-:W-:Y:S02]  /*4100*/  FFMA.FTZ R3, R6, c[0x0][0x2d0], -R169.reuse ;  /* 0x0000b40006037a23 */ /* 0x100fe400000108a9 */
[----:B------:R-:W2:Y:S01]  /*4110*/  LDSM.16.MT88.4 R4, [R196+0x4100] ;  /* 0x00410000c404783b */ /* 0x000ea20000004200 */
[--C-:B------:R-:W-:Y:S02]  /*4120*/  FFMA.FTZ R145, R10, c[0x0][0x2d0], -R169.reuse ;  /* 0x0000b4000a917a23 */ /* 0x100fe400000108a9 */
[----:B------:R-:W-:Y:S02]  /*4130*/  FFMA.FTZ R144, R8, c[0x0][0x2d0], -R169 ;  /* 0x0000b40008907a23 */ /* 0x000fe400000108a9 */
[----:B------:R-:W-:Y:S01]  /*4140*/  MUFU.EX2 R149, R149 ;  /* 0x0000009500957308 */ /* 0x000fe20000000800 */
[----:B------:R-:W-:-:S02]  /*4150*/  FFMA.FTZ R135, R11, c[0x0][0x2d0], -R160 ;  /* 0x0000b4000b877a23 */ /* 0x000fc400000108a0 */
[--C-:B------:R-:W-:Y:S02]  /*4160*/  FFMA.FTZ R2, R9, c[0x0][0x2d0], -R160.reuse ;  /* 0x0000b40009027a23 */ /* 0x100fe400000108a0 */
[----:B------:R-:W3:Y:S01]  /*4170*/  LDSM.16.MT88.4 R8, [R203+0x2900] ;  /* 0x00290000cb08783b */ /* 0x000ee20000004200 */
[--C-:B------:R-:W-:Y:S02]  /*4180*/  FFMA.FTZ R150, R12, c[0x0][0x2d0], -R169.reuse ;  /* 0x0000b4000c967a23 */ /* 0x100fe400000108a9 */
[----:B------:R-:W4:Y:S01]  /*4190*/  MUFU.EX2 R146, R146 ;  /* 0x0000009200927308 */ /* 0x000f220000000800 */
[----:B-1----:R-:W-:Y:S01]  /*41a0*/  F2FP.BF16.PACK_AB R96, R151, R152 ;  /* 0x000000989760723e */ /* 0x002fe200000010ff */
[--C-:B------:R-:W-:Y:S02]  /*41b0*/  FFMA.FTZ R147, R15, c[0x0][0x2d0], -R160.reuse ;  /* 0x0000b4000f937a23 */ /* 0x100fe400000108a0 */
[----:B------:R-:W-:Y:S02]  /*41c0*/  FFMA.FTZ R134, R13, c[0x0][0x2d0], -R160 ;  /* 0x0000b4000d867a23 */ /* 0x000fe400000108a0 */
[----:B------:R-:W1:Y:S01]  /*41d0*/  LDSM.16.MT88.4 R12, [R196+0x2900] ;  /* 0x00290000c40c783b */ /* 0x000e620000004200 */
        /* <DEDUP_REMOVED lines=10> */
[----:B------:R-:W-:-:S02]  /*4280*/  FFMA.FTZ R165, R165, c[0x0][0x2d0], -R160 ;  /* 0x0000b400a5a57a23 */ /* 0x000fc400000108a0 */
[----:B------:R-:W-:Y:S01]  /*4290*/  MUFU.EX2 R155, R155 ;  /* 0x0000009b009b7308 */ /* 0x000fe20000000800 */
[--C-:B------:R-:W-:Y:S02]  /*42a0*/  FFMA.FTZ R171, R166, c[0x0][0x2d0], -R169.reuse ;  /* 0x0000b400a6ab7a23 */ /* 0x100fe400000108a9 */
[--C-:B------:R-:W-:Y:S02]  /*42b0*/  FFMA.FTZ R168, R168, c[0x0][0x2d0], -R169.reuse ;  /* 0x0000b400a8a87a23 */ /* 0x100fe400000108a9 */
[--C-:B------:R-:W-:Y:S02]  /*42c0*/  FFMA.FTZ R166, R142, c[0x0][0x2d0], -R169.reuse ;  /* 0x0000b4008ea67a23 */ /* 0x100fe400000108a9 */
[----:B------:R-:W-:Y:S01]  /*42d0*/  FFMA.FTZ R169, R140, c[0x0][0x2d0], -R169 ;  /* 0x0000b4008ca97a23 */ /* 0x000fe200000108a9 */
[----:B------:R-:W4:Y:S01]  /*42e0*/  MUFU.EX2 R148, R148 ;  /* 0x0000009400947308 */ /* 0x000f220000000800 */
[----:B-----5:R-:W-:Y:S01]  /*42f0*/  F2FP.BF16.PACK_AB R97, R154, R153 ;  /* 0x000000999a61723e */ /* 0x020fe200000010ff */
[----:B------:R-:W-:-:S02]  /*4300*/  FFMA.FTZ R167, R167, c[0x0][0x2d0], -R160 ;  /* 0x0000b400a7a77a23 */ /* 0x000fc400000108a0 */
[--C-:B------:R-:W-:Y:S02]  /*4310*/  FFMA.FTZ R170, R143, c[0x0][0x2d0], -R160.reuse ;  /* 0x0000b4008faa7a23 */ /* 0x100fe400000108a0 */
[--C-:B------:R-:W-:Y:S02]  /*4320*/  FFMA.FTZ R172, R141, c[0x0][0x2d0], -R160.reuse ;  /* 0x0000b4008dac7a23 */ /* 0x100fe400000108a0 */
[----:B------:R-:W-:Y:S01]  /*4330*/  MUFU.EX2 R150, R150 ;  /* 0x0000009600967308 */ /* 0x000fe20000000800 */
[----:B------:R-:W-:Y:S01]  /*4340*/  FFMA.FTZ R213, R161, c[0x0][0x2d0], -R160 ;  /* 0x0000b400a1d57a23 */ /* 0x000fe200000108a0 */
[----:B------:R-:W-:Y:S01]  /*4350*/  LDSM.16.MT88.4 R140, [R198+0x1900] ;  /* 0x00190000c68c783b */ /* 0x000fe20000004200 */
[----:B------:R-:W-:Y:S02]  /*4360*/  FADD.FTZ R152, R152, R151 ;  /* 0x0000009798987221 */ /* 0x000fe40000010000 */
[----:B------:R-:W-:Y:S02]  /*4370*/  FADD.FTZ R154, R153, R154 ;  /* 0x0000009a999a7221 */ /* 0x000fe40000010000 */
[----:B------:R-:W-:Y:S01]  /*4380*/  FADD.FTZ R149, R149, R152 ;  /* 0x0000009895957221 */ /* 0x000fe20000010000 */
[----:B----4-:R-:W-:Y:S01]  /*4390*/  F2FP.BF16.PACK_AB R99, R148, R155 ;  /* 0x0000009b9463723e */ /* 0x010fe200000010ff */
        /* <DEDUP_REMOVED lines=23> */
[----:B------:R-:W-:Y:S06]  /*4510*/  MUFU.EX2 R158, R158 ;  /* 0x0000009e009e7308 */ /* 0x000fec0000000800 */
        /* <DEDUP_REMOVED lines=76> */
[----:B------:R-:W-:Y:S01]  /*49e0*/  F2FP.BF16.PACK_AB R5, R163, R162 ;  /* 0x000000a2a305723e */ /* 0x000fe200000010ff */
[----:B------:R-:W-:Y:S01]  /*49f0*/  FADD.FTZ R162, R162, R135 ;  /* 0x00000087a2a27221 */ /* 0x000fe20000010000 */
[----:B------:R-:W-:Y:S01]  /*4a00*/  F2FP.BF16.PACK_AB R6, R158, R157 ;  /* 0x0000009d9e06723e */ /* 0x000fe200000010ff */
[----:B------:R-:W-:Y:S01]  /*4a10*/  FADD.FTZ R156, R159, R156 ;  /* 0x0000009c9f9c7221 */ /* 0x000fe20000010000 */
[----:B------:R-:W-:Y:S01]  /*4a20*/  F2FP.BF16.PACK_AB R7, R165, R164 ;  /* 0x000000a4a507723e */ /* 0x000fe200000010ff */
[----:B------:R-:W-:-:S02]  /*4a30*/  FADD.FTZ R163, R163, R162 ;  /* 0x000000a2a3a37221 */ /* 0x000fc40000010000 */
[----:B------:R-:W-:Y:S02]  /*4a40*/  FADD.FTZ R157, R157, R156 ;  /* 0x0000009c9d9d7221 */ /* 0x000fe40000010000 */
[----:B------:R-:W-:Y:S02]  /*4a50*/  FADD.FTZ R164, R164, R163 ;  /* 0x000000a3a4a47221 */ /* 0x000fe40000010000 */
[----:B-1----:R-:W-:Y:S01]  /*4a60*/  HMMA.16816.F32.BF16 R128, R4, R8, R128 ;  /* 0x000000080480723c */ /* 0x002fe20000041880 */
[----:B------:R-:W-:Y:S02]  /*4a70*/  FADD.FTZ R157, R158, R157 ;  /* 0x0000009d9e9d7221 */ /* 0x000fe40000010000 */
[----:B------:R-:W-:-:S05]  /*4a80*/  FADD.FTZ R164, R165, R164 ;  /* 0x000000a4a5a47221 */ /* 0x000fca0000010000 */
        /* <DEDUP_REMOVED lines=37> */
[C---:B------:R-:W-:Y:S01]  /*4ce0*/  F2FP.BF16.PACK_AB R5, R170.reuse, R167 ;  /* 0x000000a7aa05723e */ /* 0x040fe200000010ff */
[----:B------:R-:W-:Y:S01]  /*4cf0*/  FADD.FTZ R167, R167, R164 ;  /* 0x000000a4a7a77221 */ /* 0x000fe20000010000 */
[----:B------:R-:W-:Y:S01]  /*4d00*/  F2FP.BF16.PACK_AB R6, R169, R166 ;  /* 0x000000a6a906723e */ /* 0x000fe200000010ff */
[----:B------:R-:W-:Y:S01]  /*4d10*/  FADD.FTZ R171, R171, R168 ;  /* 0x000000a8abab7221 */ /* 0x000fe20000010000 */
[----:B------:R-:W-:Y:S01]  /*4d20*/  F2FP.BF16.PACK_AB R7, R213, R172 ;  /* 0x000000acd507723e */ /* 0x000fe200000010ff */
[----:B------:R-:W-:-:S02]  /*4d30*/  FADD.FTZ R167, R170, R167 ;  /* 0x000000a7aaa77221 */ /* 0x000fc40000010000 */
[----:B------:R-:W-:Y:S02]  /*4d40*/  FADD.FTZ R166, R166, R171 ;  /* 0x000000aba6a67221 */ /* 0x000fe40000010000 */
[----:B------:R-:W-:Y:S02]  /*4d50*/  FADD.FTZ R172, R172, R167 ;  /* 0x000000a7acac7221 */ /* 0x000fe40000010000 */
[----:B---3--:R-:W-:Y:S01]  /*4d60*/  HMMA.16816.F32.BF16 R128, R4, R12, R128 ;  /* 0x0000000c0480723c */ /* 0x008fe20000041880 */
[----:B------:R-:W-:Y:S02]  /*4d70*/  FADD.FTZ R212, R169, R166 ;  /* 0x000000a6a9d47221 */ /* 0x000fe40000010000 */
[----:B------:R-:W-:-:S05]  /*4d80*/  FADD.FTZ R213, R213, R172 ;  /* 0x000000acd5d57221 */ /* 0x000fca0000010000 */
        /* <DEDUP_REMOVED lines=27> */
[----:B------:R-:W-:Y:S01]  /*4f40*/  PLOP3.LUT P1, PT, PT, PT, UP1, 0x80, 0x0 ;  /* 0x000000000000781c */ /* 0x000fe20003f2f018 */
[----:B------:R-:W-:Y:S01]  /*4f50*/  IMAD.MOV.U32 R2, RZ, RZ, R132 ;  /* 0x000000ffff027224 */ /* 0x000fe200078e0084 */
[----:B------:R-:W-:Y:S01]  /*4f60*/  PLOP3.LUT P0, PT, PT, PT, UP1, 0x80, 0x0 ;  /* 0x000000000000781c */ /* 0x000fe20003f0f018 */
[----:B------:R-:W-:Y:S01]  /*4f70*/  IMAD.MOV.U32 R3, RZ, RZ, R0 ;  /* 0x000000ffff037224 */ /* 0x000fe200078e0000 */
[C---:B------:R-:W-:Y:S01]  /*4f80*/  SHF.L.U64.HI R225, R182.reuse, 0x1, R133 ;  /* 0x00000001b6e17819 */ /* 0x040fe20000010285 */
[----:B------:R-:W-:Y:S01]  /*4f90*/  IMAD.SHL.U32 R224, R182, 0x2, RZ ;  /* 0x00000002b6e07824 */ /* 0x000fe200078e00ff */
[C---:B------:R-:W-:Y:S01]  /*4fa0*/  SHF.L.U64.HI R223, R181.reuse, 0x1, R214 ;  /* 0x00000001b5df7819 */ /* 0x040fe200000102d6 */
[----:B------:R-:W-:Y:S01]  /*4fb0*/  IMAD.SHL.U32 R222, R181, 0x2, RZ ;  /* 0x00000002b5de7824 */ /* 0x000fe200078e00ff */
[----:B------:R-:W-:Y:S01]  /*4fc0*/  SEL R221, RZ, 0x10, P4 ;  /* 0x00000010ffdd7807 */ /* 0x000fe20002000000 */
[C---:B------:R-:W-:Y:S01]  /*4fd0*/  IMAD.SHL.U32 R219, R180.reuse, 0x2, RZ ;  /* 0x00000002b4db7824 */ /* 0x040fe200078e00ff */
[----:B------:R-:W-:Y:S01]  /*4fe0*/  SHF.L.U64.HI R220, R180, 0x1, R183 ;  /* 0x00000001b4dc7819 */ /* 0x000fe200000102b7 */
[----:B------:R-:W-:-:S02]  /*4ff0*/  UMOV UR4, 0x1 ;  /* 0x0000000100047882 */ /* 0x000fc40000000000 */
[----:B------:R-:W-:-:S05]  /*5000*/  @P1 IMAD.HI.U32 R218, R215, c[0x0][0x2c8], RZ ;  /* 0x0000b200d7da1a27 */ /* 0x000fca00078e00ff */
[----:B------:R-:W-:Y:S02]  /*5010*/  @P0 SHF.R.U32.HI R218, RZ, c[0x0][0x2cc], R218 ;  /* 0x0000b300ffda0a19 */ /* 0x000fe400000116da */
.L_x_705:
[----:B------:R-:W-:Y:S04]  /*5020*/  DEPBAR.LE SB0, 0x0 ;  /* 0x000080000000791a */ /* 0x000fe80000000000 */
[----:B------:R-:W-:Y:S01]  /*5030*/  BAR.SYNC.DEFER_BLOCKING 0x0 ;  /* 0x0000000000007b1d */ /* 0x000fe20000010000 */
[----:B------:R-:W-:Y:S05]  /*5040*/  ISETP.LE.AND P0, PT, RZ, UR6, PT ;  /* 0x00000006ff007c0c */ /* 0x000fea000bf03270 */
        /* <DEDUP_REMOVED lines=10> */
[----:B------:R-:W-:-:S05]  /*50f0*/  @!P0 BRA `(.L_x_703) ;  /* 0x0000029000008947 */ /* 0x000fca0003800000 */
        /* <DEDUP_REMOVED lines=11> */
[----:B------:R-:W-:Y:S02]  /*51b0*/  IADD3 R0, P0, R8, UR24, RZ ;  /* 0x0000001808007c10 */ /* 0x000fe4000ff1e0ff */
[----:B------:R-:W-:Y:S02]  /*51c0*/  IADD3 R8, -R217, 0x10, RZ ;  /* 0x00000010d9087810 */ /* 0x000fe40007ffe1ff */
[----:B------:R-:W-:Y:S02]  /*51d0*/  IADD3.X R9, R9, UR8, R4, P0, !PT ;  /* 0x0000000809097c10 */ /* 0x000fe400087fe404 */
[----:B------:R-:W-:Y:S02]  /*51e0*/  LEA R6, P0, R0, c[0x0][0x1f8], 0x1 ;  /* 0x00007e0000067a11 */ /* 0x000fe400078008ff */
[----:B------:R-:W-:Y:S02]  /*51f0*/  LOP3.LUT R8, R8, 0xf, RZ, 0xc0, !PT ;  /* 0x0000000f08087812 */ /* 0x000fe400078ec0ff */
[----:B------:R-:W-:Y:S01]  /*5200*/  LEA.HI.X R14, R0, c[0x0][0x1fc], R9, 0x1, P0 ;  /* 0x00007f00000e7a11 */ /* 0x000fe200000f0c09 */
[----:B------:R-:W5:Y:S04]  /*5210*/  SHFL.IDX PT, R5, R6, 0x1, 0x181f ;  /* 0x00381f0006057f89 */ /* 0x000f6800000e0000 */
[----:B------:R-:W4:Y:S04]  /*5220*/  SHFL.IDX PT, R0, R14, 0x1, 0x181f ;  /* 0x00381f000e007f89 */ /* 0x000f2800000e0000 */
[----:B------:R-:W3:Y:S04]  /*5230*/  SHFL.IDX PT, R7, R6, RZ, 0x181f ;  /* 0x00181fff06077589 */ /* 0x000ee800000e0000 */
[----:B------:R-:W2:Y:S01]  /*5240*/  SHFL.IDX PT, R4, R14, RZ, 0x181f ;  /* 0x00181fff0e047589 */ /* 0x000ea200000e0000 */
[-C--:B-----5:R-:W-:Y:S04]  /*5250*/  IADD3 R10, P1, P0, R10, R5.reuse, R222 ;  /* 0x000000050a0a7210 */ /* 0x0a0fe8000783e0de */
[-C--:B----4-:R-:W-:Y:S02]  /*5260*/  IADD3.X R11, RZ, R0.reuse, R223, P1, P0 ;  /* 0x00000000ff0b7210 */ /* 0x090fe40000fe04df */
[----:B------:R-:W-:Y:S04]  /*5270*/  IADD3 R8, P1, P0, R8, R5, R219 ;  /* 0x0000000508087210 */ /* 0x000fe8000783e0db */
[--C-:B------:R-:W-:Y:S02]  /*5280*/  IADD3.X R9, RZ, R0, R220.reuse, P1, P0 ;  /* 0x00000000ff097210 */ /* 0x100fe40000fe04dc */
[C---:B---3--:R-:W-:Y:S02]  /*5290*/  IADD3 R12, P1, R7.reuse, R224, RZ ;  /* 0x000000e0070c7210 */ /* 0x048fe40007f3e0ff */
[C---:B------:R-:W-:Y:S03]  /*52a0*/  IADD3 R6, P0, R7.reuse, R222, RZ ;  /* 0x000000de07067210 */ /* 0x040fe60007f1e0ff */
[C---:B--2---:R-:W-:Y:S01]  /*52b0*/  IMAD.X R13, R4.reuse, 0x1, R225, P1 ;  /* 0x00000001040d7824 */ /* 0x044fe200008e06e1 */
        /* <DEDUP_REMOVED lines=13> */
.L_x_703:
[C---:B--23--:R-:W-:Y:S01]  /*5390*/  HMMA.16816.F32.BF16 R4, R132.reuse, R136, RZ ;  /* 0x000000888404723c */ /* 0x04cfe200000418ff */
[----:B------:R-:W-:Y:S01]  /*53a0*/  LDSM.16.M88.4 R172, [R201+0xc100] ;  /* 0x00c10000c9ac783b */ /* 0x000fe20000000200 */
[----:B------:R-:W-:Y:S06]  /*53b0*/  UISETP.GE.AND UP0, UPT, UR6, 0x1, UPT ;  /* 0x000000010600788c */ /* 0x000fec000bf06270 */
        /* <DEDUP_REMOVED lines=166> */
[----:B------:R5:W1:Y:S01]  /*5e20*/  MUFU.TANH R158, R250 ;  /* 0x000000fa009e7308 */ /* 0x000a620000002400 */
        /* <DEDUP_REMOVED lines=18> */
[----:B-----5:R-:W-:Y:S02]  /*5f50*/  FMUL.FTZ R250, R33, c[0x0][0x320] ;  /* 0x0000c80021fa7a20 */ /* 0x020fe40000410000 */
        /* <DEDUP_REMOVED lines=27> */
[----:B--234-:R-:W-:Y:S01]  /*6110*/  IADD3 R10, -R221, 0x10, RZ ;  /* 0x00000010dd0a7810 */ /* 0x01cfe20007ffe1ff */
        /* <DEDUP_REMOVED lines=13> */
[----:B------:R-:W-:Y:S02]  /*61f0*/  @!P6 LEA.HI.X R7, R8, c[0x0][0x2a4], R5, 0x2, P0 ;  /* 0x0000a9000807ea11 */ /* 0x000fe400000f1405 */
[----:B------:R-:W-:Y:S02]  /*6200*/  IADD3 R8, -R217, 0x10, RZ ;  /* 0x00000010d9087810 */ /* 0x000fe40007ffe1ff */
[----:B------:R-:W-:Y:S01]  /*6210*/  SHF.R.S32.HI R5, RZ, 0x1f, R209 ;  /* 0x0000001fff057819 */ /* 0x000fe200000114d1 */
[----:B------:R2:W3:Y:S01]  /*6220*/  @!P6 LDG.E R208, [R6.64] ;  /* 0x0000000e06d0e981 */ /* 0x0004e2000c1e1900 */
[----:B------:R-:W-:Y:S03]  /*6230*/  LOP3.LUT R8, R8, 0xf, RZ, 0xc0, !PT ;  /* 0x0000000f08087812 */ /* 0x000fe600078ec0ff */
        /* <DEDUP_REMOVED lines=36> */
.L_x_704:
[----:B--234-:R-:W-:Y:S01]  /*6480*/  PLOP3.LUT P0, PT, PT, PT, UP1, 0x80, 0x0 ;  /* 0x000000000000781c */ /* 0x01cfe20003f0f018 */
[----:B------:R-:W-:Y:S01]  /*6490*/  UIMAD UR5, UR6, -0x40, UR4 ;  /* 0xffffffc0060578a4 */ /* 0x000fe2000f8e0204 */
[----:B------:R-:W-:Y:S01]  /*64a0*/  MOV R6, R215 ;  /* 0x000000d700067202 */ /* 0x000fe20000000f00 */
[----:B------:R-:W-:Y:S01]  /*64b0*/  LDSM.16.MT88.4 R20, [R198+0x100] ;  /* 0x00010000c614783b */ /* 0x000fe20000004200 */
[----:B------:R-:W-:Y:S04]  /*64c0*/  MOV R9, UR7 ;  /* 0x0000000700097c02 */ /* 0x000fe80008000f00 */
[----:B------:R-:W-:Y:S03]  /*64d0*/  IADD3 R9, R9, UR5, -R216 ;  /* 0x0000000509097c10 */ /* 0x000fe6000fffe8d8 */
[----:B------:R-:W-:Y:S01]  /*64e0*/  LDSM.16.MT88.4 R28, [R197+0x100] ;  /* 0x00010000c51c783b */ /* 0x000fe20000004200 */
[----:B------:R-:W-:Y:S02]  /*64f0*/  IADD3 R12, R9, -UR12, RZ ;  /* 0x8000000c090c7c10 */ /* 0x000fe4000fffe0ff */
[----:B------:R-:W-:Y:S05]  /*6500*/  @P0 MOV R6, R218 ;  /* 0x000000da00060202 */ /* 0x000fea0000000f00 */
[----:B------:R-:W2:Y:S08]  /*6510*/  SHFL.IDX PT, R7, R6, 0x1, 0x1c1f ;  /* 0x003c1f0006077f89 */ /* 0x000eb000000e0000 */
[----:B------:R-:W3:Y:S08]  /*6520*/  SHFL.IDX PT, R5, R6, RZ, 0x1c1f ;  /* 0x001c1fff06057589 */ /* 0x000ef000000e0000 */
[----:B------:R-:W0:Y:S01]  /*6530*/  LDGDEPBAR ;  /* 0x00000000000079af */ /* 0x000e220000000000 */
[----:B--2---:R-:W-:Y:S04]  /*6540*/  IADD3 R4, R12, R7, RZ ;  /* 0x000000070c047210 */ /* 0x004fe80007ffe0ff */
[C---:B------:R-:W-:Y:S02]  /*6550*/  ISETP.GT.AND P1, PT, R4.reuse, RZ, PT ;  /* 0x000000ff0400720c */ /* 0x040fe40003f24270 */
[C---:B------:R-:W-:Y:S02]  /*6560*/  ISETP.GT.AND P0, PT, R4.reuse, 0x1, PT ;  /* 0x000000010400780c */ /* 0x040fe40003f04270 */
[----:B------:R-:W-:Y:S02]  /*6570*/  FSEL R229, R229, -INF , P1 ;  /* 0xff800000e5e57808 */ /* 0x000fe40000800000 */
[----:B------:R-:W-:Y:S02]  /*6580*/  ISETP.GT.AND P1, PT, R4, 0x8, PT ;  /* 0x000000080400780c */ /* 0x000fe40003f24270 */
[----:B-1----:R-:W-:Y:S02]  /*6590*/  FSEL R11, R230, -INF , P0 ;  /* 0xff800000e60b7808 */ /* 0x002fe40000000000 */
[----:B------:R-:W-:Y:S02]  /*65a0*/  ISETP.GT.AND P0, PT, R4, 0x9, PT ;  /* 0x000000090400780c */ /* 0x000fe40003f04270 */
[----:B------:R-:W-:Y:S02]  /*65b0*/  FSEL R9, R232, -INF , P1 ;  /* 0xff800000e8097808 */ /* 0x000fe40000800000 */
[----:B------:R-:W-:Y:S02]  /*65c0*/  ISETP.GT.AND P1, PT, R4, 0x10, PT ;  /* 0x000000100400780c */ /* 0x000fe40003f24270 */
[----:B---3--:R-:W-:Y:S02]  /*65d0*/  IADD3 R12, R12, R5, RZ ;  /* 0x000000050c0c7210 */ /* 0x008fe40007ffe0ff */
[----:B------:R-:W-:Y:S02]  /*65e0*/  FSEL R163, R240, -INF , P1 ;  /* 0xff800000f0a37808 */ /* 0x000fe40000800000 */
[----:B------:R-:W-:Y:S02]  /*65f0*/  FSEL R7, R234, -INF , P0 ;  /* 0xff800000ea077808 */ /* 0x000fe40000000000 */
[----:B------:R-:W-:Y:S02]  /*6600*/  ISETP.GT.AND P0, PT, R4, 0x11, PT ;  /* 0x000000110400780c */ /* 0x000fe40003f04270 */
[----:B------:R-:W-:Y:S02]  /*6610*/  ISETP.GT.AND P1, PT, R12, RZ, PT ;  /* 0x000000ff0c00720c */ /* 0x000fe40003f24270 */
[----:B------:R-:W-:Y:S02]  /*6620*/  FSEL R161, R239, -INF , P0 ;  /* 0xff800000efa17808 */ /* 0x000fe40000000000 */
[----:B------:R-:W-:Y:S02]  /*6630*/  ISETP.GT.AND P0, PT, R4, 0x18, PT ;  /* 0x000000180400780c */ /* 0x000fe40003f04270 */
[----:B------:R-:W-:Y:S02]  /*6640*/  FSEL R6, R227, -INF , P1 ;  /* 0xff800000e3067808 */ /* 0x000fe40000800000 */
[----:B------:R-:W-:Y:S02]  /*6650*/  ISETP.GT.AND P1, PT, R12, 0x1, PT ;  /* 0x000000010c00780c */ /* 0x000fe40003f24270 */
[----:B------:R-:W-:Y:S02]  /*6660*/  FSEL R143, R244, -INF , P0 ;  /* 0xff800000f48f7808 */ /* 0x000fe40000000000 */
[----:B------:R-:W-:Y:S02]  /*6670*/  ISETP.GT.AND P0, PT, R4, 0x19, PT ;  /* 0x000000190400780c */ /* 0x000fe40003f04270 */
[----:B------:R-:W-:Y:S02]  /*6680*/  FSEL R8, R0, -INF , P1 ;  /* 0xff80000000087808 */ /* 0x000fe40000800000 */
[----:B------:R-:W-:Y:S02]  /*6690*/  ISETP.GT.AND P1, PT, R12, 0x8, PT ;  /* 0x000000080c00780c */ /* 0x000fe40003f24270 */
[----:B------:R-:W-:Y:S02]  /*66a0*/  FMNMX.FTZ R0, R229, R2, !PT ;  /* 0x00000002e5007209 */ /* 0x000fe40007810000 */
[----:B------:R-:W-:Y:S02]  /*66b0*/  FMNMX.FTZ R5, R6, R3, !PT ;  /* 0x0000000306057209 */ /* 0x000fe40007810000 */
[----:B------:R-:W-:Y:S02]  /*66c0*/  FSEL R141, R243, -INF , P0 ;  /* 0xff800000f38d7808 */ /* 0x000fe40000000000 */
[----:B------:R-:W-:Y:S02]  /*66d0*/  ISETP.GT.AND P0, PT, R4, 0x20, PT ;  /* 0x000000200400780c */ /* 0x000fe40003f04270 */
[----:B------:R-:W-:Y:S02]  /*66e0*/  FSEL R228, R228, -INF , P1 ;  /* 0xff800000e4e47808 */ /* 0x000fe40000800000 */
[----:B------:R-:W-:Y:S02]  /*66f0*/  FMNMX.FTZ R0, R11, R0, !PT ;  /* 0x000000000b007209 */ /* 0x000fe40007810000 */
[----:B------:R-:W-:Y:S02]  /*6700*/  ISETP.GT.AND P1, PT, R12, 0x9, PT ;  /* 0x000000090c00780c */ /* 0x000fe40003f24270 */
[----:B------:R-:W-:Y:S02]  /*6710*/  FMNMX.FTZ R5, R8, R5, !PT ;  /* 0x0000000508057209 */ /* 0x000fe40007810000 */
[----:B------:R-:W-:Y:S02]  /*6720*/  FSEL R159, R248, -INF , P0 ;  /* 0xff800000f89f7808 */ /* 0x000fe40000000000 */
[----:B------:R-:W-:Y:S02]  /*6730*/  ISETP.GT.AND P0, PT, R4, 0x21, PT ;  /* 0x000000210400780c */ /* 0x000fe40003f04270 */
[----:B------:R-:W-:Y:S02]  /*6740*/  FMNMX.FTZ R0, R9, R0, !PT ;  /* 0x0000000009007209 */ /* 0x000fe40007810000 */
[----:B------:R-:W-:Y:S02]  /*6750*/  FSEL R10, R231, -INF , P1 ;  /* 0xff800000e70a7808 */ /* 0x000fe40000800000 */
[----:B------:R-:W-:Y:S02]  /*6760*/  ISETP.GT.AND P1, PT, R12, 0x10, PT ;  /* 0x000000100c00780c */ /* 0x000fe40003f24270 */
[----:B------:R-:W-:Y:S02]  /*6770*/  FMNMX.FTZ R5, R228, R5, !PT ;  /* 0x00000005e4057209 */ /* 0x000fe40007810000 */
[----:B------:R-:W-:Y:S02]  /*6780*/  FSEL R157, R247, -INF , P0 ;  /* 0xff800000f79d7808 */ /* 0x000fe40000000000 */
[----:B------:R-:W-:Y:S02]  /*6790*/  FMNMX.FTZ R0, R7, R0, !PT ;  /* 0x0000000007007209 */ /* 0x000fe40007810000 */
[----:B------:R-:W-:Y:S02]  /*67a0*/  ISETP.GT.AND P0, PT, R4, 0x28, PT ;  /* 0x000000280400780c */ /* 0x000fe40003f04270 */
[----:B------:R-:W-:Y:S02]  /*67b0*/  FSEL R170, R236, -INF , P1 ;  /* 0xff800000ecaa7808 */ /* 0x000fe40000800000 */
[----:B------:R-:W-:Y:S02]  /*67c0*/  ISETP.GT.AND P1, PT, R12, 0x11, PT ;  /* 0x000000110c00780c */ /* 0x000fe40003f24270 */
[----:B------:R-:W-:Y:S02]  /*67d0*/  FMNMX.FTZ R5, R10, R5, !PT ;  /* 0x000000050a057209 */ /* 0x000fe40007810000 */
[----:B------:R-:W-:Y:S02]  /*67e0*/  FMNMX.FTZ R0, R163, R0, !PT ;  /* 0x00000000a3007209 */ /* 0x000fe40007810000 */
[----:B------:R-:W-:Y:S02]  /*67f0*/  FSEL R155, R158, -INF , P0 ;  /* 0xff8000009e9b7808 */ /* 0x000fe40000000000 */
[----:B------:R-:W-:Y:S02]  /*6800*/  FSEL R162, R233, -INF , P1 ;  /* 0xff800000e9a27808 */ /* 0x000fe40000800000 */
[----:B------:R-:W-:Y:S02]  /*6810*/  ISETP.GT.AND P0, PT, R4, 0x29, PT ;  /* 0x000000290400780c */ /* 0x000fe40003f04270 */
[----:B------:R-:W-:Y:S02]  /*6820*/  ISETP.GT.AND P1, PT, R12, 0x18, PT ;  /* 0x000000180c00780c */ /* 0x000fe40003f24270 */
[----:B------:R-:W-:Y:S02]  /*6830*/  FMNMX.FTZ R5, R170, R5, !PT ;  /* 0x00000005aa057209 */ /* 0x000fe40007810000 */
[----:B------:R-:W-:Y:S02]  /*6840*/  FMNMX.FTZ R0, R161, R0, !PT ;  /* 0x00000000a1007209 */ /* 0x000fe40007810000 */
[----:B------:R-:W-:Y:S02]  /*6850*/  FSEL R153, R252, -INF , P0 ;  /* 0xff800000fc997808 */ /* 0x000fe40000000000 */
[----:B------:R-:W-:Y:S02]  /*6860*/  FSEL R142, R235, -INF , P1 ;  /* 0xff800000eb8e7808 */ /* 0x000fe40000800000 */
[----:B------:R-:W-:Y:S02]  /*6870*/  FMNMX.FTZ R5, R162, R5, !PT ;  /* 0x00000005a2057209 */ /* 0x000fe40007810000 */
[----:B------:R-:W-:Y:S02]  /*6880*/  ISETP.GT.AND P0, PT, R4, 0x30, PT ;  /* 0x000000300400780c */ /* 0x000fe40003f04270 */
[----:B------:R-:W-:Y:S02]  /*6890*/  ISETP.GT.AND P1, PT, R12, 0x19, PT ;  /* 0x000000190c00780c */ /* 0x000fe40003f24270 */
        /* <DEDUP_REMOVED lines=20> */
[----:B------:R-:W-:Y:S02]  /*69e0*/  FMNMX.FTZ R13, R158, R13, !PT ;  /* 0x0000000d9e0d7209 */ /* 0x000fe40007810000 */
[----:B------:R-:W-:Y:S02]  /*69f0*/  FSEL R133, R165, -INF , P0 ;  /* 0xff800000a5857808 */ /* 0x000fe40000000000 */
[----:B------:R-:W-:Y:S02]  /*6a00*/  ISETP.GT.AND P0, PT, R12, 0x29, PT ;  /* 0x000000290c00780c */ /* 0x000fe40003f04270 */
[----:B------:R-:W-:Y:S02]  /*6a10*/  FMNMX.FTZ R0, R155, R0, !PT ;  /* 0x000000009b007209 */ /* 0x000fe40007810000 */
[----:B------:R-:W-:Y:S02]  /*6a20*/  FSEL R154, R242, -INF , P0 ;  /* 0xff800000f29a7808 */ /* 0x000fe40000000000 */
[----:B------:R-:W-:Y:S02]  /*6a30*/  FMNMX.FTZ R13, R156, R13, !PT ;  /* 0x0000000d9c0d7209 */ /* 0x000fe40007810000 */
        /* <DEDUP_REMOVED lines=16> */
[----:B------:R-:W-:Y:S02]  /*6b40*/  FMNMX.FTZ R0, R133, R4, !PT ;  /* 0x0000000485007209 */ /* 0x000fe40007810000 */
[----:B------:R-:W-:Y:S03]  /*6b50*/  FMNMX.FTZ R12, R146, R13, !PT ;  /* 0x0000000d920c7209 */ /* 0x000fe60007810000 */
[----:B------:R-:W1:Y:S08]  /*6b60*/  SHFL.BFLY PT, R5, R0, 0x2, 0x1f ;  /* 0x0c401f0000057f89 */ /* 0x000e7000000e0000 */
[----:B------:R-:W2:Y:S01]  /*6b70*/  SHFL.BFLY PT, R13, R12, 0x2, 0x1f ;  /* 0x0c401f000c0d7f89 */ /* 0x000ea200000e0000 */
[----:B-1----:R-:W-:Y:S07]  /*6b80*/  FMNMX.FTZ R5, R0, R5, !PT ;  /* 0x0000000500057209 */ /* 0x002fee0007810000 */
[----:B------:R-:W1:Y:S01]  /*6b90*/  SHFL.BFLY PT, R132, R5, 0x1, 0x1f ;  /* 0x0c201f0005847f89 */ /* 0x000e6200000e0000 */
[----:B--2---:R-:W-:Y:S07]  /*6ba0*/  FMNMX.FTZ R4, R13, R12, !PT ;  /* 0x0000000c0d047209 */ /* 0x004fee0007810000 */
[----:B------:R-:W2:Y:S01]  /*6bb0*/  SHFL.BFLY PT, R13, R4, 0x1, 0x1f ;  /* 0x0c201f00040d7f89 */ /* 0x000ea200000e0000 */
[----:B-1----:R-:W-:Y:S04]  /*6bc0*/  FMNMX.FTZ R132, R132, R5, !PT ;  /* 0x0000000584847209 */ /* 0x002fe80007810000 */
[C---:B------:R-:W-:Y:S01]  /*6bd0*/  FSETP.NEU.FTZ.AND P1, PT, R132.reuse, -INF , PT ;  /* 0xff8000008400780b */ /* 0x040fe20003f3d000 */
[----:B------:R-:W-:Y:S01]  /*6be0*/  FMUL.FTZ R144, R132, c[0x0][0x2d0] ;  /* 0x0000b40084907a20 */ /* 0x000fe20000410000 */
[----:B--2---:R-:W-:Y:S02]  /*6bf0*/  FMNMX.FTZ R0, R4, R13, !PT ;  /* 0x0000000d04007209 */ /* 0x004fe40007810000 */
[----:B------:R-:W-:Y:S01]  /*6c00*/  FSEL R5, R132, RZ, P1 ;  /* 0x000000ff84057208 */ /* 0x000fe20000800000 */
[----:B------:R-:W1:Y:S01]  /*6c10*/  LDSM.16.MT88.4 R12, [R203+0x100] ;  /* 0x00010000cb0c783b */ /* 0x000e620000004200 */
[C---:B------:R-:W-:Y:S01]  /*6c20*/  FSETP.NEU.FTZ.AND P0, PT, R0.reuse, -INF , PT ;  /* 0xff8000000000780b */ /* 0x040fe20003f1d000 */
[----:B------:R-:W-:Y:S01]  /*6c30*/  FMUL.FTZ R147, R0, c[0x0][0x2d0] ;  /* 0x0000b40000937a20 */ /* 0x000fe20000410000 */
[----:B------:R-:W-:Y:S01]  /*6c40*/  FSEL R144, R144, RZ, P1 ;  /* 0x000000ff90907208 */ /* 0x000fe20000800000 */
[----:B------:R-:W-:Y:S01]  /*6c50*/  FADD.FTZ R5, -R5, R2 ;  /* 0x0000000205057221 */ /* 0x000fe20000010100 */
[----:B------:R-:W-:Y:S02]  /*6c60*/  FSEL R4, R0, RZ, P0 ;  /* 0x000000ff00047208 */ /* 0x000fe40000000000 */
[----:B------:R-:W-:Y:S01]  /*6c70*/  FSEL R147, R147, RZ, P0 ;  /* 0x000000ff93937208 */ /* 0x000fe20000000000 */
[--C-:B------:R-:W-:Y:S01]  /*6c80*/  FFMA.FTZ R165, R229, c[0x0][0x2d0], -R144.reuse ;  /* 0x0000b400e5a57a23 */ /* 0x100fe20000010890 */
[----:B------:R-:W-:Y:S01]  /*6c90*/  ISETP.LT.AND P0, PT, R226, UR6, PT ;  /* 0x00000006e2007c0c */ /* 0x000fe2000bf01270 */
[----:B------:R-:W-:Y:S01]  /*6ca0*/  FADD.FTZ R4, -R4, R3 ;  /* 0x0000000304047221 */ /* 0x000fe20000010100 */
[----:B------:R-:W-:Y:S01]  /*6cb0*/  UIADD3 UR6, UR6, -0x1, URZ ;  /* 0xffffffff06067890 */ /* 0x000fe2000fffe03f */
[--C-:B------:R-:W-:Y:S02]  /*6cc0*/  FFMA.FTZ R164, R11, c[0x0][0x2d0], -R144.reuse ;  /* 0x0000b4000ba47a23 */ /* 0x100fe40000010890 */
[--C-:B------:R-:W-:Y:S01]  /*6cd0*/  FFMA.FTZ R135, R9, c[0x0][0x2d0], -R144.reuse ;  /* 0x0000b40009877a23 */ /* 0x100fe20000010890 */
[----:B------:R-:W-:Y:S01]  /*6ce0*/  MUFU.EX2 R165, R165 ;  /* 0x000000a500a57308 */ /* 0x000fe20000000800 */
[--C-:B------:R-:W-:Y:S02]  /*6cf0*/  FFMA.FTZ R134, R7, c[0x0][0x2d0], -R144.reuse ;  /* 0x0000b40007867a23 */ /* 0x100fe40000010890 */
[--C-:B------:R-:W-:Y:S02]  /*6d00*/  FFMA.FTZ R169, R6, c[0x0][0x2d0], -R147.reuse ;  /* 0x0000b40006a97a23 */ /* 0x100fe40000010893 */
[--C-:B------:R-:W-:Y:S02]  /*6d10*/  FFMA.FTZ R168, R8, c[0x0][0x2d0], -R147.reuse ;  /* 0x0000b40008a87a23 */ /* 0x100fe40000010893 */
[--C-:B------:R-:W-:Y:S02]  /*6d20*/  FFMA.FTZ R167, R228, c[0x0][0x2d0], -R147.reuse ;  /* 0x0000b400e4a77a23 */ /* 0x100fe40000010893 */
[--C-:B------:R-:W-:Y:S01]  /*6d30*/  FFMA.FTZ R166, R10, c[0x0][0x2d0], -R147.reuse ;  /* 0x0000b4000aa67a23 */ /* 0x100fe20000010893 */
[----:B------:R-:W2:Y:S01]  /*6d40*/  MUFU.EX2 R164, R164 ;  /* 0x000000a400a47308 */ /* 0x000ea20000000800 */
[----:B------:R-:W-:Y:S02]  /*6d50*/  FMUL.FTZ R3, R4, c[0x0][0x2d0] ;  /* 0x0000b40004037a20 */ /* 0x000fe40000410000 */
[----:B------:R-:W-:Y:S02]  /*6d60*/  FMUL.FTZ R2, R5, c[0x0][0x2d0] ;  /* 0x0000b40005027a20 */ /* 0x000fe40000410000 */
[--C-:B------:R-:W-:Y:S02]  /*6d70*/  FFMA.FTZ R171, R162, c[0x0][0x2d0], -R147.reuse ;  /* 0x0000b400a2ab7a23 */ /* 0x100fe40000010893 */
[--C-:B------:R-:W-:Y:S02]  /*6d80*/  FFMA.FTZ R172, R163, c[0x0][0x2d0], -R144.reuse ;  /* 0x0000b400a3ac7a23 */ /* 0x100fe40000010890 */
[--C-:B------:R-:W-:Y:S01]  /*6d90*/  FFMA.FTZ R173, R161, c[0x0][0x2d0], -R144.reuse ;  /* 0x0000b400a1ad7a23 */ /* 0x100fe20000010890 */
[----:B------:R-:W3:Y:S01]  /*6da0*/  MUFU.EX2 R3, R3 ;  /* 0x0000000300037308 */ /* 0x000ee20000000800 */
[--C-:B------:R-:W-:Y:S02]  /*6db0*/  FFMA.FTZ R174, R142, c[0x0][0x2d0], -R147.reuse ;  /* 0x0000b4008eae7a23 */ /* 0x100fe40000010893 */
[--C-:B------:R-:W-:Y:S02]  /*6dc0*/  FFMA.FTZ R175, R140, c[0x0][0x2d0], -R147.reuse ;  /* 0x0000b4008caf7a23 */ /* 0x100fe40000010893 */
[--C-:B------:R-:W-:Y:S02]  /*6dd0*/  FFMA.FTZ R176, R143, c[0x0][0x2d0], -R144.reuse ;  /* 0x0000b4008fb07a23 */ /* 0x100fe40000010890 */
[--C-:B------:R-:W-:Y:S02]  /*6de0*/  FFMA.FTZ R177, R141, c[0x0][0x2d0], -R144.reuse ;  /* 0x0000b4008db17a23 */ /* 0x100fe40000010890 */
[----:B------:R-:W-:Y:S01]  /*6df0*/  LDSM.16.MT88.4 R140, [R197+0x2900] ;  /* 0x00290000c58c783b */ /* 0x000fe20000004200 */
[----:B------:R-:W4:Y:S01]  /*6e00*/  MUFU.EX2 R2, R2 ;  /* 0x0000000200027308 */ /* 0x000f220000000800 */
[--C-:B------:R-:W-:Y:S02]  /*6e10*/  FFMA.FTZ R178, R160, c[0x0][0x2d0], -R147.reuse ;  /* 0x0000b400a0b27a23 */ /* 0x100fe40000010893 */
[--C-:B------:R-:W-:Y:S01]  /*6e20*/  FFMA.FTZ R179, R158, c[0x0][0x2d0], -R147.reuse ;  /* 0x0000b4009eb37a23 */ /* 0x100fe20000010893 */
[----:B--2---:R-:W-:Y:S01]  /*6e30*/  F2FP.BF16.PACK_AB R137, R164, R165 ;  /* 0x000000a5a489723e */ /* 0x004fe200000010ff */
[--C-:B------:R-:W-:Y:S02]  /*6e40*/  FFMA.FTZ R227, R159, c[0x0][0x2d0], -R144.reuse ;  /* 0x0000b4009fe37a23 */ /* 0x100fe40000010890 */
[----:B------:R-:W-:Y:S01]  /*6e50*/  LDSM.16.MT88.4 R160, [R203+0x5900] ;  /* 0x00590000cba0783b */ /* 0x000fe20000004200 */
[--C-:B------:R-:W-:Y:S02]  /*6e60*/  FFMA.FTZ R228, R157, c[0x0][0x2d0], -R144.reuse ;  /* 0x0000b4009de47a23 */ /* 0x100fe40000010890 */
[----:B------:R-:W-:Y:S01]  /*6e70*/  MUFU.EX2 R135, R135 ;  /* 0x0000008700877308 */ /* 0x000fe20000000800 */
[--C-:B------:R-:W-:Y:S02]  /*6e80*/  FFMA.FTZ R229, R156, c[0x0][0x2d0], -R147.reuse ;  /* 0x0000b4009ce57a23 */ /* 0x100fe40000010893 */
[--C-:B------:R-:W-:Y:S02]  /*6e90*/  FFMA.FTZ R230, R154, c[0x0][0x2d0], -R147.reuse ;  /* 0x0000b4009ae67a23 */ /* 0x100fe40000010893 */
[C---:B---3--:R-:W-:Y:S01]  /*6ea0*/  FMUL.FTZ R4, R3.reuse, R128 ;  /* 0x0000008003047220 */ /* 0x048fe20000410000 */
[----:B------:R-:W-:Y:S01]  /*6eb0*/  LDSM.16.MT88.4 R156, [R196+0x3900] ;  /* 0x00390000c49c783b */ /* 0x000fe20000004200 */
[C---:B------:R-:W-:Y:S02]  /*6ec0*/  FMUL.FTZ R5, R3.reuse, R129 ;  /* 0x0000008103057220 */ /* 0x040fe40000410000 */
[C---:B------:R-:W-:Y:S01]  /*6ed0*/  FMUL.FTZ R8, R3.reuse, R124 ;  /* 0x0000007c03087220 */ /* 0x040fe20000410000 */
[----:B------:R-:W2:Y:S01]  /*6ee0*/  MUFU.EX2 R134, R134 ;  /* 0x0000008600867308 */ /* 0x000ea20000000800 */
[C---:B------:R-:W-:Y:S02]  /*6ef0*/  FMUL.FTZ R9, R3.reuse, R125 ;  /* 0x0000007d03097220 */ /* 0x040fe40000410000 */
[C---:B------:R-:W-:Y:S02]  /*6f00*/  FMUL.FTZ R16, R3.reuse, R116 ;  /* 0x0000007403107220 */ /* 0x040fe40000410000 */
[C---:B----4-:R-:W-:Y:S02]  /*6f10*/  FMUL.FTZ R6, R2.reuse, R130 ;  /* 0x0000008202067220 */ /* 0x050fe40000410000 */
[C---:B------:R-:W-:Y:S02]  /*6f20*/  FMUL.FTZ R7, R2.reuse, R131 ;  /* 0x0000008302077220 */ /* 0x040fe40000410000 */
[C---:B------:R-:W-:Y:S01]  /*6f30*/  FMUL.FTZ R10, R2.reuse, R126 ;  /* 0x0000007e020a7220 */ /* 0x040fe20000410000 */
[----:B------:R-:W-:Y:S01]  /*6f40*/  MUFU.EX2 R169, R169 ;  /* 0x000000a900a97308 */ /* 0x000fe20000000800 */
[C---:B------:R-:W-:Y:S01]  /*6f50*/  FMUL.FTZ R11, R2.reuse, R127 ;  /* 0x0000007f020b7220 */ /* 0x040fe20000410000 */
[----:B------:R-:W-:Y:S01]  /*6f60*/  LDSM.16.MT88.4 R128, [R198+0x2900] ;  /* 0x00290000c680783b */ /* 0x000fe20000004200 */
[C---:B------:R-:W-:Y:S02]  /*6f70*/  FMUL.FTZ R17, R3.reuse, R117 ;  /* 0x0000007503117220 */ /* 0x040fe40000410000 */
[C---:B------:R-:W-:Y:S02]  /*6f80*/  FMUL.FTZ R18, R2.reuse, R118 ;  /* 0x0000007602127220 */ /* 0x040fe40000410000 */
[----:B------:R-:W-:Y:S02]  /*6f90*/  FMUL.FTZ R19, R2, R119 ;  /* 0x0000007702137220 */ /* 0x000fe40000410000 */
[C---:B------:R-:W-:Y:S01]  /*6fa0*/  FMUL.FTZ R24, R3.reuse, R108 ;  /* 0x0000006c03187220 */ /* 0x040fe20000410000 */
[----:B------:R-:W3:Y:S01]  /*6fb0*/  MUFU.EX2 R168, R168 ;  /* 0x000000a800a87308 */ /* 0x000ee20000000800 */
[----:B------:R-:W-:Y:S01]  /*6fc0*/  LDSM.16.MT88.4 R116, [R197+0x900] ;  /* 0x00090000c574783b */ /* 0x000fe20000004200 */
[C---:B------:R-:W-:Y:S01]  /*6fd0*/  FMUL.FTZ R25, R3.reuse, R109 ;  /* 0x0000006d03197220 */ /* 0x040fe20000410000 */
[----:B--2---:R-:W-:Y:S01]  /*6fe0*/  F2FP.BF16.PACK_AB R139, R134, R135 ;  /* 0x00000087868b723e */ /* 0x004fe200000010ff */
[C---:B------:R-:W-:Y:S02]  /*6ff0*/  FMUL.FTZ R26, R2.reuse, R110 ;  /* 0x0000006e021a7220 */ /* 0x040fe40000410000 */
[C---:B------:R-:W-:Y:S03]  /*7000*/  FMUL.FTZ R27, R2.reuse, R111 ;  /* 0x0000006f021b7220 */ /* 0x040fe60000410000 */
[----:B------:R-:W-:Y:S01]  /*7010*/  LDSM.16.MT88.4 R108, [R196+0x2100] ;  /* 0x00210000c46c783b */ /* 0x000fe20000004200 */
[----:B------:R-:W-:Y:S01]  /*7020*/  MUFU.EX2 R167, R167 ;  /* 0x000000a700a77308 */ /* 0x000fe20000000800 */
[C---:B------:R-:W-:Y:S02]  /*7030*/  FMUL.FTZ R32, R3.reuse, R100 ;  /* 0x0000006403207220 */ /* 0x040fe40000410000 */
[----:B------:R-:W-:Y:S02]  /*7040*/  FMUL.FTZ R33, R3, R101 ;  /* 0x0000006503217220 */ /* 0x000fe40000410000 */
[C---:B------:R-:W-:Y:S02]  /*7050*/  FMUL.FTZ R34, R2.reuse, R102 ;  /* 0x0000006602227220 */ /* 0x040fe40000410000 */
[----:B------:R-:W-:Y:S01]  /*7060*/  LDSM.16.MT88.4 R124, [R203+0x2900] ;  /* 0x00290000cb7c783b */ /* 0x000fe20000004200 */
[----:B------:R-:W-:Y:S02]  /*7070*/  FMUL.FTZ R35, R2, R103 ;  /* 0x0000006702237220 */ /* 0x000fe40000410000 */
[----:B------:R-:W2:Y:S01]  /*7080*/  MUFU.EX2 R166, R166 ;  /* 0x000000a600a67308 */ /* 0x000ea20000000800 */
[--C-:B------:R-:W-:Y:S02]  /*7090*/  FFMA.FTZ R231, R155, c[0x0][0x2d0], -R144.reuse ;  /* 0x0000b4009be77a23 */ /* 0x100fe40000010890 */
[--C-:B------:R-:W-:Y:S01]  /*70a0*/  FFMA.FTZ R232, R153, c[0x0][0x2d0], -R144.reuse ;  /* 0x0000b40099e87a23 */ /* 0x100fe20000010890 */
[----:B---3--:R-:W-:Y:S01]  /*70b0*/  F2FP.BF16.PACK_AB R136, R168, R169 ;  /* 0x000000a9a888723e */ /* 0x008fe200000010ff */
[----:B------:R-:W-:Y:S01]  /*70c0*/  LDSM.16.MT88.4 R100, [R197+0x2100] ;  /* 0x00210000c564783b */ /* 0x000fe20000004200 */
[--C-:B------:R-:W-:Y:S02]  /*70d0*/  FFMA.FTZ R233, R152, c[0x0][0x2d0], -R147.reuse ;  /* 0x0000b40098e97a23 */ /* 0x100fe40000010893 */
[--C-:B------:R-:W-:Y:S02]  /*70e0*/  FFMA.FTZ R234, R150, c[0x0][0x2d0], -R147.reuse ;  /* 0x0000b40096ea7a23 */ /* 0x100fe40000010893 */
[--C-:B------:R-:W-:Y:S01]  /*70f0*/  FFMA.FTZ R235, R151, c[0x0][0x2d0], -R144.reuse ;  /* 0x0000b40097eb7a23 */ /* 0x100fe20000010890 */
[----:B------:R-:W-:Y:S01]  /*7100*/  MUFU.EX2 R171, R171 ;  /* 0x000000ab00ab7308 */ /* 0x000fe20000000800 */
[--C-:B------:R-:W-:Y:S01]  /*7110*/  FFMA.FTZ R236, R149, c[0x0][0x2d0], -R144.reuse ;  /* 0x0000b40095ec7a23 */ /* 0x100fe20000010890 */
[----:B------:R-:W-:Y:S01]  /*7120*/  LDSM.16.MT88.4 R152, [R197+0x3900] ;  /* 0x00390000c598783b */ /* 0x000fe20000004200 */
[--C-:B------:R-:W-:Y:S02]  /*7130*/  FFMA.FTZ R237, R148, c[0x0][0x2d0], -R147.reuse ;  /* 0x0000b40094ed7a23 */ /* 0x100fe40000010893 */
[--C-:B------:R-:W-:Y:S02]  /*7140*/  FFMA.FTZ R239, R145, c[0x0][0x2d0], -R144.reuse ;  /* 0x0000b40091ef7a23 */ /* 0x100fe40000010890 */
[----:B------:R-:W-:Y:S02]  /*7150*/  FFMA.FTZ R144, R133, c[0x0][0x2d0], -R144 ;  /* 0x0000b40085907a23 */ /* 0x000fe40000010890 */
[C---:B------:R-:W-:Y:S01]  /*7160*/  FMUL.FTZ R36, R3.reuse, R36 ;  /* 0x0000002403247220 */ /* 0x040fe20000410000 */
[----:B------:R-:W-:Y:S01]  /*7170*/  LDSM.16.MT88.4 R148, [R198+0x3900] ;  /* 0x00390000c694783b */ /* 0x000fe20000004200 */
[----:B------:R-:W-:Y:S01]  /*7180*/  MUFU.EX2 R240, R144 ;  /* 0x0000009000f07308 */ /* 0x000fe20000000800 */
[C---:B------:R-:W-:Y:S01]  /*7190*/  FMUL.FTZ R37, R3.reuse, R37 ;  /* 0x0000002503257220 */ /* 0x040fe20000410000 */
[----:B--2---:R-:W-:Y:S01]  /*71a0*/  F2FP.BF16.PACK_AB R138, R166, R167 ;  /* 0x000000a7a68a723e */ /* 0x004fe200000010ff */
[C---:B------:R-:W-:Y:S02]  /*71b0*/  FMUL.FTZ R38, R2.reuse, R38 ;  /* 0x0000002602267220 */ /* 0x040fe40000410000 */
[C---:B------:R-:W-:Y:S02]  /*71c0*/  FMUL.FTZ R39, R2.reuse, R39 ;  /* 0x0000002702277220 */ /* 0x040fe40000410000 */
[C---:B------:R-:W-:Y:S02]  /*71d0*/  FMUL.FTZ R40, R3.reuse, R40 ;  /* 0x0000002803287220 */ /* 0x040fe40000410000 */
[C---:B-1----:R-:W-:Y:S01]  /*71e0*/  HMMA.16816.F32.BF16 R4, R136.reuse, R12, R4 ;  /* 0x0000000c8804723c */ /* 0x042fe20000041804 */
[----:B------:R-:W-:Y:S04]  /*71f0*/  MUFU.EX2 R172, R172 ;  /* 0x000000ac00ac7308 */ /* 0x000fe80000000800 */
[C---:B------:R-:W-:Y:S02]  /*7200*/  FMUL.FTZ R41, R3.reuse, R41 ;  /* 0x0000002903297220 */ /* 0x040fe40000410000 */
[C---:B------:R-:W-:Y:S01]  /*7210*/  FMUL.FTZ R12, R3.reuse, R120 ;  /* 0x00000078030c7220 */ /* 0x040fe20000410000 */
[C---:B------:R-:W-:Y:S03]  /*7220*/  HMMA.16816.F32.BF16 R8, R136.reuse, R14, R8 ;  /* 0x0000000e8808723c */ /* 0x040fe60000041808 */
[----:B------:R-:W1:Y:S01]  /*7230*/  MUFU.EX2 R173, R173 ;  /* 0x000000ad00ad7308 */ /* 0x000e620000000800 */
[C---:B------:R-:W-:Y:S02]  /*7240*/  FMUL.FTZ R13, R3.reuse, R121 ;  /* 0x00000079030d7220 */ /* 0x040fe40000410000 */
[C---:B------:R-:W-:Y:S02]  /*7250*/  FMUL.FTZ R42, R2.reuse, R42 ;  /* 0x0000002a022a7220 */ /* 0x040fe40000410000 */
[C---:B------:R-:W-:Y:S04]  /*7260*/  FMUL.FTZ R14, R2.reuse, R122 ;  /* 0x0000007a020e7220 */ /* 0x040fe80000410000 */
[C---:B------:R-:W-:Y:S01]  /*7270*/  FMUL.FTZ R15, R2.reuse, R123 ;  /* 0x0000007b020f7220 */ /* 0x040fe20000410000 */
[----:B------:R-:W-:Y:S01]  /*7280*/  MUFU.EX2 R174, R174 ;  /* 0x000000ae00ae7308 */ /* 0x000fe20000000800 */
[----:B------:R-:W2:Y:S01]  /*7290*/  LDSM.16.MT88.4 R120, [R196+0x100] ;  /* 0x00010000c478783b */ /* 0x000ea20000004200 */
[C---:B------:R-:W-:Y:S02]  /*72a0*/  FMUL.FTZ R43, R2.reuse, R43 ;  /* 0x0000002b022b7220 */ /* 0x040fe40000410000 */
[C---:B------:R-:W-:Y:S02]  /*72b0*/  FMUL.FTZ R44, R3.reuse, R44 ;  /* 0x0000002c032c7220 */ /* 0x040fe40000410000 */
[C---:B------:R-:W-:Y:S03]  /*72c0*/  HMMA.16816.F32.BF16 R12, R136.reuse, R20, R12 ;  /* 0x00000014880c723c */ /* 0x040fe6000004180c */
[C---:B------:R-:W-:Y:S01]  /*72d0*/  FMUL.FTZ R45, R3.reuse, R45 ;  /* 0x0000002d032d7220 */ /* 0x040fe20000410000 */
[----:B------:R-:W-:Y:S01]  /*72e0*/  MUFU.EX2 R175, R175 ;  /* 0x000000af00af7308 */ /* 0x000fe20000000800 */
[C---:B------:R-:W-:Y:S02]  /*72f0*/  FMUL.FTZ R46, R2.reuse, R46 ;  /* 0x0000002e022e7220 */ /* 0x040fe40000410000 */
[C---:B------:R-:W-:Y:S01]  /*7300*/  FMUL.FTZ R20, R3.reuse, R112 ;  /* 0x0000007003147220 */ /* 0x040fe20000410000 */
[C---:B------:R-:W-:Y:S04]  /*7310*/  HMMA.16816.F32.BF16 R16, R136.reuse, R22, R16 ;  /* 0x000000168810723c */ /* 0x040fe80000041810 */
[C---:B------:R-:W-:Y:S02]  /*7320*/  FMUL.FTZ R21, R3.reuse, R113 ;  /* 0x0000007103157220 */ /* 0x040fe40000410000 */
[C---:B------:R-:W-:Y:S01]  /*7330*/  FMUL.FTZ R47, R2.reuse, R47 ;  /* 0x0000002f022f7220 */ /* 0x040fe20000410000 */
[----:B------:R-:W-:Y:S01]  /*7340*/  MUFU.EX2 R176, R176 ;  /* 0x000000b000b07308 */ /* 0x000fe20000000800 */
[C---:B------:R-:W-:Y:S04]  /*7350*/  FMUL.FTZ R22, R2.reuse, R114 ;  /* 0x0000007202167220 */ /* 0x040fe80000410000 */
[C---:B------:R-:W-:Y:S02]  /*7360*/  FMUL.FTZ R23, R2.reuse, R115 ;  /* 0x0000007302177220 */ /* 0x040fe40000410000 */
[----:B------:R-:W3:Y:S01]  /*7370*/  LDSM.16.MT88.4 R112, [R203+0x2100] ;  /* 0x00210000cb70783b */ /* 0x000ee20000004200 */
[C---:B------:R-:W-:Y:S02]  /*7380*/  FMUL.FTZ R48, R3.reuse, R48 ;  /* 0x0000003003307220 */ /* 0x040fe40000410000 */
[C---:B------:R-:W-:Y:S01]  /*7390*/  FMUL.FTZ R49, R3.reuse, R49 ;  /* 0x0000003103317220 */ /* 0x040fe20000410000 */
[----:B------:R-:W-:Y:S01]  /*73a0*/  MUFU.EX2 R177, R177 ;  /* 0x000000b100b17308 */ /* 0x000fe20000000800 */
        /* <DEDUP_REMOVED lines=9> */
[----:B------:R-:W-:Y:S01]  /*7440*/  MUFU.EX2 R179, R179 ;  /* 0x000000b300b37308 */ /* 0x000fe20000000800 */
[C---:B------:R-:W-:Y:S02]  /*7450*/  FMUL.FTZ R31, R2.reuse, R107 ;  /* 0x0000006b021f7220 */ /* 0x040fe40000410000 */
[----:B------:R-:W4:Y:S01]  /*7460*/  LDSM.16.MT88.4 R104, [R198+0x2100] ;  /* 0x00210000c668783b */ /* 0x000f220000004200 */
[C---:B------:R-:W-:Y:S02]  /*7470*/  FMUL.FTZ R53, R3.reuse, R53 ;  /* 0x0000003503357220 */ /* 0x040fe40000410000 */
[C---:B------:R-:W-:Y:S02]  /*7480*/  FMUL.FTZ R54, R2.reuse, R54 ;  /* 0x0000003602367220 */ /* 0x040fe40000410000 */
[C---:B--2---:R-:W-:Y:S02]  /*7490*/  HMMA.16816.F32.BF16 R28, R136.reuse, R120, R28 ;  /* 0x00000078881c723c */ /* 0x044fe4000004181c */
[----:B------:R-:W-:Y:S01]  /*74a0*/  MUFU.EX2 R227, R227 ;  /* 0x000000e300e37308 */ /* 0x000fe20000000800 */
[C---:B------:R-:W-:Y:S02]  /*74b0*/  FMUL.FTZ R55, R2.reuse, R55 ;  /* 0x0000003702377220 */ /* 0x040fe40000410000 */
[C---:B------:R-:W-:Y:S02]  /*74c0*/  FMUL.FTZ R56, R3.reuse, R56 ;  /* 0x0000003803387220 */ /* 0x040fe40000410000 */
[C---:B------:R-:W-:Y:S01]  /*74d0*/  FMUL.FTZ R57, R3.reuse, R57 ;  /* 0x0000003903397220 */ /* 0x040fe20000410000 */
[C---:B------:R-:W-:Y:S01]  /*74e0*/  HMMA.16816.F32.BF16 R32, R136.reuse, R122, R32 ;  /* 0x0000007a8820723c */ /* 0x040fe20000041820 */
[----:B------:R-:W-:Y:S03]  /*74f0*/  LDSM.16.MT88.4 R120, [R196+0x900] ;  /* 0x00090000c478783b */ /* 0x000fe60000004200 */
[C---:B------:R-:W-:Y:S01]  /*7500*/  FMUL.FTZ R58, R2.reuse, R58 ;  /* 0x0000003a023a7220 */ /* 0x040fe20000410000 */
[----:B------:R-:W-:Y:S01]  /*7510*/  MUFU.EX2 R228, R228 ;  /* 0x000000e400e47308 */ /* 0x000fe20000000800 */
[C---:B------:R-:W-:Y:S02]  /*7520*/  FMUL.FTZ R59, R2.reuse, R59 ;  /* 0x0000003b023b7220 */ /* 0x040fe40000410000 */
[C---:B---3--:R-:W-:Y:S04]  /*7530*/  HMMA.16816.F32.BF16 R36, R136.reuse, R112, R36 ;  /* 0x000000708824723c */ /* 0x048fe80000041824 */
[C---:B------:R-:W-:Y:S02]  /*7540*/  FMUL.FTZ R60, R3.reuse, R60 ;  /* 0x0000003c033c7220 */ /* 0x040fe40000410000 */
[C---:B------:R-:W-:Y:S01]  /*7550*/  FMUL.FTZ R61, R3.reuse, R61 ;  /* 0x0000003d033d7220 */ /* 0x040fe20000410000 */
[----:B------:R-:W-:Y:S01]  /*7560*/  MUFU.EX2 R229, R229 ;  /* 0x000000e500e57308 */ /* 0x000fe20000000800 */
[C---:B------:R-:W-:Y:S01]  /*7570*/  HMMA.16816.F32.BF16 R40, R136.reuse, R114, R40 ;  /* 0x000000728828723c */ /* 0x040fe20000041828 */
[----:B------:R-:W-:Y:S03]  /*7580*/  LDSM.16.MT88.4 R112, [R203+0x900] ;  /* 0x00090000cb70783b */ /* 0x000fe60000004200 */
[C---:B------:R-:W-:Y:S02]  /*7590*/  FMUL.FTZ R62, R2.reuse, R62 ;  /* 0x0000003e023e7220 */ /* 0x040fe40000410000 */
[C---:B------:R-:W-:Y:S02]  /*75a0*/  FMUL.FTZ R63, R2.reuse, R63 ;  /* 0x0000003f023f7220 */ /* 0x040fe40000410000 */
[C---:B------:R-:W-:Y:S01]  /*75b0*/  FMUL.FTZ R64, R3.reuse, R64 ;  /* 0x0000004003407220 */ /* 0x040fe20000410000 */
[----:B------:R-:W-:Y:S01]  /*75c0*/  MUFU.EX2 R230, R230 ;  /* 0x000000e600e67308 */ /* 0x000fe20000000800 */
[C---:B----4-:R-:W-:Y:S03]  /*75d0*/  HMMA.16816.F32.BF16 R44, R136.reuse, R104, R44 ;  /* 0x00000068882c723c */ /* 0x050fe6000004182c */
[C---:B------:R-:W-:Y:S02]  /*75e0*/  FMUL.FTZ R65, R3.reuse, R65 ;  /* 0x0000004103417220 */ /* 0x040fe40000410000 */
[C---:B------:R-:W-:Y:S02]  /*75f0*/  FMUL.FTZ R66, R2.reuse, R66 ;  /* 0x0000004202427220 */ /* 0x040fe40000410000 */
[C---:B------:R-:W-:Y:S01]  /*7600*/  FMUL.FTZ R67, R2.reuse, R67 ;  /* 0x0000004302437220 */ /* 0x040fe20000410000 */
[C---:B------:R-:W-:Y:S01]  /*7610*/  HMMA.16816.F32.BF16 R48, R136.reuse, R106, R48 ;  /* 0x0000006a8830723c */ /* 0x040fe20000041830 */
[----:B------:R-:W2:Y:S01]  /*7620*/  LDSM.16.MT88.4 R104, [R203+0x4100] ;  /* 0x00410000cb68783b */ /* 0x000ea20000004200 */
[----:B------:R-:W-:Y:S02]  /*7630*/  MUFU.EX2 R231, R231 ;  /* 0x000000e700e77308 */ /* 0x000fe40000000800 */
[C---:B------:R-:W-:Y:S02]  /*7640*/  FMUL.FTZ R68, R3.reuse, R68 ;  /* 0x0000004403447220 */ /* 0x040fe40000410000 */
[C---:B------:R-:W-:Y:S02]  /*7650*/  FMUL.FTZ R69, R3.reuse, R69 ;  /* 0x0000004503457220 */ /* 0x040fe40000410000 */
[C---:B------:R-:W-:Y:S04]  /*7660*/  HMMA.16816.F32.BF16 R52, R136.reuse, R100, R52 ;  /* 0x000000648834723c */ /* 0x040fe80000041834 */
[C---:B------:R-:W-:Y:S01]  /*7670*/  FMUL.FTZ R70, R2.reuse, R70 ;  /* 0x0000004602467220 */ /* 0x040fe20000410000 */
[----:B------:R-:W-:Y:S01]  /*7680*/  MUFU.EX2 R232, R232 ;  /* 0x000000e800e87308 */ /* 0x000fe20000000800 */
[C---:B------:R-:W-:Y:S02]  /*7690*/  FMUL.FTZ R71, R2.reuse, R71 ;  /* 0x0000004702477220 */ /* 0x040fe40000410000 */
[C---:B------:R-:W-:Y:S01]  /*76a0*/  HMMA.16816.F32.BF16 R56, R136.reuse, R102, R56 ;  /* 0x000000668838723c */ /* 0x040fe20000041838 */
[----:B------:R-:W3:Y:S03]  /*76b0*/  LDSM.16.MT88.4 R100, [R198+0x4100] ;  /* 0x00410000c664783b */ /* 0x000ee60000004200 */
[C---:B------:R-:W-:Y:S02]  /*76c0*/  FMUL.FTZ R72, R3.reuse, R72 ;  /* 0x0000004803487220 */ /* 0x040fe40000410000 */
[C---:B------:R-:W-:Y:S01]  /*76d0*/  FMUL.FTZ R73, R3.reuse, R73 ;  /* 0x0000004903497220 */ /* 0x040fe20000410000 */
[----:B------:R-:W-:Y:S01]  /*76e0*/  MUFU.EX2 R233, R233 ;  /* 0x000000e900e97308 */ /* 0x000fe20000000800 */
[C---:B------:R-:W-:Y:S04]  /*76f0*/  HMMA.16816.F32.BF16 R60, R136.reuse, R108, R60 ;  /* 0x0000006c883c723c */ /* 0x040fe8000004183c */
[C---:B------:R-:W-:Y:S02]  /*7700*/  FMUL.FTZ R74, R2.reuse, R74 ;  /* 0x0000004a024a7220 */ /* 0x040fe40000410000 */
[C---:B------:R-:W-:Y:S02]  /*7710*/  FMUL.FTZ R75, R2.reuse, R75 ;  /* 0x0000004b024b7220 */ /* 0x040fe40000410000 */
[C---:B------:R-:W-:Y:S01]  /*7720*/  HMMA.16816.F32.BF16 R64, R136.reuse, R110, R64 ;  /* 0x0000006e8840723c */ /* 0x040fe20000041840 */
[----:B------:R-:W4:Y:S01]  /*7730*/  LDSM.16.MT88.4 R108, [R197+0x4100] ;  /* 0x00410000c56c783b */ /* 0x000f220000004200 */
[----:B------:R-:W-:Y:S02]  /*7740*/  MUFU.EX2 R234, R234 ;  /* 0x000000ea00ea7308 */ /* 0x000fe40000000800 */
[C---:B------:R-:W-:Y:S02]  /*7750*/  FMUL.FTZ R84, R3.reuse, R84 ;  /* 0x0000005403547220 */ /* 0x040fe40000410000 */
[C---:B------:R-:W-:Y:S02]  /*7760*/  FMUL.FTZ R85, R3.reuse, R85 ;  /* 0x0000005503557220 */ /* 0x040fe40000410000 */
[C---:B------:R-:W-:Y:S01]  /*7770*/  FMUL.FTZ R86, R2.reuse, R86 ;  /* 0x0000005602567220 */ /* 0x040fe20000410000 */
[C---:B--2---:R-:W-:Y:S03]  /*7780*/  HMMA.16816.F32.BF16 R68, R136.reuse, R104, R68 ;  /* 0x000000688844723c */ /* 0x044fe60000041844 */
[----:B------:R-:W-:Y:S01]  /*7790*/  FMUL.FTZ R87, R2, R87 ;  /* 0x0000005702577220 */ /* 0x000fe20000410000 */
[----:B------:R-:W-:Y:S01]  /*77a0*/  MUFU.EX2 R235, R235 ;  /* 0x000000eb00eb7308 */ /* 0x000fe20000000800 */
[--C-:B------:R-:W-:Y:S02]  /*77b0*/  FFMA.FTZ R170, R170, c[0x0][0x2d0], -R147.reuse ;  /* 0x0000b400aaaa7a23 */ /* 0x100fe40000010893 */
[----:B------:R-:W-:Y:S01]  /*77c0*/  FFMA.FTZ R147, R146, c[0x0][0x2d0], -R147 ;  /* 0x0000b40092937a23 */ /* 0x000fe20000010893 */
[C---:B------:R-:W-:Y:S01]  /*77d0*/  HMMA.16816.F32.BF16 R72, R136.reuse, R106, R72 ;  /* 0x0000006a8848723c */ /* 0x040fe20000041848 */
[----:B------:R-:W2:Y:S03]  /*77e0*/  LDSM.16.MT88.4 R104, [R196+0x4100] ;  /* 0x00410000c468783b */ /* 0x000ea60000004200 */
[C---:B------:R-:W-:Y:S02]  /*77f0*/  FMUL.FTZ R76, R3.reuse, R76 ;  /* 0x0000004c034c7220 */ /* 0x040fe40000410000 */
[C---:B------:R-:W-:Y:S01]  /*7800*/  FMUL.FTZ R77, R3.reuse, R77 ;  /* 0x0000004d034d7220 */ /* 0x040fe20000410000 */
[----:B------:R-:W5:Y:S01]  /*7810*/  MUFU.EX2 R170, R170 ;  /* 0x000000aa00aa7308 */ /* 0x000f620000000800 */
[C---:B------:R-:W-:Y:S04]  /*7820*/  FMUL.FTZ R78, R2.reuse, R78 ;  /* 0x0000004e024e7220 */ /* 0x040fe80000410000 */
[C---:B------:R-:W-:Y:S02]  /*7830*/  FMUL.FTZ R79, R2.reuse, R79 ;  /* 0x0000004f024f7220 */ /* 0x040fe40000410000 */
[C---:B------:R-:W-:Y:S02]  /*7840*/  FMUL.FTZ R88, R3.reuse, R88 ;  /* 0x0000005803587220 */ /* 0x040fe40000410000 */
[C---:B------:R-:W-:Y:S01]  /*7850*/  FMUL.FTZ R89, R3.reuse, R89 ;  /* 0x0000005903597220 */ /* 0x040fe20000410000 */
[----:B------:R2:W-:Y:S01]  /*7860*/  MUFU.EX2 R238, R147 ;  /* 0x0000009300ee7308 */ /* 0x0005e20000000800 */
[C---:B------:R-:W-:Y:S01]  /*7870*/  FMUL.FTZ R90, R2.reuse, R90 ;  /* 0x0000005a025a7220 */ /* 0x040fe20000410000 */
[C---:B---3--:R-:W-:Y:S03]  /*7880*/  HMMA.16816.F32.BF16 R76, R136.reuse, R100, R76 ;  /* 0x00000064884c723c */ /* 0x048fe6000004184c */
[C---:B------:R-:W-:Y:S02]  /*7890*/  FMUL.FTZ R80, R3.reuse, R80 ;  /* 0x0000005003507220 */ /* 0x040fe40000410000 */
[----:B------:R-:W-:Y:S02]  /*78a0*/  FMUL.FTZ R81, R3, R81 ;  /* 0x0000005103517220 */ /* 0x000fe40000410000 */
[C---:B------:R-:W-:Y:S01]  /*78b0*/  FMUL.FTZ R82, R2.reuse, R82 ;  /* 0x0000005202527220 */ /* 0x040fe20000410000 */
[----:B-1----:R-:W-:Y:S01]  /*78c0*/  F2FP.BF16.PACK_AB R101, R173, R172 ;  /* 0x000000acad65723e */ /* 0x002fe200000010ff */
[C---:B------:R-:W-:Y:S01]  /*78d0*/  FMUL.FTZ R83, R2.reuse, R83 ;  /* 0x0000005302537220 */ /* 0x040fe20000410000 */
[----:B------:R-:W1:Y:S02]  /*78e0*/  MUFU.EX2 R236, R236 ;  /* 0x000000ec00ec7308 */ /* 0x000e640000000800 */
[C---:B------:R-:W-:Y:S01]  /*78f0*/  FMUL.FTZ R91, R2.reuse, R91 ;  /* 0x0000005b025b7220 */ /* 0x040fe20000410000 */
[----:B-----5:R-:W-:Y:S01]  /*7900*/  F2FP.BF16.PACK_AB R100, R171, R170 ;  /* 0x000000aaab64723e */ /* 0x020fe200000010ff */
[C---:B------:R-:W-:Y:S02]  /*7910*/  FMUL.FTZ R92, R3.reuse, R92 ;  /* 0x0000005c035c7220 */ /* 0x040fe40000410000 */
[C---:B------:R-:W-:Y:S03]  /*7920*/  HMMA.16816.F32.BF16 R80, R136.reuse, R102, R80 ;  /* 0x000000668850723c */ /* 0x040fe60000041850 */
[C---:B------:R-:W-:Y:S01]  /*7930*/  FMUL.FTZ R93, R3.reuse, R93 ;  /* 0x0000005d035d7220 */ /* 0x040fe20000410000 */
[----:B------:R-:W3:Y:S01]  /*7940*/  MUFU.EX2 R237, R237 ;  /* 0x000000ed00ed7308 */ /* 0x000ee20000000800 */
[C---:B------:R-:W-:Y:S01]  /*7950*/  FMUL.FTZ R94, R2.reuse, R94 ;  /* 0x0000005e025e7220 */ /* 0x040fe20000410000 */
[----:B--2---:R-:W-:Y:S01]  /*7960*/  LDSM.16.MT88.4 R144, [R203+0x3900] ;  /* 0x00390000cb90783b */ /* 0x004fe20000004200 */
[C---:B------:R-:W-:Y:S01]  /*7970*/  FMUL.FTZ R95, R2.reuse, R95 ;  /* 0x0000005f025f7220 */ /* 0x040fe20000410000 */
[C---:B----4-:R-:W-:Y:S04]  /*7980*/  HMMA.16816.F32.BF16 R84, R136.reuse, R108, R84 ;  /* 0x0000006c8854723c */ /* 0x050fe80000041854 */
[----:B------:R-:W-:Y:S01]  /*7990*/  FMUL.FTZ R96, R3, R96 ;  /* 0x0000006003607220 */ /* 0x000fe20000410000 */
[----:B------:R-:W-:Y:S01]  /*79a0*/  F2FP.BF16.PACK_AB R102, R175, R174 ;  /* 0x000000aeaf66723e */ /* 0x000fe200000010ff */
[----:B------:R-:W-:Y:S01]  /*79b0*/  FMUL.FTZ R97, R3, R97 ;  /* 0x0000006103617220 */ /* 0x000fe20000410000 */
[----:B------:R-:W-:Y:S01]  /*79c0*/  F2FP.BF16.PACK_AB R103, R177, R176 ;  /* 0x000000b0b167723e */ /* 0x000fe200000010ff */
[C---:B------:R-:W-:Y:S01]  /*79d0*/  HMMA.16816.F32.BF16 R88, R136.reuse, R110, R88 ;  /* 0x0000006e8858723c */ /* 0x040fe20000041858 */
[----:B------:R-:W2:Y:S01]  /*79e0*/  LDSM.16.MT88.4 R108, [R198+0x900] ;  /* 0x00090000c66c783b */ /* 0x000ea20000004200 */
[----:B------:R-:W4:Y:S02]  /*79f0*/  MUFU.EX2 R239, R239 ;  /* 0x000000ef00ef7308 */ /* 0x000f240000000800 */
[C---:B------:R-:W-:Y:S02]  /*7a00*/  FMUL.FTZ R98, R2.reuse, R98 ;  /* 0x0000006202627220 */ /* 0x040fe40000410000 */
[C---:B------:R-:W-:Y:S02]  /*7a10*/  FMUL.FTZ R99, R2.reuse, R99 ;  /* 0x0000006302637220 */ /* 0x040fe40000410000 */
[C---:B------:R-:W-:Y:S04]  /*7a20*/  HMMA.16816.F32.BF16 R92, R136.reuse, R104, R92 ;  /* 0x00000068885c723c */ /* 0x040fe8000004185c */
[----:B------:R-:W-:Y:S02]  /*7a30*/  FFMA.FTZ R165, R2, R213, R165 ;  /* 0x000000d502a57223 */ /* 0x000fe400000100a5 */
[----:B------:R-:W-:Y:S02]  /*7a40*/  FFMA.FTZ R169, R3, R212, R169 ;  /* 0x000000d403a97223 */ /* 0x000fe400000100a9 */
[----:B------:R-:W-:Y:S01]  /*7a50*/  HMMA.16816.F32.BF16 R96, R136, R106, R96 ;  /* 0x0000006a8860723c */ /* 0x000fe20000041860 */
[----:B------:R-:W5:Y:S03]  /*7a60*/  LDSM.16.MT88.4 R104, [R196+0x2900] ;  /* 0x00290000c468783b */ /* 0x000f660000004200 */
[----:B------:R-:W-:Y:S02]  /*7a70*/  FADD.FTZ R164, R164, R165 ;  /* 0x000000a5a4a47221 */ /* 0x000fe40000010000 */
[----:B------:R-:W-:Y:S01]  /*7a80*/  FADD.FTZ R168, R168, R169 ;  /* 0x000000a9a8a87221 */ /* 0x000fe20000010000 */
[----:B------:R-:W-:Y:S01]  /*7a90*/  F2FP.BF16.PACK_AB R136, R234, R233 ;  /* 0x000000e9ea88723e */ /* 0x000fe200000010ff */
[C---:B------:R-:W-:Y:S05]  /*7aa0*/  HMMA.16816.F32.BF16 R4, R100.reuse, R112, R4 ;  /* 0x000000706404723c */ /* 0x040fea0000041804 */
[----:B-1----:R-:W-:Y:S01]  /*7ab0*/  F2FP.BF16.PACK_AB R137, R236, R235 ;  /* 0x000000ebec89723e */ /* 0x002fe200000010ff */
[----:B------:R-:W-:Y:S01]  /*7ac0*/  FADD.FTZ R3, R135, R164 ;  /* 0x000000a487037221 */ /* 0x000fe20000010000 */
[----:B---3--:R-:W-:Y:S01]  /*7ad0*/  F2FP.BF16.PACK_AB R138, R238, R237 ;  /* 0x000000edee8a723e */ /* 0x008fe200000010ff */
[C---:B------:R-:W-:Y:S01]  /*7ae0*/  HMMA.16816.F32.BF16 R8, R100.reuse, R114, R8 ;  /* 0x000000726408723c */ /* 0x040fe20000041808 */
[----:B------:R-:W-:Y:S03]  /*7af0*/  LDSM.16.MT88.4 R112, [R198+0x4900] ;  /* 0x00490000c670783b */ /* 0x000fe60000004200 */
[----:B----4-:R-:W-:Y:S01]  /*7b00*/  F2FP.BF16.PACK_AB R139, R240, R239 ;  /* 0x000000eff08b723e */ /* 0x010fe200000010ff */
[----:B------:R-:W-:Y:S03]  /*7b10*/  FADD.FTZ R3, R134, R3 ;  /* 0x0000000386037221 */ /* 0x000fe60000010000 */
[C---:B--2---:R-:W-:Y:S04]  /*7b20*/  HMMA.16816.F32.BF16 R12, R100.reuse, R108, R12 ;  /* 0x0000006c640c723c */ /* 0x044fe8000004180c */
[----:B------:R-:W-:Y:S01]  /*7b30*/  FADD.FTZ R172, R172, R3 ;  /* 0x00000003acac7221 */ /* 0x000fe20000010000 */
[----:B------:R-:W-:Y:S03]  /*7b40*/  MOV R3, R0 ;  /* 0x0000000000037202 */ /* 0x000fe60000000f00 */
[----:B------:R-:W-:Y:S01]  /*7b50*/  FADD.FTZ R173, R173, R172 ;  /* 0x000000acadad7221 */ /* 0x000fe20000010000 */
[C---:B------:R-:W-:Y:S01]  /*7b60*/  HMMA.16816.F32.BF16 R16, R100.reuse, R110, R16 ;  /* 0x0000006e6410723c */ /* 0x040fe20000041810 */
[----:B------:R-:W1:Y:S02]  /*7b70*/  LDSM.16.MT88.4 R108, [R203+0x4900] ;  /* 0x00490000cb6c783b */ /* 0x000e640000004200 */
[----:B------:R-:W-:Y:S05]  /*7b80*/  FADD.FTZ R2, R176, R173 ;  /* 0x000000adb0027221 */ /* 0x000fea0000010000 */
        /* <DEDUP_REMOVED lines=11> */
[C---:B------:R-:W-:Y:S08]  /*7c40*/  HMMA.16816.F32.BF16 R48, R100.reuse, R130, R48 ;  /* 0x000000826430723c */ /* 0x040ff00000041830 */
[C---:B------:R-:W-:Y:S08]  /*7c50*/  HMMA.16816.F32.BF16 R52, R100.reuse, R140, R52 ;  /* 0x0000008c6434723c */ /* 0x040ff00000041834 */
[C---:B------:R-:W-:Y:S01]  /*7c60*/  HMMA.16816.F32.BF16 R56, R100.reuse, R142, R56 ;  /* 0x0000008e6438723c */ /* 0x040fe20000041838 */
[----:B------:R-:W-:Y:S07]  /*7c70*/  LDSM.16.MT88.4 R140, [R196+0x1900] ;  /* 0x00190000c48c783b */ /* 0x000fee0000004200 */
[C---:B-----5:R-:W-:Y:S08]  /*7c80*/  HMMA.16816.F32.BF16 R60, R100.reuse, R104, R60 ;  /* 0x00000068643c723c */ /* 0x060ff0000004183c */
[C---:B------:R-:W-:Y:S01]  /*7c90*/  HMMA.16816.F32.BF16 R64, R100.reuse, R106, R64 ;  /* 0x0000006a6440723c */ /* 0x040fe20000041840 */
[----:B------:R-:W2:Y:S07]  /*7ca0*/  LDSM.16.MT88.4 R104, [R197+0x4900] ;  /* 0x00490000c568783b */ /* 0x000eae0000004200 */
[C---:B-1----:R-:W-:Y:S08]  /*7cb0*/  HMMA.16816.F32.BF16 R68, R100.reuse, R108, R68 ;  /* 0x0000006c6444723c */ /* 0x042ff00000041844 */
[C---:B------:R-:W-:Y:S01]  /*7cc0*/  HMMA.16816.F32.BF16 R72, R100.reuse, R110, R72 ;  /* 0x0000006e6448723c */ /* 0x040fe20000041848 */
[----:B------:R-:W1:Y:S07]  /*7cd0*/  LDSM.16.MT88.4 R108, [R203+0x1100] ;  /* 0x00110000cb6c783b */ /* 0x000e6e0000004200 */
[C---:B------:R-:W-:Y:S08]  /*7ce0*/  HMMA.16816.F32.BF16 R76, R100.reuse, R112, R76 ;  /* 0x00000070644c723c */ /* 0x040ff0000004184c */
[C---:B------:R-:W-:Y:S01]  /*7cf0*/  HMMA.16816.F32.BF16 R80, R100.reuse, R114, R80 ;  /* 0x000000726450723c */ /* 0x040fe20000041850 */
[----:B------:R-:W3:Y:S07]  /*7d00*/  LDSM.16.MT88.4 R112, [R197+0x1100] ;  /* 0x00110000c570783b */ /* 0x000eee0000004200 */
[C---:B--2---:R-:W-:Y:S08]  /*7d10*/  HMMA.16816.F32.BF16 R84, R100.reuse, R104, R84 ;  /* 0x000000686454723c */ /* 0x044ff00000041854 */
[C---:B------:R-:W-:Y:S01]  /*7d20*/  HMMA.16816.F32.BF16 R88, R100.reuse, R106, R88 ;  /* 0x0000006a6458723c */ /* 0x040fe20000041858 */
[----:B------:R-:W2:Y:S07]  /*7d30*/  LDSM.16.MT88.4 R104, [R203+0x3100] ;  /* 0x00310000cb68783b */ /* 0x000eae0000004200 */
[C---:B------:R-:W-:Y:S08]  /*7d40*/  HMMA.16816.F32.BF16 R92, R100.reuse, R116, R92 ;  /* 0x00000074645c723c */ /* 0x040ff0000004185c */
[----:B------:R-:W-:Y:S01]  /*7d50*/  HMMA.16816.F32.BF16 R96, R100, R118, R96 ;  /* 0x000000766460723c */ /* 0x000fe20000041860 */
[----:B------:R-:W4:Y:S06]  /*7d60*/  LDSM.16.MT88.4 R116, [R198+0x3100] ;  /* 0x00310000c674783b */ /* 0x000f2c0000004200 */
[----:B------:R-:W-:Y:S02]  /*7d70*/  F2FP.BF16.PACK_AB R100, R179, R178 ;  /* 0x000000b2b364723e */ /* 0x000fe400000010ff */
[----:B------:R-:W-:Y:S03]  /*7d80*/  F2FP.BF16.PACK_AB R101, R228, R227 ;  /* 0x000000e3e465723e */ /* 0x000fe600000010ff */
[----:B------:R-:W-:Y:S01]  /*7d90*/  F2FP.BF16.PACK_AB R102, R230, R229 ;  /* 0x000000e5e666723e */ /* 0x000fe200000010ff */
[----:B------:R-:W-:Y:S01]  /*7da0*/  FADD.FTZ R227, R227, R2 ;  /* 0x00000002e3e37221 */ /* 0x000fe20000010000 */
[----:B------:R-:W-:Y:S03]  /*7db0*/  F2FP.BF16.PACK_AB R103, R232, R231 ;  /* 0x000000e7e867723e */ /* 0x000fe600000010ff */
[----:B------:R-:W-:Y:S04]  /*7dc0*/  FADD.FTZ R228, R228, R227 ;  /* 0x000000e3e4e47221 */ /* 0x000fe80000010000 */
[C---:B-1----:R-:W-:Y:S03]  /*7dd0*/  HMMA.16816.F32.BF16 R4, R100.reuse, R108, R4 ;  /* 0x0000006c6404723c */ /* 0x042fe60000041804 */
[----:B------:R-:W-:Y:S04]  /*7de0*/  FADD.FTZ R231, R231, R228 ;  /* 0x000000e4e7e77221 */ /* 0x000fe80000010000 */
[----:B------:R-:W-:Y:S01]  /*7df0*/  FADD.FTZ R232, R232, R231 ;  /* 0x000000e7e8e87221 */ /* 0x000fe20000010000 */
[C---:B------:R-:W-:Y:S01]  /*7e00*/  HMMA.16816.F32.BF16 R8, R100.reuse, R110, R8 ;  /* 0x0000006e6408723c */ /* 0x040fe20000041808 */
[----:B------:R-:W1:Y:S03]  /*7e10*/  LDSM.16.MT88.4 R108, [R197+0x3100] ;  /* 0x00310000c56c783b */ /* 0x000e660000004200 */
[----:B------:R-:W-:Y:S04]  /*7e20*/  FADD.FTZ R235, R235, R232 ;  /* 0x000000e8ebeb7221 */ /* 0x000fe80000010000 */
[C---:B------:R-:W-:Y:S04]  /*7e30*/  HMMA.16816.F32.BF16 R12, R100.reuse, R120, R12 ;  /* 0x00000078640c723c */ /* 0x040fe8000004180c */
[----:B------:R-:W-:Y:S04]  /*7e40*/  FADD.FTZ R236, R236, R235 ;  /* 0x000000ebecec7221 */ /* 0x000fe80000010000 */
[C---:B------:R-:W-:Y:S04]  /*7e50*/  HMMA.16816.F32.BF16 R16, R100.reuse, R122, R16 ;  /* 0x0000007a6410723c */ /* 0x040fe80000041810 */
[----:B------:R-:W-:Y:S04]  /*7e60*/  FADD.FTZ R213, R239, R236 ;  /* 0x000000ecefd57221 */ /* 0x000fe80000010000 */
[C---:B---3--:R-:W-:Y:S04]  /*7e70*/  HMMA.16816.F32.BF16 R20, R100.reuse, R112, R20 ;  /* 0x000000706414723c */ /* 0x048fe80000041814 */
[----:B------:R-:W-:Y:S04]  /*7e80*/  FADD.FTZ R213, R240, R213 ;  /* 0x000000d5f0d57221 */ /* 0x000fe80000010000 */
[C---:B------:R-:W-:Y:S01]  /*7e90*/  HMMA.16816.F32.BF16 R24, R100.reuse, R114, R24 ;  /* 0x000000726418723c */ /* 0x040fe20000041818 */
[----:B------:R-:W3:Y:S07]  /*7ea0*/  LDSM.16.MT88.4 R112, [R196+0x3100] ;  /* 0x00310000c470783b */ /* 0x000eee0000004200 */
[C---:B------:R-:W-:Y:S08]  /*7eb0*/  HMMA.16816.F32.BF16 R28, R100.reuse, R124, R28 ;  /* 0x0000007c641c723c */ /* 0x040ff0000004181c */
[C---:B------:R-:W-:Y:S01]  /*7ec0*/  HMMA.16816.F32.BF16 R32, R100.reuse, R126, R32 ;  /* 0x0000007e6420723c */ /* 0x040fe20000041820 */
[----:B------:R-:W-:Y:S07]  /*7ed0*/  LDSM.16.MT88.4 R124, [R203+0x1900] ;  /* 0x00190000cb7c783b */ /* 0x000fee0000004200 */
[C---:B--2---:R-:W-:Y:S08]  /*7ee0*/  HMMA.16816.F32.BF16 R36, R100.reuse, R104, R36 ;  /* 0x000000686424723c */ /* 0x044ff00000041824 */
[C---:B------:R-:W-:Y:S01]  /*7ef0*/  HMMA.16816.F32.BF16 R40, R100.reuse, R106, R40 ;  /* 0x0000006a6428723c */ /* 0x040fe20000041828 */
[----:B------:R-:W2:Y:S07]  /*7f00*/  LDSM.16.MT88.4 R104, [R203+0x5100] ;  /* 0x00510000cb68783b */ /* 0x000eae0000004200 */
[C---:B----4-:R-:W-:Y:S08]  /*7f10*/  HMMA.16816.F32.BF16 R44, R100.reuse, R116, R44 ;  /* 0x00000074642c723c */ /* 0x050ff0000004182c */
        /* <DEDUP_REMOVED lines=10> */
[----:B------:R-:W-:Y:S07]  /*7fc0*/  LDSM.16.MT88.4 R104, [R197+0x1900] ;  /* 0x00190000c568783b */ /* 0x000fee0000004200 */
[C---:B----4-:R-:W-:Y:S08]  /*7fd0*/  HMMA.16816.F32.BF16 R76, R100.reuse, R116, R76 ;  /* 0x00000074644c723c */ /* 0x050ff0000004184c */
[C---:B------:R-:W-:Y:S01]  /*7fe0*/  HMMA.16816.F32.BF16 R80, R100.reuse, R118, R80 ;  /* 0x000000766450723c */ /* 0x040fe20000041850 */
[----:B------:R-:W2:Y:S07]  /*7ff0*/  LDSM.16.MT88.4 R116, [R198+0x1900] ;  /* 0x00190000c674783b */ /* 0x000eae0000004200 */
        /* <DEDUP_REMOVED lines=25> */
[C---:B-1----:R-:W-:Y:S07]  /*8190*/  HMMA.16816.F32.BF16 R76, R136.reuse, R4, R76 ;  /* 0x00000004884c723c */ /* 0x042fee000004184c */
        /* <DEDUP_REMOVED lines=8> */
[C---:B--2---:R-:W-:Y:S03]  /*8220*/  HMMA.16816.F32.BF16 R92, R136.reuse, R12, R92 ;  /* 0x0000000c885c723c */ /* 0x044fe6000004185c */
[----:B------:R-:W-:Y:S04]  /*8230*/  FADD.FTZ R175, R175, R174 ;  /* 0x000000aeafaf7221 */ /* 0x000fe80000010000 */
[----:B------:R-:W-:Y:S01]  /*8240*/  FADD.FTZ R2, R178, R175 ;  /* 0x000000afb2027221 */ /* 0x000fe20000010000 */
[----:B------:R-:W-:Y:S04]  /*8250*/  HMMA.16816.F32.BF16 R96, R136, R14, R96 ;  /* 0x0000000e8860723c */ /* 0x000fe80000041860 */
[----:B------:R-:W-:Y:S04]  /*8260*/  FADD.FTZ R2, R179, R2 ;  /* 0x00000002b3027221 */ /* 0x000fe80000010000 */
[----:B------:R-:W-:Y:S01]  /*8270*/  FADD.FTZ R229, R229, R2 ;  /* 0x00000002e5e57221 */ /* 0x000fe20000010000 */
[----:B------:R-:W-:Y:S03]  /*8280*/  MOV R2, R132 ;  /* 0x0000008400027202 */ /* 0x000fe60000000f00 */
[----:B------:R-:W-:Y:S04]  /*8290*/  FADD.FTZ R230, R230, R229 ;  /* 0x000000e5e6e67221 */ /* 0x000fe80000010000 */
[----:B------:R-:W-:Y:S04]  /*82a0*/  FADD.FTZ R233, R233, R230 ;  /* 0x000000e6e9e97221 */ /* 0x000fe80000010000 */
[----:B------:R-:W-:Y:S04]  /*82b0*/  FADD.FTZ R234, R234, R233 ;  /* 0x000000e9eaea7221 */ /* 0x000fe80000010000 */
[----:B------:R-:W-:Y:S04]  /*82c0*/  FADD.FTZ R237, R237, R234 ;  /* 0x000000eaeded7221 */ /* 0x000fe80000010000 */
[----:B------:R-:W-:Y:S01]  /*82d0*/  FADD.FTZ R212, R238, R237 ;  /* 0x000000edeed47221 */ /* 0x000fe20000010000 */
[----:B------:R-:W-:-:S05]  /*82e0*/  @P0 BRA `(.L_x_705) ;  /* 0xffffcd3000000947 */ /* 0x000fca000383ffff */
.L_x_702:
[----:B------:R-:W-:-:S13]  /*82f0*/  ISETP.LE.AND P0, PT, RZ, UR6, PT ;  /* 0x00000006ff007c0c */ /* 0x000fda000bf03270 */
[----:B------:R-:W-:Y:S05]  /*8300*/  @!P0 BRA `(.L_x_706) ;  /* 0x00002dc000008947 */ /* 0x000fea0003800000 */
[----:B------:R-:W-:Y:S01]  /*8310*/  SHF.R.S32.HI R215, RZ, 0x1f, R182 ;  /* 0x0000001fffd77819 */ /* 0x000fe200000114b6 */
[----:B------:R-:W-:Y:S01]  /*8320*/  IMAD.MOV.U32 R135, RZ, RZ, R132 ;  /* 0x000000ffff877224 */ /* 0x000fe200078e0084 */
[C---:B------:R-:W-:Y:S01]  /*8330*/  SHF.L.U32 R216, R182.reuse, 0x1, RZ ;  /* 0x00000001b6d87819 */ /* 0x040fe200000006ff */
[----:B------:R-:W-:Y:S01]  /*8340*/  IMAD.MOV.U32 R3, RZ, RZ, R0 ;  /* 0x000000ffff037224 */ /* 0x000fe200078e0000 */
[----:B------:R-:W-:Y:S01]  /*8350*/  SHF.L.U64.HI R215, R182, 0x1, R215 ;  /* 0x00000001b6d77819 */ /* 0x000fe200000102d7 */
[C---:B------:R-:W-:Y:S01]  /*8360*/  IMAD.SHL.U32 R217, R181.reuse, 0x2, RZ ;  /* 0x00000002b5d97824 */ /* 0x040fe200078e00ff */
[----:B------:R-:W-:Y:S02]  /*8370*/  SHF.L.U64.HI R214, R181, 0x1, R214 ;  /* 0x00000001b5d67819 */ /* 0x000fe400000102d6 */
[C---:B------:R-:W-:Y:S02]  /*8380*/  SHF.L.U64.HI R218, R180.reuse, 0x1, R183 ;  /* 0x00000001b4da7819 */ /* 0x040fe400000102b7 */
[----:B------:R-:W-:Y:S01]  /*8390*/  SHF.L.U32 R219, R180, 0x1, RZ ;  /* 0x00000001b4db7819 */ /* 0x000fe200000006ff */
[----:B------:R-:W-:Y:S05]  /*83a0*/  BRA `(.L_x_707) ;  /* 0x0000032000007947 */ /* 0x000fea0003800000 */
.L_x_709:
[----:B------:R-:W-:Y:S01]  /*83b0*/  ULEA UR4, UR6, UR11, 0x6 ;  /* 0x0000000b06047291 */ /* 0x000fe2000f8e303f */
[----:B------:R-:W-:Y:S05]  /*83c0*/  IMAD.MOV.U32 R208, RZ, RZ, RZ ;  /* 0x000000ffffd07224 */ /* 0x000fea00078e00ff */
        /* <DEDUP_REMOVED lines=29> */
[CC--:B-1----:R-:W-:Y:S02]  /*85a0*/  IADD3 R10, P1, R2.reuse, R216.reuse, RZ ;  /* 0x000000d8020a7210 */ /* 0x0c2fe40007f3e0ff */
[C---:B------:R-:W-:Y:S02]  /*85b0*/  IADD3 R8, P0, R2.reuse, R217, RZ ;  /* 0x000000d902087210 */ /* 0x040fe40007f1e0ff */
[C---:B--2---:R-:W-:Y:S02]  /*85c0*/  IADD3.X R11, R7.reuse, R215, RZ, P1, !PT ;  /* 0x000000d7070b7210 */ /* 0x044fe40000ffe4ff */
[----:B------:R-:W-:Y:S01]  /*85d0*/  IADD3 R12, P1, R2, R219, RZ ;  /* 0x000000db020c7210 */ /* 0x000fe20007f3e0ff */
[C---:B------:R-:W-:Y:S01]  /*85e0*/  IMAD.X R9, R7.reuse, 0x1, R214, P0 ;  /* 0x0000000107097824 */ /* 0x040fe200000e06d6 */
[C---:B---3--:R-:W-:Y:S01]  /*85f0*/  IADD3 R6, P0, R0.reuse, R216, RZ ;  /* 0x000000d800067210 */ /* 0x048fe20007f1e0ff */
[----:B------:R1:W-:Y:S02]  /*8600*/  LDGSTS.E.BYPASS.LTC128B.128 [R207+0x6100], [R10.64], !P5 ;  /* 0x061000000acf7fae */ /* 0x0003e4000e901d4e */
[--C-:B------:R-:W-:Y:S01]  /*8610*/  IMAD.X R13, R7, 0x1, R218.reuse, P1 ;  /* 0x00000001070d7824 */ /* 0x100fe200008e06da */
        /* <DEDUP_REMOVED lines=11> */
.L_x_707:
[----:B------:R-:W-:Y:S01]  /*86d0*/  SHF.R.S32.HI R9, RZ, 0x1f, R209 ;  /* 0x0000001fff097819 */ /* 0x000fe200000114d1 */
[----:B------:R-:W-:Y:S01]  /*86e0*/  IMAD.WIDE.U32 R6, R209, c[0x0][0x208], RZ ;  /* 0x00008200d1067a25 */ /* 0x000fe200078e00ff */
[----:B------:R-:W-:Y:S01]  /*86f0*/  SHF.R.S32.HI R5, RZ, 0x1f, R208 ;  /* 0x0000001fff057819 */ /* 0x000fe200000114d0 */
[----:B------:R-:W-:Y:S04]  /*8700*/  DEPBAR.LE SB0, 0x0 ;  /* 0x000080000000791a */ /* 0x000fe80000000000 */
[----:B------:R-:W-:Y:S01]  /*8710*/  IMAD R9, R9, c[0x0][0x208], RZ ;  /* 0x0000820009097a24 */ /* 0x000fe200078e02ff */
[----:B------:R-:W-:Y:S01]  /*8720*/  BAR.SYNC.DEFER_BLOCKING 0x0 ;  /* 0x0000000000007b1d */ /* 0x000fe20000010000 */
[----:B------:R-:W-:Y:S01]  /*8730*/  IMAD R5, R5, c[0x0][0x218], RZ ;  /* 0x0000860005057a24 */ /* 0x000fe200078e02ff */
[----:B------:R-:W-:Y:S01]  /*8740*/  UISETP.GE.AND UP0, UPT, UR6, 0x1, UPT ;  /* 0x000000010600788c */ /* 0x000fe2000bf06270 */
        /* <DEDUP_REMOVED lines=23> */
[C---:B------:R-:W-:Y:S02]  /*88c0*/  IADD3 R12, P0, R20.reuse, R217, RZ ;  /* 0x000000d9140c7210 */ /* 0x040fe40007f1e0ff */
[C---:B--2---:R-:W-:Y:S02]  /*88d0*/  IADD3.X R15, R7.reuse, R215, RZ, P1, !PT ;  /* 0x000000d7070f7210 */ /* 0x044fe40000ffe4ff */
[C---:B------:R-:W-:Y:S02]  /*88e0*/  IADD3.X R13, R7.reuse, R214, RZ, P0, !PT ;  /* 0x000000d6070d7210 */ /* 0x040fe400007fe4ff */
[----:B------:R-:W-:Y:S01]  /*88f0*/  IADD3 R20, P1, R20, R219, RZ ;  /* 0x000000db14147210 */ /* 0x000fe20007f3e0ff */
[----:B------:R-:W-:Y:S01]  /*8900*/  @!PT LDS RZ, [RZ] ;  /* 0x00000000fffff984 */ /* 0x000fe20000000800 */
[----:B------:R-:W-:Y:S01]  /*8910*/  @!PT LDS RZ, [RZ] ;  /* 0x00000000fffff984 */ /* 0x000fe20000000800 */
[----:B------:R-:W-:Y:S01]  /*8920*/  @!PT LDS RZ, [RZ] ;  /* 0x00000000fffff984 */ /* 0x000fe20000000800 */
[----:B------:R5:W-:Y:S01]  /*8930*/  LDGSTS.E.BYPASS.LTC128B.128 [R211], [R14.64], !P5 ;  /* 0x000000000ed37fae */ /* 0x000be2000e901d4e */
[C---:B---3--:R-:W-:Y:S02]  /*8940*/  IADD3 R170, P0, R132.reuse, R216, RZ ;  /* 0x000000d884aa7210 */ /* 0x048fe40007f1e0ff */
[----:B------:R-:W-:Y:S02]  /*8950*/  IADD3.X R21, R7, R218, RZ, P1, !PT ;  /* 0x000000da07157210 */ /* 0x000fe40000ffe4ff */
[C---:B------:R-:W-:Y:S02]  /*8960*/  IADD3 R168, P1, R132.reuse, R217, RZ ;  /* 0x000000d984a87210 */ /* 0x040fe40007f3e0ff */
[----:B------:R5:W-:Y:S01]  /*8970*/  LDGSTS.E.BYPASS.LTC128B.128 [R211+0x2000], [R12.64], !P4 ;  /* 0x020000000cd37fae */ /* 0x000be2000e101d4e */
[C---:B----4-:R-:W-:Y:S02]  /*8980*/  IADD3.X R171, R5.reuse, R215, RZ, P0, !PT ;  /* 0x000000d705ab7210 */ /* 0x050fe400007fe4ff */
        /* <DEDUP_REMOVED lines=18> */
[----:B--2---:R-:W-:Y:S07]  /*8ab0*/  LDSM.16.M88.4 R168, [R200+0x7100] ;  /* 0x00710000c8a8783b */ /* 0x004fee0000000200 */
[----:B------:R-:W-:Y:S01]  /*8ac0*/  HMMA.16816.F32.BF16 R32, R32, R138, RZ ;  /* 0x0000008a2020723c */ /* 0x000fe200000418ff */
[----:B------:R-:W2:Y:S07]  /*8ad0*/  LDSM.16.M88.4 R136, [R200+0x6900] ;  /* 0x00690000c888783b */ /* 0x000eae0000000200 */
[C---:B------:R-:W-:Y:S01]  /*8ae0*/  HMMA.16816.F32.BF16 R4, R140.reuse, R144, R4 ;  /* 0x000000908c04723c */ /* 0x040fe20000041804 */
[----:B------:R-:W4:Y:S07]  /*8af0*/  LDSM.16.M88.4 R172, [R200+0x7900] ;  /* 0x00790000c8ac783b */ /* 0x000f2e0000000200 */
[C---:B------:R-:W-:Y:S01]  /*8b00*/  HMMA.16816.F32.BF16 R8, R140.reuse, R146, R8 ;  /* 0x000000928c08723c */ /* 0x040fe20000041808 */
[----:B------:R-:W-:Y:S07]  /*8b10*/  LDSM.16.M88.4 R176, [R199+0xc100] ;  /* 0x00c10000c7b0783b */ /* 0x000fee0000000200 */
[C---:B------:R-:W-:Y:S01]  /*8b20*/  HMMA.16816.F32.BF16 R12, R140.reuse, R148, R12 ;  /* 0x000000948c0c723c */ /* 0x040fe2000004180c */
[----:B------:R-:W5:Y:S07]  /*8b30*/  LDSM.16.M88.4 R180, [R192] ;  /* 0x00000000c0b4783b */ /* 0x000f6e0000000200 */
        /* <DEDUP_REMOVED lines=8> */
[----:B------:R-:W3:Y:S07]  /*8bc0*/  LDSM.16.M88.4 R140, [R192+0x800] ;  /* 0x00080000c08c783b */ /* 0x000eee0000000200 */
[C---:B-1----:R-:W-:Y:S01]  /*8bd0*/  HMMA.16816.F32.BF16 R4, R160.reuse, R164, R4 ;  /* 0x000000a4a004723c */ /* 0x042fe20000041804 */
        /* <DEDUP_REMOVED lines=8> */
[----:B------:R-:W-:Y:S07]  /*8c60*/  LDSM.16.M88.4 R168, [R202+0x10100] ;  /* 0x01010000caa8783b */ /* 0x000fee0000000200 */
[C---:B----4-:R-:W-:Y:S08]  /*8c70*/  HMMA.16816.F32.BF16 R28, R160.reuse, R172, R28 ;  /* 0x000000aca01c723c */ /* 0x050ff0000004181c */
[----:B------:R-:W-:Y:S01]  /*8c80*/  HMMA.16816.F32.BF16 R32, R160, R174, R32 ;  /* 0x000000aea020723c */ /* 0x000fe20000041820 */
[----:B------:R-:W4:Y:S07]  /*8c90*/  LDSM.16.M88.4 R160, [R205+0x9100] ;  /* 0x00910000cda0783b */ /* 0x000f2e0000000200 */
[C---:B-----5:R-:W-:Y:S01]  /*8ca0*/  HMMA.16816.F32.BF16 R4, R176.reuse, R180, R4 ;  /* 0x000000b4b004723c */ /* 0x060fe20000041804 */
[----:B------:R-:W5:Y:S07]  /*8cb0*/  LDSM.16.M88.4 R172, [R191] ;  /* 0x00000000bfac783b */ /* 0x000f6e0000000200 */
        /* <DEDUP_REMOVED lines=11> */
[C---:B-1----:R-:W-:Y:S01]  /*8d70*/  HMMA.16816.F32.BF16 R4, R152.reuse, R156, R4 ;  /* 0x0000009c9804723c */ /* 0x042fe20000041804 */
[----:B------:R-:W1:Y:S07]  /*8d80*/  LDSM.16.M88.4 R176, [R201+0x10100] ;  /* 0x01010000c9b0783b */ /* 0x000e6e0000000200 */
[C---:B------:R-:W-:Y:S01]  /*8d90*/  HMMA.16816.F32.BF16 R8, R152.reuse, R158, R8 ;  /* 0x0000009e9808723c */ /* 0x040fe20000041808 */
[----:B------:R-:W-:Y:S07]  /*8da0*/  LDSM.16.M88.4 R156, [R200+0x9900] ;  /* 0x00990000c89c783b */ /* 0x000fee0000000200 */
[C---:B--2---:R-:W-:Y:S08]  /*8db0*/  HMMA.16816.F32.BF16 R12, R152.reuse, R136, R12 ;  /* 0x00000088980c723c */ /* 0x044ff0000004180c */
[C---:B------:R-:W-:Y:S01]  /*8dc0*/  HMMA.16816.F32.BF16 R16, R152.reuse, R138, R16 ;  /* 0x0000008a9810723c */ /* 0x040fe20000041810 */
[----:B------:R-:W2:Y:S07]  /*8dd0*/  LDSM.16.M88.4 R136, [R200+0x8900] ;  /* 0x00890000c888783b */ /* 0x000eae0000000200 */
        /* <DEDUP_REMOVED lines=19> */
[C---:B-1----:R-:W-:Y:S01]  /*8f10*/  HMMA.16816.F32.BF16 R4, R176.reuse, R180, R4 ;  /* 0x000000b4b004723c */ /* 0x042fe20000041804 */
[----:B------:R-:W1:Y:S07]  /*8f20*/  LDSM.16.M88.4 R168, [R206+0x14100] ;  /* 0x01410000cea8783b */ /* 0x000e6e0000000200 */
[C---:B------:R-:W-:Y:S01]  /*8f30*/  HMMA.16816.F32.BF16 R8, R176.reuse, R182, R8 ;  /* 0x000000b6b008723c */ /* 0x040fe20000041808 */
[----:B------:R-:W-:Y:S07]  /*8f40*/  LDSM.16.M88.4 R180, [R187] ;  /* 0x00000000bbb4783b */ /* 0x000fee0000000200 */
[C---:B--2---:R-:W-:Y:S08]  /*8f50*/  HMMA.16816.F32.BF16 R12, R176.reuse, R136, R12 ;  /* 0x00000088b00c723c */ /* 0x044ff0000004180c */
[C---:B------:R-:W-:Y:S01]  /*8f60*/  HMMA.16816.F32.BF16 R16, R176.reuse, R138, R16 ;  /* 0x0000008ab010723c */ /* 0x040fe20000041810 */
[----:B------:R-:W2:Y:S07]  /*8f70*/  LDSM.16.M88.4 R136, [R205+0xa900] ;  /* 0x00a90000cd88783b */ /* 0x000eae0000000200 */
        /* <DEDUP_REMOVED lines=32> */
[----:B------:R-:W1:Y:S01]  /*9180*/  LDSM.16.M88.4 R168, [R199+0x14100] ;  /* 0x01410000c7a8783b */ /* 0x000e620000000200 */
[C---:B-----5:R-:W-:Y:S08]  /*9190*/  HMMA.16816.F32.BF16 R4, R176.reuse, R180, R4 ;  /* 0x000000b4b004723c */ /* 0x060ff00000041804 */
[C---:B------:R-:W-:Y:S08]  /*91a0*/  HMMA.16816.F32.BF16 R8, R176.reuse, R182, R8 ;  /* 0x000000b6b008723c */ /* 0x040ff00000041808 */
[C---:B---3--:R-:W-:Y:S08]  /*91b0*/  HMMA.16816.F32.BF16 R12, R176.reuse, R140, R12 ;  /* 0x0000008cb00c723c */ /* 0x048ff0000004180c */
[C---:B------:R-:W-:Y:S08]  /*91c0*/  HMMA.16816.F32.BF16 R16, R176.reuse, R142, R16 ;  /* 0x0000008eb010723c */ /* 0x040ff00000041810 */
[C---:B------:R-:W-:Y:S08]  /*91d0*/  HMMA.16816.F32.BF16 R20, R176.reuse, R144, R20 ;  /* 0x00000090b014723c */ /* 0x040ff00000041814 */
[C---:B------:R-:W-:Y:S08]  /*91e0*/  HMMA.16816.F32.BF16 R24, R176.reuse, R146, R24 ;  /* 0x00000092b018723c */ /* 0x040ff00000041818 */
[C---:B------:R-:W-:Y:S08]  /*91f0*/  HMMA.16816.F32.BF16 R28, R176.reuse, R148, R28 ;  /* 0x00000094b01c723c */ /* 0x040ff0000004181c */
[----:B------:R-:W-:Y:S08]  /*9200*/  HMMA.16816.F32.BF16 R32, R176, R150, R32 ;  /* 0x00000096b020723c */ /* 0x000ff00000041820 */
[C---:B-1----:R-:W-:Y:S08]  /*9210*/  HMMA.16816.F32.BF16 R4, R160.reuse, R164, R4 ;  /* 0x000000a4a004723c */ /* 0x042ff00000041804 */
[C---:B------:R-:W-:Y:S08]  /*9220*/  HMMA.16816.F32.BF16 R8, R160.reuse, R166, R8 ;  /* 0x000000a6a008723c */ /* 0x040ff00000041808 */
[C---:B--2---:R-:W-:Y:S08]  /*9230*/  HMMA.16816.F32.BF16 R12, R160.reuse, R136, R12 ;  /* 0x00000088a00c723c */ /* 0x044ff0000004180c */
[C---:B------:R-:W-:Y:S01]  /*9240*/  HMMA.16816.F32.BF16 R16, R160.reuse, R138, R16 ;  /* 0x0000008aa010723c */ /* 0x040fe20000041810 */
[----:B------:R-:W1:Y:S07]  /*9250*/  LDSM.16.M88.4 R136, [R192+0x4800] ;  /* 0x00480000c088783b */ /* 0x000e6e0000000200 */
[C---:B----4-:R-:W-:Y:S08]  /*9260*/  HMMA.16816.F32.BF16 R20, R160.reuse, R152, R20 ;  /* 0x00000098a014723c */ /* 0x050ff00000041814 */
        /* <DEDUP_REMOVED lines=30> */
[C---:B---3--:R-:W-:Y:S01]  /*9450*/  HMMA.16816.F32.BF16 R20, R168.reuse, R4, R20 ;  /* 0x00000004a814723c */ /* 0x048fe20000041814 */
[----:B-----5:R-:W3:Y:S01]  /*9460*/  LDSM.16.M88.4 R8, [R192+0x5800] ;  /* 0x00580000c008783b */ /* 0x020ee20000000200 */
[----:B------:R-:W-:Y:S07]  /*9470*/  DEPBAR.LE SB0, 0x0 ;  /* 0x000080000000791a */ /* 0x000fee0000000000 */
[----:B------:R-:W1:Y:S01]  /*9480*/  MUFU.TANH R164, R164 ;  /* 0x000000a400a47308 */ /* 0x000e620000002400 */
[----:B------:R-:W-:Y:S01]  /*9490*/  BAR.SYNC.DEFER_BLOCKING 0x0 ;  /* 0x0000000000007b1d */ /* 0x000fe20000010000 */
[C---:B------:R-:W-:Y:S08]  /*94a0*/  HMMA.16816.F32.BF16 R24, R168.reuse, R6, R24 ;  /* 0x00000006a818723c */ /* 0x040ff00000041818 */
[----:B------:R-:W1:Y:S05]  /*94b0*/  MUFU.TANH R230, R230 ;  /* 0x000000e600e67308 */ /* 0x000e6a0000002400 */
[----:B------:R-:W-:Y:S02]  /*94c0*/  FMUL.FTZ R220, R20, c[0x0][0x320] ;  /* 0x0000c80014dc7a20 */ /* 0x000fe40000410000 */
[----:B------:R-:W-:Y:S03]  /*94d0*/  FMUL.FTZ R21, R21, c[0x0][0x320] ;  /* 0x0000c80015157a20 */ /* 0x000fe60000410000 */
[----:B------:R-:W1:Y:S01]  /*94e0*/  MUFU.TANH R178, R178 ;  /* 0x000000b200b27308 */ /* 0x000e620000002400 */
[----:B------:R-:W-:Y:S02]  /*94f0*/  FMUL.FTZ R22, R22, c[0x0][0x320] ;  /* 0x0000c80016167a20 */ /* 0x000fe40000410000 */
[----:B------:R-:W-:Y:S03]  /*9500*/  FMUL.FTZ R23, R23, c[0x0][0x320] ;  /* 0x0000c80017177a20 */ /* 0x000fe60000410000 */
[----:B------:R-:W-:Y:S02]  /*9510*/  FMUL.FTZ R162, R24, c[0x0][0x320] ;  /* 0x0000c80018a27a20 */ /* 0x000fe40000410000 */
[----:B------:R-:W-:Y:S02]  /*9520*/  FMUL.FTZ R25, R25, c[0x0][0x320] ;  /* 0x0000c80019197a20 */ /* 0x000fe40000410000 */
[----:B------:R1:W1:Y:S01]  /*9530*/  MUFU.TANH R172, R13 ;  /* 0x0000000d00ac7308 */ /* 0x0002620000002400 */
[----:B------:R-:W-:Y:S02]  /*9540*/  FMUL.FTZ R26, R26, c[0x0][0x320] ;  /* 0x0000c8001a1a7a20 */ /* 0x000fe40000410000 */
[----:B------:R-:W-:Y:S01]  /*9550*/  FMUL.FTZ R27, R27, c[0x0][0x320] ;  /* 0x0000c8001b1b7a20 */ /* 0x000fe20000410000 */
[C---:B---3--:R-:W-:Y:S06]  /*9560*/  HMMA.16816.F32.BF16 R28, R168.reuse, R8, R28 ;  /* 0x00000008a81c723c */ /* 0x048fec000004181c */
[----:B------:R3:W1:Y:S02]  /*9570*/  MUFU.TANH R176, R14 ;  /* 0x0000000e00b07308 */ /* 0x0006640000002400 */
[----:B------:R-:W-:Y:S08]  /*9580*/  HMMA.16816.F32.BF16 R32, R168, R10, R32 ;  /* 0x0000000aa820723c */ /* 0x000ff00000041820 */
[----:B------:R3:W1:Y:S08]  /*9590*/  MUFU.TANH R174, R15 ;  /* 0x0000000f00ae7308 */ /* 0x0006700000002400 */
        /* <DEDUP_REMOVED lines=27> */
[----:B------:R3:W1:Y:S02]  /*9750*/  MUFU.TANH R133, R35 ;  /* 0x0000002300857308 */ /* 0x0006640000002400 */
[----:B-1234-:R-:W-:-:S05]  /*9760*/  @P0 BRA `(.L_x_709) ;  /* 0xffffec4000000947 */ /* 0x01efca000383ffff */
.L_x_708:
[----:B-1----:R-:W-:Y:S01]  /*9770*/  FMNMX.FTZ R11, R226, R3, !PT ;  /* 0x00000003e20b7209 */ /* 0x002fe20007810000 */
        /* <DEDUP_REMOVED lines=35> */
[----:B------:R-:W-:Y:S01]  /*99b0*/  ISETP.LT.AND P0, PT, RZ, UR6, PT ;  /* 0x00000006ff007c0c */ /* 0x000fe2000bf01270 */
[----:B------:R-:W-:Y:S01]  /*99c0*/  SHFL.BFLY PT, R11, R6, 0x2, 0x1f ;  /* 0x0c401f00060b7f89 */ /* 0x000fe200000e0000 */
[----:B------:R-:W-:Y:S07]  /*99d0*/  UIADD3 UR6, UR6, -0x1, URZ ;  /* 0xffffffff06067890 */ /* 0x000fee000fffe03f */
[----:B------:R-:W1:Y:S02]  /*99e0*/  SHFL.BFLY PT, R7, R4, 0x2, 0x1f ;  /* 0x0c401f0004077f89 */ /* 0x000e6400000e0000 */
[----:B-1----:R-:W-:Y:S02]  /*99f0*/  FMNMX.FTZ R5, R4, R7, !PT ;  /* 0x0000000704057209 */ /* 0x002fe40007810000 */
[----:B------:R-:W-:Y:S04]  /*9a00*/  FMNMX.FTZ R9, R6, R11, !PT ;  /* 0x0000000b06097209 */ /* 0x000fe80007810000 */
[----:B------:R-:W1:Y:S08]  /*9a10*/  SHFL.BFLY PT, R132, R5, 0x1, 0x1f ;  /* 0x0c201f0005847f89 */ /* 0x000e7000000e0000 */
[----:B------:R-:W2:Y:S01]  /*9a20*/  SHFL.BFLY PT, R0, R9, 0x1, 0x1f ;  /* 0x0c201f0009007f89 */ /* 0x000ea200000e0000 */
[----:B-1----:R-:W-:Y:S05]  /*9a30*/  FMNMX.FTZ R132, R132, R5, !PT ;  /* 0x0000000584847209 */ /* 0x002fea0007810000 */
[----:B------:R-:W-:Y:S01]  /*9a40*/  FMUL.FTZ R145, R132, c[0x0][0x2d0] ;  /* 0x0000b40084917a20 */ /* 0x000fe20000410000 */
[----:B--2---:R-:W-:Y:S03]  /*9a50*/  FMNMX.FTZ R0, R9, R0, !PT ;  /* 0x0000000009007209 */ /* 0x004fe60007810000 */
[--C-:B------:R-:W-:Y:S02]  /*9a60*/  FFMA.FTZ R166, R166, c[0x0][0x2d0], -R145.reuse ;  /* 0x0000b400a6a67a23 */ /* 0x100fe40000010891 */
[----:B------:R-:W-:Y:S02]  /*9a70*/  FFMA.FTZ R165, R164, c[0x0][0x2d0], -R145 ;  /* 0x0000b400a4a57a23 */ /* 0x000fe40000010891 */
[C---:B------:R-:W-:Y:S02]  /*9a80*/  FADD.FTZ R2, -R0.reuse, R3 ;  /* 0x0000000300027221 */ /* 0x040fe40000010100 */
[----:B------:R-:W-:Y:S01]  /*9a90*/  FMUL.FTZ R147, R0, c[0x0][0x2d0] ;  /* 0x0000b40000937a20 */ /* 0x000fe20000410000 */
[----:B------:R-:W-:Y:S01]  /*9aa0*/  MUFU.EX2 R166, R166 ;  /* 0x000000a600a67308 */ /* 0x000fe20000000800 */
[----:B------:R-:W-:Y:S02]  /*9ab0*/  FMUL.FTZ R3, R2, c[0x0][0x2d0] ;  /* 0x0000b40002037a20 */ /* 0x000fe40000410000 */
[----:B------:R-:W-:Y:S02]  /*9ac0*/  FADD.FTZ R2, -R132, R135 ;  /* 0x0000008784027221 */ /* 0x000fe40000010100 */
[--C-:B------:R-:W-:Y:S02]  /*9ad0*/  FFMA.FTZ R170, R226, c[0x0][0x2d0], -R147.reuse ;  /* 0x0000b400e2aa7a23 */ /* 0x100fe40000010893 */
[--C-:B------:R-:W-:Y:S02]  /*9ae0*/  FFMA.FTZ R169, R224, c[0x0][0x2d0], -R147.reuse ;  /* 0x0000b400e0a97a23 */ /* 0x100fe40000010893 */
[--C-:B------:R-:W-:Y:S01]  /*9af0*/  FFMA.FTZ R168, R230, c[0x0][0x2d0], -R147.reuse ;  /* 0x0000b400e6a87a23 */ /* 0x100fe20000010893 */
[----:B------:R-:W1:Y:S01]  /*9b00*/  MUFU.EX2 R3, R3 ;  /* 0x0000000300037308 */ /* 0x000e620000000800 */
[----:B------:R-:W-:Y:S02]  /*9b10*/  FFMA.FTZ R167, R234, c[0x0][0x2d0], -R147 ;  /* 0x0000b400eaa77a23 */ /* 0x000fe40000010893 */
[--C-:B------:R-:W-:Y:S02]  /*9b20*/  FFMA.FTZ R164, R232, c[0x0][0x2d0], -R145.reuse ;  /* 0x0000b400e8a47a23 */ /* 0x100fe40000010891 */
[----:B------:R-:W-:Y:S02]  /*9b30*/  FFMA.FTZ R135, R228, c[0x0][0x2d0], -R145 ;  /* 0x0000b400e4877a23 */ /* 0x000fe40000010891 */
[----:B------:R-:W-:Y:S02]  /*9b40*/  FMUL.FTZ R4, R2, c[0x0][0x2d0] ;  /* 0x0000b40002047a20 */ /* 0x000fe40000410000 */
[----:B------:R-:W-:Y:S01]  /*9b50*/  FFMA.FTZ R175, R142, c[0x0][0x2d0], -R147 ;  /* 0x0000b4008eaf7a23 */ /* 0x000fe20000010893 */
[----:B------:R-:W-:Y:S01]  /*9b60*/  MUFU.EX2 R170, R170 ;  /* 0x000000aa00aa7308 */ /* 0x000fe20000000800 */
[----:B------:R-:W-:Y:S02]  /*9b70*/  FFMA.FTZ R177, R138, c[0x0][0x2d0], -R145 ;  /* 0x0000b4008ab17a23 */ /* 0x000fe40000010891 */
[----:B------:R-:W-:Y:S02]  /*9b80*/  FFMA.FTZ R183, R160, c[0x0][0x2d0], -R147 ;  /* 0x0000b400a0b77a23 */ /* 0x000fe40000010893 */
[----:B------:R-:W-:Y:S02]  /*9b90*/  FFMA.FTZ R221, R158, c[0x0][0x2d0], -R145 ;  /* 0x0000b4009edd7a23 */ /* 0x000fe40000010891 */
[--C-:B------:R-:W-:Y:S02]  /*9ba0*/  FFMA.FTZ R223, R152, c[0x0][0x2d0], -R147.reuse ;  /* 0x0000b40098df7a23 */ /* 0x100fe40000010893 */
[----:B------:R-:W-:Y:S01]  /*9bb0*/  FFMA.FTZ R224, R154, c[0x0][0x2d0], -R147 ;  /* 0x0000b4009ae07a23 */ /* 0x000fe20000010893 */
[----:B------:R2:W3:Y:S01]  /*9bc0*/  MUFU.EX2 R2, R4 ;  /* 0x0000000400027308 */ /* 0x0004e20000000800 */
[----:B------:R-:W-:Y:S01]  /*9bd0*/  LDSM.16.MT88.4 R152, [R197+0x3900] ;  /* 0x00390000c598783b */ /* 0x000fe20000004200 */
[--C-:B------:R-:W-:Y:S02]  /*9be0*/  FFMA.FTZ R225, R150, c[0x0][0x2d0], -R145.reuse ;  /* 0x0000b40096e17a23 */ /* 0x100fe40000010891 */
[C---:B-1----:R-:W-:Y:S02]  /*9bf0*/  FMUL.FTZ R5, R3.reuse, R129 ;  /* 0x0000008103057220 */ /* 0x042fe40000410000 */
[C---:B------:R-:W-:Y:S02]  /*9c00*/  FMUL.FTZ R8, R3.reuse, R124 ;  /* 0x0000007c03087220 */ /* 0x040fe40000410000 */
[C---:B------:R-:W-:Y:S02]  /*9c10*/  FMUL.FTZ R9, R3.reuse, R125 ;  /* 0x0000007d03097220 */ /* 0x040fe40000410000 */
[----:B------:R-:W1:Y:S01]  /*9c20*/  MUFU.EX2 R169, R169 ;  /* 0x000000a900a97308 */ /* 0x000e620000000800 */
[C---:B------:R-:W-:Y:S02]  /*9c30*/  FMUL.FTZ R16, R3.reuse, R116 ;  /* 0x0000007403107220 */ /* 0x040fe40000410000 */
[C---:B------:R-:W-:Y:S02]  /*9c40*/  FMUL.FTZ R17, R3.reuse, R117 ;  /* 0x0000007503117220 */ /* 0x040fe40000410000 */
[C---:B------:R-:W-:Y:S02]  /*9c50*/  FMUL.FTZ R24, R3.reuse, R108 ;  /* 0x0000006c03187220 */ /* 0x040fe40000410000 */
[C---:B------:R-:W-:Y:S02]  /*9c60*/  FMUL.FTZ R25, R3.reuse, R109 ;  /* 0x0000006d03197220 */ /* 0x040fe40000410000 */
[C---:B------:R-:W-:Y:S01]  /*9c70*/  FMUL.FTZ R32, R3.reuse, R100 ;  /* 0x0000006403207220 */ /* 0x040fe20000410000 */
[----:B------:R-:W-:Y:S01]  /*9c80*/  MUFU.EX2 R168, R168 ;  /* 0x000000a800a87308 */ /* 0x000fe20000000800 */
[C---:B------:R-:W-:Y:S02]  /*9c90*/  FMUL.FTZ R33, R3.reuse, R101 ;  /* 0x0000006503217220 */ /* 0x040fe40000410000 */
[----:B------:R-:W-:Y:S02]  /*9ca0*/  FFMA.FTZ R226, R148, c[0x0][0x2d0], -R145 ;  /* 0x0000b40094e27a23 */ /* 0x000fe40000010891 */
[----:B--2---:R-:W-:Y:S01]  /*9cb0*/  FMUL.FTZ R4, R3, R128 ;  /* 0x0000008003047220 */ /* 0x004fe20000410000 */
[----:B------:R-:W-:Y:S01]  /*9cc0*/  LDSM.16.MT88.4 R148, [R198+0x3900] ;  /* 0x00390000c694783b */ /* 0x000fe20000004200 */
[C---:B---3--:R-:W-:Y:S02]  /*9cd0*/  FMUL.FTZ R6, R2.reuse, R130 ;  /* 0x0000008202067220 */ /* 0x048fe40000410000 */
[C---:B------:R-:W-:Y:S01]  /*9ce0*/  FMUL.FTZ R7, R2.reuse, R131 ;  /* 0x0000008302077220 */ /* 0x040fe20000410000 */
[----:B------:R-:W2:Y:S01]  /*9cf0*/  MUFU.EX2 R167, R167 ;  /* 0x000000a700a77308 */ /* 0x000ea20000000800 */
[C---:B------:R-:W-:Y:S02]  /*9d00*/  FMUL.FTZ R10, R2.reuse, R126 ;  /* 0x0000007e020a7220 */ /* 0x040fe40000410000 */
[C---:B------:R-:W-:Y:S01]  /*9d10*/  FMUL.FTZ R11, R2.reuse, R127 ;  /* 0x0000007f020b7220 */ /* 0x040fe20000410000 */
[----:B-1----:R-:W-:Y:S01]  /*9d20*/  F2FP.BF16.PACK_AB R128, R169, R170 ;  /* 0x000000aaa980723e */ /* 0x002fe200000010ff */
[C---:B------:R-:W-:Y:S01]  /*9d30*/  FMUL.FTZ R18, R2.reuse, R118 ;  /* 0x0000007602127220 */ /* 0x040fe20000410000 */
[----:B------:R-:W-:Y:S01]  /*9d40*/  LDSM.16.MT88.4 R124, [R203+0x2900] ;  /* 0x00290000cb7c783b */ /* 0x000fe20000004200 */
[C---:B------:R-:W-:Y:S02]  /*9d50*/  FMUL.FTZ R19, R2.reuse, R119 ;  /* 0x0000007702137220 */ /* 0x040fe40000410000 */
[C---:B------:R-:W-:Y:S01]  /*9d60*/  FMUL.FTZ R26, R2.reuse, R110 ;  /* 0x0000006e021a7220 */ /* 0x040fe20000410000 */
[----:B------:R-:W1:Y:S01]  /*9d70*/  MUFU.EX2 R165, R165 ;  /* 0x000000a500a57308 */ /* 0x000e620000000800 */
[C---:B------:R-:W-:Y:S02]  /*9d80*/  FMUL.FTZ R27, R2.reuse, R111 ;  /* 0x0000006f021b7220 */ /* 0x040fe40000410000 */
[C---:B------:R-:W-:Y:S01]  /*9d90*/  FMUL.FTZ R34, R2.reuse, R102 ;  /* 0x0000006602227220 */ /* 0x040fe20000410000 */
[----:B------:R-:W-:Y:S01]  /*9da0*/  LDSM.16.MT88.4 R108, [R196+0x2100] ;  /* 0x00210000c46c783b */ /* 0x000fe20000004200 */
[----:B------:R-:W-:Y:S02]  /*9db0*/  FMUL.FTZ R35, R2, R103 ;  /* 0x0000006702237220 */ /* 0x000fe40000410000 */
[--C-:B------:R-:W-:Y:S02]  /*9dc0*/  FFMA.FTZ R227, R146, c[0x0][0x2d0], -R147.reuse ;  /* 0x0000b40092e37a23 */ /* 0x100fe40000010893 */
[C---:B------:R-:W-:Y:S01]  /*9dd0*/  FMUL.FTZ R36, R3.reuse, R36 ;  /* 0x0000002403247220 */ /* 0x040fe20000410000 */
[----:B------:R-:W-:Y:S01]  /*9de0*/  MUFU.EX2 R164, R164 ;  /* 0x000000a400a47308 */ /* 0x000fe20000000800 */
[----:B------:R-:W-:Y:S01]  /*9df0*/  FMUL.FTZ R37, R3, R37 ;  /* 0x0000002503257220 */ /* 0x000fe20000410000 */
[----:B------:R-:W-:Y:S01]  /*9e00*/  LDSM.16.MT88.4 R100, [R197+0x2100] ;  /* 0x00210000c564783b */ /* 0x000fe20000004200 */
[C---:B------:R-:W-:Y:S01]  /*9e10*/  FMUL.FTZ R38, R2.reuse, R38 ;  /* 0x0000002602267220 */ /* 0x040fe20000410000 */
[----:B--2---:R-:W-:Y:S01]  /*9e20*/  F2FP.BF16.PACK_AB R130, R167, R168 ;  /* 0x000000a8a782723e */ /* 0x004fe200000010ff */
[C---:B------:R-:W-:Y:S02]  /*9e30*/  FMUL.FTZ R39, R2.reuse, R39 ;  /* 0x0000002702277220 */ /* 0x040fe40000410000 */
[C---:B------:R-:W-:Y:S02]  /*9e40*/  FMUL.FTZ R40, R3.reuse, R40 ;  /* 0x0000002803287220 */ /* 0x040fe40000410000 */
[----:B------:R-:W-:Y:S01]  /*9e50*/  FMUL.FTZ R41, R3, R41 ;  /* 0x0000002903297220 */ /* 0x000fe20000410000 */
[----:B------:R-:W2:Y:S01]  /*9e60*/  MUFU.EX2 R135, R135 ;  /* 0x0000008700877308 */ /* 0x000ea20000000800 */
[----:B------:R-:W-:Y:S01]  /*9e70*/  LDSM.16.MT88.4 R116, [R197+0x900] ;  /* 0x00090000c574783b */ /* 0x000fe20000004200 */
[C---:B------:R-:W-:Y:S01]  /*9e80*/  FMUL.FTZ R42, R2.reuse, R42 ;  /* 0x0000002a022a7220 */ /* 0x040fe20000410000 */
[----:B-1----:R-:W-:Y:S01]  /*9e90*/  F2FP.BF16.PACK_AB R129, R165, R166 ;  /* 0x000000a6a581723e */ /* 0x002fe200000010ff */
[C---:B------:R-:W-:Y:S02]  /*9ea0*/  FMUL.FTZ R43, R2.reuse, R43 ;  /* 0x0000002b022b7220 */ /* 0x040fe40000410000 */
[C---:B------:R-:W-:Y:S02]  /*9eb0*/  FMUL.FTZ R44, R3.reuse, R44 ;  /* 0x0000002c032c7220 */ /* 0x040fe40000410000 */
[C---:B------:R-:W-:Y:S02]  /*9ec0*/  FMUL.FTZ R45, R3.reuse, R45 ;  /* 0x0000002d032d7220 */ /* 0x040fe40000410000 */
[----:B------:R-:W-:Y:S01]  /*9ed0*/  MUFU.EX2 R175, R175 ;  /* 0x000000af00af7308 */ /* 0x000fe20000000800 */
[C---:B------:R-:W-:Y:S02]  /*9ee0*/  FMUL.FTZ R46, R2.reuse, R46 ;  /* 0x0000002e022e7220 */ /* 0x040fe40000410000 */
[C---:B------:R-:W-:Y:S02]  /*9ef0*/  FMUL.FTZ R47, R2.reuse, R47 ;  /* 0x0000002f022f7220 */ /* 0x040fe40000410000 */
[C---:B------:R-:W-:Y:S02]  /*9f00*/  FMUL.FTZ R48, R3.reuse, R48 ;  /* 0x0000003003307220 */ /* 0x040fe40000410000 */
[C---:B------:R-:W-:Y:S02]  /*9f10*/  FMUL.FTZ R49, R3.reuse, R49 ;  /* 0x0000003103317220 */ /* 0x040fe40000410000 */
[C---:B------:R-:W-:Y:S01]  /*9f20*/  FMUL.FTZ R50, R2.reuse, R50 ;  /* 0x0000003202327220 */ /* 0x040fe20000410000 */
[----:B------:R-:W-:Y:S01]  /*9f30*/  MUFU.EX2 R177, R177 ;  /* 0x000000b100b17308 */ /* 0x000fe20000000800 */
[C---:B------:R-:W-:Y:S02]  /*9f40*/  FMUL.FTZ R51, R2.reuse, R51 ;  /* 0x0000003302337220 */ /* 0x040fe40000410000 */
[----:B------:R-:W-:Y:S01]  /*9f50*/  FMUL.FTZ R52, R3, R52 ;  /* 0x0000003403347220 */ /* 0x000fe20000410000 */
[----:B--2---:R-:W-:Y:S01]  /*9f60*/  F2FP.BF16.PACK_AB R131, R135, R164 ;  /* 0x000000a48783723e */ /* 0x004fe200000010ff */
[C---:B------:R-:W-:Y:S02]  /*9f70*/  FMUL.FTZ R53, R3.reuse, R53 ;  /* 0x0000003503357220 */ /* 0x040fe40000410000 */
[C---:B------:R-:W-:Y:S02]  /*9f80*/  FMUL.FTZ R54, R2.reuse, R54 ;  /* 0x0000003602367220 */ /* 0x040fe40000410000 */
[C---:B------:R-:W-:Y:S01]  /*9f90*/  FMUL.FTZ R55, R2.reuse, R55 ;  /* 0x0000003702377220 */ /* 0x040fe20000410000 */
[----:B------:R-:W-:Y:S01]  /*9fa0*/  MUFU.EX2 R183, R183 ;  /* 0x000000b700b77308 */ /* 0x000fe20000000800 */
[C---:B------:R-:W-:Y:S05]  /*9fb0*/  HMMA.16816.F32.BF16 R4, R128.reuse, R12, R4 ;  /* 0x0000000c8004723c */ /* 0x040fea0000041804 */
        /* <DEDUP_REMOVED lines=9> */
[----:B------:R-:W1:Y:S01]  /*a050*/  LDSM.16.MT88.4 R120, [R196+0x100] ;  /* 0x00010000c478783b */ /* 0x000e620000004200 */
        /* <DEDUP_REMOVED lines=9> */
[----:B------:R-:W-:Y:S01]  /*a0f0*/  MUFU.EX2 R225, R225 ;  /* 0x000000e100e17308 */ /* 0x000fe20000000800 */
[C---:B------:R-:W-:Y:S02]  /*a100*/  FMUL.FTZ R62, R2.reuse, R62 ;  /* 0x0000003e023e7220 */ /* 0x040fe40000410000 */
[C---:B------:R-:W-:Y:S04]  /*a110*/  FMUL.FTZ R22, R2.reuse, R114 ;  /* 0x0000007202167220 */ /* 0x040fe80000410000 */
[C---:B------:R-:W-:Y:S02]  /*a120*/  FMUL.FTZ R23, R2.reuse, R115 ;  /* 0x0000007302177220 */ /* 0x040fe40000410000 */
[----:B------:R-:W2:Y:S01]  /*a130*/  LDSM.16.MT88.4 R112, [R203+0x2100] ;  /* 0x00210000cb70783b */ /* 0x000ea20000004200 */
[C---:B------:R-:W-:Y:S01]  /*a140*/  FMUL.FTZ R63, R2.reuse, R63 ;  /* 0x0000003f023f7220 */ /* 0x040fe20000410000 */
[----:B------:R-:W-:Y:S01]  /*a150*/  MUFU.EX2 R226, R226 ;  /* 0x000000e200e27308 */ /* 0x000fe20000000800 */
[C---:B------:R-:W-:Y:S02]  /*a160*/  FMUL.FTZ R64, R3.reuse, R64 ;  /* 0x0000004003407220 */ /* 0x040fe40000410000 */
        /* <DEDUP_REMOVED lines=8> */
[C---:B------:R-:W-:Y:S04]  /*a1f0*/  FMUL.FTZ R30, R2.reuse, R106 ;  /* 0x0000006a021e7220 */ /* 0x040fe80000410000 */
[C---:B------:R-:W-:Y:S02]  /*a200*/  FMUL.FTZ R31, R2.reuse, R107 ;  /* 0x0000006b021f7220 */ /* 0x040fe40000410000 */
[----:B------:R-:W3:Y:S01]  /*a210*/  LDSM.16.MT88.4 R104, [R198+0x2100] ;  /* 0x00210000c668783b */ /* 0x000ee20000004200 */
[C---:B------:R-:W-:Y:S02]  /*a220*/  FMUL.FTZ R68, R3.reuse, R68 ;  /* 0x0000004403447220 */ /* 0x040fe40000410000 */
[C---:B------:R-:W-:Y:S02]  /*a230*/  FMUL.FTZ R69, R3.reuse, R69 ;  /* 0x0000004503457220 */ /* 0x040fe40000410000 */
[C---:B-1----:R-:W-:Y:S03]  /*a240*/  HMMA.16816.F32.BF16 R28, R128.reuse, R120, R28 ;  /* 0x00000078801c723c */ /* 0x042fe6000004181c */
[C---:B------:R-:W-:Y:S02]  /*a250*/  FMUL.FTZ R70, R2.reuse, R70 ;  /* 0x0000004602467220 */ /* 0x040fe40000410000 */
[C---:B------:R-:W-:Y:S02]  /*a260*/  FMUL.FTZ R71, R2.reuse, R71 ;  /* 0x0000004702477220 */ /* 0x040fe40000410000 */
[C---:B------:R-:W-:Y:S01]  /*a270*/  FMUL.FTZ R72, R3.reuse, R72 ;  /* 0x0000004803487220 */ /* 0x040fe20000410000 */
[C---:B------:R-:W-:Y:S01]  /*a280*/  HMMA.16816.F32.BF16 R32, R128.reuse, R122, R32 ;  /* 0x0000007a8020723c */ /* 0x040fe20000041820 */
[----:B------:R-:W-:Y:S03]  /*a290*/  LDSM.16.MT88.4 R120, [R196+0x900] ;  /* 0x00090000c478783b */ /* 0x000fe60000004200 */
[C---:B------:R-:W-:Y:S02]  /*a2a0*/  FMUL.FTZ R73, R3.reuse, R73 ;  /* 0x0000004903497220 */ /* 0x040fe40000410000 */
[C---:B------:R-:W-:Y:S02]  /*a2b0*/  FMUL.FTZ R74, R2.reuse, R74 ;  /* 0x0000004a024a7220 */ /* 0x040fe40000410000 */
[C---:B--2---:R-:W-:Y:S04]  /*a2c0*/  HMMA.16816.F32.BF16 R36, R128.reuse, R112, R36 ;  /* 0x000000708024723c */ /* 0x044fe80000041824 */
[C---:B------:R-:W-:Y:S02]  /*a2d0*/  FMUL.FTZ R75, R2.reuse, R75 ;  /* 0x0000004b024b7220 */ /* 0x040fe40000410000 */
[C---:B------:R-:W-:Y:S02]  /*a2e0*/  FMUL.FTZ R84, R3.reuse, R84 ;  /* 0x0000005403547220 */ /* 0x040fe40000410000 */
[C---:B------:R-:W-:Y:S01]  /*a2f0*/  HMMA.16816.F32.BF16 R40, R128.reuse, R114, R40 ;  /* 0x000000728028723c */ /* 0x040fe20000041828 */
[----:B------:R-:W-:Y:S03]  /*a300*/  LDSM.16.MT88.4 R112, [R203+0x900] ;  /* 0x00090000cb70783b */ /* 0x000fe60000004200 */
[C---:B------:R-:W-:Y:S02]  /*a310*/  FMUL.FTZ R85, R3.reuse, R85 ;  /* 0x0000005503557220 */ /* 0x040fe40000410000 */
[C---:B------:R-:W-:Y:S02]  /*a320*/  FMUL.FTZ R86, R2.reuse, R86 ;  /* 0x0000005602567220 */ /* 0x040fe40000410000 */
[----:B------:R-:W-:Y:S01]  /*a330*/  FMUL.FTZ R87, R2, R87 ;  /* 0x0000005702577220 */ /* 0x000fe20000410000 */
[C---:B---3--:R-:W-:Y:S03]  /*a340*/  HMMA.16816.F32.BF16 R44, R128.reuse, R104, R44 ;  /* 0x00000068802c723c */ /* 0x048fe6000004182c */
[----:B------:R-:W-:Y:S02]  /*a350*/  FFMA.FTZ R171, R178, c[0x0][0x2d0], -R147 ;  /* 0x0000b400b2ab7a23 */ /* 0x000fe40000010893 */
[----:B------:R-:W-:Y:S02]  /*a360*/  FFMA.FTZ R178, R136, c[0x0][0x2d0], -R145 ;  /* 0x0000b40088b27a23 */ /* 0x000fe40000010891 */
[----:B------:R-:W-:Y:S01]  /*a370*/  LDSM.16.MT88.4 R136, [R198+0x2900] ;  /* 0x00290000c688783b */ /* 0x000fe20000004200 */
[C---:B------:R-:W-:Y:S01]  /*a380*/  HMMA.16816.F32.BF16 R48, R128.reuse, R106, R48 ;  /* 0x0000006a8030723c */ /* 0x040fe20000041830 */
[----:B------:R-:W-:Y:S03]  /*a390*/  MUFU.EX2 R171, R171 ;  /* 0x000000ab00ab7308 */ /* 0x000fe60000000800 */
[----:B------:R-:W-:Y:S02]  /*a3a0*/  FFMA.FTZ R172, R172, c[0x0][0x2d0], -R147 ;  /* 0x0000b400acac7a23 */ /* 0x000fe40000010893 */
[----:B------:R-:W-:Y:S01]  /*a3b0*/  FFMA.FTZ R173, R176, c[0x0][0x2d0], -R145 ;  /* 0x0000b400b0ad7a23 */ /* 0x000fe20000010891 */
[----:B------:R-:W1:Y:S01]  /*a3c0*/  LDSM.16.MT88.4 R104, [R203+0x4100] ;  /* 0x00410000cb68783b */ /* 0x000e620000004200 */
[C---:B------:R-:W-:Y:S03]  /*a3d0*/  HMMA.16816.F32.BF16 R52, R128.reuse, R100, R52 ;  /* 0x000000648034723c */ /* 0x040fe60000041834 */
[----:B------:R-:W2:Y:S01]  /*a3e0*/  MUFU.EX2 R172, R172 ;  /* 0x000000ac00ac7308 */ /* 0x000ea20000000800 */
[----:B------:R-:W-:Y:S02]  /*a3f0*/  FFMA.FTZ R176, R140, c[0x0][0x2d0], -R147 ;  /* 0x0000b4008cb07a23 */ /* 0x000fe40000010893 */
[----:B------:R-:W-:Y:S01]  /*a400*/  FFMA.FTZ R174, R174, c[0x0][0x2d0], -R145 ;  /* 0x0000b400aeae7a23 */ /* 0x000fe20000010891 */
[----:B------:R-:W-:Y:S01]  /*a410*/  LDSM.16.MT88.4 R140, [R197+0x2900] ;  /* 0x00290000c58c783b */ /* 0x000fe20000004200 */
[C---:B------:R-:W-:Y:S04]  /*a420*/  HMMA.16816.F32.BF16 R56, R128.reuse, R102, R56 ;  /* 0x000000668038723c */ /* 0x040fe80000041838 */
[C---:B------:R-:W-:Y:S01]  /*a430*/  FMUL.FTZ R88, R3.reuse, R88 ;  /* 0x0000005803587220 */ /* 0x040fe20000410000 */
[----:B------:R-:W-:Y:S01]  /*a440*/  MUFU.EX2 R173, R173 ;  /* 0x000000ad00ad7308 */ /* 0x000fe20000000800 */
[C---:B------:R-:W-:Y:S01]  /*a450*/  FMUL.FTZ R89, R3.reuse, R89 ;  /* 0x0000005903597220 */ /* 0x040fe20000410000 */
[----:B------:R-:W3:Y:S01]  /*a460*/  LDSM.16.MT88.4 R100, [R198+0x4100] ;  /* 0x00410000c664783b */ /* 0x000ee20000004200 */
[C---:B------:R-:W-:Y:S04]  /*a470*/  HMMA.16816.F32.BF16 R60, R128.reuse, R108, R60 ;  /* 0x0000006c803c723c */ /* 0x040fe8000004183c */
[C---:B------:R-:W-:Y:S02]  /*a480*/  FMUL.FTZ R90, R2.reuse, R90 ;  /* 0x0000005a025a7220 */ /* 0x040fe40000410000 */
[C---:B------:R-:W-:Y:S01]  /*a490*/  FMUL.FTZ R91, R2.reuse, R91 ;  /* 0x0000005b025b7220 */ /* 0x040fe20000410000 */
[----:B------:R-:W4:Y:S01]  /*a4a0*/  MUFU.EX2 R174, R174 ;  /* 0x000000ae00ae7308 */ /* 0x000f220000000800 */
[C---:B------:R-:W-:Y:S01]  /*a4b0*/  HMMA.16816.F32.BF16 R64, R128.reuse, R110, R64 ;  /* 0x0000006e8040723c */ /* 0x040fe20000041840 */
[----:B------:R-:W5:Y:S03]  /*a4c0*/  LDSM.16.MT88.4 R108, [R197+0x4100] ;  /* 0x00410000c56c783b */ /* 0x000f660000004200 */
[C---:B------:R-:W-:Y:S02]  /*a4d0*/  FMUL.FTZ R92, R3.reuse, R92 ;  /* 0x0000005c035c7220 */ /* 0x040fe40000410000 */
[C---:B------:R-:W-:Y:S02]  /*a4e0*/  FMUL.FTZ R93, R3.reuse, R93 ;  /* 0x0000005d035d7220 */ /* 0x040fe40000410000 */
[C---:B------:R-:W-:Y:S01]  /*a4f0*/  FMUL.FTZ R94, R2.reuse, R94 ;  /* 0x0000005e025e7220 */ /* 0x040fe20000410000 */
[----:B------:R-:W2:Y:S03]  /*a500*/  MUFU.EX2 R176, R176 ;  /* 0x000000b000b07308 */ /* 0x000ea60000000800 */
[C---:B------:R-:W-:Y:S02]  /*a510*/  FMUL.FTZ R95, R2.reuse, R95 ;  /* 0x0000005f025f7220 */ /* 0x040fe40000410000 */
[C---:B------:R-:W-:Y:S01]  /*a520*/  FMUL.FTZ R96, R3.reuse, R96 ;  /* 0x0000006003607220 */ /* 0x040fe20000410000 */
[C---:B-1----:R-:W-:Y:S03]  /*a530*/  HMMA.16816.F32.BF16 R68, R128.reuse, R104, R68 ;  /* 0x000000688044723c */ /* 0x042fe60000041844 */
[C---:B------:R-:W-:Y:S01]  /*a540*/  FMUL.FTZ R97, R3.reuse, R97 ;  /* 0x0000006103617220 */ /* 0x040fe20000410000 */
[----:B------:R-:W1:Y:S01]  /*a550*/  MUFU.EX2 R178, R178 ;  /* 0x000000b200b27308 */ /* 0x000e620000000800 */
[C---:B------:R-:W-:Y:S02]  /*a560*/  FMUL.FTZ R98, R2.reuse, R98 ;  /* 0x0000006202627220 */ /* 0x040fe40000410000 */
[C---:B------:R-:W-:Y:S01]  /*a570*/  FMUL.FTZ R99, R2.reuse, R99 ;  /* 0x0000006302637220 */ /* 0x040fe20000410000 */
[C---:B------:R-:W-:Y:S01]  /*a580*/  HMMA.16816.F32.BF16 R72, R128.reuse, R106, R72 ;  /* 0x0000006a8048723c */ /* 0x040fe20000041848 */
[----:B------:R-:W1:Y:S03]  /*a590*/  LDSM.16.MT88.4 R104, [R196+0x4100] ;  /* 0x00410000c468783b */ /* 0x000e660000004200 */
[C---:B------:R-:W-:Y:S02]  /*a5a0*/  FMUL.FTZ R76, R3.reuse, R76 ;  /* 0x0000004c034c7220 */ /* 0x040fe40000410000 */
[C---:B------:R-:W-:Y:S02]  /*a5b0*/  FMUL.FTZ R77, R3.reuse, R77 ;  /* 0x0000004d034d7220 */ /* 0x040fe40000410000 */
[C---:B------:R-:W-:Y:S04]  /*a5c0*/  FMUL.FTZ R78, R2.reuse, R78 ;  /* 0x0000004e024e7220 */ /* 0x040fe80000410000 */
[----:B------:R-:W-:Y:S02]  /*a5d0*/  FMUL.FTZ R79, R2, R79 ;  /* 0x0000004f024f7220 */ /* 0x000fe40000410000 */
[--C-:B------:R-:W-:Y:S02]  /*a5e0*/  FFMA.FTZ R179, R220, c[0x0][0x2d0], -R147.reuse ;  /* 0x0000b400dcb37a23 */ /* 0x100fe40000010893 */
[----:B------:R-:W-:Y:S02]  /*a5f0*/  FFMA.FTZ R220, R222, c[0x0][0x2d0], -R147 ;  /* 0x0000b400dedc7a23 */ /* 0x000fe40000010893 */
[--C-:B------:R-:W-:Y:S01]  /*a600*/  FFMA.FTZ R222, R156, c[0x0][0x2d0], -R145.reuse ;  /* 0x0000b4009cde7a23 */ /* 0x100fe20000010891 */
[C---:B---3--:R-:W-:Y:S01]  /*a610*/  HMMA.16816.F32.BF16 R76, R128.reuse, R100, R76 ;  /* 0x00000064804c723c */ /* 0x048fe2000004184c */
[----:B------:R-:W-:Y:S01]  /*a620*/  LDSM.16.MT88.4 R156, [R196+0x3900] ;  /* 0x00390000c49c783b */ /* 0x000fe20000004200 */
[----:B------:R-:W-:Y:S01]  /*a630*/  MUFU.EX2 R179, R179 ;  /* 0x000000b300b37308 */ /* 0x000fe20000000800 */
[C---:B------:R-:W-:Y:S02]  /*a640*/  FMUL.FTZ R80, R3.reuse, R80 ;  /* 0x0000005003507220 */ /* 0x040fe40000410000 */
[----:B------:R-:W-:Y:S02]  /*a650*/  FMUL.FTZ R81, R3, R81 ;  /* 0x0000005103517220 */ /* 0x000fe40000410000 */
[----:B------:R-:W-:Y:S01]  /*a660*/  FMUL.FTZ R82, R2, R82 ;  /* 0x0000005202527220 */ /* 0x000fe20000410000 */
[----:B--2---:R-:W-:Y:S01]  /*a670*/  F2FP.BF16.PACK_AB R100, R172, R171 ;  /* 0x000000abac64723e */ /* 0x004fe200000010ff */
[----:B------:R-:W-:Y:S03]  /*a680*/  FMUL.FTZ R83, R2, R83 ;  /* 0x0000005302537220 */ /* 0x000fe60000410000 */
[----:B----4-:R-:W-:Y:S01]  /*a690*/  F2FP.BF16.PACK_AB R101, R174, R173 ;  /* 0x000000adae65723e */ /* 0x010fe200000010ff */
[----:B------:R-:W-:Y:S01]  /*a6a0*/  FFMA.FTZ R181, R182, c[0x0][0x2d0], -R145 ;  /* 0x0000b400b6b57a23 */ /* 0x000fe20000010891 */
[----:B------:R-:W-:Y:S01]  /*a6b0*/  MUFU.EX2 R220, R220 ;  /* 0x000000dc00dc7308 */ /* 0x000fe20000000800 */
[--C-:B------:R-:W-:Y:S01]  /*a6c0*/  FFMA.FTZ R182, R162, c[0x0][0x2d0], -R147.reuse ;  /* 0x0000b400a2b67a23 */ /* 0x100fe20000010893 */
[C---:B------:R-:W-:Y:S01]  /*a6d0*/  HMMA.16816.F32.BF16 R80, R128.reuse, R102, R80 ;  /* 0x000000668050723c */ /* 0x040fe20000041850 */
[----:B------:R-:W-:Y:S02]  /*a6e0*/  LDSM.16.MT88.4 R160, [R203+0x5900] ;  /* 0x00590000cba0783b */ /* 0x000fe40000004200 */
[----:B------:R-:W-:Y:S02]  /*a6f0*/  FFMA.FTZ R147, R144, c[0x0][0x2d0], -R147 ;  /* 0x0000b40090937a23 */ /* 0x000fe40000010893 */
[--C-:B------:R-:W-:Y:S02]  /*a700*/  FFMA.FTZ R180, R180, c[0x0][0x2d0], -R145.reuse ;  /* 0x0000b400b4b47a23 */ /* 0x100fe40000010891 */
[----:B------:R-:W-:Y:S01]  /*a710*/  F2FP.BF16.PACK_AB R102, R176, R175 ;  /* 0x000000afb066723e */ /* 0x000fe200000010ff */
[C---:B-----5:R-:W-:Y:S01]  /*a720*/  HMMA.16816.F32.BF16 R84, R128.reuse, R108, R84 ;  /* 0x0000006c8054723c */ /* 0x060fe20000041854 */
[----:B------:R-:W2:Y:S03]  /*a730*/  MUFU.EX2 R228, R147 ;  /* 0x0000009300e47308 */ /* 0x000ea60000000800 */
[----:B-1----:R-:W-:Y:S01]  /*a740*/  F2FP.BF16.PACK_AB R103, R178, R177 ;  /* 0x000000b1b267723e */ /* 0x002fe200000010ff */
[--C-:B------:R-:W-:Y:S02]  /*a750*/  FFMA.FTZ R134, R134, c[0x0][0x2d0], -R145.reuse ;  /* 0x0000b40086867a23 */ /* 0x100fe40000010891 */
[----:B------:R-:W-:Y:S01]  /*a760*/  FFMA.FTZ R145, R133, c[0x0][0x2d0], -R145 ;  /* 0x0000b40085917a23 */ /* 0x000fe20000010891 */
[C---:B------:R-:W-:Y:S01]  /*a770*/  HMMA.16816.F32.BF16 R88, R128.reuse, R110, R88 ;  /* 0x0000006e8058723c */ /* 0x040fe20000041858 */
[----:B------:R-:W1:Y:S02]  /*a780*/  LDSM.16.MT88.4 R108, [R198+0x900] ;  /* 0x00090000c66c783b */ /* 0x000e640000004200 */
[----:B------:R3:W-:Y:S01]  /*a790*/  MUFU.EX2 R133, R145 ;  /* 0x0000009100857308 */ /* 0x0007e20000000800 */
[----:B------:R-:W-:Y:S01]  /*a7a0*/  FFMA.FTZ R170, R3, R212, R170 ;  /* 0x000000d403aa7223 */ /* 0x000fe200000100aa */
[----:B------:R-:W-:Y:S01]  /*a7b0*/  MOV R3, R0 ;  /* 0x0000000000037202 */ /* 0x000fe20000000f00 */
[----:B------:R-:W-:Y:S02]  /*a7c0*/  FFMA.FTZ R166, R2, R213, R166 ;  /* 0x000000d502a67223 */ /* 0x000fe400000100a6 */
[C---:B------:R-:W-:Y:S04]  /*a7d0*/  HMMA.16816.F32.BF16 R92, R128.reuse, R104, R92 ;  /* 0x00000068805c723c */ /* 0x040fe8000004185c */
[----:B------:R-:W-:Y:S01]  /*a7e0*/  FADD.FTZ R169, R169, R170 ;  /* 0x000000aaa9a97221 */ /* 0x000fe20000010000 */
[----:B------:R-:W-:Y:S01]  /*a7f0*/  MUFU.EX2 R181, R181 ;  /* 0x000000b500b57308 */ /* 0x000fe20000000800 */
[----:B------:R-:W-:Y:S02]  /*a800*/  FADD.FTZ R165, R165, R166 ;  /* 0x000000a6a5a57221 */ /* 0x000fe40000010000 */
[----:B------:R-:W-:Y:S01]  /*a810*/  HMMA.16816.F32.BF16 R96, R128, R106, R96 ;  /* 0x0000006a8060723c */ /* 0x000fe20000041860 */
[----:B------:R-:W4:Y:S03]  /*a820*/  LDSM.16.MT88.4 R104, [R196+0x2900] ;  /* 0x00290000c468783b */ /* 0x000f260000004200 */
[----:B------:R-:W-:Y:S03]  /*a830*/  FADD.FTZ R2, R168, R169 ;  /* 0x000000a9a8027221 */ /* 0x000fe60000010000 */
[----:B------:R-:W-:Y:S01]  /*a840*/  MUFU.EX2 R180, R180 ;  /* 0x000000b400b47308 */ /* 0x000fe20000000800 */
[C---:B------:R-:W-:Y:S01]  /*a850*/  HMMA.16816.F32.BF16 R4, R100.reuse, R112, R4 ;  /* 0x000000706404723c */ /* 0x040fe20000041804 */
[----:B---3--:R-:W-:Y:S04]  /*a860*/  LDSM.16.MT88.4 R144, [R203+0x3900] ;  /* 0x00390000cb90783b */ /* 0x008fe80000004200 */
[----:B------:R-:W-:Y:S03]  /*a870*/  FADD.FTZ R2, R167, R2 ;  /* 0x00000002a7027221 */ /* 0x000fe60000010000 */
[C---:B------:R-:W-:Y:S01]  /*a880*/  HMMA.16816.F32.BF16 R8, R100.reuse, R114, R8 ;  /* 0x000000726408723c */ /* 0x040fe20000041808 */
[----:B------:R-:W-:Y:S01]  /*a890*/  MUFU.EX2 R182, R182 ;  /* 0x000000b600b67308 */ /* 0x000fe20000000800 */
[----:B------:R-:W-:Y:S02]  /*a8a0*/  LDSM.16.MT88.4 R112, [R198+0x4900] ;  /* 0x00490000c670783b */ /* 0x000fe40000004200 */
[----:B------:R-:W-:Y:S04]  /*a8b0*/  FADD.FTZ R171, R171, R2 ;  /* 0x00000002abab7221 */ /* 0x000fe80000010000 */
[----:B------:R-:W-:Y:S01]  /*a8c0*/  FADD.FTZ R172, R172, R171 ;  /* 0x000000abacac7221 */ /* 0x000fe20000010000 */
[C---:B-1----:R-:W-:Y:S02]  /*a8d0*/  HMMA.16816.F32.BF16 R12, R100.reuse, R108, R12 ;  /* 0x0000006c640c723c */ /* 0x042fe4000004180c */
[----:B------:R-:W-:Y:S01]  /*a8e0*/  MUFU.EX2 R222, R222 ;  /* 0x000000de00de7308 */ /* 0x000fe20000000800 */
[----:B------:R-:W-:Y:S04]  /*a8f0*/  FADD.FTZ R175, R175, R172 ;  /* 0x000000acafaf7221 */ /* 0x000fe80000010000 */
[----:B------:R-:W-:Y:S01]  /*a900*/  FADD.FTZ R176, R176, R175 ;  /* 0x000000afb0b07221 */ /* 0x000fe20000010000 */
[C---:B------:R-:W-:Y:S01]  /*a910*/  HMMA.16816.F32.BF16 R16, R100.reuse, R110, R16 ;  /* 0x0000006e6410723c */ /* 0x040fe20000041810 */
[----:B------:R-:W1:Y:S03]  /*a920*/  LDSM.16.MT88.4 R108, [R203+0x4900] ;  /* 0x00490000cb6c783b */ /* 0x000e660000004200 */
[----:B------:R-:W3:Y:S04]  /*a930*/  MUFU.EX2 R134, R134 ;  /* 0x0000008600867308 */ /* 0x000ee80000000800 */
        /* <DEDUP_REMOVED lines=9> */
[C---:B------:R-:W-:Y:S07]  /*a9d0*/  HMMA.16816.F32.BF16 R44, R100.reuse, R136, R44 ;  /* 0x00000088642c723c */ /* 0x040fee000004182c */
[----:B------:R-:W-:Y:S01]  /*a9e0*/  F2FP.BF16.PACK_AB R136, R224, R223 ;  /* 0x000000dfe088723e */ /* 0x000fe200000010ff */
[C---:B------:R-:W-:Y:S04]  /*a9f0*/  HMMA.16816.F32.BF16 R48, R100.reuse, R138, R48 ;  /* 0x0000008a6430723c */ /* 0x040fe80000041830 */
[----:B------:R-:W-:Y:S03]  /*aa00*/  F2FP.BF16.PACK_AB R137, R226, R225 ;  /* 0x000000e1e289723e */ /* 0x000fe600000010ff */
[----:B--2---:R-:W-:Y:S01]  /*aa10*/  F2FP.BF16.PACK_AB R138, R228, R227 ;  /* 0x000000e3e48a723e */ /* 0x004fe200000010ff */
[C---:B------:R-:W-:Y:S04]  /*aa20*/  HMMA.16816.F32.BF16 R52, R100.reuse, R140, R52 ;  /* 0x0000008c6434723c */ /* 0x040fe80000041834 */
[----:B---3--:R-:W-:Y:S04]  /*aa30*/  F2FP.BF16.PACK_AB R139, R133, R134 ;  /* 0x00000086858b723e */ /* 0x008fe800000010ff */
[C---:B------:R-:W-:Y:S01]  /*aa40*/  HMMA.16816.F32.BF16 R56, R100.reuse, R142, R56 ;  /* 0x0000008e6438723c */ /* 0x040fe20000041838 */
[----:B------:R-:W-:Y:S07]  /*aa50*/  LDSM.16.MT88.4 R140, [R196+0x1900] ;  /* 0x00190000c48c783b */ /* 0x000fee0000004200 */
[C---:B----4-:R-:W-:Y:S08]  /*aa60*/  HMMA.16816.F32.BF16 R60, R100.reuse, R104, R60 ;  /* 0x00000068643c723c */ /* 0x050ff0000004183c */
        /* <DEDUP_REMOVED lines=16> */
[----:B------:R-:W-:Y:S02]  /*ab70*/  F2FP.BF16.PACK_AB R102, R183, R182 ;  /* 0x000000b6b766723e */ /* 0x000fe400000010ff */
[----:B------:R-:W-:Y:S07]  /*ab80*/  F2FP.BF16.PACK_AB R103, R222, R221 ;  /* 0x000000ddde67723e */ /* 0x000fee00000010ff */
[C---:B-1----:R-:W-:Y:S08]  /*ab90*/  HMMA.16816.F32.BF16 R4, R100.reuse, R108, R4 ;  /* 0x0000006c6404723c */ /* 0x042ff00000041804 */
[C---:B------:R-:W-:Y:S01]  /*aba0*/  HMMA.16816.F32.BF16 R8, R100.reuse, R110, R8 ;  /* 0x0000006e6408723c */ /* 0x040fe20000041808 */
[----:B------:R-:W1:Y:S07]  /*abb0*/  LDSM.16.MT88.4 R108, [R197+0x3100] ;  /* 0x00310000c56c783b */ /* 0x000e6e0000004200 */
[C---:B------:R-:W-:Y:S08]  /*abc0*/  HMMA.16816.F32.BF16 R12, R100.reuse, R120, R12 ;  /* 0x00000078640c723c */ /* 0x040ff0000004180c */
[C---:B------:R-:W-:Y:S08]  /*abd0*/  HMMA.16816.F32.BF16 R16, R100.reuse, R122, R16 ;  /* 0x0000007a6410723c */ /* 0x040ff00000041810 */
[C---:B---3--:R-:W-:Y:S08]  /*abe0*/  HMMA.16816.F32.BF16 R20, R100.reuse, R112, R20 ;  /* 0x000000706414723c */ /* 0x048ff00000041814 */
        /* <DEDUP_REMOVED lines=51> */
[----:B------:R-:W-:Y:S01]  /*af20*/  FADD.FTZ R4, R135, R4 ;  /* 0x0000000487047221 */ /* 0x000fe20000010000 */
[----:B------:R-:W-:Y:S01]  /*af30*/  MOV R135, R132 ;  /* 0x0000008400877202 */ /* 0x000fe20000000f00 */
[----:B------:R-:W-:Y:S02]  /*af40*/  FADD.FTZ R5, R179, R176 ;  /* 0x000000b0b3057221 */ /* 0x000fe40000010000 */
[----:B------:R-:W-:Y:S01]  /*af50*/  FADD.FTZ R173, R173, R4 ;  /* 0x00000004adad7221 */ /* 0x000fe20000010000 */
[C---:B---3--:R-:W-:Y:S03]  /*af60*/  HMMA.16816.F32.BF16 R84, R136.reuse, R8, R84 ;  /* 0x000000088854723c */ /* 0x048fe60000041854 */
[----:B------:R-:W-:Y:S02]  /*af70*/  FADD.FTZ R174, R174, R173 ;  /* 0x000000adaeae7221 */ /* 0x000fe40000010000 */
[----:B------:R-:W-:Y:S02]  /*af80*/  FADD.FTZ R5, R220, R5 ;  /* 0x00000005dc057221 */ /* 0x000fe40000010000 */
[----:B------:R-:W-:Y:S01]  /*af90*/  FADD.FTZ R177, R177, R174 ;  /* 0x000000aeb1b17221 */ /* 0x000fe20000010000 */
[C---:B------:R-:W-:Y:S04]  /*afa0*/  HMMA.16816.F32.BF16 R88, R136.reuse, R10, R88 ;  /* 0x0000000a8858723c */ /* 0x040fe80000041858 */
[----:B------:R-:W-:Y:S02]  /*afb0*/  FADD.FTZ R178, R178, R177 ;  /* 0x000000b1b2b27221 */ /* 0x000fe40000010000 */
[----:B------:R-:W-:Y:S02]  /*afc0*/  FADD.FTZ R2, R182, R5 ;  /* 0x00000005b6027221 */ /* 0x000fe40000010000 */
[----:B------:R-:W-:Y:S01]  /*afd0*/  FADD.FTZ R181, R181, R178 ;  /* 0x000000b2b5b57221 */ /* 0x000fe20000010000 */
[C---:B--2---:R-:W-:Y:S03]  /*afe0*/  HMMA.16816.F32.BF16 R92, R136.reuse, R12, R92 ;  /* 0x0000000c885c723c */ /* 0x044fe6000004185c */
[----:B------:R-:W-:Y:S02]  /*aff0*/  FADD.FTZ R180, R180, R181 ;  /* 0x000000b5b4b47221 */ /* 0x000fe40000010000 */
[----:B------:R-:W-:Y:S02]  /*b000*/  FADD.FTZ R2, R183, R2 ;  /* 0x00000002b7027221 */ /* 0x000fe40000010000 */
[----:B------:R-:W-:Y:S01]  /*b010*/  FADD.FTZ R221, R221, R180 ;  /* 0x000000b4dddd7221 */ /* 0x000fe20000010000 */
[----:B------:R-:W-:Y:S04]  /*b020*/  HMMA.16816.F32.BF16 R96, R136, R14, R96 ;  /* 0x0000000e8860723c */ /* 0x000fe80000041860 */
[----:B------:R-:W-:Y:S02]  /*b030*/  FADD.FTZ R222, R222, R221 ;  /* 0x000000dddede7221 */ /* 0x000fe40000010000 */
[----:B------:R-:W-:Y:S02]  /*b040*/  FADD.FTZ R223, R223, R2 ;  /* 0x00000002dfdf7221 */ /* 0x000fe40000010000 */
[----:B------:R-:W-:Y:S04]  /*b050*/  FADD.FTZ R225, R225, R222 ;  /* 0x000000dee1e17221 */ /* 0x000fe80000010000 */
[----:B------:R-:W-:Y:S02]  /*b060*/  FADD.FTZ R224, R224, R223 ;  /* 0x000000dfe0e07221 */ /* 0x000fe40000010000 */
[----:B------:R-:W-:Y:S02]  /*b070*/  FADD.FTZ R225, R226, R225 ;  /* 0x000000e1e2e17221 */ /* 0x000fe40000010000 */
[----:B------:R-:W-:Y:S02]  /*b080*/  FADD.FTZ R227, R227, R224 ;  /* 0x000000e0e3e37221 */ /* 0x000fe40000010000 */
[----:B------:R-:W-:Y:S02]  /*b090*/  FADD.FTZ R134, R134, R225 ;  /* 0x000000e186867221 */ /* 0x000fe40000010000 */
[----:B------:R-:W-:Y:S02]  /*b0a0*/  FADD.FTZ R212, R228, R227 ;  /* 0x000000e3e4d47221 */ /* 0x000fe40000010000 */
[----:B------:R-:W-:Y:S01]  /*b0b0*/  FADD.FTZ R213, R133, R134 ;  /* 0x0000008685d57221 */ /* 0x000fe20000010000 */
[----:B------:R-:W-:-:S05]  /*b0c0*/  @P0 BRA `(.L_x_707) ;  /* 0xffffd60000000947 */ /* 0x000fca000383ffff */
.L_x_706:
        /* <DEDUP_REMOVED lines=71> */
[----:B------:R-:W-:Y:S01]  /*b540*/  FMUL.FTZ R97, R4, R97 ;  /* 0x0000006104617220 */ /* 0x000fe20000410000 */
[----:B------:R-:W-:Y:S01]  /*b550*/  MOV R4, 0xff800000 ;  /* 0xff80000000047802 */ /* 0x000fe20000000f00 */
        /* <DEDUP_REMOVED lines=50> */
.L_x_694:
        /* <DEDUP_REMOVED lines=165> */
.L_x_711:
        /* <DEDUP_REMOVED lines=146> */
.L_x_713:
[----:B--2---:R-:W-:Y:S05]  /*cbf0*/  BSYNC B0 ;  /* 0x0000000000007941 */ /* 0x004fea0003800000 */
.L_x_712:
        /* <DEDUP_REMOVED lines=23> */
.L_x_715:
[----:B------:R-:W-:Y:S05]  /*cd70*/  BSYNC B0 ;  /* 0x0000000000007941 */ /* 0x000fea0003800000 */
.L_x_714:
        /* <DEDUP_REMOVED lines=23> */
.L_x_717:
[----:B------:R-:W-:Y:S05]  /*cef0*/  BSYNC B0 ;  /* 0x0000000000007941 */ /* 0x000fea0003800000 */
.L_x_716:
        /* <DEDUP_REMOVED lines=24> */
.L_x_710:
        /* <DEDUP_REMOVED lines=31> */
.L_x_718:
        /* <DEDUP_REMOVED lines=43> */
.L_x_720:
[----:B------:R-:W-:Y:S05]  /*d520*/  BSYNC B0 ;  /* 0x0000000000007941 */ /* 0x000fea0003800000 */
.L_x_719:
[----:B-1----:R-:W1:Y:S01]  /*d530*/  S2R R5, SR_CTAID.X ;  /* 0x0000000000057919 */ /* 0x002e620000002500 */
[----:B------:R-:W-:Y:S01]  /*d540*/  SHF.R.S32.HI R4, RZ, 0x1f, R7 ;  /* 0x0000001fff047819 */ /* 0x000fe20000011407 */
[----:B------:R-:W-:Y:S01]  /*d550*/  IMAD.MOV.U32 R0, RZ, RZ, c[0x0][0x4e8] ;  /* 0x00013a00ff007624 */ /* 0x000fe200078e00ff */
[----:B------:R-:W-:Y:S01]  /*d560*/  ULDC.64 UR4, c[0x0][0x3a0] ;  /* 0x0000e80000047ab9 */ /* 0x000fe20000000a00 */
[----:B-----5:R-:W-:Y:S01]  /*d570*/  IMAD R3, R3, c[0x0][0x4e8], RZ ;  /* 0x00013a0003037a24 */ /* 0x020fe200078e02ff */
[----:B------:R-:W-:Y:S01]  /*d580*/  LEA.HI R4, R4, R7, RZ, 0x3 ;  /* 0x0000000704047211 */ /* 0x000fe200078f18ff */
[----:B------:R-:W-:Y:S01]  /*d590*/  UIMAD UR7, UR11, UR4, URZ ;  /* 0x000000040b0772a4 */ /* 0x000fe2000f8e023f */
[----:B------:R-:W-:Y:S01]  /*d5a0*/  ISETP.NE.AND P0, PT, R0, 0x1, PT ;  /* 0x000000010000780c */ /* 0x000fe20003f05270 */
[----:B------:R-:W-:Y:S01]  /*d5b0*/  UIMAD.WIDE.U32 UR16, UR10, UR4, URZ ;  /* 0x000000040a1072a5 */ /* 0x000fe2000f8e003f */
[----:B------:R-:W-:Y:S01]  /*d5c0*/  LOP3.LUT R2, R4, 0xfffffff8, RZ, 0xc0, !PT ;  /* 0xfffffff804027812 */ /* 0x000fe200078ec0ff */
[----:B------:R-:W-:Y:S01]  /*d5d0*/  UIMAD UR7, UR10, UR5, UR7 ;  /* 0x000000050a0772a4 */ /* 0x000fe2000f8e0207 */
[----:B------:R-:W-:Y:S01]  /*d5e0*/  SHF.R.S32.HI R4, RZ, 0x3, R4 ;  /* 0x00000003ff047819 */ /* 0x000fe20000011404 */
[----:B------:R-:W-:Y:S01]  /*d5f0*/  BSSY B0, `(.L_x_721) ;  /* 0x000003a000007945 */ /* 0x000fe20003800000 */
[----:B------:R-:W-:Y:S01]  /*d600*/  ULDC.64 UR4, c[0x0][0x3e8] ;  /* 0x0000fa0000047ab9 */ /* 0x000fe20000000a00 */
[----:B------:R-:W-:Y:S01]  /*d610*/  IMAD.IADD R7, R7, 0x1, -R2 ;  /* 0x0000000107077824 */ /* 0x000fe200078e0a02 */
[----:B------:R-:W-:-:S02]  /*d620*/  UIADD3 UR17, UR17, UR7, URZ ;  /* 0x0000000711117290 */ /* 0x000fc4000fffe03f */
        /* <DEDUP_REMOVED lines=54> */
.L_x_722:
[----:B------:R-:W-:Y:S05]  /*d990*/  BSYNC B0 ;  /* 0x0000000000007941 */ /* 0x000fea0003800000 */
.L_x_721:
        /* <DEDUP_REMOVED lines=21> */
.L_x_724:
[----:B------:R-:W-:Y:S05]  /*daf0*/  BSYNC B0 ;  /* 0x0000000000007941 */ /* 0x000fea0003800000 */
.L_x_723:
        /* <DEDUP_REMOVED lines=21> */
.L_x_726:
[----:B------:R-:W-:Y:S05]  /*dc50*/  BSYNC B0 ;  /* 0x0000000000007941 */ /* 0x000fea0003800000 */
.L_x_725:
        /* <DEDUP_REMOVED lines=22> */
.L_x_727:
        /* <DEDUP_REMOVED lines=12> */
.L_x_1709:


//--------------------- .text._ZN7cutlass13device_kernelIN5flash19enable_sm80_to_sm89INS1_16FlashAttnFwdSm80INS1_25CollectiveMainloopFwdSm80ILi8ELi1ELb0EN4cute5tupleIJNS5_1CILi128EEENS7_ILi64EEENS7_ILi192EEEEEELi192ENS_10bfloat16_tEfNS_4arch4Sm80ELb1ELb0ELb1ELb1ELb1ELb1ELb1ELb0EEENS1_21CollectiveEpilogueFwdINS6_IJS8_SA_S9_EEENS6_IJNS7_ILi1EEESI_SI_EEESC_SE_Li256ELb1ELb1ELb0ELb0EEENS1_19SingleTileSchedulerILb1ELb0ELb1ELi128EEEEEEEEEvNT_6ParamsE --------------------------
	.section	.text._ZN7cutlass13device_kernelIN5flash19enable_sm80_to_sm89INS1_16FlashAttnFwdSm80INS1_25CollectiveMainloopFwdSm80ILi8ELi1ELb0EN4cute5tupleIJNS5_1CILi128EEENS7_ILi64EEENS7_ILi192EEEEEELi192ENS_10bfloat16_tEfNS_4arch4Sm80ELb1ELb0ELb1ELb1ELb1ELb1ELb1ELb0EEENS1_21CollectiveEpilogueFwdINS6_IJS8_SA_S9_EEENS6_IJNS7_ILi1EEESI_SI_EEESC_SE_Li256ELb1ELb1ELb0ELb0EEENS1_19SingleTileSchedulerILb1ELb0ELb1ELi128EEEEEEEEEvNT_6ParamsE,"ax",@progbits
	.sectioninfo	@"SHI_REGISTERS=244"
	.align	128
.text._ZN7cutlass13device_kernelIN5flash19enable_sm80_to_sm89INS1_16FlashAttnFwdSm80INS1_25CollectiveMainloopFwdSm80ILi8ELi1ELb0EN4cute5tupleIJNS5_1CILi128EEENS7_ILi64EEENS7_ILi192EEEEEELi192ENS_10bfloat16_tEfNS_4arch4Sm80ELb1ELb0ELb1ELb1ELb1ELb1ELb1ELb0EEENS1_21CollectiveEpilogueFwdINS6_IJS8_SA_S9_EEENS6_IJNS7_ILi1EEESI_SI_EEESC_SE_Li256ELb1ELb1ELb0ELb0EEENS1_19SingleTileSchedulerILb1ELb0ELb1ELi128EEEEEEEEEvNT_6ParamsE:
        .type           _ZN7cutlass13device_kernelIN5flash19enable_sm80_to_sm89INS1_16FlashAttnFwdSm80INS1_25CollectiveMainloopFwdSm80ILi8ELi1ELb0EN4cute5tupleIJNS5_1CILi128EEENS7_ILi64EEENS7_ILi192EEEEEELi192ENS_10bfloat16_tEfNS_4arch4Sm80ELb1ELb0ELb1ELb1ELb1ELb1ELb1ELb0EEENS1_21CollectiveEpilogueFwdINS6_IJS8_SA_S9_EEENS6_IJNS7_ILi1EEESI_SI_EEESC_SE_Li256ELb1ELb1ELb0ELb0EEENS1_19SingleTileSchedulerILb1ELb0ELb1ELi128EEEEEEEEEvNT_6ParamsE,@function
        .size           _ZN7cutlass13device_kernelIN5flash19enable_sm80_to_sm89INS1_16FlashAttnFwdSm80INS1_25CollectiveMainloopFwdSm80ILi8ELi1ELb0EN4cute5tupleIJNS5_1CILi128EEENS7_ILi64EEENS7_ILi192EEEEEELi192ENS_10bfloat16_tEfNS_4arch4Sm80ELb1ELb0ELb1ELb1ELb1ELb1ELb1ELb0EEENS1_21CollectiveEpilogueFwdINS6_IJS8_SA_S9_EEENS6_IJNS7_ILi1EEESI_SI_EEESC_SE_Li256ELb1ELb1ELb0ELb0EEENS1_19SingleTileSchedulerILb1ELb0ELb1ELi128EEEEEEEEEvNT_6ParamsE,(.L_x_1710 - _ZN7cutlass13device_kernelIN5flash19enable_sm80_to_sm89INS1_16FlashAttnFwdSm80INS1_25CollectiveMainloopFwdSm80ILi8ELi1ELb0EN4cute5tupleIJNS5_1CILi128EEENS7_ILi64EEENS7_ILi192EEEEEELi192ENS_10bfloat16_tEfNS_4arch4Sm80ELb1ELb0ELb1ELb1ELb1ELb1ELb1ELb0EEENS1_21CollectiveEpilogueFwdINS6_IJS8_SA_S9_EEENS6_IJNS7_ILi1EEESI_SI_EEESC_SE_Li256ELb1ELb1ELb0ELb0EEENS1_19SingleTileSchedulerILb1ELb0ELb1ELi128EEEEEEEEEvNT_6ParamsE)
        .other          _ZN7cutlass13device_kernelIN5flash19enable_sm80_to_sm89INS1_16FlashAttnFwdSm80INS1_25CollectiveMainloopFwdSm80ILi8ELi1ELb0EN4cute5tupleIJNS5_1CILi128EEENS7_ILi64EEENS7_ILi192EEEEEELi192ENS_10bfloat16_tEfNS_4arch4Sm80ELb1ELb0ELb1ELb1ELb1ELb1ELb1ELb0EEENS1_21CollectiveEpilogueFwdINS6_IJS8_SA_S9_EEENS6_IJNS7_ILi1EEESI_SI_EEESC_SE_Li256ELb1ELb1ELb0ELb0EEENS1_19SingleTileSchedulerILb1ELb0ELb1ELi128EEEEEEEEEvNT_6ParamsE,@"STO_CUDA_ENTRY STV_DEFAULT"
_ZN7cutlass13device_kernelIN5flash19enable_sm80_to_sm89INS1_16FlashAttnFwdSm80INS1_25CollectiveMainloopFwdSm80ILi8ELi1ELb0EN4cute5tupleIJNS5_1CILi128EEENS7_ILi64EEENS7_ILi192EEEEEELi192ENS_10bfloat16_tEfNS_4arch4Sm80ELb1ELb0ELb1ELb1ELb1ELb1ELb1ELb0EEENS1_21CollectiveEpilogueFwdINS6_IJS8_SA_S9_EEENS6_IJNS7_ILi1EEESI_SI_EEESC_SE_Li256ELb1ELb1ELb0ELb0EEENS1_19SingleTileSchedulerILb1ELb0ELb1ELi128EEEEEEEEEvNT_6ParamsE:
        /* <DEDUP_REMOVED lines=20> */
.L_x_729:
        /* <DEDUP_REMOVED lines=13> */
.L_x_731:
[----:B------:R-:W-:Y:S02]  /*0210*/  ULDC UR5, c[0x0][0x54c] ;  /* 0x0001530000057ab9 */ /* 0x000fe40000000800 */
.L_x_730:
[----:B------:R-:W-:Y:S02]  /*0220*/  ULDC UR4, c[0x0][0x548] ;  /* 0x0001520000047ab9 */ /* 0x000fe40000000800 */
[----:B------:R-:W-:-:S02]  /*0230*/  USHF.L.U32 UR12, UR12, 0x7, URZ ;  /* 0x000000070c0c7899 */ /* 0x000fc4000800063f */
[----:B------:R-:W-:-:S04]  /*0240*/  UIMAD UR4, UR5, UR4, URZ ;  /* 0x00000004050472a4 */ /* 0x000fc8000f8e023f */
[----:B------:R-:W-:-:S04]  /*0250*/  UISETP.GE.AND UP0, UPT, UR12, UR4, UPT ;  /* 0x000000040c00728c */ /* 0x000fc8000bf06270 */
[----:B------:R-:W-:Y:S01]  /*0260*/  USEL UR18, UR18, 0xffffffff, !UP0 ;  /* 0xffffffff12127887 */ /* 0x000fe2000c000000 */
[----:B------:R-:W-:Y:S05]  /*0270*/  BRA `(.L_x_732) ;  /* 0x000001b000007947 */ /* 0x000fea0003800000 */
.L_x_728:
        /* <DEDUP_REMOVED lines=8> */
.L_x_733:
        /* <DEDUP_REMOVED lines=13> */
.L_x_735:
[----:B------:R-:W-:Y:S02]  /*03d0*/  ULDC UR5, c[0x0][0x54c] ;  /* 0x0001530000057ab9 */ /* 0x000fe40000000800 */
.L_x_734:
[----:B------:R-:W-:Y:S02]  /*03e0*/  ULDC UR4, c[0x0][0x548] ;  /* 0x0001520000047ab9 */ /* 0x000fe40000000800 */
[----:B------:R-:W-:-:S02]  /*03f0*/  USHF.L.U32 UR12, UR12, 0x7, URZ ;  /* 0x000000070c0c7899 */ /* 0x000fc4000800063f */
[----:B------:R-:W-:-:S04]  /*0400*/  UIMAD UR4, UR5, UR4, URZ ;  /* 0x00000004050472a4 */ /* 0x000fc8000f8e023f */
[----:B------:R-:W-:-:S04]  /*0410*/  UISETP.GE.AND UP0, UPT, UR12, UR4, UPT ;  /* 0x000000040c00728c */ /* 0x000fc8000bf06270 */
[----:B------:R-:W-:-:S06]  /*0420*/  USEL UR18, UR18, 0xffffffff, !UP0 ;  /* 0xffffffff12127887 */ /* 0x000fcc000c000000 */
.L_x_732:
[----:B------:R-:W-:-:S13]  /*0430*/  ISETP.LE.AND P0, PT, RZ, UR18, PT ;  /* 0x00000012ff007c0c */ /* 0x000fda000bf03270 */
[----:B------:R-:W-:Y:S05]  /*0440*/  @!P0 EXIT ;  /* 0x000000000000894d */ /* 0x000fea0003800000 */
[----:B------:R-:W-:Y:S01]  /*0450*/  ULDC.64 UR4, c[0x0][0x360] ;  /* 0x0000d80000047ab9 */ /* 0x000fe20000000a00 */
[----:B------:R-:W-:Y:S01]  /*0460*/  ISETP.NE.U32.AND P3, PT, RZ, c[0x0][0x348], PT ;  /* 0x0000d200ff007a0c */ /* 0x000fe20003f65070 */
[----:B------:R-:W-:Y:S02]  /*0470*/  UISETP.NE.U32.AND UP0, UPT, URZ, UR4, UPT ;  /* 0x000000043f00728c */ /* 0x000fe4000bf05070 */
[----:B------:R-:W-:Y:S01]  /*0480*/  ULDC.64 UR6, c[0x0][0x370] ;  /* 0x0000dc0000067ab9 */ /* 0x000fe20000000a00 */
[----:B------:R-:W-:Y:S01]  /*0490*/  ISETP.NE.AND.EX P3, PT, RZ, c[0x0][0x34c], PT, P3 ;  /* 0x0000d300ff007a0c */ /* 0x000fe20003f65330 */
[----:B------:R-:W-:Y:S02]  /*04a0*/  UISETP.NE.AND.EX UP0, UPT, URZ, UR5, UPT, UP0 ;  /* 0x000000053f00728c */ /* 0x000fe4000bf05300 */
[----:B------:R-:W-:Y:S02]  /*04b0*/  UISETP.NE.U32.AND UP1, UPT, URZ, UR6, UPT ;  /* 0x000000063f00728c */ /* 0x000fe4000bf25070 */
[----:B------:R-:W-:-:S02]  /*04c0*/  ULDC.64 UR4, c[0x0][0x360] ;  /* 0x0000d80000047ab9 */ /* 0x000fc40000000a00 */
[----:B------:R-:W-:Y:S01]  /*04d0*/  UISETP.NE.AND.EX UP1, UPT, URZ, UR7, UPT, UP1 ;  /* 0x000000073f00728c */ /* 0x000fe2000bf25310 */
[----:B------:R-:W-:Y:S01]  /*04e0*/  PLOP3.LUT P1, PT, PT, PT, UP0, 0x80, 0x0 ;  /* 0x000000000000781c */ /* 0x000fe20003f2f008 */
[----:B------:R-:W-:Y:S02]  /*04f0*/  ULDC.64 UR8, c[0x0][0x370] ;  /* 0x0000dc0000087ab9 */ /* 0x000fe40000000a00 */
[----:B------:R-:W-:Y:S02]  /*0500*/  ULDC.64 UR6, c[0x0][0x348] ;  /* 0x0000d20000067ab9 */ /* 0x000fe40000000a00 */
[----:B------:R-:W-:Y:S01]  /*0510*/  @UP0 UIMAD.WIDE UR4, UR18, UR19, UR4 ;  /* 0x00000013120402a5 */ /* 0x000fe2000f8e0204 */
[----:B------:R-:W-:Y:S01]  /*0520*/  PLOP3.LUT P2, PT, PT, PT, UP1, 0x80, 0x0 ;  /* 0x000000000000781c */ /* 0x000fe20003f4f018 */
[----:B------:R-:W-:Y:S01]  /*0530*/  UIMAD.WIDE UR6, UR18, UR19, UR6 ;  /* 0x00000013120672a5 */ /* 0x000fe2000f8e0206 */
[----:B------:R-:W-:Y:S02]  /*0540*/  ISETP.NE.U32.AND P4, PT, RZ, c[0x0][0x350], PT ;  /* 0x0000d400ff007a0c */ /* 0x000fe40003f85070 */
[----:B------:R-:W-:Y:S01]  /*0550*/  @UP1 UIMAD.WIDE UR8, UR18, UR19, UR8 ;  /* 0x00000013120812a5 */ /* 0x000fe2000f8e0208 */
[----:B------:R-:W-:Y:S01]  /*0560*/  IMAD.U32 R4, RZ, RZ, UR4 ;  /* 0x00000004ff047e24 */ /* 0x000fe2000f8e00ff */
[----:B------:R-:W-:Y:S01]  /*0570*/  MOV R5, UR5 ;  /* 0x0000000500057c02 */ /* 0x000fe20008000f00 */
[----:B------:R-:W-:Y:S01]  /*0580*/  ULDC.64 UR4, c[0x0][0x358] ;  /* 0x0000d60000047ab9 */ /* 0x000fe20000000a00 */
[----:B------:R-:W-:Y:S01]  /*0590*/  IMAD.U32 R8, RZ, RZ, UR6 ;  /* 0x00000006ff087e24 */ /* 0x000fe2000f8e00ff */
[----:B------:R-:W-:Y:S01]  /*05a0*/  UISETP.NE.U32.AND UP3, UPT, URZ, UR4, UPT ;  /* 0x000000043f00728c */ /* 0x000fe2000bf65070 */
[----:B------:R-:W-:Y:S01]  /*05b0*/  IMAD.U32 R9, RZ, RZ, UR7 ;  /* 0x00000007ff097e24 */ /* 0x000fe2000f8e00ff */
[----:B------:R-:W-:Y:S01]  /*05c0*/  ISETP.NE.AND.EX P4, PT, RZ, c[0x0][0x354], PT, P4 ;  /* 0x0000d500ff007a0c */ /* 0x000fe20003f85340 */
[----:B------:R-:W-:Y:S01]  /*05d0*/  IMAD.U32 R6, RZ, RZ, UR8 ;  /* 0x00000008ff067e24 */ /* 0x000fe2000f8e00ff */
[----:B------:R-:W-:Y:S01]  /*05e0*/  UISETP.NE.AND.EX UP3, UPT, URZ, UR5, UPT, UP3 ;  /* 0x000000053f00728c */ /* 0x000fe2000bf65330 */
[----:B------:R-:W-:Y:S01]  /*05f0*/  IMAD.U32 R7, RZ, RZ, UR9 ;  /* 0x00000009ff077e24 */ /* 0x000fe2000f8e00ff */
[----:B------:R-:W-:Y:S01]  /*0600*/  ULDC.64 UR6, c[0x0][0x350] ;  /* 0x0000d40000067ab9 */ /* 0x000fe20000000a00 */
[----:B------:R1:W2:Y:S01]  /*0610*/  @P1 LDG.E R0, [R4.64] ;  /* 0x0000001404001981 */ /* 0x0002a2000c1e1900 */
[----:B------:R-:W-:-:S02]  /*0620*/  ULDC.64 UR4, c[0x0][0x358] ;  /* 0x0000d60000047ab9 */ /* 0x000fc40000000a00 */
[----:B------:R-:W-:Y:S01]  /*0630*/  PLOP3.LUT P0, PT, PT, PT, UP3, 0x80, 0x0 ;  /* 0x000000000000781c */ /* 0x000fe20003f0f038 */
[----:B------:R-:W-:Y:S01]  /*0640*/  UIMAD.WIDE UR6, UR18, UR19, UR6 ;  /* 0x00000013120672a5 */ /* 0x000fe2000f8e0206 */
[----:B------:R3:W4:Y:S01]  /*0650*/  @P2 LDG.E R3, [R6.64] ;  /* 0x0000001406032981 */ /* 0x000722000c1e1900 */
[----:B------:R-:W-:Y:S01]  /*0660*/  UIMAD.WIDE UR4, UR18, UR19, UR4 ;  /* 0x00000013120472a5 */ /* 0x000fe2000f8e0204 */
[----:B------:R-:W-:Y:S01]  /*0670*/  MOV R91, RZ ;  /* 0x000000ff005b7202 */ /* 0x000fe20000000f00 */
[----:B------:R-:W-:Y:S01]  /*0680*/  IMAD.MOV.U32 R161, RZ, RZ, RZ ;  /* 0x000000ffffa17224 */ /* 0x000fe200078e00ff */
[----:B------:R-:W4:Y:S03]  /*0690*/  @P3 LDG.E R2, [R8.64] ;  /* 0x0000001408023981 */ /* 0x000f26000c1e1900 */
[----:B-1----:R-:W-:Y:S01]  /*06a0*/  IMAD.U32 R4, RZ, RZ, UR4 ;  /* 0x00000004ff047e24 */ /* 0x002fe2000f8e00ff */
[----:B------:R-:W-:Y:S01]  /*06b0*/  MOV R5, UR5 ;  /* 0x0000000500057c02 */ /* 0x000fe20008000f00 */
[----:B---3--:R-:W-:Y:S01]  /*06c0*/  IMAD.U32 R6, RZ, RZ, UR6 ;  /* 0x00000006ff067e24 */ /* 0x008fe2000f8e00ff */
[----:B------:R-:W-:-:S03]  /*06d0*/  MOV R7, UR7 ;  /* 0x0000000700077c02 */ /* 0x000fc60008000f00 */
[----:B------:R1:W5:Y:S04]  /*06e0*/  @P0 LDG.E R161, [R4.64] ;  /* 0x0000001404a10981 */ /* 0x000368000c1e1900 */
[----:B------:R1:W5:Y:S01]  /*06f0*/  @P4 LDG.E R91, [R6.64] ;  /* 0x00000014065b4981 */ /* 0x000362000c1e1900 */
[----:B------:R-:W3:Y:S01]  /*0700*/  S2UR UR11, SR_CTAID.Y ;  /* 0x00000000000b79c3 */ /* 0x000ee20000002600 */
[----:B------:R-:W-:Y:S02]  /*0710*/  UMOV UR13, URZ ;  /* 0x0000003f000d7c82 */ /* 0x000fe40008000000 */
[----:B------:R-:W-:Y:S02]  /*0720*/  ULDC UR17, c[0x0][0x168] ;  /* 0x00005a0000117ab9 */ /* 0x000fe40000000800 */
[----:B------:R-:W-:-:S02]  /*0730*/  UMOV UR14, URZ ;  /* 0x0000003f000e7c82 */ /* 0x000fc40008000000 */
[----:B------:R-:W-:Y:S02]  /*0740*/  ULDC UR4, c[0x0][0x2ac] ;  /* 0x0000ab0000047ab9 */ /* 0x000fe40000000800 */
[----:B------:R-:W-:Y:S02]  /*0750*/  ULDC UR16, c[0x0][0x1d0] ;  /* 0x0000740000107ab9 */ /* 0x000fe40000000800 */
[----:B------:R-:W-:Y:S02]  /*0760*/  UIMAD UR16, UR4, UR16, URZ ;  /* 0x00000010041072a4 */ /* 0x000fe4000f8e023f */
[----:B------:R-:W-:Y:S02]  /*0770*/  ULDC UR15, c[0x0][0x228] ;  /* 0x00008a00000f7ab9 */ /* 0x000fe40000000800 */
[----:B---3--:R-:W-:Y:S01]  /*0780*/  USHF.R.S32.HI UR10, URZ, 0x1f, UR11 ;  /* 0x0000001f3f0a7899 */ /* 0x008fe2000801140b */
[----:B--2---:R1:W2:Y:S08]  /*0790*/  @P1 R2UR UR17, R0 ;  /* 0x00000000001113c2 */ /* 0x0042b000000e0000 */
[----:B----4-:R1:W3:Y:S08]  /*07a0*/  @P2 R2UR UR13, R3 ;  /* 0x00000000030d23c2 */ /* 0x0102f000000e0000 */
[----:B------:R1:W4:Y:S01]  /*07b0*/  @P3 R2UR UR14, R2 ;  /* 0x00000000020e33c2 */ /* 0x00032200000e0000 */
[----:B------:R-:W-:Y:S05]  /*07c0*/  @P1 BRA `(.L_x_736) ;  /* 0x0000006000001947 */ /* 0x000fea0003800000 */
[----:B------:R-:W-:Y:S05]  /*07d0*/  @!P3 BRA `(.L_x_736) ;  /* 0x000000500000b947 */ /* 0x000fea0003800000 */
[----:B-1--4-:R-:W4:Y:S04]  /*07e0*/  LDG.E R0, [R8.64] ;  /* 0x0000001408007981 */ /* 0x012f28000c1e1900 */
[----:B---3--:R-:W3:Y:S01]  /*07f0*/  LDG.E R2, [R8.64+0x4] ;  /* 0x0000041408027981 */ /* 0x008ee2000c1e1900 */
[----:B--2-4-:R-:W1:Y:S08]  /*0800*/  R2UR UR17, R0 ;  /* 0x00000000001173c2 */ /* 0x014e7000000e0000 */
[----:B---3--:R-:W1:Y:S02]  /*0810*/  R2UR UR4, R2 ;  /* 0x00000000020473c2 */ /* 0x008e6400000e0000 */
[----:B-1----:R-:W-:-:S06]  /*0820*/  UIADD3 UR17, -UR17, UR4, URZ ;  /* 0x0000000411117290 */ /* 0x002fcc000fffe13f */
.L_x_736:
[----:B------:R-:W-:-:S04]  /*0830*/  ISETP.NE.U32.AND P1, PT, RZ, c[0x0][0x368], PT ;  /* 0x0000da00ff007a0c */ /* 0x000fc80003f25070 */
[----:B------:R-:W-:-:S13]  /*0840*/  ISETP.NE.AND.EX P1, PT, RZ, c[0x0][0x36c], PT, P1 ;  /* 0x0000db00ff007a0c */ /* 0x000fda0003f25310 */
[----:B------:R-:W-:Y:S05]  /*0850*/  @!P1 BRA `(.L_x_737) ;  /* 0x0000007000009947 */ /* 0x000fea0003800000 */
[----:B------:R-:W-:Y:S02]  /*0860*/  ULDC.64 UR4, c[0x0][0x368] ;  /* 0x0000da0000047ab9 */ /* 0x000fe40000000a00 */
[----:B------:R-:W-:-:S06]  /*0870*/  UIMAD.WIDE UR4, UR18, UR19, UR4 ;  /* 0x00000013120472a5 */ /* 0x000fcc000f8e0204 */
[----:B-1----:R-:W-:Y:S02]  /*0880*/  MOV R2, UR4 ;  /* 0x0000000400027c02 */ /* 0x002fe40008000f00 */
[----:B------:R-:W-:-:S05]  /*0890*/  MOV R3, UR5 ;  /* 0x0000000500037c02 */ /* 0x000fca0008000f00 */
[----:B----4-:R-:W4:Y:S02]  /*08a0*/  LDG.E R0, [R2.64] ;  /* 0x0000001402007981 */ /* 0x010f24000c1e1900 */
[----:B----4-:R1:W4:Y:S02]  /*08b0*/  R2UR UR16, R0 ;  /* 0x00000000001073c2 */ /* 0x01032400000e0000 */
[----:B-1--4-:R-:W-:Y:S05]  /*08c0*/  BRA `(.L_x_738) ;  /* 0x0000006000007947 */ /* 0x012fea0003800000 */
.L_x_737:
[----:B------:R-:W-:Y:S05]  /*08d0*/  @!P4 BRA `(.L_x_738) ;  /* 0x000000500000c947 */ /* 0x000fea0003800000 */
[----:B-1--4-:R-:W4:Y:S04]  /*08e0*/  LDG.E R0, [R6.64] ;  /* 0x0000001406007981 */ /* 0x012f28000c1e1900 */
[----:B---3--:R-:W3:Y:S01]  /*08f0*/  LDG.E R2, [R6.64+0x4] ;  /* 0x0000041406027981 */ /* 0x008ee2000c1e1900 */
[----:B----4-:R-:W1:Y:S08]  /*0900*/  R2UR UR16, R0 ;  /* 0x00000000001073c2 */ /* 0x010e7000000e0000 */
[----:B---3--:R-:W1:Y:S02]  /*0910*/  R2UR UR4, R2 ;  /* 0x00000000020473c2 */ /* 0x008e6400000e0000 */
[----:B-1----:R-:W-:-:S06]  /*0920*/  UIADD3 UR16, -UR16, UR4, URZ ;  /* 0x0000000410107290 */ /* 0x002fcc000fffe13f */
.L_x_738:
[----:B-1--4-:R-:W4:Y:S01]  /*0930*/  @P0 LDG.E R0, [R4.64] ;  /* 0x0000001404000981 */ /* 0x012f22000c1e1900 */
[----:B------:R-:W-:-:S03]  /*0940*/  ULDC.64 UR4, c[0x0][0x378] ;  /* 0x0000de0000047ab9 */ /* 0x000fc60000000a00 */
[----:B---3--:R-:W3:Y:S01]  /*0950*/  @P0 LDG.E R2, [R4.64+0x4] ;  /* 0x0000041404020981 */ /* 0x008ee2000c1e1900 */
[----:B------:R-:W-:Y:S01]  /*0960*/  UISETP.NE.U32.AND UP0, UPT, URZ, UR4, UPT ;  /* 0x000000043f00728c */ /* 0x000fe2000bf05070 */
[----:B------:R-:W-:-:S03]  /*0970*/  IMAD.U32 R84, RZ, RZ, UR16 ;  /* 0x00000010ff547e24 */ /* 0x000fc6000f8e00ff */
[----:B------:R-:W-:-:S03]  /*0980*/  UISETP.NE.AND.EX UP0, UPT, URZ, UR5, UPT, UP0 ;  /* 0x000000053f00728c */ /* 0x000fc6000bf05300 */
[----:B------:R-:W-:-:S03]  /*0990*/  ULDC.64 UR4, c[0x0][0x378] ;  /* 0x0000de0000047ab9 */ /* 0x000fc60000000a00 */
[----:B------:R-:W-:-:S05]  /*09a0*/  PLOP3.LUT P1, PT, PT, PT, UP0, 0x80, 0x0 ;  /* 0x000000000000781c */ /* 0x000fca0003f2f008 */
[----:B------:R-:W-:-:S06]  /*09b0*/  @UP0 UIMAD.WIDE UR4, UR18, UR19, UR4 ;  /* 0x00000013120402a5 */ /* 0x000fcc000f8e0204 */
[----:B------:R-:W-:Y:S01]  /*09c0*/  MOV R6, UR4 ;  /* 0x0000000400067c02 */ /* 0x000fe20008000f00 */
[----:B------:R-:W-:-:S05]  /*09d0*/  IMAD.U32 R7, RZ, RZ, UR5 ;  /* 0x00000005ff077e24 */ /* 0x000fca000f8e00ff */
[----:B------:R1:W5:Y:S01]  /*09e0*/  @P1 LDG.E R84, [R6.64] ;  /* 0x0000001406541981 */ /* 0x000362000c1e1900 */
[----:B------:R-:W-:Y:S02]  /*09f0*/  ULDC UR6, c[0x0][0x2c4] ;  /* 0x0000b10000067ab9 */ /* 0x000fe40000000800 */
[----:B------:R-:W-:Y:S02]  /*0a00*/  UISETP.NE.AND UP2, UPT, UR6, 0x1, UPT ;  /* 0x000000010600788c */ /* 0x000fe4000bf45270 */
[----:B------:R-:W-:-:S09]  /*0a10*/  UIADD3 UR6, -UR13, UR16, URZ ;  /* 0x000000100d067290 */ /* 0x000fd2000fffe13f */
[----:B------:R-:W-:Y:S01]  /*0a20*/  @UP2 UIADD3 UR22, UR12, 0x7f, URZ ;  /* 0x0000007f0c162890 */ /* 0x000fe2000fffe03f */
[----:B----4-:R-:W4:Y:S08]  /*0a30*/  @P0 R2UR UR4, R0 ;  /* 0x00000000000403c2 */ /* 0x010f3000000e0000 */
[----:B---3--:R-:W4:Y:S02]  /*0a40*/  @P0 R2UR UR5, R2 ;  /* 0x00000000020503c2 */ /* 0x008f2400000e0000 */
[----:B----4-:R-:W-:-:S03]  /*0a50*/  @UP3 UIADD3 UR15, -UR4, UR5, URZ ;  /* 0x00000005040f3290 */ /* 0x010fc6000fffe13f */
[----:B------:R-:W-:Y:S02]  /*0a60*/  ULDC.64 UR4, c[0x0][0x2c8] ;  /* 0x0000b20000047ab9 */ /* 0x000fe40000000a00 */
[----:B------:R-:W-:Y:S02]  /*0a70*/  UIMAD.WIDE.U32 UR22, UR22, UR4, URZ ;  /* 0x00000004161672a5 */ /* 0x000fe4000f8e003f */
[----:B------:R-:W-:Y:S02]  /*0a80*/  UIADD3 UR9, UR6, UR15, URZ ;  /* 0x0000000f06097290 */ /* 0x000fe4000fffe03f */
[----:B------:R-:W-:Y:S02]  /*0a90*/  UIADD3 UR4, UR12, 0x7f, URZ ;  /* 0x0000007f0c047890 */ /* 0x000fe4000fffe03f */
[----:B--2---:R-:W-:Y:S02]  /*0aa0*/  UIADD3 UR7, UR9, 0x40, -UR17 ;  /* 0x0000004009077890 */ /* 0x004fe4000fffe811 */
[----:B------:R-:W-:-:S02]  /*0ab0*/  @UP2 USHF.R.U32.HI UR4, URZ, UR5, UR23 ;  /* 0x000000053f042299 */ /* 0x000fc40008011617 */
[----:B------:R-:W-:Y:S02]  /*0ac0*/  UIADD3 UR22, UR9, 0x3f, URZ ;  /* 0x0000003f09167890 */ /* 0x000fe4000fffe03f */
[----:B------:R-:W-:Y:S02]  /*0ad0*/  UIADD3 UR5, UR7, UR4, URZ ;  /* 0x0000000407057290 */ /* 0x000fe4000fffe03f */
[----:B------:R-:W-:Y:S02]  /*0ae0*/  USHF.R.S32.HI UR8, URZ, 0x1f, UR22 ;  /* 0x0000001f3f087899 */ /* 0x000fe40008011416 */
[----:B------:R-:W-:Y:S02]  /*0af0*/  USHF.R.S32.HI UR4, URZ, 0x1f, UR5 ;  /* 0x0000001f3f047899 */ /* 0x000fe40008011405 */
[----:B------:R-:W-:Y:S02]  /*0b00*/  ULEA.HI UR8, UR8, UR22, URZ, 0x6 ;  /* 0x0000001608087291 */ /* 0x000fe4000f8f303f */
[----:B------:R-:W-:-:S02]  /*0b10*/  ULEA.HI UR4, UR4, UR5, URZ, 0x6 ;  /* 0x0000000504047291 */ /* 0x000fc4000f8f303f */
[----:B------:R-:W-:Y:S02]  /*0b20*/  USHF.R.S32.HI UR8, URZ, 0x6, UR8 ;  /* 0x000000063f087899 */ /* 0x000fe40008011408 */
[----:B------:R-:W-:-:S04]  /*0b30*/  USHF.R.S32.HI UR4, URZ, 0x6, UR4 ;  /* 0x000000063f047899 */ /* 0x000fc80008011404 */
[----:B------:R-:W-:-:S04]  /*0b40*/  UISETP.LT.AND UP0, UPT, UR8, UR4, UPT ;  /* 0x000000040800728c */ /* 0x000fc8000bf01270 */
[----:B------:R-:W-:Y:S02]  /*0b50*/  USEL UR5, UR8, UR4, UP0 ;  /* 0x0000000408057287 */ /* 0x000fe40008000000 */
[----:B------:R-:W-:Y:S02]  /*0b60*/  UIADD3 UR4, -UR6, URZ, URZ ;  /* 0x0000003f06047290 */ /* 0x000fe4000fffe13f */
[----:B------:R-:W-:Y:S02]  /*0b70*/  ULEA UR6, UR5, -UR6, 0x6 ;  /* 0x8000000605067291 */ /* 0x000fe4000f8e303f */
[----:B------:R-:W-:Y:S02]  /*0b80*/  UISETP.LT.AND UP1, UPT, URZ, UR4, UPT ;  /* 0x000000043f00728c */ /* 0x000fe4000bf21270 */
[----:B------:R-:W-:Y:S02]  /*0b90*/  UISETP.LT.AND UP0, UPT, UR6, UR15, UPT ;  /* 0x0000000f0600728c */ /* 0x000fe4000bf01270 */
[----:B------:R-:W-:-:S02]  /*0ba0*/  USEL UR4, URZ, UR4, !UP1 ;  /* 0x000000043f047287 */ /* 0x000fc4000c800000 */
[----:B------:R-:W-:Y:S02]  /*0bb0*/  USEL UR5, UR6, UR15, UP0 ;  /* 0x0000000f06057287 */ /* 0x000fe40008000000 */
[----:B------:R-:W-:Y:S02]  /*0bc0*/  USHF.R.U32.HI UR6, URZ, 0x6, UR4 ;  /* 0x000000063f067899 */ /* 0x000fe40008011604 */
[----:B------:R-:W-:-:S05]  /*0bd0*/  UISETP.GT.AND UP0, UPT, UR5, UR4, UPT ;  /* 0x000000040500728c */ /* 0x000fca000bf04270 */
[----:B------:R-:W-:-:S06]  /*0be0*/  UMOV UR22, UR6 ;  /* 0x0000000600167c82 */ /* 0x000fcc0008000000 */
[----:B------:R-:W-:-:S04]  /*0bf0*/  @UP0 UIADD3 UR5, UR5, 0x3f, URZ ;  /* 0x0000003f05050890 */ /* 0x000fc8000fffe03f */
[----:B------:R-:W-:-:S04]  /*0c00*/  @UP0 USHF.R.S32.HI UR4, URZ, 0x1f, UR5 ;  /* 0x0000001f3f040899 */ /* 0x000fc80008011405 */
[----:B------:R-:W-:-:S04]  /*0c10*/  @UP0 ULEA.HI UR4, UR4, UR5, URZ, 0x6 ;  /* 0x0000000504040291 */ /* 0x000fc8000f8f303f */
[----:B------:R-:W-:-:S04]  /*0c20*/  @UP0 USHF.R.S32.HI UR22, URZ, 0x6, UR4 ;  /* 0x000000063f160899 */ /* 0x000fc80008011404 */
[----:B------:R-:W-:-:S06]  /*0c30*/  UISETP.GT.AND UP0, UPT, UR22, UR6, UPT ;  /* 0x000000061600728c */ /* 0x000fcc000bf04270 */
[----:B------:R-:W-:-:S13]  /*0c40*/  PLOP3.LUT P0, PT, PT, PT, UP0, 0x80, 0x0 ;  /* 0x000000000000781c */ /* 0x000fda0003f0f008 */
[----:B------:R-:W-:Y:S05]  /*0c50*/  @!P0 BRA `(.L_x_739) ;  /* 0x0000574000008947 */ /* 0x000fea0003800000 */
[----:B-1----:R-:W-:Y:S02]  /*0c60*/  ULDC.64 UR4, c[0x0][0x340] ;  /* 0x0000d00000047ab9 */ /* 0x002fe40000000a00 */
        /* <DEDUP_REMOVED lines=8> */
[----:B------:R-:W-:-:S03]  /*0cf0*/  ULDC.64 UR4, c[0x0][0x260] ;  /* 0x0000980000047ab9 */ /* 0x000fc60000000a00 */
[-C--:B------:R-:W-:Y:S01]  /*0d00*/  LEA.HI R10, R0, R83.reuse, RZ, 0x3 ;  /* 0x00000053000a7211 */ /* 0x080fe200078f18ff */
[----:B------:R1:W2:Y:S01]  /*0d10*/  @P2 LDG.E R5, [R4.64] ;  /* 0x0000001404052981 */ /* 0x0002a2000c1e1900 */
[----:B-----5:R-:W-:Y:S01]  /*0d20*/  SHF.R.S32.HI R3, RZ, 0x1f, R161 ;  /* 0x0000001fff037819 */ /* 0x020fe200000114a1 */
[----:B------:R-:W-:Y:S01]  /*0d30*/  IMAD.U32 R21, RZ, RZ, UR11 ;  /* 0x0000000bff157e24 */ /* 0x000fe2000f8e00ff */
[----:B------:R-:W-:Y:S01]  /*0d40*/  LOP3.LUT R2, R10, 0x1ffffff8, RZ, 0xc0, !PT ;  /* 0x1ffffff80a027812 */ /* 0x000fe200078ec0ff */
[----:B------:R-:W-:Y:S01]  /*0d50*/  UIMAD UR4, UR10, UR4, URZ ;  /* 0x000000040a0472a4 */ /* 0x000fe2000f8e023f */
[----:B------:R-:W-:Y:S01]  /*0d60*/  SHF.R.S32.HI R10, RZ, 0x3, R10 ;  /* 0x00000003ff0a7819 */ /* 0x000fe2000001140a */
[----:B------:R-:W-:Y:S01]  /*0d70*/  UIADD3 UR19, UR22, -0x1, URZ ;  /* 0xffffffff16137890 */ /* 0x000fe2000fffe03f */
[----:B------:R-:W-:Y:S01]  /*0d80*/  LEA.HI R6, R0, R83, RZ, 0x6 ;  /* 0x0000005300067211 */ /* 0x000fe200078f30ff */
[----:B------:R-:W-:Y:S01]  /*0d90*/  IMAD.IADD R2, R83, 0x1, -R2 ;  /* 0x0000000153027824 */ /* 0x000fe200078e0a02 */
[C---:B------:R-:W-:Y:S01]  /*0da0*/  IADD3 R160, P0, R10.reuse, R161, RZ ;  /* 0x000000a10aa07210 */ /* 0x040fe20007f1e0ff */
[C---:B------:R-:W-:Y:S01]  /*0db0*/  IMAD.SHL.U32 R7, R10.reuse, 0x40, RZ ;  /* 0x000000400a077824 */ /* 0x040fe200078e00ff */
[----:B------:R-:W-:Y:S01]  /*0dc0*/  IADD3 R99, -R10, UR15, RZ ;  /* 0x0000000f0a637c10 */ /* 0x000fe2000fffe1ff */
[----:B------:R-:W-:Y:S01]  /*0dd0*/  IMAD.SHL.U32 R2, R2, 0x8, RZ ;  /* 0x0000000802027824 */ /* 0x000fe200078e00ff */
[----:B------:R-:W-:Y:S01]  /*0de0*/  LEA.HI.X.SX32 R161, R10, R3, 0x1, P0 ;  /* 0x000000030aa17211 */ /* 0x000fe200000f0eff */
[----:B------:R-:W-:Y:S01]  /*0df0*/  IMAD.SHL.U32 R136, R6, 0x8, RZ ;  /* 0x0000000806887824 */ /* 0x000fe200078e00ff */
[----:B------:R-:W-:Y:S01]  /*0e00*/  LOP3.LUT R7, R7, 0x1c0, RZ, 0xc0, !PT ;  /* 0x000001c007077812 */ /* 0x000fe200078ec0ff */
[----:B------:R-:W-:Y:S01]  /*0e10*/  UIMAD UR22, UR11, UR5, UR4 ;  /* 0x000000050b1672a4 */ /* 0x000fe2000f8e0204 */
[----:B------:R-:W-:Y:S01]  /*0e20*/  IADD3 R3, R2, 0x80, RZ ;  /* 0x0000008002037810 */ /* 0x000fe20007ffe0ff */
[----:B------:R-:W-:Y:S01]  /*0e30*/  USEL UR24, UR18, URZ, !UP3 ;  /* 0x0000003f12187287 */ /* 0x000fe2000d800000 */
[--C-:B------:R-:W-:Y:S01]  /*0e40*/  LOP3.LUT R8, R7, 0x38, R2.reuse, 0xf8, !PT ;  /* 0x0000003807087812 */ /* 0x100fe200078ef802 */
[----:B------:R-:W-:Y:S01]  /*0e50*/  ULDC.64 UR4, c[0x0][0x240] ;  /* 0x0000900000047ab9 */ /* 0x000fe20000000a00 */
[----:B------:R-:W-:Y:S01]  /*0e60*/  SHF.R.U32.HI R7, RZ, 0x3, R7 ;  /* 0x00000003ff077819 */ /* 0x000fe20000011607 */
[----:B------:R-:W-:Y:S01]  /*0e70*/  UIMAD UR4, UR10, UR4, URZ ;  /* 0x000000040a0472a4 */ /* 0x000fe2000f8e023f */
[----:B------:R-:W-:Y:S01]  /*0e80*/  ISETP.GE.AND P5, PT, R3, c[0x0][0x1d4], PT ;  /* 0x0000750003007a0c */ /* 0x000fe20003fa6270 */
[----:B------:R-:W-:Y:S01]  /*0e90*/  IMAD.MOV.U32 R113, RZ, RZ, c[0x0][0x238] ;  /* 0x00008e00ff717624 */ /* 0x000fe200078e00ff */
[----:B------:R-:W-:Y:S01]  /*0ea0*/  LOP3.LUT R7, R8, R7, RZ, 0x3c, !PT ;  /* 0x0000000708077212 */ /* 0x000fe200078e3cff */
[----:B------:R-:W-:Y:S01]  /*0eb0*/  UIMAD UR25, UR11, UR5, UR4 ;  /* 0x000000050b1972a4 */ /* 0x000fe2000f8e0204 */
[----:B------:R-:W-:Y:S01]  /*0ec0*/  SHF.R.S32.HI R3, RZ, 0x1f, R2 ;  /* 0x0000001fff037819 */ /* 0x000fe20000011402 */
[----:B-1----:R-:W-:Y:S01]  /*0ed0*/  IMAD.U32 R4, RZ, RZ, UR19 ;  /* 0x00000013ff047e24 */ /* 0x002fe2000f8e00ff */
[----:B------:R-:W-:Y:S01]  /*0ee0*/  LOP3.LUT R136, R7, 0xfffffe00, R136, 0xf8, !PT ;  /* 0xfffffe0007887812 */ /* 0x000fe200078ef888 */
[----:B------:R-:W-:Y:S01]  /*0ef0*/  IMAD R7, R161, c[0x0][0x238], RZ ;  /* 0x00008e00a1077a24 */ /* 0x000fe200078e02ff */
[C---:B------:R-:W-:Y:S01]  /*0f00*/  IADD3 R6, R2.reuse, 0x40, RZ ;  /* 0x0000004002067810 */ /* 0x040fe20007ffe0ff */
[----:B------:R-:W-:Y:S01]  /*0f10*/  IMAD.WIDE.U32 R20, R21, c[0x0][0x260], R2 ;  /* 0x0000980015147a25 */ /* 0x000fe200078e0002 */
[----:B------:R-:W-:Y:S01]  /*0f20*/  ISETP.GE.AND P3, PT, R2, c[0x0][0x1d4], PT ;  /* 0x0000750002007a0c */ /* 0x000fe20003f66270 */
[----:B------:R-:W-:Y:S01]  /*0f30*/  ULDC.64 UR4, c[0x0][0x248] ;  /* 0x0000920000047ab9 */ /* 0x000fe20000000a00 */
[----:B------:R-:W-:Y:S01]  /*0f40*/  LEA.HI R10, R0, R83, RZ, 0x2 ;  /* 0x00000053000a7211 */ /* 0x000fe200078f10ff */
[----:B------:R-:W-:Y:S01]  /*0f50*/  IMAD R8, R160, c[0x0][0x23c], R7 ;  /* 0x00008f00a0087a24 */ /* 0x000fe200078e0207 */
[----:B------:R-:W-:Y:S01]  /*0f60*/  ISETP.GE.AND P6, PT, R6, c[0x0][0x1d4], PT ;  /* 0x0000750006007a0c */ /* 0x000fe20003fc6270 */
[----:B------:R-:W-:Y:S01]  /*0f70*/  IMAD.WIDE.U32 R2, R160, c[0x0][0x238], R2 ;  /* 0x00008e00a0027a25 */ /* 0x000fe200078e0002 */
[----:B------:R-:W-:-:S02]  /*0f80*/  LOP3.LUT R6, R10, 0xfffffffc, RZ, 0xc0, !PT ;  /* 0xfffffffc0a067812 */ /* 0x000fc400078ec0ff */
[----:B------:R-:W-:Y:S01]  /*0f90*/  IADD3 R21, R21, UR22, RZ ;  /* 0x0000001615157c10 */ /* 0x000fe2000fffe0ff */
[----:B------:R-:W-:Y:S01]  /*0fa0*/  IMAD.IADD R9, R3, 0x1, R8 ;  /* 0x0000000103097824 */ /* 0x000fe200078e0208 */
[----:B------:R-:W-:Y:S01]  /*0fb0*/  USHF.R.S32.HI UR22, URZ, 0x1f, UR18 ;  /* 0x0000001f3f167899 */ /* 0x000fe20008011412 */
[----:B------:R-:W-:Y:S01]  /*0fc0*/  IMAD.MOV.U32 R8, RZ, RZ, R2 ;  /* 0x000000ffff087224 */ /* 0x000fe200078e0002 */
[----:B------:R-:W-:Y:S01]  /*0fd0*/  SHF.R.S32.HI R143, RZ, 0x2, R10 ;  /* 0x00000002ff8f7819 */ /* 0x000fe2000001140a */
[----:B------:R-:W-:Y:S01]  /*0fe0*/  IMAD.U32 R2, RZ, RZ, UR11 ;  /* 0x0000000bff027e24 */ /* 0x000fe2000f8e00ff */
[----:B------:R-:W-:Y:S01]  /*0ff0*/  USEL UR23, UR22, URZ, !UP3 ;  /* 0x0000003f16177287 */ /* 0x000fe2000d800000 */
[----:B------:R-:W-:Y:S01]  /*1000*/  IMAD.IADD R6, R83, 0x1, -R6 ;  /* 0x0000000153067824 */ /* 0x000fe200078e0a06 */
[----:B------:R-:W-:Y:S01]  /*1010*/  SHF.R.S32.HI R148, RZ, 0x1f, R143 ;  /* 0x0000001fff947819 */ /* 0x000fe2000001148f */
[----:B------:R-:W-:Y:S01]  /*1020*/  IMAD.WIDE.U32 R158, R2, c[0x0][0x240], R8 ;  /* 0x00009000029e7a25 */ /* 0x000fe200078e0008 */
[----:B------:R-:W-:Y:S01]  /*1030*/  UIMAD UR4, UR23, UR4, URZ ;  /* 0x00000004170472a4 */ /* 0x000fe2000f8e023f */
[----:B------:R-:W-:-:S02]  /*1040*/  SHF.R.S32.HI R10, RZ, 0x1f, R10 ;  /* 0x0000001fff0a7819 */ /* 0x000fc4000001140a */
[C---:B------:R-:W-:Y:S01]  /*1050*/  IMAD.SHL.U32 R18, R6.reuse, 0x4, RZ ;  /* 0x0000000406127824 */ /* 0x040fe200078e00ff */
[----:B------:R-:W-:Y:S01]  /*1060*/  IADD3 R159, R159, UR25, RZ ;  /* 0x000000199f9f7c10 */ /* 0x000fe2000fffe0ff */
[----:B------:R-:W-:Y:S01]  /*1070*/  IMAD.SHL.U32 R16, R6, 0x8, RZ ;  /* 0x0000000806107824 */ /* 0x000fe200078e00ff */
[----:B------:R-:W-:Y:S01]  /*1080*/  UIMAD UR4, UR24, UR5, UR4 ;  /* 0x00000005180472a4 */ /* 0x000fe2000f8e0204 */
[----:B------:R-:W-:Y:S01]  /*1090*/  IMAD.MOV.U32 R104, RZ, RZ, 0x6 ;  /* 0x00000006ff687424 */ /* 0x000fe200078e00ff */
[----:B------:R-:W-:Y:S01]  /*10a0*/  SHF.R.S32.HI R19, RZ, 0x1f, R18 ;  /* 0x0000001fff137819 */ /* 0x000fe20000011412 */
[----:B------:R-:W-:Y:S01]  /*10b0*/  IMAD.U32 R156, RZ, RZ, UR24 ;  /* 0x00000018ff9c7e24 */ /* 0x000fe2000f8e00ff */
[----:B------:R-:W-:Y:S01]  /*10c0*/  SHF.R.S32.HI R17, RZ, 0x1f, R16 ;  /* 0x0000001fff117819 */ /* 0x000fe20000011410 */
[----:B------:R-:W-:Y:S01]  /*10d0*/  IMAD R4, R4, -0x40, R99 ;  /* 0xffffffc004047824 */ /* 0x000fe200078e0263 */
[----:B------:R-:W-:Y:S01]  /*10e0*/  ISETP.GE.AND P4, PT, R16, c[0x0][0x27c], PT ;  /* 0x00009f0010007a0c */ /* 0x000fe20003f86270 */
[----:B------:R-:W-:Y:S01]  /*10f0*/  IMAD R150, R148, c[0x0][0x280], RZ ;  /* 0x0000a00094967a24 */ /* 0x000fe200078e02ff */
[----:B------:R-:W-:Y:S01]  /*1100*/  SHF.L.U64.HI R100, R113, R104, c[0x0][0x23c] ;  /* 0x00008f0071647619 */ /* 0x000fe20000010268 */
[----:B------:R-:W-:Y:S01]  /*1110*/  IMAD.WIDE.U32 R158, R156, c[0x0][0x248], R158 ;  /* 0x000092009c9e7a25 */ /* 0x000fe200078e009e */
[C---:B------:R-:W-:Y:S01]  /*1120*/  ISETP.GE.AND P1, PT, R4.reuse, 0x1, PT ;  /* 0x000000010400780c */ /* 0x040fe20003f26270 */
[----:B------:R-:W-:Y:S01]  /*1130*/  USHF.R.S32.HI UR5, URZ, 0x1f, UR19 ;  /* 0x0000001f3f057899 */ /* 0x000fe20008011413 */
[----:B------:R-:W-:Y:S01]  /*1140*/  SEL R3, RZ, c[0x0][0x27c], !P4 ;  /* 0x00009f00ff037a07 */ /* 0x000fe20006000000 */
[C---:B------:R-:W-:Y:S01]  /*1150*/  IMAD R150, R143.reuse, c[0x0][0x284], R150 ;  /* 0x0000a1008f967a24 */ /* 0x040fe200078e0296 */
[----:B------:R-:W-:Y:S01]  /*1160*/  ISETP.GT.AND P0, PT, R4, 0x20, PT ;  /* 0x000000200400780c */ /* 0x000fe20003f04270 */
[----:B------:R-:W-:Y:S01]  /*1170*/  IMAD.WIDE.U32 R154, R143, c[0x0][0x280], R18 ;  /* 0x0000a0008f9a7a25 */ /* 0x000fe200078e0012 */
[----:B------:R-:W-:-:S02]  /*1180*/  IADD3 R163, R159, UR4, RZ ;  /* 0x000000049fa37c10 */ /* 0x000fc4000fffe0ff */
[C---:B------:R-:W-:Y:S01]  /*1190*/  IADD3 R15, R18.reuse, 0x20, RZ ;  /* 0x00000020120f7810 */ /* 0x040fe20007ffe0ff */
[----:B------:R-:W-:Y:S01]  /*11a0*/  IMAD.WIDE.U32 R8, R143, c[0x0][0x280], R16 ;  /* 0x0000a0008f087a25 */ /* 0x000fe200078e0010 */
[----:B------:R-:W-:Y:S02]  /*11b0*/  P2R R145, PR, RZ, 0x10 ;  /* 0x00000010ff917803 */ /* 0x000fe40000000000 */
[----:B------:R-:W-:Y:S01]  /*11c0*/  IADD3 R14, R18, 0x40, RZ ;  /* 0x00000040120e7810 */ /* 0x000fe20007ffe0ff */
[----:B------:R-:W-:Y:S01]  /*11d0*/  IMAD.SHL.U32 R101, R113, 0x40, RZ ;  /* 0x0000004071657824 */ /* 0x000fe200078e00ff */
[----:B------:R-:W-:Y:S01]  /*11e0*/  LEA.HI R123, R0, R83, RZ, 0x5 ;  /* 0x00000053007b7211 */ /* 0x000fe200078f28ff */
[----:B------:R-:W-:Y:S01]  /*11f0*/  IMAD R4, R100, UR19, RZ ;  /* 0x0000001364047c24 */ /* 0x000fe2000f8e02ff */
[C---:B------:R-:W-:Y:S01]  /*1200*/  IADD3 R141, R16.reuse, 0x60, RZ ;  /* 0x00000060108d7810 */ /* 0x040fe20007ffe0ff */
[----:B------:R-:W-:Y:S01]  /*1210*/  IMAD.MOV.U32 R162, RZ, RZ, R158 ;  /* 0x000000ffffa27224 */ /* 0x000fe200078e009e */
[C---:B------:R-:W-:Y:S01]  /*1220*/  IADD3 R140, R16.reuse, 0x80, RZ ;  /* 0x00000080108c7810 */ /* 0x040fe20007ffe0ff */
[----:B------:R-:W-:Y:S01]  /*1230*/  IMAD.IADD R155, R155, 0x1, R150 ;  /* 0x000000019b9b7824 */ /* 0x000fe200078e0296 */
[----:B------:R-:W-:Y:S01]  /*1240*/  IADD3 R138, R16, 0xa0, RZ ;  /* 0x000000a0108a7810 */ /* 0x000fe20007ffe0ff */
[----:B------:R-:W-:Y:S01]  /*1250*/  IMAD.IADD R151, R150, 0x1, R9 ;  /* 0x0000000196977824 */ /* 0x000fe200078e0209 */
[----:B------:R-:W-:Y:S01]  /*1260*/  P2R R146, PR, RZ, 0x8 ;  /* 0x00000008ff927803 */ /* 0x000fe20000000000 */
[----:B------:R-:W-:Y:S01]  /*1270*/  IMAD.IADD R2, R16, 0x1, R3 ;  /* 0x0000000110027824 */ /* 0x000fe200078e0203 */
[----:B------:R-:W-:Y:S01]  /*1280*/  SHF.R.S32.HI R125, RZ, 0x1f, R138 ;  /* 0x0000001fff7d7819 */ /* 0x000fe2000001148a */
[----:B------:R-:W-:Y:S01]  /*1290*/  IMAD.MOV.U32 R150, RZ, RZ, R8 ;  /* 0x000000ffff967224 */ /* 0x000fe200078e0008 */
[----:B------:R-:W-:Y:S01]  /*12a0*/  IADD3 R91, R91, UR16, RZ ;  /* 0x000000105b5b7c10 */ /* 0x000fe2000fffe0ff */
[----:B------:R-:W-:Y:S01]  /*12b0*/  IMAD R148, R148, c[0x0][0x290], RZ ;  /* 0x0000a40094947a24 */ /* 0x000fe200078e02ff */
[----:B------:R-:W-:Y:S01]  /*12c0*/  SHF.R.S32.HI R121, RZ, 0x1f, R2 ;  /* 0x0000001fff797819 */ /* 0x000fe20000011402 */
[C---:B------:R-:W-:Y:S01]  /*12d0*/  IMAD R3, R101.reuse, UR5, R4 ;  /* 0x0000000565037c24 */ /* 0x040fe2000f8e0204 */
[----:B------:R-:W-:Y:S01]  /*12e0*/  ULDC.64 UR4, c[0x0][0x1e8] ;  /* 0x00007a0000047ab9 */ /* 0x000fe20000000a00 */
[----:B------:R-:W-:Y:S01]  /*12f0*/  IMAD.WIDE.U32 R8, R101, UR19, R162 ;  /* 0x0000001365087c25 */ /* 0x000fe2000f8e00a2 */
[CC--:B------:R-:W-:Y:S01]  /*1300*/  LEA.HI R4, R121.reuse, R2.reuse, RZ, 0x3 ;  /* 0x0000000279047211 */ /* 0x0c0fe200078f18ff */
[----:B------:R-:W-:Y:S01]  /*1310*/  UIMAD UR25, UR10, UR4, URZ ;  /* 0x000000040a1972a4 */ /* 0x000fe2000f8e023f */
[----:B------:R-:W-:Y:S01]  /*1320*/  LEA.HI R121, R121, R2, RZ, 0x6 ;  /* 0x0000000279797211 */ /* 0x000fe200078f30ff */
[C---:B------:R-:W-:Y:S01]  /*1330*/  IMAD R148, R143.reuse, c[0x0][0x294], R148 ;  /* 0x0000a5008f947a24 */ /* 0x040fe200078e0294 */
[----:B------:R-:W-:Y:S01]  /*1340*/  UIMAD.WIDE.U32 UR28, UR11, UR4, URZ ;  /* 0x000000040b1c72a5 */ /* 0x000fe2000f8e003f */
[----:B------:R-:W-:Y:S01]  /*1350*/  IMAD.WIDE.U32 R12, R143, c[0x0][0x290], R16 ;  /* 0x0000a4008f0c7a25 */ /* 0x000fe200078e0010 */
[----:B------:R-:W-:Y:S01]  /*1360*/  UIMAD UR25, UR11, UR5, UR25 ;  /* 0x000000050b1972a4 */ /* 0x000fe2000f8e0219 */
[----:B------:R-:W-:-:S02]  /*1370*/  LOP3.LUT R107, R4, 0xfffffff8, RZ, 0xc0, !PT ;  /* 0xfffffff8046b7812 */ /* 0x000fc400078ec0ff */
[----:B------:R-:W-:Y:S01]  /*1380*/  IMAD.IADD R3, R9, 0x1, R3 ;  /* 0x0000000109037824 */ /* 0x000fe200078e0203 */
[----:B------:R-:W-:Y:S01]  /*1390*/  ULDC.64 UR4, c[0x0][0x210] ;  /* 0x0000840000047ab9 */ /* 0x000fe20000000a00 */
[----:B------:R-:W-:Y:S01]  /*13a0*/  IMAD.MOV.U32 R112, RZ, RZ, 0x5 ;  /* 0x00000005ff707424 */ /* 0x000fe200078e00ff */
[----:B------:R-:W-:Y:S01]  /*13b0*/  UIMAD UR27, UR10, UR4, URZ ;  /* 0x000000040a1b72a4 */ /* 0x000fe2000f8e023f */
[----:B------:R-:W-:Y:S01]  /*13c0*/  IMAD.IADD R149, R148, 0x1, R13 ;  /* 0x0000000194957824 */ /* 0x000fe200078e020d */
[----:B------:R-:W-:Y:S01]  /*13d0*/  UIMAD.WIDE.U32 UR30, UR11, UR4, URZ ;  /* 0x000000040b1e72a5 */ /* 0x000fe2000f8e003f */
[----:B------:R-:W-:Y:S01]  /*13e0*/  IMAD.IADD R13, R18, 0x1, R15 ;  /* 0x00000001120d7824 */ /* 0x000fe200078e020f */
[C---:B------:R-:W-:Y:S01]  /*13f0*/  SHF.L.U64.HI R112, R113.reuse, R112, c[0x0][0x23c] ;  /* 0x00008f0071707619 */ /* 0x040fe20000010270 */
[----:B------:R-:W-:Y:S01]  /*1400*/  IMAD.SHL.U32 R136, R136, 0x2, RZ ;  /* 0x0000000288887824 */ /* 0x000fe200078e00ff */
[----:B------:R-:W-:Y:S01]  /*1410*/  UIMAD UR27, UR11, UR5, UR27 ;  /* 0x000000050b1b72a4 */ /* 0x000fe2000f8e021b */
[----:B------:R-:W-:Y:S01]  /*1420*/  IMAD.SHL.U32 R113, R113, 0x20, RZ ;  /* 0x0000002071717824 */ /* 0x000fe200078e00ff */
[----:B------:R-:W-:Y:S01]  /*1430*/  ISETP.GE.AND P4, PT, R13, c[0x0][0x27c], PT ;  /* 0x00009f000d007a0c */ /* 0x000fe20003f86270 */
[----:B------:R-:W-:Y:S01]  /*1440*/  IMAD.WIDE.U32 R156, R156, c[0x0][0x268], R20 ;  /* 0x00009a009c9c7a25 */ /* 0x000fe200078e0014 */
[----:B------:R-:W-:Y:S01]  /*1450*/  ULDC.64 UR4, c[0x0][0x268] ;  /* 0x00009a0000047ab9 */ /* 0x000fe20000000a00 */
[----:B------:R-:W-:Y:S01]  /*1460*/  LEA.HI R125, R125, R138, RZ, 0x3 ;  /* 0x0000008a7d7d7211 */ /* 0x000fe200078f18ff */
[----:B------:R-:W-:Y:S01]  /*1470*/  UIMAD UR4, UR23, UR4, URZ ;  /* 0x00000004170472a4 */ /* 0x000fe2000f8e023f */
[----:B------:R-:W-:Y:S01]  /*1480*/  IMAD.WIDE.U32 R152, R143, c[0x0][0x290], R18 ;  /* 0x0000a4008f987a25 */ /* 0x000fe200078e0012 */
[----:B------:R-:W-:Y:S01]  /*1490*/  SHF.R.S32.HI R106, RZ, 0x1f, R107 ;  /* 0x0000001fff6a7819 */ /* 0x000fe2000001146b */
[----:B------:R-:W-:Y:S01]  /*14a0*/  UIADD3 UR25, UR29, UR25, URZ ;  /* 0x000000191d197290 */ /* 0x000fe2000fffe03f */
[----:B------:R-:W-:Y:S01]  /*14b0*/  LOP3.LUT R125, R125, 0xfffffff8, RZ, 0xc0, !PT ;  /* 0xfffffff87d7d7812 */ /* 0x000fe200078ec0ff */
[----:B------:R-:W-:Y:S01]  /*14c0*/  IMAD.IADD R153, R153, 0x1, R148 ;  /* 0x0000000199997824 */ /* 0x000fe200078e0294 */
[----:B------:R-:W-:Y:S01]  /*14d0*/  UIMAD UR24, UR24, UR5, UR4 ;  /* 0x00000005181872a4 */ /* 0x000fe2000f8e0204 */
[----:B------:R-:W-:Y:S01]  /*14e0*/  IMAD.MOV.U32 R148, RZ, RZ, R12 ;  /* 0x000000ffff947224 */ /* 0x000fe200078e000c */
[----:B------:R-:W-:Y:S01]  /*14f0*/  SHF.L.U64.HI R106, R107, 0x1, R106 ;  /* 0x000000016b6a7819 */ /* 0x000fe2000001026a */
[C---:B------:R-:W-:Y:S01]  /*1500*/  IMAD.IADD R12, R18.reuse, 0x1, R14 ;  /* 0x00000001120c7824 */ /* 0x040fe200078e020e */
[----:B------:R-:W-:Y:S01]  /*1510*/  ULDC.64 UR4, c[0x0][0x2b0] ;  /* 0x0000ac0000047ab9 */ /* 0x000fe20000000a00 */
[----:B------:R-:W-:Y:S01]  /*1520*/  IMAD.SHL.U32 R123, R123, 0x10, RZ ;  /* 0x000000107b7b7824 */ /* 0x000fe200078e00ff */
[----:B------:R-:W-:Y:S01]  /*1530*/  P2R R144, PR, RZ, 0x10 ;  /* 0x00000010ff907803 */ /* 0x000fe20000000000 */
[----:B------:R-:W-:Y:S01]  /*1540*/  IMAD.SHL.U32 R121, R121, 0x40, RZ ;  /* 0x0000004079797824 */ /* 0x000fe200078e00ff */
[----:B------:R-:W-:Y:S01]  /*1550*/  IADD3 R11, R18, 0x30, RZ ;  /* 0x00000030120b7810 */ /* 0x000fe20007ffe0ff */
[----:B------:R-:W-:Y:S01]  /*1560*/  IMAD R135, R6, 0x40, R143 ;  /* 0x0000004006877824 */ /* 0x000fe200078e028f */
[----:B------:R-:W-:Y:S01]  /*1570*/  LOP3.LUT R123, R123, 0xfffffe00, RZ, 0xc0, !PT ;  /* 0xfffffe007b7b7812 */ /* 0x000fe200078ec0ff */
[----:B------:R-:W-:Y:S01]  /*1580*/  IMAD.MOV.U32 R85, RZ, RZ, c[0x0][0x27c] ;  /* 0x00009f00ff557624 */ /* 0x000fe200078e00ff */
[----:B------:R-:W-:Y:S01]  /*1590*/  LOP3.LUT R121, R121, 0x7ffff000, RZ, 0xc0, !PT ;  /* 0x7ffff00079797812 */ /* 0x000fe200078ec0ff */
[----:B------:R-:W-:Y:S01]  /*15a0*/  IMAD.MOV.U32 R98, RZ, RZ, c[0x0][0x2b8] ;  /* 0x0000ae00ff627624 */ /* 0x000fe200078e00ff */
[----:B------:R-:W-:Y:S01]  /*15b0*/  SHF.R.S32.HI R6, RZ, 0x1f, R141 ;  /* 0x0000001fff067819 */ /* 0x000fe2000001148d */
[----:B------:R-:W-:Y:S01]  /*15c0*/  IMAD.MOV.U32 R103, RZ, RZ, c[0x0][0x280] ;  /* 0x0000a000ff677624 */ /* 0x000fe200078e00ff */
[----:B------:R-:W-:Y:S01]  /*15d0*/  IADD3 R9, R18, 0x10, RZ ;  /* 0x0000001012097810 */ /* 0x000fe20007ffe0ff */
[----:B------:R-:W-:Y:S01]  /*15e0*/  IMAD.MOV.U32 R105, RZ, RZ, c[0x0][0x290] ;  /* 0x0000a400ff697624 */ /* 0x000fe200078e00ff */
[----:B------:R-:W-:Y:S01]  /*15f0*/  LEA.HI R131, R6, R141, RZ, 0x3 ;  /* 0x0000008d06837211 */ /* 0x000fe200078f18ff */
[----:B------:R-:W-:Y:S01]  /*1600*/  IMAD.WIDE.U32 R154, R84, c[0x0][0x280], R154 ;  /* 0x0000a000549a7a25 */ /* 0x000fe200078e009a */
[----:B------:R-:W-:Y:S01]  /*1610*/  SHF.R.S32.HI R6, RZ, 0x1f, R13 ;  /* 0x0000001fff067819 */ /* 0x000fe2000001140d */
[----:B------:R-:W-:Y:S01]  /*1620*/  UIADD3 UR27, UR31, UR27, URZ ;  /* 0x0000001b1f1b7290 */ /* 0x000fe2000fffe03f */
[----:B------:R-:W-:Y:S01]  /*1630*/  LOP3.LUT R131, R131, 0xfffffff8, RZ, 0xc0, !PT ;  /* 0xfffffff883837812 */ /* 0x000fe200078ec0ff */
[----:B------:R-:W-:Y:S01]  /*1640*/  IMAD.MOV.U32 R122, RZ, RZ, c[0x0][0x27c] ;  /* 0x00009f00ff7a7624 */ /* 0x000fe200078e00ff */
[----:B------:R-:W-:Y:S01]  /*1650*/  LEA.HI R133, R6, R13, RZ, 0x3 ;  /* 0x0000000d06857211 */ /* 0x000fe200078f18ff */
[----:B------:R-:W-:Y:S01]  /*1660*/  IMAD.WIDE.U32 R152, R84, c[0x0][0x290], R152 ;  /* 0x0000a40054987a25 */ /* 0x000fe200078e0098 */
[----:B------:R-:W-:-:S02]  /*1670*/  SHF.L.U64.HI R102, R103, R104, c[0x0][0x284] ;  /* 0x0000a10067667619 */ /* 0x000fc40000010268 */
[----:B------:R-:W-:Y:S01]  /*1680*/  LOP3.LUT R133, R133, 0xfffffff8, RZ, 0xc0, !PT ;  /* 0xfffffff885857812 */ /* 0x000fe200078ec0ff */
[C---:B------:R-:W-:Y:S01]  /*1690*/  IMAD.WIDE.U32 R150, R84.reuse, c[0x0][0x280], R150 ;  /* 0x0000a00054967a25 */ /* 0x040fe200078e0096 */
[----:B------:R-:W-:Y:S02]  /*16a0*/  SHF.L.U64.HI R104, R105, R104, c[0x0][0x294] ;  /* 0x0000a50069687619 */ /* 0x000fe40000010268 */
[----:B------:R-:W-:Y:S01]  /*16b0*/  SHF.R.S32.HI R116, RZ, 0x1f, R131 ;  /* 0x0000001fff747819 */ /* 0x000fe20000011483 */
[----:B------:R-:W-:Y:S01]  /*16c0*/  IMAD.WIDE.U32 R148, R84, c[0x0][0x290], R148 ;  /* 0x0000a40054947a25 */ /* 0x000fe200078e0094 */
[----:B------:R-:W-:Y:S02]  /*16d0*/  SHF.R.S32.HI R114, RZ, 0x1f, R125 ;  /* 0x0000001fff727819 */ /* 0x000fe4000001147d */
[----:B------:R-:W-:Y:S01]  /*16e0*/  SHF.R.S32.HI R132, RZ, 0x3, R4 ;  /* 0x00000003ff847819 */ /* 0x000fe20000011404 */
[----:B------:R-:W-:Y:S01]  /*16f0*/  IMAD.SHL.U32 R103, R103, 0x40, RZ ;  /* 0x0000004067677824 */ /* 0x000fe200078e00ff */
[----:B------:R-:W-:Y:S01]  /*1700*/  SHF.R.S32.HI R118, RZ, 0x1f, R133 ;  /* 0x0000001fff767819 */ /* 0x000fe20000011485 */
[----:B------:R-:W-:Y:S01]  /*1710*/  IMAD.SHL.U32 R105, R105, 0x40, RZ ;  /* 0x0000004069697824 */ /* 0x000fe200078e00ff */
[----:B------:R-:W-:Y:S01]  /*1720*/  IADD3 R97, R157, UR24, RZ ;  /* 0x000000189d617c10 */ /* 0x000fe2000fffe0ff */
[----:B------:R-:W-:-:S02]  /*1730*/  IMAD.SHL.U32 R122, R122, 0x2, RZ ;  /* 0x000000027a7a7824 */ /* 0x000fc400078e00ff */
[----:B------:R-:W-:Y:S02]  /*1740*/  IMAD.U32 R137, RZ, RZ, UR19 ;  /* 0x00000013ff897e24 */ /* 0x000fe4000f8e00ff */
[----:B------:R-:W-:Y:S01]  /*1750*/  IMAD.SHL.U32 R107, R107, 0x2, RZ ;  /* 0x000000026b6b7824 */ /* 0x000fe200078e00ff */
[----:B--2---:R1:W2:Y:S01]  /*1760*/  @P2 R2UR UR26, R5 ;  /* 0x00000000051a23c2 */ /* 0x0042a200000e0000 */
[----:B------:R-:W-:-:S04]  /*1770*/  @P1 LEA R22, P2, R8, c[0x0][0x220], 0x1 ;  /* 0x0000880008161a11 */ /* 0x000fc800078408ff */
[----:B------:R-:W-:-:S05]  /*1780*/  @P1 LEA.HI.X R23, R8, c[0x0][0x224], R3, 0x1, P2 ;  /* 0x0000890008171a11 */ /* 0x000fca00010f0c03 */
[----:B------:R-:W-:Y:S01]  /*1790*/  @!PT LDS RZ, [RZ] ;  /* 0x00000000fffff984 */ /* 0x000fe20000000800 */
[----:B------:R-:W-:Y:S01]  /*17a0*/  @!PT LDS RZ, [RZ] ;  /* 0x00000000fffff984 */ /* 0x000fe20000000800 */
[----:B------:R-:W-:Y:S01]  /*17b0*/  @!PT LDS RZ, [RZ] ;  /* 0x00000000fffff984 */ /* 0x000fe20000000800 */
[----:B------:R3:W-:Y:S04]  /*17c0*/  @P1 LDGSTS.E.BYPASS.LTC128B.128 [R136+0x6100], [R22.64], !P3 ;  /* 0x0610000016881fae */ /* 0x0007e8000d901d54 */
[----:B------:R3:W-:Y:S04]  /*17d0*/  @P1 LDGSTS.E.BYPASS.LTC128B.128 [R136+0x8100], [R22.64+0x80], !P6 ;  /* 0x0810008016881fae */ /* 0x0007e8000f101d54 */
[----:B------:R3:W-:Y:S01]  /*17e0*/  @P1 LDGSTS.E.BYPASS.LTC128B.128 [R136+0xa100], [R22.64+0x100], !P5 ;  /* 0x0a10010016881fae */ /* 0x0007e2000e901d54 */
[----:B-1----:R-:W-:Y:S01]  /*17f0*/  @P0 IADD3 R5, P1, R113, R8, RZ ;  /* 0x0000000871050210 */ /* 0x002fe20007f3e0ff */
[----:B--2---:R-:W-:Y:S01]  /*1800*/  @UP0 USHF.R.S32.HI UR33, URZ, 0x1f, UR26 ;  /* 0x0000001f3f210899 */ /* 0x004fe2000801141a */
[----:B------:R-:W-:Y:S01]  /*1810*/  SEL R8, RZ, c[0x0][0x27c], !P4 ;  /* 0x00009f00ff087a07 */ /* 0x000fe20006000000 */
[----:B------:R-:W-:-:S02]  /*1820*/  @UP0 UMOV UR32, UR26 ;  /* 0x0000001a00200c82 */ /* 0x000fc40008000000 */
[----:B------:R-:W-:Y:S01]  /*1830*/  @P0 IMAD.X R2, R112, 0x1, R3, P1 ;  /* 0x0000000170020824 */ /* 0x000fe200008e0603 */
[C---:B------:R-:W-:Y:S01]  /*1840*/  @P0 LEA R20, P1, R5.reuse, c[0x0][0x220], 0x1 ;  /* 0x0000880005140a11 */ /* 0x040fe200078208ff */
[----:B------:R-:W-:Y:S01]  /*1850*/  IMAD.IADD R8, R8, 0x1, R13 ;  /* 0x0000000108087824 */ /* 0x000fe200078e020d */
[----:B------:R-:W-:Y:S02]  /*1860*/  @!UP0 UMOV UR33, UR22 ;  /* 0x0000001600218c82 */ /* 0x000fe40008000000 */
[----:B------:R-:W-:Y:S01]  /*1870*/  @P0 LEA.HI.X R21, R5, c[0x0][0x224], R2, 0x1, P1 ;  /* 0x0000890005150a11 */ /* 0x000fe200008f0c02 */
[----:B------:R-:W-:Y:S01]  /*1880*/  UIMAD UR22, UR33, UR4, URZ ;  /* 0x00000004211672a4 */ /* 0x000fe2000f8e023f */
[----:B------:R-:W-:Y:S01]  /*1890*/  SHF.R.S32.HI R3, RZ, 0x1f, R8 ;  /* 0x0000001fff037819 */ /* 0x000fe20000011408 */
[----:B------:R-:W-:Y:S01]  /*18a0*/  @!UP0 UMOV UR32, UR18 ;  /* 0x0000001200208c82 */ /* 0x000fe20008000000 */
[----:B------:R-:W-:Y:S01]  /*18b0*/  LEA.HI R5, R10, R143, RZ, 0x3 ;  /* 0x0000008f0a057211 */ /* 0x000fe200078f18ff */
[----:B------:R3:W-:Y:S01]  /*18c0*/  @P0 LDGSTS.E.BYPASS.LTC128B.128 [R136+0x7100], [R20.64], !P3 ;  /* 0x0710000014880fae */ /* 0x0007e2000d901d54 */
[CC--:B------:R-:W-:Y:S01]  /*18d0*/  LEA.HI R2, R3.reuse, R8.reuse, RZ, 0x3 ;  /* 0x0000000803027211 */ /* 0x0c0fe200078f18ff */
[----:B------:R-:W-:Y:S01]  /*18e0*/  UIMAD.WIDE.U32 UR34, UR32, UR4, URZ ;  /* 0x00000004202272a5 */ /* 0x000fe2000f8e003f */
[----:B------:R-:W-:Y:S01]  /*18f0*/  LEA.HI R3, R3, R8, RZ, 0x6 ;  /* 0x0000000803037211 */ /* 0x000fe200078f30ff */
[----:B------:R3:W-:Y:S01]  /*1900*/  @P0 LDGSTS.E.BYPASS.LTC128B.128 [R136+0x9100], [R20.64+0x80], !P6 ;  /* 0x0910008014880fae */ /* 0x0007e2000f101d54 */
[----:B------:R-:W-:Y:S01]  /*1910*/  LOP3.LUT R8, R5, 0xfffffff8, RZ, 0xc0, !PT ;  /* 0xfffffff805087812 */ /* 0x000fe200078ec0ff */
[----:B------:R-:W-:Y:S01]  /*1920*/  UIMAD UR5, UR32, UR5, UR22 ;  /* 0x00000005200572a4 */ /* 0x000fe2000f8e0216 */
[----:B------:R-:W-:Y:S01]  /*1930*/  ISETP.GE.AND P1, PT, R12, c[0x0][0x27c], PT ;  /* 0x00009f000c007a0c */ /* 0x000fe20003f26270 */
[----:B------:R3:W-:Y:S01]  /*1940*/  @P0 LDGSTS.E.BYPASS.LTC128B.128 [R136+0xb100], [R20.64+0x100], !P5 ;  /* 0x0b10010014880fae */ /* 0x0007e2000e901d54 */
[----:B------:R-:W-:Y:S01]  /*1950*/  IMAD.SHL.U32 R3, R3, 0x40, RZ ;  /* 0x0000004003037824 */ /* 0x000fe200078e00ff */
[----:B------:R-:W-:Y:S01]  /*1960*/  LOP3.LUT R109, R2, 0xfffffff8, RZ, 0xc0, !PT ;  /* 0xfffffff8026d7812 */ /* 0x000fe200078ec0ff */
[----:B------:R-:W-:Y:S01]  /*1970*/  IMAD.IADD R139, R143, 0x1, -R8 ;  /* 0x000000018f8b7824 */ /* 0x000fe200078e0a08 */
[----:B------:R-:W-:Y:S01]  /*1980*/  SEL R5, RZ, c[0x0][0x27c], !P1 ;  /* 0x00009f00ff057a07 */ /* 0x000fe20004800000 */
[----:B------:R-:W0:Y:S01]  /*1990*/  LDGDEPBAR ;  /* 0x00000000000079af */ /* 0x000e220000000000 */
[----:B------:R-:W-:Y:S01]  /*19a0*/  LOP3.LUT R3, R3, 0x7ffff000, RZ, 0xc0, !PT ;  /* 0x7ffff00003037812 */ /* 0x000fe200078ec0ff */
[----:B------:R-:W-:-:S02]  /*19b0*/  UIADD3 UR5, UR35, UR5, URZ ;  /* 0x0000000523057290 */ /* 0x000fc4000fffe03f */
[----:B------:R-:W-:Y:S01]  /*19c0*/  BAR.SYNC.DEFER_BLOCKING 0x0 ;  /* 0x0000000000007b1d */ /* 0x000fe20000010000 */
[C---:B------:R-:W-:Y:S01]  /*19d0*/  LOP3.LUT P0, RZ, R139.reuse, 0x4, RZ, 0xc0, !PT ;  /* 0x000000048bff7812 */ /* 0x040fe2000780c0ff */
[----:B------:R-:W-:Y:S01]  /*19e0*/  IMAD.SHL.U32 R139, R139, 0x40, RZ ;  /* 0x000000408b8b7824 */ /* 0x000fe200078e00ff */
[----:B------:R-:W-:Y:S01]  /*19f0*/  P2R R142, PR, RZ, 0x2 ;  /* 0x00000002ff8e7803 */ /* 0x000fe20000000000 */
[----:B------:R-:W-:Y:S01]  /*1a00*/  IMAD.IADD R10, R5, 0x1, R12 ;  /* 0x00000001050a7824 */ /* 0x000fe200078e020c */
[----:B------:R-:W-:Y:S01]  /*1a10*/  SHF.R.S32.HI R108, RZ, 0x1f, R109 ;  /* 0x0000001fff6c7819 */ /* 0x000fe2000001146d */
[----:B------:R-:W-:Y:S01]  /*1a20*/  ULDC.U8 UR4, c[0x0][0x298] ;  /* 0x0000a60000047ab9 */ /* 0x000fe20000000000 */
[----:B------:R-:W-:Y:S02]  /*1a30*/  LOP3.LUT R139, R139, 0x1c0, RZ, 0xc0, !PT ;  /* 0x000001c08b8b7812 */ /* 0x000fe400078ec0ff */
[----:B------:R-:W-:Y:S02]  /*1a40*/  SHF.R.S32.HI R119, RZ, 0x1f, R10 ;  /* 0x0000001fff777819 */ /* 0x000fe4000001140a */
[----:B------:R-:W-:-:S02]  /*1a50*/  SHF.R.U32.HI R124, RZ, 0x3, R139 ;  /* 0x00000003ff7c7819 */ /* 0x000fc4000001168b */
[----:B------:R-:W-:Y:S02]  /*1a60*/  LOP3.LUT R5, R139, 0x38, R4, 0xf8, !PT ;  /* 0x000000388b057812 */ /* 0x000fe400078ef804 */
[----:B------:R-:W-:Y:S02]  /*1a70*/  LEA.HI R0, R119, R10, RZ, 0x3 ;  /* 0x0000000a77007211 */ /* 0x000fe400078f18ff */
[-C--:B------:R-:W-:Y:S02]  /*1a80*/  LOP3.LUT R8, R5, R124.reuse, RZ, 0x3c, !PT ;  /* 0x0000007c05087212 */ /* 0x080fe400078e3cff */
[----:B------:R-:W-:Y:S02]  /*1a90*/  LOP3.LUT R5, R139, 0x38, R0, 0xf8, !PT ;  /* 0x000000388b057812 */ /* 0x000fe400078ef800 */
[----:B------:R-:W-:Y:S02]  /*1aa0*/  IADD3 R121, R8, R121, R123 ;  /* 0x0000007908797210 */ /* 0x000fe40007ffe07b */
[----:B------:R-:W-:-:S02]  /*1ab0*/  LOP3.LUT R8, R5, R124, RZ, 0x3c, !PT ;  /* 0x0000007c05087212 */ /* 0x000fc400078e3cff */
[----:B------:R-:W-:Y:S01]  /*1ac0*/  SHF.R.S32.HI R5, RZ, 0x1f, R12 ;  /* 0x0000001fff057819 */ /* 0x000fe2000001140c */
[----:B------:R-:W-:Y:S01]  /*1ad0*/  IMAD.SHL.U32 R121, R121, 0x2, RZ ;  /* 0x0000000279797824 */ /* 0x000fe200078e00ff */
[----:B------:R-:W-:Y:S02]  /*1ae0*/  LOP3.LUT R7, R139, 0x38, R2, 0xf8, !PT ;  /* 0x000000388b077812 */ /* 0x000fe400078ef802 */
[----:B------:R-:W-:Y:S02]  /*1af0*/  LEA.HI R134, R5, R12, RZ, 0x3 ;  /* 0x0000000c05867211 */ /* 0x000fe400078f18ff */
[----:B------:R-:W-:Y:S02]  /*1b00*/  LOP3.LUT R5, R139, 0x18, R16, 0xf8, !PT ;  /* 0x000000188b057812 */ /* 0x000fe400078ef810 */
[----:B------:R-:W-:Y:S02]  /*1b10*/  LEA.HI R119, R119, R10, RZ, 0x6 ;  /* 0x0000000a77777211 */ /* 0x000fe400078f30ff */
[----:B------:R-:W-:-:S02]  /*1b20*/  LOP3.LUT R130, R5, R124, RZ, 0x3c, !PT ;  /* 0x0000007c05827212 */ /* 0x000fc400078e3cff */
[----:B------:R-:W-:Y:S01]  /*1b30*/  LOP3.LUT R120, R7, R124, RZ, 0x3c, !PT ;  /* 0x0000007c07787212 */ /* 0x000fe200078e3cff */
[----:B------:R-:W-:Y:S01]  /*1b40*/  IMAD.SHL.U32 R119, R119, 0x40, RZ ;  /* 0x0000004077777824 */ /* 0x000fe200078e00ff */
[----:B------:R-:W-:Y:S01]  /*1b50*/  SHF.R.S32.HI R7, RZ, 0x1f, R140 ;  /* 0x0000001fff077819 */ /* 0x000fe2000001148c */
[--C-:B------:R-:W-:Y:S01]  /*1b60*/  IMAD.IADD R130, R130, 0x1, R123.reuse ;  /* 0x0000000182827824 */ /* 0x100fe200078e027b */
[----:B------:R-:W-:Y:S02]  /*1b70*/  IADD3 R120, R120, R3, R123 ;  /* 0x0000000378787210 */ /* 0x000fe40007ffe07b */
[----:B------:R-:W-:Y:S02]  /*1b80*/  SHF.R.S32.HI R3, RZ, 0x1f, R84 ;  /* 0x0000001fff037819 */ /* 0x000fe40000011454 */
[----:B------:R-:W-:Y:S01]  /*1b90*/  LEA R130, R130, 0x100, 0x1 ;  /* 0x0000010082827811 */ /* 0x000fe200078e08ff */
[----:B------:R-:W-:Y:S01]  /*1ba0*/  IMAD.SHL.U32 R120, R120, 0x2, RZ ;  /* 0x0000000278787824 */ /* 0x000fe200078e00ff */
[----:B------:R-:W-:Y:S01]  /*1bb0*/  LOP3.LUT R119, R119, 0x7ffff000, RZ, 0xc0, !PT ;  /* 0x7ffff00077777812 */ /* 0x000fe200078ec0ff */
[C---:B------:R-:W-:Y:S01]  /*1bc0*/  IMAD R93, R3.reuse, c[0x0][0x280], RZ ;  /* 0x0000a000035d7a24 */ /* 0x040fe200078e02ff */
[----:B------:R-:W-:Y:S01]  /*1bd0*/  LOP3.LUT R111, R0, 0xfffffff8, RZ, 0xc0, !PT ;  /* 0xfffffff8006f7812 */ /* 0x000fe200078ec0ff */
[----:B------:R-:W-:Y:S01]  /*1be0*/  IMAD R3, R3, c[0x0][0x290], RZ ;  /* 0x0000a40003037a24 */ /* 0x000fe200078e02ff */
[----:B------:R-:W-:Y:S01]  /*1bf0*/  LEA.HI R128, R7, R140, RZ, 0x3 ;  /* 0x0000008c07807211 */ /* 0x000fe200078f18ff */
[----:B------:R-:W-:Y:S01]  /*1c00*/  IMAD R93, R84, c[0x0][0x284], R93 ;  /* 0x0000a100545d7a24 */ /* 0x000fe200078e025d */
[----:B------:R-:W-:Y:S01]  /*1c10*/  IADD3 R129, R130, 0x40, RZ ;  /* 0x0000004082817810 */ /* 0x000fe20007ffe0ff */
[----:B------:R-:W-:Y:S01]  /*1c20*/  IMAD R3, R84, c[0x0][0x294], R3 ;  /* 0x0000a50054037a24 */ /* 0x000fe200078e0203 */
[----:B------:R-:W-:Y:S01]  /*1c30*/  @P0 IADD3 R129, R130, -0x40, RZ ;  /* 0xffffffc082810810 */ /* 0x000fe20007ffe0ff */
[----:B------:R-:W-:Y:S01]  /*1c40*/  IMAD.IADD R95, R155, 0x1, R93 ;  /* 0x000000019b5f7824 */ /* 0x000fe200078e025d */
[----:B------:R-:W-:Y:S01]  /*1c50*/  IADD3 R119, R8, R119, R123 ;  /* 0x0000007708777210 */ /* 0x000fe20007ffe07b */
[----:B------:R-:W-:Y:S01]  /*1c60*/  IMAD.IADD R93, R93, 0x1, R151 ;  /* 0x000000015d5d7824 */ /* 0x000fe200078e0297 */
[----:B------:R-:W-:Y:S01]  /*1c70*/  SHF.R.S32.HI R110, RZ, 0x1f, R111 ;  /* 0x0000001fff6e7819 */ /* 0x000fe2000001146f */
[----:B------:R-:W-:Y:S01]  /*1c80*/  IMAD.IADD R94, R153, 0x1, R3 ;  /* 0x00000001995e7824 */ /* 0x000fe200078e0203 */
[----:B------:R-:W-:Y:S01]  /*1c90*/  ISETP.GE.AND P0, PT, R85, 0x1, PT ;  /* 0x000000015500780c */ /* 0x000fe20003f06270 */
[----:B------:R-:W-:Y:S01]  /*1ca0*/  IMAD.IADD R92, R3, 0x1, R149 ;  /* 0x00000001035c7824 */ /* 0x000fe200078e0295 */
[----:B------:R-:W-:Y:S01]  /*1cb0*/  LOP3.LUT R128, R128, 0xfffffff8, RZ, 0xc0, !PT ;  /* 0xfffffff880807812 */ /* 0x000fe200078ec0ff */
[----:B------:R-:W-:Y:S01]  /*1cc0*/  IMAD.SHL.U32 R119, R119, 0x2, RZ ;  /* 0x0000000277777824 */ /* 0x000fe200078e00ff */
[----:B------:R-:W-:-:S02]  /*1cd0*/  LOP3.LUT R134, R134, 0xfffffff8, RZ, 0xc0, !PT ;  /* 0xfffffff886867812 */ /* 0x000fc400078ec0ff */
[----:B------:R-:W-:Y:S02]  /*1ce0*/  ISETP.NE.AND P1, PT, R98, 0x1, PT ;  /* 0x000000016200780c */ /* 0x000fe40003f25270 */
[----:B------:R-:W-:Y:S02]  /*1cf0*/  SHF.R.S32.HI R126, RZ, 0x3, R0 ;  /* 0x00000003ff7e7819 */ /* 0x000fe40000011400 */
[C---:B------:R-:W-:Y:S01]  /*1d00*/  SHF.L.U64.HI R108, R109.reuse, 0x1, R108 ;  /* 0x000000016d6c7819 */ /* 0x040fe2000001026c */
[----:B------:R-:W-:Y:S01]  /*1d10*/  IMAD.SHL.U32 R109, R109, 0x2, RZ ;  /* 0x000000026d6d7824 */ /* 0x000fe200078e00ff */
[C---:B------:R-:W-:Y:S01]  /*1d20*/  SHF.L.U64.HI R110, R111.reuse, 0x1, R110 ;  /* 0x000000016f6e7819 */ /* 0x040fe2000001026e */
[----:B------:R-:W-:Y:S01]  /*1d30*/  IMAD.SHL.U32 R111, R111, 0x2, RZ ;  /* 0x000000026f6f7824 */ /* 0x000fe200078e00ff */
[----:B------:R-:W-:Y:S02]  /*1d40*/  P2R R0, PR, RZ, 0x1 ;  /* 0x00000001ff007803 */ /* 0x000fe40000000000 */
[----:B------:R-:W-:-:S02]  /*1d50*/  IADD3 R10, R18, 0x50, RZ ;  /* 0x00000050120a7810 */ /* 0x000fc40007ffe0ff */
[----:B------:R-:W-:Y:S02]  /*1d60*/  SHF.R.S32.HI R115, RZ, 0x1f, R128 ;  /* 0x0000001fff737819 */ /* 0x000fe40000011480 */
[----:B------:R-:W-:Y:S02]  /*1d70*/  SHF.R.S32.HI R117, RZ, 0x1f, R134 ;  /* 0x0000001fff757819 */ /* 0x000fe40000011486 */
[----:B------:R-:W-:Y:S02]  /*1d80*/  SHF.R.S32.HI R127, RZ, 0x3, R2 ;  /* 0x00000003ff7f7819 */ /* 0x000fe40000011402 */
[----:B---3--:R-:W-:Y:S02]  /*1d90*/  P2R R0, PR, RZ, 0x2 ;  /* 0x00000002ff007803 */ /* 0x008fe40000000000 */
.L_x_764:
[----:B------:R-:W-:Y:S01]  /*1da0*/  IMAD.SHL.U32 R90, R137, 0x40, RZ ;  /* 0x00000040895a7824 */ /* 0x000fe200078e00ff */
[----:B------:R-:W-:Y:S04]  /*1db0*/  DEPBAR.LE SB0, 0x0 ;  /* 0x000080000000791a */ /* 0x000fe80000000000 */
[----:B------:R-:W-:Y:S01]  /*1dc0*/  IMAD.IADD R0, R135, 0x1, R90 ;  /* 0x0000000187007824 */ /* 0x000fe200078e025a */
[----:B------:R-:W-:Y:S01]  /*1dd0*/  ISETP.NE.AND P1, PT, R98, 0x1, PT ;  /* 0x000000016200780c */ /* 0x000fe20003f25270 */
[----:B------:R-:W-:Y:S01]  /*1de0*/  IMAD.MOV.U32 R96, RZ, RZ, RZ ;  /* 0x000000ffff607224 */ /* 0x000fe200078e00ff */
[----:B------:R-:W-:Y:S01]  /*1df0*/  ISETP.GE.AND P2, PT, R85, 0x1, PT ;  /* 0x000000015500780c */ /* 0x000fe20003f46270 */
[----:B------:R-:W-:Y:S01]  /*1e00*/  IMAD.IADD R89, R91, 0x1, R0 ;  /* 0x000000015b597824 */ /* 0x000fe200078e0200 */
[----:B------:R-:W-:Y:S01]  /*1e10*/  ISETP.GE.AND P0, PT, R0, UR15, PT ;  /* 0x0000000f00007c0c */ /* 0x000fe2000bf06270 */
[----:B------:R-:W-:Y:S02]  /*1e20*/  BSSY B1, `(.L_x_740) ;  /* 0x00003ea000017945 */ /* 0x000fe40003800000 */
[--C-:B------:R-:W-:Y:S01]  /*1e30*/  IMAD.MOV.U32 R0, RZ, RZ, R89.reuse ;  /* 0x000000ffff007224 */ /* 0x100fe200078e0059 */
[----:B------:R-:W-:Y:S05]  /*1e40*/  ISETP.GT.OR P0, PT, R135, 0x3f, P0 ;  /* 0x0000003f8700780c */ /* 0x000fea0000704670 */
[----:B-1----:R-:W-:Y:S05]  /*1e50*/  @P1 IMAD.HI.U32 R2, R89, c[0x0][0x2bc], RZ ;  /* 0x0000af0059021a27 */ /* 0x002fea00078e00ff */
[----:B------:R-:W-:Y:S04]  /*1e60*/  @P1 SHF.R.U32.HI R0, RZ, c[0x0][0x2c0], R2 ;  /* 0x0000b000ff001a19 */ /* 0x000fe80000011602 */
[C---:B------:R-:W-:Y:S04]  /*1e70*/  @!P0 IADD3 R3, P1, R0.reuse, UR34, RZ ;  /* 0x0000002200038c10 */ /* 0x040fe8000ff3e0ff */
[----:B------:R-:W-:Y:S01]  /*1e80*/  @!P0 LEA.HI.X.SX32 R2, R0, UR5, 0x1, P1 ;  /* 0x0000000500028c11 */ /* 0x000fe200088f0eff */
[----:B------:R-:W-:Y:S01]  /*1e90*/  IMAD.MOV R0, RZ, RZ, -R0 ;  /* 0x000000ffff007224 */ /* 0x000fe200078e0a00 */
[C---:B------:R-:W-:Y:S03]  /*1ea0*/  @!P0 LEA R4, P1, R3.reuse, c[0x0][0x2a0], 0x2 ;  /* 0x0000a80003048a11 */ /* 0x040fe600078210ff */
        /* <DEDUP_REMOVED lines=17> */
[----:B------:R-:W-:-:S05]  /*1fc0*/  @!P2 BRA `(.L_x_741) ;  /* 0x00003a900000a947 */ /* 0x000fca0003800000 */
[-C--:B------:R-:W-:Y:S01]  /*1fd0*/  IMAD R21, R102, R137.reuse, RZ ;  /* 0x0000008966157224 */ /* 0x080fe200078e02ff */
[----:B------:R-:W-:Y:S01]  /*1fe0*/  ISETP.NE.AND P0, PT, RZ, UR4, PT ;  /* 0x00000004ff007c0c */ /* 0x000fe2000bf05270 */
[-C--:B------:R-:W-:Y:S01]  /*1ff0*/  IMAD R3, R104, R137.reuse, RZ ;  /* 0x0000008968037224 */ /* 0x080fe200078e02ff */
[----:B------:R-:W-:Y:S01]  /*2000*/  SHF.R.S32.HI R0, RZ, 0x1f, R137 ;  /* 0x0000001fff007819 */ /* 0x000fe20000011489 */
[----:B------:R-:W-:Y:S01]  /*2010*/  IMAD.WIDE.U32 R6, R103, R137, RZ ;  /* 0x0000008967067225 */ /* 0x000fe200078e00ff */
[----:B------:R-:W-:Y:S03]  /*2020*/  IADD3 R86, -R90, UR15, RZ ;  /* 0x0000000f5a567c10 */ /* 0x000fe6000fffe1ff */
        /* <DEDUP_REMOVED lines=66> */
.L_x_744:
[----:B------:R-:W-:Y:S05]  /*2450*/  BSYNC B0 ;  /* 0x0000000000007941 */ /* 0x000fea0003800000 */
.L_x_743:
[----:B------:R-:W2:Y:S04]  /*2460*/  SHFL.IDX PT, R73, R73, RZ, 0x1c1f ;  /* 0x001c1fff49497589 */ /* 0x000ea800000e0000 */
[----:B------:R-:W3:Y:S01]  /*2470*/  SHFL.IDX PT, R72, R72, RZ, 0x1c1f ;  /* 0x001c1fff48487589 */ /* 0x000ee200000e0000 */
[----:B------:R-:W-:-:S05]  /*2480*/  @P1 BRA `(.L_x_745) ;  /* 0x0000383000001947 */ /* 0x000fca0003800000 */
[----:B------:R-:W-:Y:S01]  /*2490*/  ISETP.GE.AND P0, PT, R16, c[0x0][0x1d4], PT ;  /* 0x0000750010007a0c */ /* 0x000fe20003f06270 */
[----:B-1---5:R-:W-:Y:S01]  /*24a0*/  IMAD.MOV.U32 R2, RZ, RZ, R30 ;  /* 0x000000ffff027224 */ /* 0x022fe200078e001e */
[----:B------:R-:W-:Y:S01]  /*24b0*/  BSSY B0, `(.L_x_746) ;  /* 0x0000063000007945 */ /* 0x000fe20003800000 */
[----:B------:R-:W-:Y:S02]  /*24c0*/  IMAD.MOV.U32 R0, RZ, RZ, R31 ;  /* 0x000000ffff007224 */ /* 0x000fe400078e001f */
        /* <DEDUP_REMOVED lines=97> */
.L_x_747:
[----:B------:R-:W-:Y:S05]  /*2ae0*/  BSYNC B0 ;  /* 0x0000000000007941 */ /* 0x000fea0003800000 */
.L_x_746:
        /* <DEDUP_REMOVED lines=58> */
.L_x_749:
[----:B------:R-:W-:Y:S05]  /*2e90*/  BSYNC B0 ;  /* 0x0000000000007941 */ /* 0x000fea0003800000 */
.L_x_748:
        /* <DEDUP_REMOVED lines=58> */
.L_x_751:
[----:B------:R-:W-:Y:S05]  /*3240*/  BSYNC B0 ;  /* 0x0000000000007941 */ /* 0x000fea0003800000 */
.L_x_750:
        /* <DEDUP_REMOVED lines=58> */
.L_x_753:
[----:B------:R-:W-:Y:S05]  /*35f0*/  BSYNC B0 ;  /* 0x0000000000007941 */ /* 0x000fea0003800000 */
.L_x_752:
        /* <DEDUP_REMOVED lines=58> */
.L_x_755:
[----:B------:R-:W-:Y:S05]  /*39a0*/  BSYNC B0 ;  /* 0x0000000000007941 */ /* 0x000fea0003800000 */
.L_x_754:
        /* <DEDUP_REMOVED lines=58> */
.L_x_742:
        /* <DEDUP_REMOVED lines=47> */
.L_x_757:
[----:B------:R-:W-:Y:S05]  /*4040*/  BSYNC B0 ;  /* 0x0000000000007941 */ /* 0x000fea0003800000 */
.L_x_756:
        /* <DEDUP_REMOVED lines=59> */
[----:B------:R-:W-:Y:S02]  /*4400*/  LOP3.LUT R171, R139, 0x38, R166, 0xf8, !PT ;  /* 0x000000388bab7812 */ /* 0x000fe400078ef8a6 */
[----:B------:R-:W-:Y:S01]  /*4410*/  @!P0 PRMT R50, R50, 0x5410, R51 ;  /* 0x0000541032328816 */ /* 0x000fe20000000033 */
[----:B------:R-:W-:Y:S01]  /*4420*/  IMAD.SHL.U32 R169, R169, 0x200, RZ ;  /* 0x00000200a9a97824 */ /* 0x000fe200078e00ff */
[----:B------:R-:W-:Y:S02]  /*4430*/  LOP3.LUT R168, R171, R124, RZ, 0x3c, !PT ;  /* 0x0000007caba87212 */ /* 0x000fe400078e3cff */
[----:B------:R-:W-:Y:S02]  /*4440*/  @!P0 PRMT R45, R45, 0x5410, R40 ;  /* 0x000054102d2d8816 */ /* 0x000fe40000000028 */
[----:B------:R-:W-:Y:S02]  /*4450*/  LOP3.LUT R169, R169, 0x7ffff000, RZ, 0xc0, !PT ;  /* 0x7ffff000a9a97812 */ /* 0x000fe400078ec0ff */
[----:B------:R-:W-:Y:S01]  /*4460*/  @!P0 SHF.R.U32.HI R47, RZ, 0x10, R41 ;  /* 0x00000010ff2f8819 */ /* 0x000fe20000011629 */
[----:B------:R-:W-:Y:S01]  /*4470*/  IMAD.MOV.U32 R41, RZ, RZ, R43 ;  /* 0x000000ffff297224 */ /* 0x000fe200078e002b */
[----:B------:R-:W-:Y:S01]  /*4480*/  IADD3 R168, R168, R169, R123 ;  /* 0x000000a9a8a87210 */ /* 0x000fe20007ffe07b */
[----:B-1----:R-:W-:Y:S01]  /*4490*/  @!P0 IMAD.U32 R51, R72, 0x10000, RZ ;  /* 0x0001000048338824 */ /* 0x002fe200078e00ff */
[----:B------:R-:W-:Y:S01]  /*44a0*/  @!P0 SHF.R.U64 R49, R42, 0x10, R43 ;  /* 0x000000102a318819 */ /* 0x000fe2000000122b */
[----:B------:R-:W-:Y:S01]  /*44b0*/  @!P0 IMAD.U32 R61, R75, 0x10000, RZ ;  /* 0x000100004b3d8824 */ /* 0x000fe200078e00ff */
[--C-:B------:R-:W-:Y:S01]  /*44c0*/  @!P0 SHF.R.U64 R57, R54, 0x10, R55.reuse ;  /* 0x0000001036398819 */ /* 0x100fe20000001237 */
[----:B------:R-:W-:Y:S01]  /*44d0*/  IMAD.SHL.U32 R167, R168, 0x2, RZ ;  /* 0x00000002a8a77824 */ /* 0x000fe200078e00ff */
[----:B------:R-:W-:Y:S02]  /*44e0*/  @!P0 SHF.R.U32.HI R52, RZ, 0x10, R55 ;  /* 0x00000010ff348819 */ /* 0x000fe40000011637 */
[----:B------:R-:W-:Y:S02]  /*44f0*/  @!P0 PRMT R55, R48, 0x5410, R53 ;  /* 0x0000541030378816 */ /* 0x000fe40000000035 */
[----:B------:R-:W1:Y:S01]  /*4500*/  LDS.128 R24, [R167+0x6100] ;  /* 0x00610000a7187984 */ /* 0x000e620000000c00 */
[----:B------:R-:W-:Y:S02]  /*4510*/  @!P0 SHF.L.U32 R48, R50, 0x10, RZ ;  /* 0x0000001032308819 */ /* 0x000fe400000006ff */
        /* <DEDUP_REMOVED lines=89> */
.L_x_759:
[----:B------:R-:W-:Y:S05]  /*4ab0*/  BSYNC B0 ;  /* 0x0000000000007941 */ /* 0x000fea0003800000 */
.L_x_758:
        /* <DEDUP_REMOVED lines=22> */
[----:B-12---:R-:W-:Y:S02]  /*4c20*/  LOP3.LUT R72, R63, R124, RZ, 0x3c, !PT ;  /* 0x0000007c3f487212 */ /* 0x006fe400078e3cff */
        /* <DEDUP_REMOVED lines=13> */
[----:B------:R-:W1:Y:S01]  /*4d00*/  LDS.128 R24, [R60+0x6100] ;  /* 0x006100003c187984 */ /* 0x000e620000000c00 */
        /* <DEDUP_REMOVED lines=42> */
[----:B------:R-:W-:Y:S01]  /*4fb0*/  @!P0 FMUL.FTZ R73, R30, R50 ;  /* 0x000000321e498220 */ /* 0x000fe20000410000 */
        /* <DEDUP_REMOVED lines=43> */
.L_x_761:
[----:B------:R-:W-:Y:S05]  /*5270*/  BSYNC B0 ;  /* 0x0000000000007941 */ /* 0x000fea0003800000 */
.L_x_760:
        /* <DEDUP_REMOVED lines=10> */
[----:B-1----:R-:W-:Y:S04]  /*5320*/  LEA.HI R57, R46, R147, RZ, 0x4 ;  /* 0x000000932e397211 */ /* 0x002fe800078f20ff */
[----:B------:R-:W-:Y:S04]  /*5330*/  LEA.HI.SX32 R57, R57, R126, 0x1c ;  /* 0x0000007e39397211 */ /* 0x000fe800078fe2ff */
        /* <DEDUP_REMOVED lines=10> */
[----:B------:R-:W-:Y:S02]  /*53e0*/  @!P0 SHF.R.U64 R20, R20, 0x10, R21 ;  /* 0x0000001014148819 */ /* 0x000fe40000001215 */
        /* <DEDUP_REMOVED lines=103> */
.L_x_741:
[----:B------:R-:W1:Y:S01]  /*5a60*/  SHFL.IDX PT, R73, R73, RZ, 0x1c1f ;  /* 0x001c1fff49497589 */ /* 0x000e6200000e0000 */
[----:B------:R-:W-:Y:S03]  /*5a70*/  IADD3 R86, -R90, UR15, RZ ;  /* 0x0000000f5a567c10 */ /* 0x000fe6000fffe1ff */
[----:B------:R-:W2:Y:S01]  /*5a80*/  SHFL.IDX PT, R72, R72, RZ, 0x1c1f ;  /* 0x001c1fff48487589 */ /* 0x000ea200000e0000 */
        /* <DEDUP_REMOVED lines=9> */
[CC--:B--2---:R-:W-:Y:S04]  /*5b20*/  @!P2 LEA R24, P0, R16.reuse, R72.reuse, 0x1 ;  /* 0x000000481018a211 */ /* 0x0c4fe800078008ff */
[-C--:B-1----:R-:W-:Y:S02]  /*5b30*/  @!P2 LEA.HI.X R25, R16, R73.reuse, R17, 0x1, P0 ;  /* 0x000000491019a211 */ /* 0x082fe400000f0c11 */
[CC--:B------:R-:W-:Y:S04]  /*5b40*/  @!P1 LEA R36, P0, R133.reuse, R72.reuse, 0x1 ;  /* 0x0000004885249211 */ /* 0x0c0fe800078008ff */
[-C--:B------:R-:W-:Y:S02]  /*5b50*/  @!P1 LEA.HI.X R37, R133, R73.reuse, R118, 0x1, P0 ;  /* 0x0000004985259211 */ /* 0x080fe400000f0c76 */
[CC--:B------:R-:W-:Y:S04]  /*5b60*/  @!P4 LEA R34, P0, R134.reuse, R72.reuse, 0x1 ;  /* 0x000000488622c211 */ /* 0x0c0fe800078008ff */
[-C--:B------:R-:W-:Y:S02]  /*5b70*/  @!P4 LEA.HI.X R35, R134, R73.reuse, R117, 0x1, P0 ;  /* 0x000000498623c211 */ /* 0x080fe400000f0c75 */
[CC--:B------:R-:W-:Y:S04]  /*5b80*/  @!P3 LEA R32, P0, R131.reuse, R72.reuse, 0x1 ;  /* 0x000000488320b211 */ /* 0x0c0fe800078008ff */
[-C--:B------:R-:W-:Y:S01]  /*5b90*/  @!P3 LEA.HI.X R33, R131, R73.reuse, R116, 0x1, P0 ;  /* 0x000000498321b211 */ /* 0x080fe200000f0c74 */
[----:B---3--:R-:W-:Y:S04]  /*5ba0*/  @!P2 ST.E.128 [R24.64], R20 ;  /* 0x000000141800a985 */ /* 0x008fe8000c101d14 */
[----:B------:R-:W1:Y:S04]  /*5bb0*/  @!P1 LDS.128 R4, [R129+0x6000] ;  /* 0x0060000081049984 */ /* 0x000e680000000c00 */
[----:B-1----:R-:W-:Y:S01]  /*5bc0*/  @!P1 ST.E.128 [R36.64], R4 ;  /* 0x0000000424009985 */ /* 0x002fe2000c101d14 */
[----:B------:R-:W-:Y:S03]  /*5bd0*/  ISETP.GE.AND P1, PT, R140, c[0x0][0x1d4], PT ;  /* 0x000075008c007a0c */ /* 0x000fe60003f26270 */
[----:B------:R-:W1:Y:S10]  /*5be0*/  @!P4 LDS.128 R28, [R130+0x8000] ;  /* 0x00800000821cc984 */ /* 0x000e740000000c00 */
[CC--:B------:R-:W-:Y:S04]  /*5bf0*/  @!P1 LEA R2, P0, R128.reuse, R72.reuse, 0x1 ;  /* 0x0000004880029211 */ /* 0x0c0fe800078008ff */
[-C--:B------:R-:W-:Y:S02]  /*5c00*/  @!P1 LEA.HI.X R3, R128, R73.reuse, R115, 0x1, P0 ;  /* 0x0000004980039211 */ /* 0x080fe400000f0c73 */
        /* <DEDUP_REMOVED lines=11> */
.L_x_745:
[----:B------:R-:W-:Y:S05]  /*5cc0*/  BSYNC B1 ;  /* 0x0000000000017941 */ /* 0x000fea0003800000 */
.L_x_740:
[----:B------:R-:W-:Y:S01]  /*5cd0*/  IMAD.IADD R90, R99, 0x1, -R90 ;  /* 0x00000001635a7824 */ /* 0x000fe200078e0a5a */
[----:B-1----:R-:W-:Y:S01]  /*5ce0*/  LEA R6, P0, R137, R160, 0x6 ;  /* 0x000000a089067211 */ /* 0x002fe200078030ff */
[----:B------:R-:W-:Y:S01]  /*5cf0*/  IMAD R88, R88, c[0x0][0x208], RZ ;  /* 0x0000820058587a24 */ /* 0x000fe200078e02ff */
[----:B------:R-:W-:Y:S01]  /*5d00*/  ISETP.NE.AND P3, PT, R146, RZ, PT ;  /* 0x000000ff9200720c */ /* 0x000fe20003f65270 */
[----:B------:R-:W-:Y:S01]  /*5d10*/  IMAD.WIDE.U32 R4, R89, c[0x0][0x208], RZ ;  /* 0x0000820059047a25 */ /* 0x000fe200078e00ff */
[----:B------:R-:W-:Y:S01]  /*5d20*/  LEA.HI.X.SX32 R7, R137, R161, 0x6, P0 ;  /* 0x000000a189077211 */ /* 0x000fe200000f36ff */
[----:B------:R-:W-:Y:S01]  /*5d30*/  BSSY B0, `(.L_x_762) ;  /* 0x000004c000007945 */ /* 0x000fe20003800000 */
[----:B------:R-:W-:Y:S01]  /*5d40*/  ISETP.GE.AND P0, PT, R90, 0x21, PT ;  /* 0x000000215a00780c */ /* 0x000fe20003f06270 */
[----:B------:R-:W-:Y:S02]  /*5d50*/  IMAD R88, R89, c[0x0][0x20c], R88 ;  /* 0x0000830059587a24 */ /* 0x000fe400078e0258 */
[----:B------:R-:W-:Y:S03]  /*5d60*/  IMAD R87, R87, c[0x0][0x218], RZ ;  /* 0x0000860057577a24 */ /* 0x000fe600078e02ff */
[----:B------:R-:W-:Y:S01]  /*5d70*/  IADD3 R5, R5, R88, RZ ;  /* 0x0000005805057210 */ /* 0x000fe20007ffe0ff */
[C---:B------:R-:W-:Y:S04]  /*5d80*/  IMAD R87, R96.reuse, c[0x0][0x21c], R87 ;  /* 0x0000870060577a24 */ /* 0x040fe800078e0257 */
[----:B------:R-:W-:Y:S02]  /*5d90*/  IMAD.WIDE.U32 R4, R96, c[0x0][0x218], R4 ;  /* 0x0000860060047a25 */ /* 0x000fe400078e0004 */
[----:B---3--:R-:W-:Y:S05]  /*5da0*/  @P0 IADD3 R3, P1, R6, 0x20, RZ ;  /* 0x0000002006030810 */ /* 0x008fea0007f3e0ff */
[----:B------:R-:W-:Y:S01]  /*5db0*/  @P0 IMAD.X R0, RZ, RZ, R7, P1 ;  /* 0x000000ffff000224 */ /* 0x000fe200008e0607 */
[----:B------:R-:W-:Y:S03]  /*5dc0*/  IADD3 R2, P1, R4, UR30, RZ ;  /* 0x0000001e04027c10 */ /* 0x000fe6000ff3e0ff */
[----:B------:R-:W-:Y:S01]  /*5dd0*/  @P0 IMAD R0, R0, c[0x0][0x258], RZ ;  /* 0x0000960000000a24 */ /* 0x000fe200078e02ff */
[----:B------:R-:W-:Y:S02]  /*5de0*/  IADD3.X R87, R5, UR27, R87, P1, !PT ;  /* 0x0000001b05577c10 */ /* 0x000fe40008ffe457 */
[----:B------:R-:W-:Y:S01]  /*5df0*/  ISETP.GE.AND P1, PT, R90, 0x1, PT ;  /* 0x000000015a00780c */ /* 0x000fe20003f26270 */
[----:B------:R-:W-:Y:S11]  /*5e00*/  @P0 IMAD R0, R3, c[0x0][0x25c], R0 ;  /* 0x0000970003000a24 */ /* 0x000ff600078e0200 */
[----:B------:R-:W-:Y:S01]  /*5e10*/  @!UPT UIADD3 URZ, URZ, URZ, URZ ;  /* 0x0000003f3f3ff290 */ /* 0x000fe2000fffe03f */
[----:B------:R-:W-:Y:S02]  /*5e20*/  @P1 IMAD R4, R7, c[0x0][0x258], RZ ;  /* 0x0000960007041a24 */ /* 0x000fe400078e02ff */
[----:B------:R-:W-:Y:S02]  /*5e30*/  @P1 IMAD.MOV.U32 R96, RZ, RZ, R156 ;  /* 0x000000ffff601224 */ /* 0x000fe400078e009c */
[C---:B------:R-:W-:Y:S02]  /*5e40*/  @P1 IMAD R4, R6.reuse, c[0x0][0x25c], R4 ;  /* 0x0000970006041a24 */ /* 0x040fe400078e0204 */
[----:B-----5:R-:W-:Y:S04]  /*5e50*/  @P1 IMAD.WIDE.U32 R20, R6, c[0x0][0x258], R96 ;  /* 0x0000960006141a25 */ /* 0x020fe800078e0060 */
[----:B------:R-:W-:Y:S01]  /*5e60*/  @P0 IMAD.MOV.U32 R96, RZ, RZ, R156 ;  /* 0x000000ffff600224 */ /* 0x000fe200078e009c */
[C---:B------:R-:W-:Y:S02]  /*5e70*/  @P1 LEA R6, P2, R20.reuse, c[0x0][0x250], 0x1 ;  /* 0x0000940014061a11 */ /* 0x040fe400078408ff */
[----:B------:R-:W-:Y:S04]  /*5e80*/  @P1 IADD3 R4, R21, R4, RZ ;  /* 0x0000000415041210 */ /* 0x000fe80007ffe0ff */
[----:B------:R-:W-:Y:S01]  /*5e90*/  @P1 LEA.HI.X R7, R20, c[0x0][0x254], R4, 0x1, P2 ;  /* 0x0000950014071a11 */ /* 0x000fe200010f0c04 */
[----:B------:R-:W-:Y:S01]  /*5ea0*/  @P0 IMAD.WIDE.U32 R20, R3, c[0x0][0x258], R96 ;  /* 0x0000960003140a25 */ /* 0x000fe200078e0060 */
[C---:B------:R-:W-:Y:S03]  /*5eb0*/  LEA R4, P2, R2.reuse, c[0x0][0x1f8], 0x1 ;  /* 0x00007e0002047a11 */ /* 0x040fe600078408ff */
[----:B------:R-:W-:Y:S01]  /*5ec0*/  @!PT LDS RZ, [RZ] ;  /* 0x00000000fffff984 */ /* 0x000fe20000000800 */
[----:B------:R-:W-:Y:S01]  /*5ed0*/  @!PT LDS RZ, [RZ] ;  /* 0x00000000fffff984 */ /* 0x000fe20000000800 */
[----:B------:R-:W-:Y:S01]  /*5ee0*/  @!PT LDS RZ, [RZ] ;  /* 0x00000000fffff984 */ /* 0x000fe20000000800 */
[----:B------:R1:W-:Y:S01]  /*5ef0*/  @P1 LDGSTS.E.BYPASS.LTC128B.128 [R136+0x100], [R6.64], !P3 ;  /* 0x0010000006881fae */ /* 0x0003e2000d901d54 */
[----:B------:R-:W-:Y:S02]  /*5f00*/  LEA.HI.X R87, R2, c[0x0][0x1fc], R87, 0x1, P2 ;  /* 0x00007f0002577a11 */ /* 0x000fe400010f0c57 */
[C---:B------:R-:W-:Y:S01]  /*5f10*/  @P0 LEA R22, P2, R20.reuse, c[0x0][0x250], 0x1 ;  /* 0x0000940014160a11 */ /* 0x040fe200078408ff */
[----:B------:R1:W-:Y:S01]  /*5f20*/  @P1 LDGSTS.E.BYPASS.LTC128B.128 [R136+0x2100], [R6.64+0x80], !P6 ;  /* 0x0210008006881fae */ /* 0x0003e2000f101d54 */
[----:B------:R-:W-:Y:S03]  /*5f30*/  @P0 IADD3 R0, R21, R0, RZ ;  /* 0x0000000015000210 */ /* 0x000fe60007ffe0ff */
        /* <DEDUP_REMOVED lines=17> */
[CC--:B------:R-:W-:Y:S04]  /*6050*/  @!P2 LEA R24, P0, R16.reuse, R0.reuse, 0x1 ;  /* 0x000000001018a211 */ /* 0x0c0fe800078008ff */
[-C--:B------:R-:W-:Y:S02]  /*6060*/  @!P2 LEA.HI.X R25, R16, R3.reuse, R17, 0x1, P0 ;  /* 0x000000031019a211 */ /* 0x080fe400000f0c11 */
[CC--:B------:R-:W-:Y:S04]  /*6070*/  @!P1 LEA R38, P0, R133.reuse, R0.reuse, 0x1 ;  /* 0x0000000085269211 */ /* 0x0c0fe800078008ff */
[-C--:B------:R-:W-:Y:S02]  /*6080*/  @!P1 LEA.HI.X R39, R133, R3.reuse, R118, 0x1, P0 ;  /* 0x0000000385279211 */ /* 0x080fe400000f0c76 */
[CC--:B------:R-:W-:Y:S04]  /*6090*/  @!P4 LEA R36, P0, R134.reuse, R0.reuse, 0x1 ;  /* 0x000000008624c211 */ /* 0x0c0fe800078008ff */
[-C--:B------:R-:W-:Y:S02]  /*60a0*/  @!P4 LEA.HI.X R37, R134, R3.reuse, R117, 0x1, P0 ;  /* 0x000000038625c211 */ /* 0x080fe400000f0c75 */
[CC--:B------:R-:W-:Y:S04]  /*60b0*/  @!P3 LEA R34, P0, R131.reuse, R0.reuse, 0x1 ;  /* 0x000000008322b211 */ /* 0x0c0fe800078008ff */
[-C--:B------:R-:W-:Y:S01]  /*60c0*/  @!P3 LEA.HI.X R35, R131, R3.reuse, R116, 0x1, P0 ;  /* 0x000000038323b211 */ /* 0x080fe200000f0c74 */
[----:B-1----:R-:W-:Y:S04]  /*60d0*/  @!P2 ST.E.128 [R24.64], R20 ;  /* 0x000000141800a985 */ /* 0x002fe8000c101d14 */
[----:B------:R-:W1:Y:S04]  /*60e0*/  @!P1 LDS.128 R4, [R129] ;  /* 0x0000000081049984 */ /* 0x000e680000000c00 */
        /* <DEDUP_REMOVED lines=16> */
.L_x_763:
[----:B-1-34-:R-:W-:Y:S05]  /*61f0*/  BSYNC B0 ;  /* 0x0000000000007941 */ /* 0x01afea0003800000 */
.L_x_762:
[C---:B------:R-:W-:Y:S02]  /*6200*/  ISETP.GT.AND P0, PT, R137.reuse, UR6, PT ;  /* 0x0000000689007c0c */ /* 0x040fe4000bf04270 */
[----:B------:R-:W-:Y:S02]  /*6210*/  IADD3 R137, R137, -0x1, RZ ;  /* 0xffffffff89897810 */ /* 0x000fe40007ffe0ff */
[----:B------:R-:W-:Y:S09]  /*6220*/  ISETP.NE.AND P2, PT, R146, RZ, PT ;  /* 0x000000ff9200720c */ /* 0x000ff20003f45270 */
[----:B------:R-:W-:Y:S01]  /*6230*/  @P0 SHF.R.S32.HI R2, RZ, 0x1f, R137 ;  /* 0x0000001fff020819 */ /* 0x000fe20000011489 */
[----:B------:R-:W-:Y:S02]  /*6240*/  @P0 IMAD R0, R100, R137, RZ ;  /* 0x0000008964000224 */ /* 0x000fe400078e02ff */
[----:B------:R-:W-:Y:S02]  /*6250*/  @P0 IMAD.MOV.U32 R4, RZ, RZ, R158 ;  /* 0x000000ffff040224 */ /* 0x000fe400078e009e */
        /* <DEDUP_REMOVED lines=20> */
.L_x_739:
[----:B-1----:R-:W-:Y:S01]  /*63a0*/  UIADD3 UR6, UR12, 0x7f, URZ ;  /* 0x0000007f0c067890 */ /* 0x002fe2000fffe03f */
[----:B------:R-:W-:Y:S01]  /*63b0*/  PLOP3.LUT P2, PT, PT, PT, PT, 0x80, 0x0 ;  /* 0x000000000000781c */ /* 0x000fe20003f4f070 */
[----:B------:R-:W-:Y:S01]  /*63c0*/  ULDC.64 UR4, c[0x0][0x2c8] ;  /* 0x0000b20000047ab9 */ /* 0x000fe20000000a00 */
[----:B------:R-:W-:Y:S01]  /*63d0*/  IMAD.MOV.U32 R3, RZ, RZ, RZ ;  /* 0x000000ffff037224 */ /* 0x000fe200078e00ff */
[----:B------:R-:W-:Y:S01]  /*63e0*/  UIMAD.WIDE.U32 UR22, UR6, UR4, URZ ;  /* 0x00000004061672a5 */ /* 0x000fe2000f8e003f */
[----:B------:R-:W-:Y:S01]  /*63f0*/  IMAD.MOV.U32 R98, RZ, RZ, RZ ;  /* 0x000000ffff627224 */ /* 0x000fe200078e00ff */
[----:B------:R-:W-:Y:S01]  /*6400*/  CS2R R96, SRZ ;  /* 0x0000000000607805 */ /* 0x000fe2000001ff00 */
[----:B------:R-:W-:Y:S01]  /*6410*/  CS2R R94, SRZ ;  /* 0x00000000005e7805 */ /* 0x000fe2000001ff00 */
[----:B------:R-:W-:Y:S01]  /*6420*/  @UP2 USHF.R.U32.HI UR6, URZ, UR5, UR23 ;  /* 0x000000053f062299 */ /* 0x000fe20008011617 */
[----:B------:R-:W-:Y:S01]  /*6430*/  CS2R R92, SRZ ;  /* 0x00000000005c7805 */ /* 0x000fe2000001ff00 */
[----:B-----5:R-:W-:Y:S01]  /*6440*/  CS2R R90, SRZ ;  /* 0x00000000005a7805 */ /* 0x020fe2000001ff00 */
[----:B------:R-:W-:Y:S01]  /*6450*/  CS2R R88, SRZ ;  /* 0x0000000000587805 */ /* 0x000fe2000001ff00 */
[----:B------:R-:W-:Y:S01]  /*6460*/  UIADD3 UR6, UR7, UR6, URZ ;  /* 0x0000000607067290 */ /* 0x000fe2000fffe03f */
[----:B------:R-:W-:Y:S01]  /*6470*/  CS2R R86, SRZ ;  /* 0x0000000000567805 */ /* 0x000fe2000001ff00 */
[----:B------:R-:W-:Y:S01]  /*6480*/  MOV R85, RZ ;  /* 0x000000ff00557202 */ /* 0x000fe20000000f00 */
[----:B------:R-:W-:Y:S01]  /*6490*/  CS2R R6, SRZ ;  /* 0x0000000000067805 */ /* 0x000fe2000001ff00 */
[----:B------:R-:W-:Y:S01]  /*64a0*/  USHF.R.S32.HI UR4, URZ, 0x1f, UR6 ;  /* 0x0000001f3f047899 */ /* 0x000fe20008011406 */
[----:B------:R-:W-:Y:S01]  /*64b0*/  IMAD.MOV.U32 R82, RZ, RZ, RZ ;  /* 0x000000ffff527224 */ /* 0x000fe200078e00ff */
[----:B------:R-:W-:Y:S01]  /*64c0*/  CS2R R80, SRZ ;  /* 0x0000000000507805 */ /* 0x000fe2000001ff00 */
[----:B------:R-:W-:Y:S01]  /*64d0*/  CS2R R78, SRZ ;  /* 0x00000000004e7805 */ /* 0x000fe2000001ff00 */
[----:B------:R-:W-:Y:S01]  /*64e0*/  ULEA.HI UR4, UR4, UR6, URZ, 0x6 ;  /* 0x0000000604047291 */ /* 0x000fe2000f8f303f */
[----:B------:R-:W-:Y:S01]  /*64f0*/  CS2R R76, SRZ ;  /* 0x00000000004c7805 */ /* 0x000fe2000001ff00 */
[----:B------:R-:W-:Y:S01]  /*6500*/  CS2R R74, SRZ ;  /* 0x00000000004a7805 */ /* 0x000fe2000001ff00 */
[----:B--2---:R-:W-:Y:S01]  /*6510*/  CS2R R72, SRZ ;  /* 0x0000000000487805 */ /* 0x004fe2000001ff00 */
        /* <DEDUP_REMOVED lines=39> */
[----:B------:R-:W-:Y:S01]  /*6790*/  MOV R8, RZ ;  /* 0x000000ff00087202 */ /* 0x000fe20000000f00 */
        /* <DEDUP_REMOVED lines=23> */
[----:B------:R-:W-:Y:S01]  /*6910*/  ULDC.64 UR6, c[0x0][0x348] ;  /* 0x0000d20000067ab9 */ /* 0x000fe20000000a00 */
[----:B------:R-:W-:Y:S01]  /*6920*/  IMAD.IADD R15, R83, 0x1, -R0 ;  /* 0x00000001530f7824 */ /* 0x000fe200078e0a00 */
[----:B------:R-:W-:Y:S01]  /*6930*/  UISETP.NE.U32.AND UP0, UPT, URZ, UR6, UPT ;  /* 0x000000063f00728c */ /* 0x000fe2000bf05070 */
[----:B------:R-:W-:Y:S01]  /*6940*/  PLOP3.LUT P0, PT, PT, PT, UP2, 0x80, 0x0 ;  /* 0x000000000000781c */ /* 0x000fe20003f0f028 */
[----:B------:R-:W-:Y:S01]  /*6950*/  ULDC.64 UR4, c[0x0][0x1b8] ;  /* 0x00006e0000047ab9 */ /* 0x000fe20000000a00 */
[C---:B------:R-:W-:Y:S01]  /*6960*/  IMAD R210, R15.reuse, 0x20, R50 ;  /* 0x000000200fd27824 */ /* 0x040fe200078e0232 */
[----:B------:R-:W-:Y:S01]  /*6970*/  UISETP.NE.AND.EX UP0, UPT, URZ, UR7, UPT, UP0 ;  /* 0x000000073f00728c */ /* 0x000fe2000bf05300 */
[----:B------:R-:W-:Y:S01]  /*6980*/  LEA.HI R53, R82, R83, RZ, 0x4 ;  /* 0x0000005352357211 */ /* 0x000fe200078f20ff */
[----:B------:R-:W-:Y:S01]  /*6990*/  USHF.R.S32.HI UR7, URZ, 0x1f, UR18 ;  /* 0x0000001f3f077899 */ /* 0x000fe20008011412 */
[----:B------:R-:W-:Y:S01]  /*69a0*/  IMAD.SHL.U32 R89, R15, 0x8, RZ ;  /* 0x000000080f597824 */ /* 0x000fe200078e00ff */
[----:B------:R-:W-:Y:S01]  /*69b0*/  UIADD3 UR23, UR23, UR14, URZ ;  /* 0x0000000e17177290 */ /* 0x000fe2000fffe03f */
[----:B------:R-:W-:Y:S01]  /*69c0*/  IADD3 R0, R210, UR12, RZ ;  /* 0x0000000cd2007c10 */ /* 0x000fe2000fffe0ff */
[----:B------:R-:W-:-:S02]  /*69d0*/  UIMAD UR6, UR10, UR4, URZ ;  /* 0x000000040a0672a4 */ /* 0x000fc4000f8e023f */
[----:B------:R-:W-:Y:S01]  /*69e0*/  USEL UR7, UR7, URZ, !UP0 ;  /* 0x0000003f07077287 */ /* 0x000fe2000c000000 */
[C---:B------:R-:W-:Y:S01]  /*69f0*/  IADD3 R13, R89.reuse, 0x80, RZ ;  /* 0x00000080590d7810 */ /* 0x040fe20007ffe0ff */
[----:B------:R-:W-:Y:S01]  /*6a00*/  UIMAD UR6, UR11, UR5, UR6 ;  /* 0x000000050b0672a4 */ /* 0x000fe2000f8e0206 */
[----:B-1----:R-:W-:Y:S01]  /*6a10*/  @P1 IMAD.HI.U32 R2, R0, c[0x0][0x2c8], RZ ;  /* 0x0000b20000021a27 */ /* 0x002fe200078e00ff */
[----:B------:R-:W-:Y:S01]  /*6a20*/  UIMAD.WIDE.U32 UR22, UR11, UR4, UR22 ;  /* 0x000000040b1672a5 */ /* 0x000fe2000f8e0016 */
[C---:B------:R-:W-:Y:S01]  /*6a30*/  IADD3 R14, R89.reuse, 0x40, RZ ;  /* 0x00000040590e7810 */ /* 0x040fe20007ffe0ff */
[----:B------:R-:W-:Y:S01]  /*6a40*/  USEL UR14, UR18, URZ, !UP0 ;  /* 0x0000003f120e7287 */ /* 0x000fe2000c000000 */
[----:B------:R-:W-:Y:S01]  /*6a50*/  IMAD.MOV.U32 R7, RZ, RZ, R0 ;  /* 0x000000ffff077224 */ /* 0x000fe200078e0000 */
[----:B------:R-:W-:Y:S01]  /*6a60*/  ULDC.64 UR4, c[0x0][0x1c0] ;  /* 0x0000700000047ab9 */ /* 0x000fe20000000a00 */
[----:B------:R-:W-:Y:S01]  /*6a70*/  @P0 SHF.R.U32.HI R7, RZ, c[0x0][0x2cc], R2 ;  /* 0x0000b300ff070a19 */ /* 0x000fe20000011602 */
[----:B------:R-:W-:Y:S01]  /*6a80*/  UIMAD UR7, UR7, UR4, URZ ;  /* 0x00000004070772a4 */ /* 0x000fe2000f8e023f */
[----:B------:R-:W-:Y:S01]  /*6a90*/  ISETP.GE.AND P5, PT, R89, c[0x0][0x198], PT ;  /* 0x0000660059007a0c */ /* 0x000fe20003fa6270 */
[----:B------:R-:W-:Y:S01]  /*6aa0*/  UIADD3 UR23, UR23, UR6, URZ ;  /* 0x0000000617177290 */ /* 0x000fe2000fffe03f */
[--C-:B------:R-:W-:Y:S01]  /*6ab0*/  SHF.R.S32.HI R2, RZ, 0x1f, R7.reuse ;  /* 0x0000001fff027819 */ /* 0x100fe20000011407 */
[----:B------:R-:W-:Y:S01]  /*6ac0*/  UIMAD UR5, UR14, UR5, UR7 ;  /* 0x000000050e0572a4 */ /* 0x000fe2000f8e0207 */
[----:B------:R-:W-:Y:S01]  /*6ad0*/  IMAD.MOV R5, RZ, RZ, -R7 ;  /* 0x000000ffff057224 */ /* 0x000fe200078e0a07 */
[----:B------:R-:W-:Y:S01]  /*6ae0*/  UIMAD.WIDE.U32 UR14, UR14, UR4, UR22 ;  /* 0x000000040e0e72a5 */ /* 0x000fe2000f8e0016 */
[----:B------:R-:W-:Y:S01]  /*6af0*/  ISETP.GE.AND P4, PT, R13, c[0x0][0x198], PT ;  /* 0x000066000d007a0c */ /* 0x000fe20003f86270 */
[----:B------:R-:W-:Y:S01]  /*6b00*/  IMAD R2, R2, c[0x0][0x1b0], RZ ;  /* 0x00006c0002027a24 */ /* 0x000fe200078e02ff */
[----:B------:R-:W-:Y:S01]  /*6b10*/  ULDC UR7, c[0x0][0x2c4] ;  /* 0x0000b10000077ab9 */ /* 0x000fe20000000800 */
[----:B------:R-:W-:Y:S01]  /*6b20*/  IMAD R5, R5, c[0x0][0x2c4], R0 ;  /* 0x0000b10005057a24 */ /* 0x000fe200078e0200 */
[----:B------:R-:W-:Y:S01]  /*6b30*/  UIADD3 UR5, UR15, UR5, URZ ;  /* 0x000000050f057290 */ /* 0x000fe2000fffe03f */
[----:B------:R-:W-:Y:S01]  /*6b40*/  IMAD.U32 R9, RZ, RZ, UR15 ;  /* 0x0000000fff097e24 */ /* 0x000fe2000f8e00ff */
[----:B------:R-:W-:Y:S01]  /*6b50*/  UIMAD UR7, UR17, UR7, URZ ;  /* 0x00000007110772a4 */ /* 0x000fe2000f8e023f */
[----:B------:R-:W-:Y:S01]  /*6b60*/  IMAD.U32 R8, RZ, RZ, UR14 ;  /* 0x0000000eff087e24 */ /* 0x000fe2000f8e00ff */
[----:B------:R-:W-:Y:S01]  /*6b70*/  SHF.R.S32.HI R0, RZ, 0x1f, R5 ;  /* 0x0000001fff007819 */ /* 0x000fe20000011405 */
[----:B------:R-:W-:Y:S01]  /*6b80*/  IMAD R2, R7, c[0x0][0x1b4], R2 ;  /* 0x00006d0007027a24 */ /* 0x000fe200078e0202 */
[----:B------:R-:W-:Y:S01]  /*6b90*/  ISETP.GE.AND P3, PT, R14, c[0x0][0x198], PT ;  /* 0x000066000e007a0c */ /* 0x000fe20003f66270 */
[----:B------:R-:W-:-:S02]  /*6ba0*/  IMAD.U32 R9, RZ, RZ, UR5 ;  /* 0x00000005ff097e24 */ /* 0x000fc4000f8e00ff */
[----:B------:R-:W-:Y:S02]  /*6bb0*/  IMAD R0, R0, c[0x0][0x1a8], RZ ;  /* 0x00006a0000007a24 */ /* 0x000fe400078e02ff */
[----:B------:R-:W-:-:S04]  /*6bc0*/  IMAD.WIDE.U32 R8, R7, c[0x0][0x1b0], R8 ;  /* 0x00006c0007087a25 */ /* 0x000fc800078e0008 */
[----:B------:R-:W-:Y:S01]  /*6bd0*/  IMAD.IADD R9, R9, 0x1, R2 ;  /* 0x0000000109097824 */ /* 0x000fe200078e0202 */
[----:B------:R-:W-:Y:S01]  /*6be0*/  LOP3.LUT R2, R53, 0xfffffff0, RZ, 0xc0, !PT ;  /* 0xfffffff035027812 */ /* 0x000fe200078ec0ff */
[C---:B------:R-:W-:Y:S02]  /*6bf0*/  IMAD R7, R5.reuse, c[0x0][0x1ac], R0 ;  /* 0x00006b0005077a24 */ /* 0x040fe400078e0200 */
[----:B------:R-:W-:-:S04]  /*6c00*/  IMAD.WIDE.U32 R4, R5, c[0x0][0x1a8], R8 ;  /* 0x00006a0005047a25 */ /* 0x000fc800078e0008 */
[----:B------:R-:W-:Y:S01]  /*6c10*/  IMAD.IADD R2, R83, 0x1, -R2 ;  /* 0x0000000153027824 */ /* 0x000fe200078e0a02 */
[----:B------:R-:W-:Y:S01]  /*6c20*/  LEA R9, P0, R4, c[0x0][0x160], 0x1 ;  /* 0x0000580004097a11 */ /* 0x000fe200078008ff */
[----:B------:R-:W-:Y:S02]  /*6c30*/  IMAD.IADD R5, R5, 0x1, R7 ;  /* 0x0000000105057824 */ /* 0x000fe400078e0207 */
[----:B------:R-:W-:Y:S01]  /*6c40*/  IMAD.SHL.U32 R0, R50, 0x40, RZ ;  /* 0x0000004032007824 */ /* 0x000fe200078e00ff */
[----:B------:R-:W-:Y:S01]  /*6c50*/  SHF.R.S32.HI R7, RZ, 0x1f, R2 ;  /* 0x0000001fff077819 */ /* 0x000fe20000011402 */
[----:B------:R1:W3:Y:S01]  /*6c60*/  SHFL.IDX PT, R10, R9, RZ, 0x181f ;  /* 0x00181fff090a7589 */ /* 0x0002e200000e0000 */
[----:B------:R-:W-:Y:S02]  /*6c70*/  LEA.HI.X R5, R4, c[0x0][0x164], R5, 0x1, P0 ;  /* 0x0000590004057a11 */ /* 0x000fe400000f0c05 */
[----:B------:R-:W-:Y:S02]  /*6c80*/  LOP3.LUT R0, R0, 0x1c0, RZ, 0xc0, !PT ;  /* 0x000001c000007812 */ /* 0x000fe400078ec0ff */
[----:B------:R-:W-:Y:S01]  /*6c90*/  LEA.HI R48, R7, R2, RZ, 0x3 ;  /* 0x0000000207307211 */ /* 0x000fe200078f18ff */
[----:B------:R1:W4:Y:S01]  /*6ca0*/  SHFL.IDX PT, R11, R5, RZ, 0x181f ;  /* 0x00181fff050b7589 */ /* 0x00032200000e0000 */
[----:B------:R-:W-:-:S02]  /*6cb0*/  IADD3 R4, R50, UR12, RZ ;  /* 0x0000000c32047c10 */ /* 0x000fc4000fffe0ff */
[----:B------:R-:W-:Y:S02]  /*6cc0*/  SHF.R.U32.HI R7, RZ, 0x3, R0 ;  /* 0x00000003ff077819 */ /* 0x000fe40000011600 */
[----:B------:R-:W-:Y:S02]  /*6cd0*/  LOP3.LUT R0, R0, 0x38, R89, 0xf8, !PT ;  /* 0x0000003800007812 */ /* 0x000fe400078ef859 */
[----:B------:R-:W-:Y:S02]  /*6ce0*/  LOP3.LUT R49, R48, 0xfffffff8, RZ, 0xc0, !PT ;  /* 0xfffffff830317812 */ /* 0x000fe400078ec0ff */
[----:B------:R-:W-:Y:S02]  /*6cf0*/  ISETP.GE.AND P0, PT, R4, UR7, PT ;  /* 0x0000000704007c0c */ /* 0x000fe4000bf06270 */
[----:B------:R-:W-:Y:S01]  /*6d00*/  LOP3.LUT R7, R0, R7, RZ, 0x3c, !PT ;  /* 0x0000000700077212 */ /* 0x000fe200078e3cff */
[----:B------:R-:W-:Y:S01]  /*6d10*/  IMAD.IADD R49, R2, 0x1, -R49 ;  /* 0x0000000102317824 */ /* 0x000fe200078e0a31 */
[----:B------:R-:W-:Y:S01]  /*6d20*/  LEA.HI R0, R82, R83, RZ, 0x6 ;  /* 0x0000005352007211 */ /* 0x000fe200078f30ff */
[----:B------:R-:W-:-:S04]  /*6d30*/  IMAD.MOV.U32 R2, RZ, RZ, 0x10 ;  /* 0x00000010ff027424 */ /* 0x000fc800078e00ff */
[----:B------:R-:W-:-:S05]  /*6d40*/  IMAD.SHL.U32 R0, R0, 0x8, RZ ;  /* 0x0000000800007824 */ /* 0x000fca00078e00ff */
[----:B------:R-:W-:Y:S01]  /*6d50*/  LOP3.LUT R0, R7, 0xfffffe00, R0, 0xf8, !PT ;  /* 0xfffffe0007007812 */ /* 0x000fe200078ef800 */
[----:B--2---:R2:W5:Y:S01]  /*6d60*/  @P2 R2UR UR16, R3 ;  /* 0x00000000031023c2 */ /* 0x00456200000e0000 */
        /* <DEDUP_REMOVED lines=20> */
.L_x_767:
[----:B-1-34-:R-:W-:Y:S05]  /*6eb0*/  BSYNC B0 ;  /* 0x0000000000007941 */ /* 0x01afea0003800000 */
.L_x_766:
        /* <DEDUP_REMOVED lines=8> */
[----:B------:R-:W-:Y:S01]  /*6f40*/  SHF.R.S32.HI R6, RZ, 0x1f, R13 ;  /* 0x0000001fff067819 */ /* 0x000fe2000001140d */
[----:B--23--:R-:W-:Y:S01]  /*6f50*/  IMAD.WIDE R16, R89, 0x2, R10 ;  /* 0x0000000259107825 */ /* 0x00cfe200078e020a */
        /* <DEDUP_REMOVED lines=10> */
.L_x_769:
[----:B------:R-:W-:Y:S05]  /*7000*/  BSYNC B0 ;  /* 0x0000000000007941 */ /* 0x000fea0003800000 */
.L_x_768:
        /* <DEDUP_REMOVED lines=8> */
[----:B------:R-:W-:Y:S01]  /*7090*/  SHF.R.S32.HI R6, RZ, 0x1f, R13 ;  /* 0x0000001fff067819 */ /* 0x000fe2000001140d */
[----:B---34-:R-:W-:Y:S01]  /*70a0*/  IMAD.WIDE R16, R89, 0x2, R10 ;  /* 0x0000000259107825 */ /* 0x018fe200078e020a */
        /* <DEDUP_REMOVED lines=10> */
.L_x_771:
[----:B------:R-:W-:Y:S05]  /*7150*/  BSYNC B0 ;  /* 0x0000000000007941 */ /* 0x000fea0003800000 */
.L_x_770:
[----:B---3--:R-:W-:Y:S01]  /*7160*/  IADD3 R6, R4, 0x60, RZ ;  /* 0x0000006004067810 */ /* 0x008fe20007ffe0ff */
[----:B------:R-:W-:Y:S01]  /*7170*/  SHFL.IDX PT, R10, R9, 0x3, 0x181f ;  /* 0x00781f00090a7f89 */ /* 0x000fe200000e0000 */
[----:B------:R-:W-:Y:S01]  /*7180*/  IMAD.MOV.U32 R207, RZ, RZ, c[0x0][0x2b8] ;  /* 0x0000ae00ffcf7624 */ /* 0x000fe200078e00ff */
[----:B------:R-:W-:Y:S01]  /*7190*/  USHF.R.S32.HI UR6, URZ, 0x1f, UR16 ;  /* 0x0000001f3f067899 */ /* 0x000fe20008011410 */
[----:B------:R-:W-:Y:S01]  /*71a0*/  ISETP.GE.AND P0, PT, R6, UR7, PT ;  /* 0x0000000706007c0c */ /* 0x000fe2000bf06270 */
[----:B------:R-:W-:Y:S01]  /*71b0*/  IMAD.U32 R7, RZ, RZ, UR8 ;  /* 0x00000008ff077e24 */ /* 0x000fe2000f8e00ff */
[----:B----4-:R3:W4:Y:S01]  /*71c0*/  SHFL.IDX PT, R11, R5, 0x3, 0x181f ;  /* 0x00781f00050b7f89 */ /* 0x01072200000e0000 */
[----:B------:R-:W-:Y:S01]  /*71d0*/  ISETP.NE.AND P2, PT, R207, 0x1, PT ;  /* 0x00000001cf00780c */ /* 0x000fe20003f45270 */
[----:B------:R-:W-:Y:S01]  /*71e0*/  ULDC.64 UR4, c[0x0][0x2b0] ;  /* 0x0000ac0000047ab9 */ /* 0x000fe20000000a00 */
[----:B------:R-:W-:Y:S01]  /*71f0*/  IMAD R7, R7, 0x40, R210 ;  /* 0x0000004007077824 */ /* 0x000fe200078e02d2 */
[----:B------:R-:W-:Y:S01]  /*7200*/  UIMAD UR6, UR6, UR4, URZ ;  /* 0x00000004060672a4 */ /* 0x000fe2000f8e023f */
[----:B------:R-:W-:Y:S01]  /*7210*/  IMAD.MOV.U32 R208, RZ, RZ, RZ ;  /* 0x000000ffffd07224 */ /* 0x000fe200078e00ff */
[----:B------:R-:W-:-:S02]  /*7220*/  UIMAD.WIDE.U32 UR14, UR16, UR4, URZ ;  /* 0x00000004100e72a5 */ /* 0x000fc4000f8e003f */
[----:B------:R-:W-:Y:S01]  /*7230*/  IADD3 R4, R7, -0x40, RZ ;  /* 0xffffffc007047810 */ /* 0x000fe20007ffe0ff */
[----:B------:R-:W-:Y:S02]  /*7240*/  UIMAD UR6, UR16, UR5, UR6 ;  /* 0x00000005100672a4 */ /* 0x000fe4000f8e0206 */
[----:B------:R-:W-:Y:S01]  /*7250*/  @!P0 SHF.R.S32.HI R7, RZ, 0x1f, R14 ;  /* 0x0000001fff078819 */ /* 0x000fe2000001140e */
[----:B------:R-:W-:Y:S01]  /*7260*/  ULDC.64 UR4, c[0x0][0x1e8] ;  /* 0x00007a0000047ab9 */ /* 0x000fe20000000a00 */
[C---:B------:R-:W-:Y:S01]  /*7270*/  IADD3 R209, R4.reuse, UR13, RZ ;  /* 0x0000000d04d17c10 */ /* 0x040fe2000fffe0ff */
[----:B------:R-:W-:Y:S01]  /*7280*/  UIADD3 UR6, UR15, UR6, URZ ;  /* 0x000000060f067290 */ /* 0x000fe2000fffe03f */
[----:B------:R-:W-:Y:S02]  /*7290*/  @!P0 SHF.R.S32.HI R6, RZ, 0x1f, R13 ;  /* 0x0000001fff068819 */ /* 0x000fe4000001140d */
[----:B------:R-:W-:Y:S02]  /*72a0*/  @!P0 LEA.HI R7, R7, R14, RZ, 0x3 ;  /* 0x0000000e07078211 */ /* 0x000fe400078f18ff */
[----:B------:R-:W-:Y:S01]  /*72b0*/  ISETP.GE.AND P1, PT, R4, UR9, PT ;  /* 0x0000000904007c0c */ /* 0x000fe2000bf26270 */
[----:B------:R-:W-:Y:S01]  /*72c0*/  @P2 IMAD.HI.U32 R4, R209, c[0x0][0x2bc], RZ ;  /* 0x0000af00d1042a27 */ /* 0x000fe200078e00ff */
[----:B------:R-:W-:-:S02]  /*72d0*/  @!P0 LEA.HI R6, R6, R13, RZ, 0x3 ;  /* 0x0000000d06068211 */ /* 0x000fc400078f18ff */
[----:B-123--:R-:W-:Y:S01]  /*72e0*/  LOP3.LUT R5, R5, 0xfffffffd, RZ, 0xc0, !PT ;  /* 0xfffffffd05057812 */ /* 0x00efe200078ec0ff */
[----:B----4-:R-:W-:Y:S01]  /*72f0*/  @!P0 IMAD.WIDE R16, R89, 0x2, R10 ;  /* 0x0000000259108825 */ /* 0x010fe200078e020a */
[----:B------:R-:W-:Y:S02]  /*7300*/  @!P0 LOP3.LUT R7, R7, 0xfffffff8, RZ, 0xc0, !PT ;  /* 0xfffffff807078812 */ /* 0x000fe400078ec0ff */
[----:B------:R-:W-:Y:S01]  /*7310*/  @P2 LOP3.LUT R5, R5, 0x2, RZ, 0xfc, !PT ;  /* 0x0000000205052812 */ /* 0x000fe200078efcff */
[----:B------:R-:W-:Y:S01]  /*7320*/  IMAD.MOV.U32 R5, RZ, RZ, R209 ;  /* 0x000000ffff057224 */ /* 0x000fe200078e00d1 */
[----:B------:R-:W-:Y:S01]  /*7330*/  @!P0 LOP3.LUT R6, R6, 0xfffffff8, RZ, 0xc0, !PT ;  /* 0xfffffff806068812 */ /* 0x000fe200078ec0ff */
[----:B------:R-:W-:Y:S01]  /*7340*/  @!P0 IMAD.WIDE R20, R7, 0x2, R10 ;  /* 0x0000000207148825 */ /* 0x000fe200078e020a */
[----:B------:R-:W-:Y:S02]  /*7350*/  @P2 SHF.R.U32.HI R5, RZ, c[0x0][0x2c0], R4 ;  /* 0x0000b000ff052a19 */ /* 0x000fe40000011604 */
[----:B------:R-:W-:Y:S01]  /*7360*/  ISETP.GT.OR P1, PT, R210, 0x3f, P1 ;  /* 0x0000003fd200780c */ /* 0x000fe20000f24670 */
[----:B------:R-:W-:-:S02]  /*7370*/  @!P0 IMAD.SHL.U32 R4, R0, 0x2, RZ ;  /* 0x0000000200048824 */ /* 0x000fc400078e00ff */
[----:B------:R-:W-:-:S03]  /*7380*/  @!P0 IMAD.WIDE R10, R6, 0x2, R10 ;  /* 0x00000002060a8825 */ /* 0x000fc600078e020a */
[----:B------:R-:W-:Y:S01]  /*7390*/  @!PT LDS RZ, [RZ] ;  /* 0x00000000fffff984 */ /* 0x000fe20000000800 */
[----:B------:R1:W-:Y:S04]  /*73a0*/  @!P0 LDGSTS.E.BYPASS.LTC128B.128 [R4+0xf100], [R16.64], !P5 ;  /* 0x0f10000010048fae */ /* 0x0003e8000e901d54 */
[----:B------:R1:W-:Y:S03]  /*73b0*/  @!P0 LDGSTS.E.BYPASS.LTC128B.128 [R4+0x13100], [R20.64], !P3 ;  /* 0x1310000014048fae */ /* 0x0003e6000d901d54 */
[C---:B------:R-:W-:Y:S01]  /*73c0*/  @!P1 IADD3 R8, P2, R5.reuse, UR14, RZ ;  /* 0x0000000e05089c10 */ /* 0x040fe2000ff5e0ff */
[----:B------:R1:W-:Y:S03]  /*73d0*/  @!P0 LDGSTS.E.BYPASS.LTC128B.128 [R4+0x17100], [R10.64], !P4 ;  /* 0x171000000a048fae */ /* 0x0003e6000e101d54 */
[----:B------:R-:W-:Y:S01]  /*73e0*/  @!P1 LEA.HI.X.SX32 R7, R5, UR6, 0x1, P2 ;  /* 0x0000000605079c11 */ /* 0x000fe200090f0eff */
[----:B------:R-:W0:Y:S01]  /*73f0*/  LDGDEPBAR ;  /* 0x00000000000079af */ /* 0x000e220000000000 */
[----:B------:R-:W-:-:S04]  /*7400*/  @!P1 LEA R18, P2, R8, c[0x0][0x2a0], 0x2 ;  /* 0x0000a80008129a11 */ /* 0x000fc800078410ff */
[----:B------:R-:W-:Y:S01]  /*7410*/  @!P1 LEA.HI.X R19, R8, c[0x0][0x2a4], R7, 0x2, P2 ;  /* 0x0000a90008139a11 */ /* 0x000fe200010f1407 */
[----:B------:R-:W-:Y:S06]  /*7420*/  BAR.SYNC.DEFER_BLOCKING 0x0 ;  /* 0x0000000000007b1d */ /* 0x000fec0000010000 */
[----:B------:R2:W3:Y:S01]  /*7430*/  @!P1 LDG.E R208, [R18.64] ;  /* 0x0000001412d09981 */ /* 0x0004e2000c1e1900 */
[----:B------:R-:W-:Y:S01]  /*7440*/  IMAD.MOV R6, RZ, RZ, -R5 ;  /* 0x000000ffff067224 */ /* 0x000fe200078e0a05 */
[----:B------:R-:W-:Y:S01]  /*7450*/  UIMAD UR16, UR10, UR4, URZ ;  /* 0x000000040a1072a4 */ /* 0x000fe2000f8e023f */
[----:B------:R-:W-:Y:S01]  /*7460*/  ISETP.GE.AND P4, PT, R89, c[0x0][0x1d4], PT ;  /* 0x0000750059007a0c */ /* 0x000fe20003f86270 */
[----:B------:R-:W-:Y:S01]  /*7470*/  UIMAD.WIDE.U32 UR22, UR11, UR4, URZ ;  /* 0x000000040b1672a5 */ /* 0x000fe2000f8e003f */
[----:B------:R-:W-:Y:S01]  /*7480*/  IMAD R209, R6, c[0x0][0x2b8], R209 ;  /* 0x0000ae0006d17a24 */ /* 0x000fe200078e02d1 */
[----:B------:R-:W-:Y:S01]  /*7490*/  UIMAD UR16, UR11, UR5, UR16 ;  /* 0x000000050b1072a4 */ /* 0x000fe2000f8e0210 */
[----:B------:R-:W-:Y:S01]  /*74a0*/  ISETP.GE.AND P6, PT, R14, c[0x0][0x1d4], PT ;  /* 0x000075000e007a0c */ /* 0x000fe20003fc6270 */
[----:B------:R-:W-:Y:S01]  /*74b0*/  ULEA UR19, UR8, 0xffffffc0, 0x6 ;  /* 0xffffffc008137891 */ /* 0x000fe2000f8e303f */
[----:B------:R-:W-:Y:S01]  /*74c0*/  IMAD.WIDE.U32 R6, R209, c[0x0][0x1e0], RZ ;  /* 0x00007800d1067a25 */ /* 0x000fe200078e00ff */
[----:B------:R-:W-:Y:S01]  /*74d0*/  SHF.R.S32.HI R52, RZ, 0x1f, R209 ;  /* 0x0000001fff347819 */ /* 0x000fe200000114d1 */
[----:B------:R-:W-:Y:S01]  /*74e0*/  UIADD3 UR16, UR23, UR16, URZ ;  /* 0x0000001017107290 */ /* 0x000fe2000fffe03f */
[----:B------:R-:W-:Y:S01]  /*74f0*/  ISETP.GE.AND P5, PT, R13, c[0x0][0x1d4], PT ;  /* 0x000075000d007a0c */ /* 0x000fe20003fa6270 */
[----:B-1----:R-:W-:Y:S01]  /*7500*/  IMAD.MOV.U32 R4, RZ, RZ, R6 ;  /* 0x000000ffff047224 */ /* 0x002fe200078e0006 */
[----:B------:R-:W-:Y:S01]  /*7510*/  UIADD3 UR19, UR9, -UR19, URZ ;  /* 0x8000001309137290 */ /* 0x000fe2000fffe03f */
[----:B------:R-:W-:Y:S01]  /*7520*/  IMAD R8, R52, c[0x0][0x1e0], RZ ;  /* 0x0000780034087a24 */ /* 0x000fe200078e02ff */
[----:B------:R-:W-:Y:S01]  /*7530*/  ULDC.64 UR4, c[0x0][0x210] ;  /* 0x0000840000047ab9 */ /* 0x000fe20000000a00 */
[----:B------:R-:W-:Y:S01]  /*7540*/  LEA.HI R80, R82, R83, RZ, 0x5 ;  /* 0x0000005352507211 */ /* 0x000fe200078f28ff */
[----:B------:R-:W-:Y:S01]  /*7550*/  UIMAD UR10, UR10, UR4, URZ ;  /* 0x000000040a0a72a4 */ /* 0x000fe2000f8e023f */
[----:B------:R-:W-:Y:S01]  /*7560*/  IMAD R5, R209, c[0x0][0x1e4], R8 ;  /* 0x00007900d1057a24 */ /* 0x000fe200078e0208 */
[----:B------:R-:W-:Y:S01]  /*7570*/  IADD3 R12, -R50, UR19, RZ ;  /* 0x00000013320c7c10 */ /* 0x000fe2000fffe1ff */
[----:B------:R-:W-:Y:S01]  /*7580*/  UIMAD.WIDE.U32 UR24, UR11, UR4, URZ ;  /* 0x000000040b1872a5 */ /* 0x000fe2000f8e003f */
[----:B------:R-:W-:Y:S01]  /*7590*/  ISETP.GT.AND P3, PT, R210, 0x3f, PT ;  /* 0x0000003fd200780c */ /* 0x000fe20003f64270 */
[----:B------:R-:W-:Y:S01]  /*75a0*/  IMAD.IADD R5, R7, 0x1, R5 ;  /* 0x0000000107057824 */ /* 0x000fe200078e0205 */
[----:B------:R-:W-:Y:S01]  /*75b0*/  ISETP.GE.AND P1, PT, R12, 0x1, PT ;  /* 0x000000010c00780c */ /* 0x000fe20003f26270 */
[----:B------:R-:W-:Y:S01]  /*75c0*/  UIMAD UR10, UR11, UR5, UR10 ;  /* 0x000000050b0a72a4 */ /* 0x000fe2000f8e020a */
[----:B------:R-:W-:-:S02]  /*75d0*/  SEL R88, RZ, 0x10, P5 ;  /* 0x00000010ff587807 */ /* 0x000fc40002800000 */
[----:B------:R-:W-:Y:S01]  /*75e0*/  SHF.R.S32.HI R81, RZ, 0x5, R80 ;  /* 0x00000005ff517819 */ /* 0x000fe20000011450 */
[----:B------:R-:W-:-:S08]  /*75f0*/  UIADD3 UR10, UR25, UR10, URZ ;  /* 0x0000000a190a7290 */ /* 0x000fd0000fffe03f */
[----:B------:R-:W-:Y:S01]  /*7600*/  @P1 SHF.R.S32.HI R7, RZ, 0x1f, R14 ;  /* 0x0000001fff071819 */ /* 0x000fe2000001140e */
[----:B------:R-:W-:Y:S01]  /*7610*/  @P1 IMAD.SHL.U32 R9, R0, 0x2, RZ ;  /* 0x0000000200091824 */ /* 0x000fe200078e00ff */
[----:B--2---:R-:W-:Y:S02]  /*7620*/  @P1 SHF.R.S32.HI R18, RZ, 0x1f, R13 ;  /* 0x0000001fff121819 */ /* 0x004fe4000001140d */
[----:B---3--:R-:W-:Y:S01]  /*7630*/  SHF.R.S32.HI R51, RZ, 0x1f, R208 ;  /* 0x0000001fff337819 */ /* 0x008fe200000114d0 */
[----:B------:R-:W-:-:S04]  /*7640*/  IMAD.WIDE.U32 R4, R208, c[0x0][0x1f0], R4 ;  /* 0x00007c00d0047a25 */ /* 0x000fc800078e0004 */
[----:B------:R-:W-:Y:S01]  /*7650*/  IMAD R19, R51, c[0x0][0x1f0], RZ ;  /* 0x00007c0033137a24 */ /* 0x000fe200078e02ff */
[----:B------:R-:W-:-:S03]  /*7660*/  IADD3 R4, P0, R4, UR22, RZ ;  /* 0x0000001604047c10 */ /* 0x000fc6000ff1e0ff */
[----:B------:R-:W-:-:S05]  /*7670*/  IMAD R19, R208, c[0x0][0x1f4], R19 ;  /* 0x00007d00d0137a24 */ /* 0x000fca00078e0213 */
[----:B------:R-:W-:Y:S02]  /*7680*/  IADD3.X R19, R5, UR16, R19, P0, !PT ;  /* 0x0000001005137c10 */ /* 0x000fe400087fe413 */
[----:B------:R-:W-:-:S04]  /*7690*/  LEA R8, P0, R4, c[0x0][0x1c8], 0x1 ;  /* 0x0000720004087a11 */ /* 0x000fc800078008ff */
[----:B------:R-:W-:Y:S01]  /*76a0*/  LEA.HI.X R19, R4, c[0x0][0x1cc], R19, 0x1, P0 ;  /* 0x0000730004137a11 */ /* 0x000fe200000f0c13 */
[----:B------:R-:W-:Y:S01]  /*76b0*/  SHFL.IDX PT, R16, R8, RZ, 0x181f ;  /* 0x00181fff08107589 */ /* 0x000fe200000e0000 */
[----:B------:R-:W-:-:S03]  /*76c0*/  ISETP.GE.AND P0, PT, R12, 0x21, PT ;  /* 0x000000210c00780c */ /* 0x000fc60003f06270 */
[----:B------:R-:W-:Y:S04]  /*76d0*/  SHFL.IDX PT, R17, R19, RZ, 0x181f ;  /* 0x00181fff13117589 */ /* 0x000fe800000e0000 */
[----:B------:R1:W-:Y:S04]  /*76e0*/  SHFL.IDX PT, R10, R8, 0x1, 0x181f ;  /* 0x00381f00080a7f89 */ /* 0x0003e800000e0000 */
[----:B------:R-:W2:Y:S02]  /*76f0*/  SHFL.IDX PT, R11, R19, 0x1, 0x181f ;  /* 0x00381f00130b7f89 */ /* 0x000ea400000e0000 */
[----:B------:R-:W-:Y:S01]  /*7700*/  @P0 SHF.R.S32.HI R5, RZ, 0x1f, R14 ;  /* 0x0000001fff050819 */ /* 0x000fe2000001140e */
[----:B------:R-:W-:Y:S01]  /*7710*/  @P0 IMAD.SHL.U32 R6, R0, 0x2, RZ ;  /* 0x0000000200060824 */ /* 0x000fe200078e00ff */
[----:B------:R-:W-:-:S02]  /*7720*/  @P0 SHF.R.S32.HI R4, RZ, 0x1f, R13 ;  /* 0x0000001fff040819 */ /* 0x000fc4000001140d */
[-C--:B------:R-:W-:Y:S02]  /*7730*/  @P0 LEA.HI R5, R5, R14.reuse, RZ, 0x3 ;  /* 0x0000000e05050211 */ /* 0x080fe400078f18ff */
[-C--:B------:R-:W-:Y:S02]  /*7740*/  @P0 LEA.HI R4, R4, R13.reuse, RZ, 0x3 ;  /* 0x0000000d04040211 */ /* 0x080fe400078f18ff */
[----:B------:R-:W-:Y:S02]  /*7750*/  @P0 LOP3.LUT R5, R5, 0xfffffff8, RZ, 0xc0, !PT ;  /* 0xfffffff805050812 */ /* 0x000fe400078ec0ff */
[----:B------:R-:W-:Y:S02]  /*7760*/  @P0 LOP3.LUT R4, R4, 0xfffffff8, RZ, 0xc0, !PT ;  /* 0xfffffff804040812 */ /* 0x000fe400078ec0ff */
[----:B-1----:R-:W-:Y:S02]  /*7770*/  @P1 LEA.HI R8, R7, R14, RZ, 0x3 ;  /* 0x0000000e07081211 */ /* 0x002fe400078f18ff */
[----:B------:R-:W-:-:S02]  /*7780*/  @P1 LEA.HI R7, R18, R13, RZ, 0x3 ;  /* 0x0000000d12071211 */ /* 0x000fc400078f18ff */
[----:B------:R-:W-:Y:S01]  /*7790*/  @P1 LOP3.LUT R8, R8, 0xfffffff8, RZ, 0xc0, !PT ;  /* 0xfffffff808081812 */ /* 0x000fe200078ec0ff */
[----:B--2---:R-:W-:Y:S01]  /*77a0*/  @P0 IMAD.WIDE R24, R89, 0x2, R10 ;  /* 0x0000000259180825 */ /* 0x004fe200078e020a */
[----:B------:R-:W-:-:S03]  /*77b0*/  @P1 LOP3.LUT R7, R7, 0xfffffff8, RZ, 0xc0, !PT ;  /* 0xfffffff807071812 */ /* 0x000fc600078ec0ff */
[----:B------:R-:W-:-:S04]  /*77c0*/  @P1 IMAD.WIDE R18, R8, 0x2, R16 ;  /* 0x0000000208121825 */ /* 0x000fc800078e0210 */
[----:B------:R-:W-:-:S04]  /*77d0*/  @P1 IMAD.WIDE R20, R7, 0x2, R16 ;  /* 0x0000000207141825 */ /* 0x000fc800078e0210 */
[----:B------:R-:W-:-:S04]  /*77e0*/  @P1 IMAD.WIDE R16, R89, 0x2, R16 ;  /* 0x0000000259101825 */ /* 0x000fc800078e0210 */
[--C-:B------:R-:W-:Y:S01]  /*77f0*/  @P0 IMAD.WIDE R22, R5, 0x2, R10.reuse ;  /* 0x0000000205160825 */ /* 0x100fe200078e020a */
[----:B------:R1:W-:Y:S03]  /*7800*/  @P1 LDGSTS.E.BYPASS.LTC128B.128 [R9+0x6100], [R16.64], !P4 ;  /* 0x0610000010091fae */ /* 0x0003e6000e101d54 */
[----:B------:R-:W-:Y:S01]  /*7810*/  @P0 IMAD.WIDE R4, R4, 0x2, R10 ;  /* 0x0000000204040825 */ /* 0x000fe200078e020a */
[----:B------:R1:W-:Y:S04]  /*7820*/  @P1 LDGSTS.E.BYPASS.LTC128B.128 [R9+0x8100], [R18.64], !P6 ;  /* 0x0810000012091fae */ /* 0x0003e8000f101d54 */
[----:B------:R1:W-:Y:S04]  /*7830*/  @P1 LDGSTS.E.BYPASS.LTC128B.128 [R9+0xa100], [R20.64], !P5 ;  /* 0x0a10000014091fae */ /* 0x0003e8000e901d54 */
[----:B------:R1:W-:Y:S04]  /*7840*/  @P0 LDGSTS.E.BYPASS.LTC128B.128 [R6+0x7100], [R24.64], !P4 ;  /* 0x0710000018060fae */ /* 0x0003e8000e101d54 */
[----:B------:R1:W-:Y:S04]  /*7850*/  @P0 LDGSTS.E.BYPASS.LTC128B.128 [R6+0x9100], [R22.64], !P6 ;  /* 0x0910000016060fae */ /* 0x0003e8000f101d54 */
[----:B------:R1:W-:Y:S01]  /*7860*/  @P0 LDGSTS.E.BYPASS.LTC128B.128 [R6+0xb100], [R4.64], !P5 ;  /* 0x0b10000004060fae */ /* 0x0003e2000e901d54 */
[----:B------:R-:W-:-:S03]  /*7870*/  ISETP.LT.AND P0, PT, RZ, c[0x0][0x27c], PT ;  /* 0x00009f00ff007a0c */ /* 0x000fc60003f01270 */
[----:B------:R-:W0:Y:S10]  /*7880*/  LDGDEPBAR ;  /* 0x00000000000079af */ /* 0x000e340000000000 */
[----:B------:R-:W-:Y:S05]  /*7890*/  @P0 BRA `(.L_x_772) ;  /* 0x0000002000000947 */ /* 0x000fea0003800000 */
[----:B------:R-:W-:-:S04]  /*78a0*/  DEPBAR.LE SB0, 0x1 ;  /* 0x000080400000791a */ /* 0x000fc80000000000 */
[----:B------:R-:W-:Y:S05]  /*78b0*/  BRA `(.L_x_773) ;  /* 0x000076b000007947 */ /* 0x000fea0003800000 */
.L_x_772:
[----:B------:R-:W-:Y:S01]  /*78c0*/  ULDC.U8 UR4, c[0x0][0x298] ;  /* 0x0000a60000047ab9 */ /* 0x000fe20000000000 */
[----:B------:R-:W-:Y:S01]  /*78d0*/  SHF.R.S32.HI R11, RZ, 0x1f, R84 ;  /* 0x0000001fff0b7819 */ /* 0x000fe20000011454 */
[----:B-1----:R-:W-:Y:S01]  /*78e0*/  IMAD.WIDE.U32 R6, R84, c[0x0][0x280], RZ ;  /* 0x0000a00054067a25 */ /* 0x002fe200078e00ff */
[----:B------:R-:W-:Y:S01]  /*78f0*/  ISETP.NE.AND P0, PT, RZ, UR4, PT ;  /* 0x00000004ff007c0c */ /* 0x000fe2000bf05270 */
[----:B------:R-:W-:Y:S01]  /*7900*/  BSSY B2, `(.L_x_773) ;  /* 0x0000766000027945 */ /* 0x000fe20003800000 */
[-C--:B------:R-:W-:Y:S01]  /*7910*/  LEA.HI R93, R82, R83.reuse, RZ, 0x2 ;  /* 0x00000053525d7211 */ /* 0x080fe200078f10ff */
[C---:B------:R-:W-:Y:S02]  /*7920*/  IMAD R17, R11.reuse, c[0x0][0x280], RZ ;  /* 0x0000a0000b117a24 */ /* 0x040fe400078e02ff */
[----:B------:R-:W-:Y:S01]  /*7930*/  IMAD R11, R11, c[0x0][0x290], RZ ;  /* 0x0000a4000b0b7a24 */ /* 0x000fe200078e02ff */
[----:B------:R-:W-:Y:S01]  /*7940*/  LOP3.LUT R102, R93, 0xfffffffc, RZ, 0xc0, !PT ;  /* 0xfffffffc5d667812 */ /* 0x000fe200078ec0ff */
[C---:B------:R-:W-:Y:S01]  /*7950*/  IMAD R17, R84.reuse, c[0x0][0x284], R17 ;  /* 0x0000a10054117a24 */ /* 0x040fe200078e0211 */
[----:B------:R-:W-:Y:S01]  /*7960*/  SHF.R.S32.HI R93, RZ, 0x2, R93 ;  /* 0x00000002ff5d7819 */ /* 0x000fe2000001145d */
[----:B------:R-:W-:Y:S01]  /*7970*/  IMAD R11, R84, c[0x0][0x294], R11 ;  /* 0x0000a500540b7a24 */ /* 0x000fe200078e020b */
[----:B------:R-:W-:Y:S01]  /*7980*/  IADD3 R102, -R102, R83, RZ ;  /* 0x0000005366667210 */ /* 0x000fe20007ffe1ff */
[----:B------:R-:W-:Y:S01]  /*7990*/  IMAD.WIDE.U32 R84, R84, c[0x0][0x290], RZ ;  /* 0x0000a40054547a25 */ /* 0x000fe200078e00ff */
[----:B------:R-:W-:-:S02]  /*79a0*/  IADD3 R5, R93, UR12, RZ ;  /* 0x0000000c5d057c10 */ /* 0x000fc4000fffe0ff */
[----:B------:R-:W-:Y:S01]  /*79b0*/  IADD3 R17, R17, R7, RZ ;  /* 0x0000000711117210 */ /* 0x000fe20007ffe0ff */
[----:B------:R-:W-:Y:S01]  /*79c0*/  IMAD.IADD R11, R11, 0x1, R85 ;  /* 0x000000010b0b7824 */ /* 0x000fe200078e0255 */
[C---:B------:R-:W-:Y:S01]  /*79d0*/  SHF.L.U32 R70, R102.reuse, 0x3, RZ ;  /* 0x0000000366467819 */ /* 0x040fe200000006ff */
[----:B------:R-:W-:Y:S01]  /*79e0*/  IMAD R9, R102, 0x40, R5 ;  /* 0x0000004066097824 */ /* 0x000fe200078e0205 */
[----:B------:R-:W-:Y:S05]  /*79f0*/  @!P0 BRA `(.L_x_774) ;  /* 0x0000393000008947 */ /* 0x000fea0003800000 */
[----:B------:R-:W-:Y:S01]  /*7a00*/  PLOP3.LUT P1, PT, PT, PT, UP2, 0x80, 0x0 ;  /* 0x000000000000781c */ /* 0x000fe20003f2f028 */
[----:B------:R-:W-:Y:S01]  /*7a10*/  IMAD.MOV.U32 R16, RZ, RZ, R6 ;  /* 0x000000ffff107224 */ /* 0x000fe200078e0006 */
[----:B------:R-:W-:Y:S01]  /*7a20*/  PLOP3.LUT P0, PT, PT, PT, UP2, 0x80, 0x0 ;  /* 0x000000000000781c */ /* 0x000fe20003f0f028 */
[----:B------:R-:W-:Y:S01]  /*7a30*/  BSSY B0, `(.L_x_775) ;  /* 0x0000063000007945 */ /* 0x000fe20003800000 */
[----:B------:R-:W-:Y:S01]  /*7a40*/  MOV R10, R84 ;  /* 0x00000054000a7202 */ /* 0x000fe20000000f00 */
        /* <DEDUP_REMOVED lines=8> */
[----:B------:R-:W-:Y:S01]  /*7ad0*/  @P1 IMAD.HI.U32 R4, R9, c[0x0][0x2c8], RZ ;  /* 0x0000b20009041a27 */ /* 0x000fe200078e00ff */
[----:B------:R-:W-:Y:S01]  /*7ae0*/  CS2R R110, SRZ ;  /* 0x00000000006e7805 */ /* 0x000fe2000001ff00 */
[----:B------:R-:W-:Y:S01]  /*7af0*/  CS2R R122, SRZ ;  /* 0x00000000007a7805 */ /* 0x000fe2000001ff00 */
[----:B------:R-:W-:Y:S01]  /*7b00*/  CS2R R126, SRZ ;  /* 0x00000000007e7805 */ /* 0x000fe2000001ff00 */
[----:B------:R-:W-:Y:S01]  /*7b10*/  CS2R R116, SRZ ;  /* 0x0000000000747805 */ /* 0x000fe2000001ff00 */
[----:B------:R-:W-:-:S04]  /*7b20*/  @P0 SHF.R.U32.HI R9, RZ, c[0x0][0x2cc], R4 ;  /* 0x0000b300ff090a19 */ /* 0x000fc80000011604 */
[----:B------:R-:W-:Y:S01]  /*7b30*/  SHF.R.S32.HI R4, RZ, 0x1f, R9 ;  /* 0x0000001fff047819 */ /* 0x000fe20000011409 */
[----:B------:R-:W-:-:S04]  /*7b40*/  IMAD.WIDE.U32 R20, R9, c[0x0][0x280], R16 ;  /* 0x0000a00009147a25 */ /* 0x000fc800078e0010 */
[----:B------:R-:W-:Y:S01]  /*7b50*/  IMAD R6, R4, c[0x0][0x280], RZ ;  /* 0x0000a00004067a24 */ /* 0x000fe200078e02ff */
[----:B------:R-:W-:Y:S01]  /*7b60*/  LEA R17, P1, R20, c[0x0][0x270], 0x1 ;  /* 0x00009c0014117a11 */ /* 0x000fe200078208ff */
[----:B------:R-:W-:Y:S02]  /*7b70*/  IMAD R4, R4, c[0x0][0x290], RZ ;  /* 0x0000a40004047a24 */ /* 0x000fe400078e02ff */
[C---:B------:R-:W-:Y:S02]  /*7b80*/  IMAD.WIDE.U32 R10, R9.reuse, c[0x0][0x290], R10 ;  /* 0x0000a400090a7a25 */ /* 0x040fe400078e000a */
[----:B------:R1:W2:Y:S02]  /*7b90*/  SHFL.IDX PT, R24, R17, RZ, 0x1c1f ;  /* 0x001c1fff11187589 */ /* 0x0002a400000e0000 */
[C---:B------:R-:W-:Y:S01]  /*7ba0*/  IMAD R6, R9.reuse, c[0x0][0x284], R6 ;  /* 0x0000a10009067a24 */ /* 0x040fe200078e0206 */
[----:B------:R-:W-:Y:S01]  /*7bb0*/  LEA R8, P0, R10, c[0x0][0x288], 0x1 ;  /* 0x0000a2000a087a11 */ /* 0x000fe200078008ff */
[----:B------:R-:W-:-:S02]  /*7bc0*/  IMAD R9, R9, c[0x0][0x294], R4 ;  /* 0x0000a50009097a24 */ /* 0x000fc400078e0204 */
[----:B------:R-:W-:Y:S02]  /*7bd0*/  IMAD.IADD R7, R21, 0x1, R6 ;  /* 0x0000000115077824 */ /* 0x000fe400078e0206 */
[----:B------:R1:W3:Y:S01]  /*7be0*/  SHFL.IDX PT, R18, R8, RZ, 0x1c1f ;  /* 0x001c1fff08127589 */ /* 0x0002e200000e0000 */
[----:B------:R-:W-:Y:S01]  /*7bf0*/  IADD3 R9, R11, R9, RZ ;  /* 0x000000090b097210 */ /* 0x000fe20007ffe0ff */
[----:B------:R-:W-:Y:S01]  /*7c00*/  IMAD.SHL.U32 R16, R102, 0x4, RZ ;  /* 0x0000000466107824 */ /* 0x000fe200078e00ff */
[----:B------:R-:W-:Y:S01]  /*7c10*/  LEA.HI.X R20, R20, c[0x0][0x274], R7, 0x1, P1 ;  /* 0x00009d0014147a11 */ /* 0x000fe200008f0c07 */
[----:B------:R-:W-:Y:S01]  /*7c20*/  CS2R R102, SRZ ;  /* 0x0000000000667805 */ /* 0x000fe2000001ff00 */
[----:B------:R-:W-:Y:S02]  /*7c30*/  LEA.HI.X R9, R10, c[0x0][0x28c], R9, 0x1, P0 ;  /* 0x0000a3000a097a11 */ /* 0x000fe400000f0c09 */
[----:B------:R-:W-:Y:S01]  /*7c40*/  ISETP.GE.AND P0, PT, R5, UR7, PT ;  /* 0x0000000705007c0c */ /* 0x000fe2000bf06270 */
[----:B------:R1:W4:Y:S04]  /*7c50*/  SHFL.IDX PT, R25, R20, RZ, 0x1c1f ;  /* 0x001c1fff14197589 */ /* 0x00032800000e0000 */
[----:B------:R1:W1:Y:S08]  /*7c60*/  SHFL.IDX PT, R19, R9, RZ, 0x1c1f ;  /* 0x001c1fff09137589 */ /* 0x00027000000e0000 */
[----:B------:R-:W-:Y:S05]  /*7c70*/  @P0 BRA `(.L_x_776) ;  /* 0x000003e000000947 */ /* 0x000fea0003800000 */
[C---:B--2---:R-:W-:Y:S01]  /*7c80*/  IADD3 R7, R16.reuse, 0x10, RZ ;  /* 0x0000001010077810 */ /* 0x044fe20007ffe0ff */
[----:B------:R-:W-:Y:S01]  /*7c90*/  CS2R R108, SRZ ;  /* 0x00000000006c7805 */ /* 0x000fe2000001ff00 */
[----:B------:R-:W-:Y:S01]  /*7ca0*/  ISETP.GE.AND P0, PT, R16, c[0x0][0x27c], PT ;  /* 0x00009f0010007a0c */ /* 0x000fe20003f06270 */
[----:B------:R-:W-:Y:S01]  /*7cb0*/  CS2R R116, SRZ ;  /* 0x0000000000747805 */ /* 0x000fe2000001ff00 */
[----:B------:R-:W-:-:S02]  /*7cc0*/  ISETP.GE.AND P2, PT, R7, c[0x0][0x27c], PT ;  /* 0x00009f0007007a0c */ /* 0x000fc40003f46270 */
[----:B------:R-:W-:-:S04]  /*7cd0*/  IADD3 R6, R16, 0x20, RZ ;  /* 0x0000002010067810 */ /* 0x000fc80007ffe0ff */
[----:B------:R-:W-:-:S05]  /*7ce0*/  ISETP.GE.AND P1, PT, R6, c[0x0][0x27c], PT ;  /* 0x00009f0006007a0c */ /* 0x000fca0003f26270 */
[C---:B----4-:R-:W-:Y:S02]  /*7cf0*/  @!P0 IMAD.WIDE R30, R16.reuse, 0x2, R24 ;  /* 0x00000002101e8825 */ /* 0x050fe400078e0218 */
[----:B------:R-:W-:Y:S02]  /*7d00*/  @!P2 SHF.R.S32.HI R4, RZ, 0x1f, R7 ;  /* 0x0000001fff04a819 */ /* 0x000fe40000011407 */
[----:B-1-3--:R-:W-:Y:S01]  /*7d10*/  @!P0 IMAD.WIDE R10, R16, 0x2, R18 ;  /* 0x00000002100a8825 */ /* 0x00afe200078e0212 */
[----:B------:R1:W5:Y:S01]  /*7d20*/  @!P0 LD.E.64 R108, [R30.64] ;  /* 0x000000141e6c8980 */ /* 0x000362000c101b00 */
[----:B------:R-:W-:Y:S02]  /*7d30*/  @!P2 LEA.HI R7, R4, R7, RZ, 0x2 ;  /* 0x000000070407a211 */ /* 0x000fe400078f10ff */
[----:B------:R-:W-:Y:S01]  /*7d40*/  IADD3 R4, R16, 0x30, RZ ;  /* 0x0000003010047810 */ /* 0x000fe20007ffe0ff */
[----:B------:R2:W5:Y:S01]  /*7d50*/  @!P0 LD.E.64 R116, [R10.64] ;  /* 0x000000140a748980 */ /* 0x000562000c101b00 */
[----:B------:R-:W-:-:S02]  /*7d60*/  @!P2 LOP3.LUT R7, R7, 0xfffffffc, RZ, 0xc0, !PT ;  /* 0xfffffffc0707a812 */ /* 0x000fc400078ec0ff */
[----:B------:R-:W-:-:S03]  /*7d70*/  ISETP.GE.AND P0, PT, R4, c[0x0][0x27c], PT ;  /* 0x00009f0004007a0c */ /* 0x000fc60003f06270 */
[----:B------:R-:W-:-:S04]  /*7d80*/  @!P2 IMAD.WIDE R26, R7, 0x2, R24 ;  /* 0x00000002071aa825 */ /* 0x000fc800078e0218 */
[----:B------:R-:W-:Y:S01]  /*7d90*/  @!P2 IMAD.WIDE R28, R7, 0x2, R18 ;  /* 0x00000002071ca825 */ /* 0x000fe200078e0212 */
[----:B------:R-:W-:-:S04]  /*7da0*/  @!P1 SHF.R.S32.HI R7, RZ, 0x1f, R6 ;  /* 0x0000001fff079819 */ /* 0x000fc80000011406 */
[----:B------:R-:W-:Y:S01]  /*7db0*/  @!P1 LEA.HI R7, R7, R6, RZ, 0x2 ;  /* 0x0000000607079211 */ /* 0x000fe200078f10ff */
[----:B------:R-:W-:Y:S01]  /*7dc0*/  CS2R R128, SRZ ;  /* 0x0000000000807805 */ /* 0x000fe2000001ff00 */
[----:B------:R-:W-:Y:S01]  /*7dd0*/  CS2R R126, SRZ ;  /* 0x00000000007e7805 */ /* 0x000fe2000001ff00 */
[----:B------:R-:W-:Y:S01]  /*7de0*/  CS2R R124, SRZ ;  /* 0x00000000007c7805 */ /* 0x000fe2000001ff00 */
[----:B------:R-:W-:Y:S01]  /*7df0*/  CS2R R122, SRZ ;  /* 0x00000000007a7805 */ /* 0x000fe2000001ff00 */
[----:B------:R-:W-:Y:S02]  /*7e00*/  CS2R R112, SRZ ;  /* 0x0000000000707805 */ /* 0x000fe4000001ff00 */
[----:B------:R3:W5:Y:S01]  /*7e10*/  @!P2 LD.E.64 R128, [R26.64] ;  /* 0x000000141a80a980 */ /* 0x000762000c101b00 */
[----:B--2---:R-:W-:-:S03]  /*7e20*/  @!P1 LOP3.LUT R11, R7, 0xfffffffc, RZ, 0xc0, !PT ;  /* 0xfffffffc070b9812 */ /* 0x004fc600078ec0ff */
[----:B------:R2:W5:Y:S01]  /*7e30*/  @!P2 LD.E.64 R126, [R28.64] ;  /* 0x000000141c7ea980 */ /* 0x000562000c101b00 */
[----:B------:R-:W-:-:S04]  /*7e40*/  @!P0 SHF.R.S32.HI R7, RZ, 0x1f, R4 ;  /* 0x0000001fff078819 */ /* 0x000fc80000011404 */
[----:B------:R-:W-:Y:S01]  /*7e50*/  @!P0 LEA.HI R7, R7, R4, RZ, 0x2 ;  /* 0x0000000407078211 */ /* 0x000fe200078f10ff */
[----:B------:R-:W-:-:S03]  /*7e60*/  @!P1 IMAD.WIDE R32, R11, 0x2, R24 ;  /* 0x000000020b209825 */ /* 0x000fc600078e0218 */
[----:B------:R-:W-:Y:S01]  /*7e70*/  @!P0 LOP3.LUT R7, R7, 0xfffffffc, RZ, 0xc0, !PT ;  /* 0xfffffffc07078812 */ /* 0x000fe200078ec0ff */
[----:B------:R-:W-:Y:S01]  /*7e80*/  CS2R R110, SRZ ;  /* 0x00000000006e7805 */ /* 0x000fe2000001ff00 */
[C---:B------:R-:W-:Y:S01]  /*7e90*/  IADD3 R6, R16.reuse, 0x40, RZ ;  /* 0x0000004010067810 */ /* 0x040fe20007ffe0ff */
[----:B------:R4:W5:Y:S02]  /*7ea0*/  @!P1 LD.E.64 R124, [R32.64] ;  /* 0x00000014207c9980 */ /* 0x000964000c101b00 */
[----:B-1----:R-:W-:Y:S01]  /*7eb0*/  @!P0 IMAD.WIDE R30, R7, 0x2, R18 ;  /* 0x00000002071e8825 */ /* 0x002fe200078e0212 */
[----:B------:R-:W-:-:S04]  /*7ec0*/  IADD3 R4, R16, 0x50, RZ ;  /* 0x0000005010047810 */ /* 0x000fc80007ffe0ff */
[----:B------:R4:W5:Y:S01]  /*7ed0*/  @!P0 LD.E.64 R110, [R30.64] ;  /* 0x000000141e6e8980 */ /* 0x000962000c101b00 */
[----:B---3--:R-:W-:-:S04]  /*7ee0*/  @!P1 IMAD.WIDE R26, R11, 0x2, R18 ;  /* 0x000000020b1a9825 */ /* 0x008fc800078e0212 */
[----:B--2---:R-:W-:Y:S01]  /*7ef0*/  @!P0 IMAD.WIDE R28, R7, 0x2, R24 ;  /* 0x00000002071c8825 */ /* 0x004fe200078e0218 */
[----:B------:R1:W5:Y:S01]  /*7f00*/  @!P1 LD.E.64 R122, [R26.64] ;  /* 0x000000141a7a9980 */ /* 0x000362000c101b00 */
[----:B------:R-:W-:-:S03]  /*7f10*/  ISETP.GE.AND P1, PT, R6, c[0x0][0x27c], PT ;  /* 0x00009f0006007a0c */ /* 0x000fc60003f26270 */
[----:B------:R4:W5:Y:S01]  /*7f20*/  @!P0 LD.E.64 R112, [R28.64] ;  /* 0x000000141c708980 */ /* 0x000962000c101b00 */
[----:B------:R-:W-:-:S09]  /*7f30*/  ISETP.GE.AND P0, PT, R4, c[0x0][0x27c], PT ;  /* 0x00009f0004007a0c */ /* 0x000fd20003f06270 */
[----:B------:R-:W-:-:S04]  /*7f40*/  @!P1 SHF.R.S32.HI R11, RZ, 0x1f, R6 ;  /* 0x0000001fff0b9819 */ /* 0x000fc80000011406 */
[----:B------:R-:W-:Y:S02]  /*7f50*/  @!P0 SHF.R.S32.HI R7, RZ, 0x1f, R4 ;  /* 0x0000001fff078819 */ /* 0x000fe40000011404 */
[----:B------:R-:W-:Y:S02]  /*7f60*/  @!P1 LEA.HI R11, R11, R6, RZ, 0x2 ;  /* 0x000000060b0b9211 */ /* 0x000fe400078f10ff */
[----:B------:R-:W-:Y:S02]  /*7f70*/  @!P0 LEA.HI R7, R7, R4, RZ, 0x2 ;  /* 0x0000000407078211 */ /* 0x000fe400078f10ff */
[----:B------:R-:W-:Y:S02]  /*7f80*/  @!P1 LOP3.LUT R11, R11, 0xfffffffc, RZ, 0xc0, !PT ;  /* 0xfffffffc0b0b9812 */ /* 0x000fe400078ec0ff */
[----:B------:R-:W-:Y:S01]  /*7f90*/  @!P0 LOP3.LUT R7, R7, 0xfffffffc, RZ, 0xc0, !PT ;  /* 0xfffffffc07078812 */ /* 0x000fe200078ec0ff */
[----:B------:R-:W-:Y:S01]  /*7fa0*/  CS2R R104, SRZ ;  /* 0x0000000000687805 */ /* 0x000fe2000001ff00 */
[----:B------:R-:W-:Y:S01]  /*7fb0*/  CS2R R96, SRZ ;  /* 0x0000000000607805 */ /* 0x000fe2000001ff00 */
[----:B-1----:R-:W-:Y:S01]  /*7fc0*/  @!P1 IMAD.WIDE R26, R11, 0x2, R24 ;  /* 0x000000020b1a9825 */ /* 0x002fe200078e0218 */
[----:B------:R-:W-:Y:S01]  /*7fd0*/  CS2R R102, SRZ ;  /* 0x0000000000667805 */ /* 0x000fe2000001ff00 */
[----:B------:R-:W-:-:S02]  /*7fe0*/  CS2R R94, SRZ ;  /* 0x00000000005e7805 */ /* 0x000fc4000001ff00 */
[----:B------:R-:W-:Y:S01]  /*7ff0*/  @!P1 IMAD.WIDE R10, R11, 0x2, R18 ;  /* 0x000000020b0a9825 */ /* 0x000fe200078e0212 */
[----:B------:R4:W5:Y:S03]  /*8000*/  @!P1 LD.E.64 R104, [R26.64] ;  /* 0x000000141a689980 */ /* 0x000966000c101b00 */
[C---:B------:R-:W-:Y:S01]  /*8010*/  @!P0 IMAD.WIDE R24, R7.reuse, 0x2, R24 ;  /* 0x0000000207188825 */ /* 0x040fe200078e0218 */
[----:B------:R4:W5:Y:S03]  /*8020*/  @!P1 LD.E.64 R102, [R10.64] ;  /* 0x000000140a669980 */ /* 0x000966000c101b00 */
[----:B------:R-:W-:Y:S01]  /*8030*/  @!P0 IMAD.WIDE R18, R7, 0x2, R18 ;  /* 0x0000000207128825 */ /* 0x000fe200078e0212 */
[----:B------:R4:W5:Y:S04]  /*8040*/  @!P0 LD.E.64 R96, [R24.64] ;  /* 0x0000001418608980 */ /* 0x000968000c101b00 */
[----:B------:R4:W5:Y:S02]  /*8050*/  @!P0 LD.E.64 R94, [R18.64] ;  /* 0x00000014125e8980 */ /* 0x000964000c101b00 */
.L_x_776:
[----:B--2---:R-:W-:Y:S05]  /*8060*/  BSYNC B0 ;  /* 0x0000000000007941 */ /* 0x004fea0003800000 */
.L_x_775:
[----:B-----5:R-:W-:Y:S01]  /*8070*/  IMAD.MOV.U32 R4, RZ, RZ, R96 ;  /* 0x000000ffff047224 */ /* 0x020fe200078e0060 */
[----:B------:R-:W-:Y:S01]  /*8080*/  IADD3 R5, R5, 0x40, RZ ;  /* 0x0000004005057810 */ /* 0x000fe20007ffe0ff */
[----:B------:R-:W-:Y:S01]  /*8090*/  IMAD.MOV.U32 R6, RZ, RZ, R104 ;  /* 0x000000ffff067224 */ /* 0x000fe200078e0068 */
[----:B-1--4-:R1:W2:Y:S01]  /*80a0*/  SHFL.IDX PT, R19, R20, 0x1, 0x1c1f ;  /* 0x003c1f0014137f89 */ /* 0x0122a200000e0000 */
[----:B------:R-:W-:Y:S01]  /*80b0*/  IMAD.MOV.U32 R7, RZ, RZ, R97 ;  /* 0x000000ffff077224 */ /* 0x000fe200078e0061 */
[----:B------:R-:W-:Y:S01]  /*80c0*/  ISETP.GE.AND P0, PT, R5, UR7, PT ;  /* 0x0000000705007c0c */ /* 0x000fe2000bf06270 */
        /* <DEDUP_REMOVED lines=41> */
[----:B---3--:R-:W3:Y:S01]  /*8360*/  SHFL.IDX PT, R18, R17, 0x1, 0x1c1f ;  /* 0x003c1f0011127f89 */ /* 0x008ee200000e0000 */
[----:B------:R-:W-:Y:S01]  /*8370*/  BSSY B0, `(.L_x_777) ;  /* 0x0000051000007945 */ /* 0x000fe20003800000 */
[----:B------:R-:W-:Y:S01]  /*8380*/  PRMT R98, R7, 0x7610, R98 ;  /* 0x0000761007627816 */ /* 0x000fe20000000062 */
[----:B------:R-:W-:Y:S01]  /*8390*/  CS2R R44, SRZ ;  /* 0x00000000002c7805 */ /* 0x000fe2000001ff00 */
[----:B------:R-:W4:Y:S01]  /*83a0*/  SHFL.IDX PT, R11, R9, 0x1, 0x1c1f ;  /* 0x003c1f00090b7f89 */ /* 0x000f2200000e0000 */
[----:B------:R-:W-:Y:S01]  /*83b0*/  PRMT R92, R6, 0x7610, R92 ;  /* 0x00007610065c7816 */ /* 0x000fe2000000005c */
[----:B------:R-:W-:Y:S01]  /*83c0*/  CS2R R60, SRZ ;  /* 0x00000000003c7805 */ /* 0x000fe2000001ff00 */
[----:B------:R-:W-:Y:S01]  /*83d0*/  PRMT R101, R5, 0x7610, R101 ;  /* 0x0000761005657816 */ /* 0x000fe20000000065 */
[----:B------:R2:W3:Y:S01]  /*83e0*/  SHFL.IDX PT, R10, R8, 0x1, 0x1c1f ;  /* 0x003c1f00080a7f89 */ /* 0x0004e200000e0000 */
[----:B------:R-:W-:Y:S01]  /*83f0*/  CS2R R68, SRZ ;  /* 0x0000000000447805 */ /* 0x000fe2000001ff00 */
[----:B------:R-:W-:Y:S01]  /*8400*/  CS2R R74, SRZ ;  /* 0x00000000004a7805 */ /* 0x000fe2000001ff00 */
[----:B------:R-:W-:Y:S01]  /*8410*/  CS2R R84, SRZ ;  /* 0x0000000000547805 */ /* 0x000fe2000001ff00 */
[----:B-1----:R-:W-:Y:S01]  /*8420*/  CS2R R20, SRZ ;  /* 0x0000000000147805 */ /* 0x002fe2000001ff00 */
[----:B------:R-:W-:Y:S01]  /*8430*/  CS2R R40, SRZ ;  /* 0x0000000000287805 */ /* 0x000fe2000001ff00 */
[----:B------:R-:W-:Y:S01]  /*8440*/  CS2R R58, SRZ ;  /* 0x00000000003a7805 */ /* 0x000fe2000001ff00 */
[----:B------:R-:W-:Y:S01]  /*8450*/  CS2R R62, SRZ ;  /* 0x00000000003e7805 */ /* 0x000fe2000001ff00 */
[----:B------:R-:W-:Y:S01]  /*8460*/  CS2R R72, SRZ ;  /* 0x0000000000487805 */ /* 0x000fe2000001ff00 */
[----:B------:R-:W-:Y:S01]  /*8470*/  CS2R R78, SRZ ;  /* 0x00000000004e7805 */ /* 0x000fe2000001ff00 */
[----:B--2---:R-:W-:Y:S01]  /*8480*/  PRMT R8, R8, 0x5410, R4 ;  /* 0x0000541008087816 */ /* 0x004fe20000000004 */
[----:B------:R-:W-:Y:S05]  /*8490*/  @P0 BRA `(.L_x_778) ;  /* 0x000003e000000947 */ /* 0x000fea0003800000 */
[C---:B---34-:R-:W-:Y:S01]  /*84a0*/  IADD3 R4, R16.reuse, 0x10, RZ ;  /* 0x0000001010047810 */ /* 0x058fe20007ffe0ff */
[----:B------:R-:W-:Y:S01]  /*84b0*/  CS2R R84, SRZ ;  /* 0x0000000000547805 */ /* 0x000fe2000001ff00 */
[----:B------:R-:W-:Y:S01]  /*84c0*/  ISETP.GE.AND P0, PT, R16, c[0x0][0x27c], PT ;  /* 0x00009f0010007a0c */ /* 0x000fe20003f06270 */
[----:B------:R-:W-:Y:S01]  /*84d0*/  CS2R R78, SRZ ;  /* 0x00000000004e7805 */ /* 0x000fe2000001ff00 */
[----:B------:R-:W-:-:S02]  /*84e0*/  ISETP.GE.AND P2, PT, R4, c[0x0][0x27c], PT ;  /* 0x00009f0004007a0c */ /* 0x000fc40003f46270 */
[----:B------:R-:W-:-:S09]  /*84f0*/  IADD3 R5, R16, 0x20, RZ ;  /* 0x0000002010057810 */ /* 0x000fd20007ffe0ff */
[C---:B------:R-:W-:Y:S02]  /*8500*/  @!P0 IMAD.WIDE R26, R16.reuse, 0x2, R18 ;  /* 0x00000002101a8825 */ /* 0x040fe400078e0212 */
[----:B------:R-:W-:Y:S02]  /*8510*/  @!P2 SHF.R.S32.HI R7, RZ, 0x1f, R4 ;  /* 0x0000001fff07a819 */ /* 0x000fe40000011404 */
[----:B------:R-:W-:Y:S01]  /*8520*/  @!P0 IMAD.WIDE R24, R16, 0x2, R10 ;  /* 0x0000000210188825 */ /* 0x000fe200078e020a */
[----:B------:R-:W-:Y:S01]  /*8530*/  ISETP.GE.AND P1, PT, R5, c[0x0][0x27c], PT ;  /* 0x00009f0005007a0c */ /* 0x000fe20003f26270 */
[----:B------:R1:W5:Y:S01]  /*8540*/  @!P0 LD.E.64 R84, [R26.64] ;  /* 0x000000141a548980 */ /* 0x000362000c101b00 */
[----:B------:R-:W-:-:S03]  /*8550*/  @!P2 LEA.HI R7, R7, R4, RZ, 0x2 ;  /* 0x000000040707a211 */ /* 0x000fc600078f10ff */
[----:B------:R2:W5:Y:S01]  /*8560*/  @!P0 LD.E.64 R78, [R24.64] ;  /* 0x00000014184e8980 */ /* 0x000562000c101b00 */
[----:B------:R-:W-:-:S05]  /*8570*/  @!P2 LOP3.LUT R7, R7, 0xfffffffc, RZ, 0xc0, !PT ;  /* 0xfffffffc0707a812 */ /* 0x000fca00078ec0ff */
[----:B------:R-:W-:-:S04]  /*8580*/  @!P2 IMAD.WIDE R20, R7, 0x2, R18 ;  /* 0x000000020714a825 */ /* 0x000fc800078e0212 */
[----:B------:R-:W-:Y:S01]  /*8590*/  @!P2 IMAD.WIDE R22, R7, 0x2, R10 ;  /* 0x000000020716a825 */ /* 0x000fe200078e020a */
[----:B------:R-:W-:-:S04]  /*85a0*/  IADD3 R7, R16, 0x30, RZ ;  /* 0x0000003010077810 */ /* 0x000fc80007ffe0ff */
[----:B------:R-:W-:Y:S02]  /*85b0*/  ISETP.GE.AND P0, PT, R7, c[0x0][0x27c], PT ;  /* 0x00009f0007007a0c */ /* 0x000fe40003f06270 */
[----:B------:R-:W-:-:S04]  /*85c0*/  @!P1 SHF.R.S32.HI R4, RZ, 0x1f, R5 ;  /* 0x0000001fff049819 */ /* 0x000fc80000011405 */
[----:B------:R-:W-:Y:S01]  /*85d0*/  @!P1 LEA.HI R5, R4, R5, RZ, 0x2 ;  /* 0x0000000504059211 */ /* 0x000fe200078f10ff */
[----:B------:R-:W-:-:S06]  /*85e0*/  CS2R R74, SRZ ;  /* 0x00000000004a7805 */ /* 0x000fcc000001ff00 */
[----:B------:R-:W-:Y:S01]  /*85f0*/  @!P0 SHF.R.S32.HI R4, RZ, 0x1f, R7 ;  /* 0x0000001fff048819 */ /* 0x000fe20000011407 */
[----:B------:R-:W-:Y:S01]  /*8600*/  CS2R R72, SRZ ;  /* 0x0000000000487805 */ /* 0x000fe2000001ff00 */
[----:B------:R-:W-:Y:S01]  /*8610*/  @!P1 LOP3.LUT R5, R5, 0xfffffffc, RZ, 0xc0, !PT ;  /* 0xfffffffc05059812 */ /* 0x000fe200078ec0ff */
[----:B------:R-:W-:Y:S01]  /*8620*/  CS2R R68, SRZ ;  /* 0x0000000000447805 */ /* 0x000fe2000001ff00 */
[----:B------:R-:W-:Y:S01]  /*8630*/  @!P0 LEA.HI R4, R4, R7, RZ, 0x2 ;  /* 0x0000000704048211 */ /* 0x000fe200078f10ff */
[----:B------:R-:W-:Y:S01]  /*8640*/  CS2R R62, SRZ ;  /* 0x00000000003e7805 */ /* 0x000fe2000001ff00 */
[----:B------:R3:W5:Y:S02]  /*8650*/  @!P2 LD.E.64 R74, [R20.64] ;  /* 0x00000014144aa980 */ /* 0x000764000c101b00 */
[----:B------:R-:W-:Y:S01]  /*8660*/  @!P0 LOP3.LUT R4, R4, 0xfffffffc, RZ, 0xc0, !PT ;  /* 0xfffffffc04048812 */ /* 0x000fe200078ec0ff */
[C---:B-1----:R-:W-:Y:S01]  /*8670*/  @!P1 IMAD.WIDE R26, R5.reuse, 0x2, R18 ;  /* 0x00000002051a9825 */ /* 0x042fe200078e0212 */
[----:B------:R1:W5:Y:S01]  /*8680*/  @!P2 LD.E.64 R72, [R22.64] ;  /* 0x000000141648a980 */ /* 0x000362000c101b00 */
[----:B------:R-:W-:Y:S01]  /*8690*/  CS2R R60, SRZ ;  /* 0x00000000003c7805 */ /* 0x000fe2000001ff00 */
[----:B------:R-:W-:Y:S01]  /*86a0*/  CS2R R58, SRZ ;  /* 0x00000000003a7805 */ /* 0x000fe2000001ff00 */
[----:B--2---:R-:W-:Y:S01]  /*86b0*/  @!P1 IMAD.WIDE R24, R5, 0x2, R10 ;  /* 0x0000000205189825 */ /* 0x004fe200078e020a */
[C---:B------:R-:W-:Y:S01]  /*86c0*/  IADD3 R7, R16.reuse, 0x40, RZ ;  /* 0x0000004010077810 */ /* 0x040fe20007ffe0ff */
[----:B------:R2:W5:Y:S01]  /*86d0*/  @!P1 LD.E.64 R68, [R26.64] ;  /* 0x000000141a449980 */ /* 0x000562000c101b00 */
[----:B------:R-:W-:-:S03]  /*86e0*/  IADD3 R5, R16, 0x50, RZ ;  /* 0x0000005010057810 */ /* 0x000fc60007ffe0ff */
[----:B------:R4:W5:Y:S01]  /*86f0*/  @!P1 LD.E.64 R62, [R24.64] ;  /* 0x00000014183e9980 */ /* 0x000962000c101b00 */
[----:B------:R-:W-:Y:S01]  /*8700*/  ISETP.GE.AND P1, PT, R7, c[0x0][0x27c], PT ;  /* 0x00009f0007007a0c */ /* 0x000fe20003f26270 */
[----:B---3--:R-:W-:-:S04]  /*8710*/  @!P0 IMAD.WIDE R20, R4, 0x2, R18 ;  /* 0x0000000204148825 */ /* 0x008fc800078e0212 */
[----:B-1----:R-:W-:Y:S01]  /*8720*/  @!P0 IMAD.WIDE R22, R4, 0x2, R10 ;  /* 0x0000000204168825 */ /* 0x002fe200078e020a */
[----:B------:R1:W5:Y:S04]  /*8730*/  @!P0 LD.E.64 R60, [R20.64] ;  /* 0x00000014143c8980 */ /* 0x000368000c101b00 */
[----:B------:R3:W5:Y:S01]  /*8740*/  @!P0 LD.E.64 R58, [R22.64] ;  /* 0x00000014163a8980 */ /* 0x000762000c101b00 */
[----:B------:R-:W-:Y:S02]  /*8750*/  ISETP.GE.AND P0, PT, R5, c[0x0][0x27c], PT ;  /* 0x00009f0005007a0c */ /* 0x000fe40003f06270 */
[----:B------:R-:W-:-:S04]  /*8760*/  @!P1 SHF.R.S32.HI R6, RZ, 0x1f, R7 ;  /* 0x0000001fff069819 */ /* 0x000fc80000011407 */
[----:B------:R-:W-:-:S07]  /*8770*/  @!P1 LEA.HI R6, R6, R7, RZ, 0x2 ;  /* 0x0000000706069211 */ /* 0x000fce00078f10ff */
[----:B------:R-:W-:-:S04]  /*8780*/  @!P0 SHF.R.S32.HI R4, RZ, 0x1f, R5 ;  /* 0x0000001fff048819 */ /* 0x000fc80000011405 */
[----:B------:R-:W-:Y:S02]  /*8790*/  @!P0 LEA.HI R4, R4, R5, RZ, 0x2 ;  /* 0x0000000504048211 */ /* 0x000fe400078f10ff */
[----:B------:R-:W-:Y:S02]  /*87a0*/  @!P1 LOP3.LUT R6, R6, 0xfffffffc, RZ, 0xc0, !PT ;  /* 0xfffffffc06069812 */ /* 0x000fe400078ec0ff */
[----:B------:R-:W-:Y:S01]  /*87b0*/  @!P0 LOP3.LUT R4, R4, 0xfffffffc, RZ, 0xc0, !PT ;  /* 0xfffffffc04048812 */ /* 0x000fe200078ec0ff */
[----:B------:R-:W-:Y:S01]  /*87c0*/  CS2R R44, SRZ ;  /* 0x00000000002c7805 */ /* 0x000fe2000001ff00 */
[----:B------:R-:W-:Y:S01]  /*87d0*/  CS2R R40, SRZ ;  /* 0x0000000000287805 */ /* 0x000fe2000001ff00 */
[--C-:B----4-:R-:W-:Y:S01]  /*87e0*/  @!P1 IMAD.WIDE R24, R6, 0x2, R18.reuse ;  /* 0x0000000206189825 */ /* 0x110fe200078e0212 */
[----:B---3--:R-:W-:Y:S01]  /*87f0*/  CS2R R22, SRZ ;  /* 0x0000000000167805 */ /* 0x008fe2000001ff00 */
[----:B-1----:R-:W-:Y:S02]  /*8800*/  CS2R R20, SRZ ;  /* 0x0000000000147805 */ /* 0x002fe4000001ff00 */
[----:B------:R-:W-:Y:S01]  /*8810*/  @!P0 IMAD.WIDE R18, R4, 0x2, R18 ;  /* 0x0000000204128825 */ /* 0x000fe200078e0212 */
[----:B------:R2:W5:Y:S03]  /*8820*/  @!P1 LD.E.64 R44, [R24.64] ;  /* 0x00000014182c9980 */ /* 0x000566000c101b00 */
[--C-:B------:R-:W-:Y:S01]  /*8830*/  @!P1 IMAD.WIDE R6, R6, 0x2, R10.reuse ;  /* 0x0000000206069825 */ /* 0x100fe200078e020a */
[----:B------:R2:W5:Y:S03]  /*8840*/  @!P0 LD.E.64 R22, [R18.64] ;  /* 0x0000001412168980 */ /* 0x000566000c101b00 */
[----:B------:R-:W-:Y:S01]  /*8850*/  @!P0 IMAD.WIDE R4, R4, 0x2, R10 ;  /* 0x0000000204048825 */ /* 0x000fe200078e020a */
[----:B------:R2:W5:Y:S04]  /*8860*/  @!P1 LD.E.64 R40, [R6.64] ;  /* 0x0000001406289980 */ /* 0x000568000c101b00 */
[----:B------:R2:W5:Y:S02]  /*8870*/  @!P0 LD.E.64 R20, [R4.64] ;  /* 0x0000001404148980 */ /* 0x000564000c101b00 */
.L_x_778:
[----:B---34-:R-:W-:Y:S05]  /*8880*/  BSYNC B0 ;  /* 0x0000000000007941 */ /* 0x018fea0003800000 */
.L_x_777:
[----:B--2--5:R-:W-:Y:S01]  /*8890*/  IMAD.MOV.U32 R4, RZ, RZ, R23 ;  /* 0x000000ffff047224 */ /* 0x024fe200078e0017 */
[----:B------:R-:W-:Y:S01]  /*88a0*/  UIADD3 UR4, -UR12, UR7, URZ ;  /* 0x000000070c047290 */ /* 0x000fe2000fffe13f */
[----:B------:R-:W-:Y:S01]  /*88b0*/  IMAD.MOV.U32 R6, RZ, RZ, R22 ;  /* 0x000000ffff067224 */ /* 0x000fe200078e0016 */
[----:B------:R-:W-:-:S04]  /*88c0*/  DEPBAR.LE SB0, 0x1 ;  /* 0x000080400000791a */ /* 0x000fc80000000000 */
[----:B------:R-:W-:Y:S01]  /*88d0*/  PRMT R10, R4, 0x7610, R10 ;  /* 0x00007610040a7816 */ /* 0x000fe2000000000a */
[----:B------:R-:W-:Y:S01]  /*88e0*/  IMAD.MOV.U32 R4, RZ, RZ, R60 ;  /* 0x000000ffff047224 */ /* 0x000fe200078e003c */
[----:B------:R-:W-:Y:S01]  /*88f0*/  PRMT R11, R6, 0x7610, R11 ;  /* 0x00007610060b7816 */ /* 0x000fe2000000000b */
[----:B------:R-:W-:Y:S01]  /*8900*/  IMAD.MOV.U32 R6, RZ, RZ, R45 ;  /* 0x000000ffff067224 */ /* 0x000fe200078e002d */
[----:B------:R-:W-:Y:S01]  /*8910*/  UISETP.LT.AND UP0, UPT, UR4, 0x80, UPT ;  /* 0x000000800400788c */ /* 0x000fe2000bf01270 */
        /* <DEDUP_REMOVED lines=19> */
[----:B------:R-:W-:Y:S01]  /*8a50*/  SHF.R.S32.HI R6, RZ, 0x1f, R93 ;  /* 0x0000001fff067819 */ /* 0x000fe2000001145d */
[----:B------:R-:W-:Y:S01]  /*8a60*/  USEL UR4, UR4, 0x80, UP0 ;  /* 0x0000008004047887 */ /* 0x000fe20008000000 */
[----:B------:R-:W-:Y:S01]  /*8a70*/  PRMT R9, R4, 0x7610, R9 ;  /* 0x0000761004097816 */ /* 0x000fe20000000009 */
[----:B------:R-:W-:Y:S01]  /*8a80*/  IMAD.MOV.U32 R4, RZ, RZ, R41 ;  /* 0x000000ffff047224 */ /* 0x000fe200078e0029 */
[----:B------:R-:W-:Y:S01]  /*8a90*/  LEA.HI R6, R6, R93, RZ, 0x3 ;  /* 0x0000005d06067211 */ /* 0x000fe200078f18ff */
[----:B------:R-:W-:Y:S01]  /*8aa0*/  BSSY B1, `(.L_x_779) ;  /* 0x0000155000017945 */ /* 0x000fe20003800000 */
[----:B------:R-:W-:Y:S01]  /*8ab0*/  PRMT R39, R5, 0x7610, R39 ;  /* 0x0000761005277816 */ /* 0x000fe20000000027 */
[----:B------:R-:W-:Y:S01]  /*8ac0*/  IMAD.MOV.U32 R5, RZ, RZ, R40 ;  /* 0x000000ffff057224 */ /* 0x000fe200078e0028 */
[----:B------:R-:W-:-:S02]  /*8ad0*/  LOP3.LUT R6, R6, 0xfffffff8, RZ, 0xc0, !PT ;  /* 0xfffffff806067812 */ /* 0x000fc400078ec0ff */
[----:B------:R-:W-:Y:S01]  /*8ae0*/  PRMT R19, R4, 0x7610, R19 ;  /* 0x0000761004137816 */ /* 0x000fe20000000013 */
[----:B------:R-:W-:Y:S01]  /*8af0*/  IMAD.MOV.U32 R4, RZ, RZ, R58 ;  /* 0x000000ffff047224 */ /* 0x000fe200078e003a */
[----:B------:R-:W-:Y:S01]  /*8b00*/  PRMT R24, R5, 0x7610, R24 ;  /* 0x0000761005187816 */ /* 0x000fe20000000018 */
[----:B------:R-:W-:Y:S01]  /*8b10*/  IMAD.IADD R5, R93, 0x1, -R6 ;  /* 0x000000015d057824 */ /* 0x000fe200078e0a06 */
[----:B------:R-:W-:Y:S01]  /*8b20*/  PRMT R8, R7, 0x7610, R8 ;  /* 0x0000761007087816 */ /* 0x000fe20000000008 */
[----:B------:R-:W-:Y:S01]  /*8b30*/  IMAD.MOV.U32 R7, RZ, RZ, R59 ;  /* 0x000000ffff077224 */ /* 0x000fe200078e003b */
[----:B------:R-:W-:Y:S01]  /*8b40*/  PRMT R28, R4, 0x7610, R28 ;  /* 0x00007610041c7816 */ /* 0x000fe2000000001c */
[C---:B------:R-:W-:Y:S01]  /*8b50*/  IMAD.SHL.U32 R4, R5.reuse, 0x40, RZ ;  /* 0x0000004005047824 */ /* 0x040fe200078e00ff */
[----:B------:R-:W-:Y:S01]  /*8b60*/  BAR.SYNC.DEFER_BLOCKING 0x0 ;  /* 0x0000000000007b1d */ /* 0x000fe20000010000 */
[----:B------:R-:W-:Y:S01]  /*8b70*/  LOP3.LUT P1, RZ, R5, 0x4, RZ, 0xc0, !PT ;  /* 0x0000000405ff7812 */ /* 0x000fe2000782c0ff */
[----:B------:R-:W-:Y:S01]  /*8b80*/  IMAD.MOV.U32 R6, RZ, RZ, R62 ;  /* 0x000000ffff067224 */ /* 0x000fe200078e003e */
[----:B------:R-:W-:-:S02]  /*8b90*/  PRMT R27, R7, 0x7610, R27 ;  /* 0x00007610071b7816 */ /* 0x000fc4000000001b */
[----:B------:R-:W-:Y:S01]  /*8ba0*/  LOP3.LUT R5, R4, 0x1c0, RZ, 0xc0, !PT ;  /* 0x000001c004057812 */ /* 0x000fe200078ec0ff */
[----:B------:R-:W-:Y:S01]  /*8bb0*/  IMAD.MOV.U32 R4, RZ, RZ, R72 ;  /* 0x000000ffff047224 */ /* 0x000fe200078e0048 */
[----:B------:R-:W-:Y:S02]  /*8bc0*/  ISETP.GE.AND P0, PT, R93, UR4, PT ;  /* 0x000000045d007c0c */ /* 0x000fe4000bf06270 */
[----:B------:R-:W-:Y:S02]  /*8bd0*/  LOP3.LUT R7, R5, 0x18, R70, 0xf8, !PT ;  /* 0x0000001805077812 */ /* 0x000fe400078ef846 */
[----:B------:R-:W-:Y:S01]  /*8be0*/  SHF.R.U32.HI R18, RZ, 0x3, R5 ;  /* 0x00000003ff127819 */ /* 0x000fe20000011605 */
[----:B------:R-:W-:Y:S01]  /*8bf0*/  IMAD.MOV.U32 R5, RZ, RZ, R63 ;  /* 0x000000ffff057224 */ /* 0x000fe200078e003f */
[----:B------:R-:W-:Y:S01]  /*8c00*/  PRMT R31, R6, 0x7610, R31 ;  /* 0x00007610061f7816 */ /* 0x000fe2000000001f */
[----:B------:R-:W-:Y:S01]  /*8c10*/  IMAD.MOV.U32 R6, RZ, RZ, R73 ;  /* 0x000000ffff067224 */ /* 0x000fe200078e0049 */
[----:B------:R-:W-:-:S02]  /*8c20*/  LOP3.LUT R18, R7, R18, RZ, 0x3c, !PT ;  /* 0x0000001207127212 */ /* 0x000fc400078e3cff */
[----:B------:R-:W-:Y:S01]  /*8c30*/  PRMT R34, R5, 0x7610, R34 ;  /* 0x0000761005227816 */ /* 0x000fe20000000022 */
[----:B------:R-:W-:Y:S01]  /*8c40*/  IMAD.MOV.U32 R5, RZ, RZ, R78 ;  /* 0x000000ffff057224 */ /* 0x000fe200078e004e */
[----:B------:R-:W-:Y:S01]  /*8c50*/  PRMT R38, R4, 0x7610, R38 ;  /* 0x0000761004267816 */ /* 0x000fe20000000026 */
[----:B------:R-:W-:Y:S01]  /*8c60*/  IMAD R18, R81, 0x200, R18 ;  /* 0x0000020051127824 */ /* 0x000fe200078e0212 */
[----:B------:R-:W-:Y:S01]  /*8c70*/  PRMT R37, R6, 0x7610, R37 ;  /* 0x0000761006257816 */ /* 0x000fe20000000025 */
[----:B------:R-:W-:Y:S01]  /*8c80*/  IMAD.MOV.U32 R4, RZ, RZ, R79 ;  /* 0x000000ffff047224 */ /* 0x000fe200078e004f */
[----:B------:R-:W-:Y:S02]  /*8c90*/  PRMT R46, R5, 0x7610, R46 ;  /* 0x00007610052e7816 */ /* 0x000fe4000000002e */
[C---:B------:R-:W-:Y:S02]  /*8ca0*/  IADD3 R17, R18.reuse, 0x20, RZ ;  /* 0x0000002012117810 */ /* 0x040fe40007ffe0ff */
[----:B------:R-:W-:-:S02]  /*8cb0*/  @P1 IADD3 R17, R18, -0x20, RZ ;  /* 0xffffffe012111810 */ /* 0x000fc40007ffe0ff */
[----:B------:R-:W-:Y:S02]  /*8cc0*/  PRMT R43, R4, 0x7610, R43 ;  /* 0x00007610042b7816 */ /* 0x000fe4000000002b */
[----:B------:R-:W-:Y:S02]  /*8cd0*/  LEA R18, R18, 0xc100, 0x1 ;  /* 0x0000c10012127811 */ /* 0x000fe400078e08ff */
[----:B------:R-:W-:Y:S01]  /*8ce0*/  LEA R17, R17, 0xc100, 0x1 ;  /* 0x0000c10011117811 */ /* 0x000fe200078e08ff */
[----:B------:R-:W-:Y:S05]  /*8cf0*/  @P0 BRA `(.L_x_780) ;  /* 0x000012f000000947 */ /* 0x000fea0003800000 */
[----:B------:R-:W-:Y:S01]  /*8d00*/  ISETP.GE.AND P0, PT, R16, c[0x0][0x27c], PT ;  /* 0x00009f0010007a0c */ /* 0x000fe20003f06270 */
[----:B------:R-:W-:-:S12]  /*8d10*/  BSSY B0, `(.L_x_781) ;  /* 0x0000030000007945 */ /* 0x000fd80003800000 */
[----:B------:R-:W-:Y:S05]  /*8d20*/  @P0 BRA `(.L_x_782) ;  /* 0x000002e000000947 */ /* 0x000fea0003800000 */
[----:B------:R-:W1:Y:S01]  /*8d30*/  LDS.128 R4, [R18] ;  /* 0x0000000012047984 */ /* 0x000e620000000c00 */
[--C-:B------:R-:W-:Y:S02]  /*8d40*/  SHF.R.U64 R108, R108, 0x10, R109.reuse ;  /* 0x000000106c6c7819 */ /* 0x100fe4000000126d */
[----:B------:R-:W-:Y:S02]  /*8d50*/  SHF.R.U32.HI R115, RZ, 0x10, R109 ;  /* 0x00000010ff737819 */ /* 0x000fe4000001166d */
[--C-:B------:R-:W-:Y:S02]  /*8d60*/  SHF.R.U64 R70, R116, 0x10, R117.reuse ;  /* 0x0000001074467819 */ /* 0x100fe40000001275 */
[----:B------:R-:W-:Y:S02]  /*8d70*/  SHF.R.U32.HI R109, RZ, 0x10, R117 ;  /* 0x00000010ff6d7819 */ /* 0x000fe40000011675 */
[----:B------:R-:W-:Y:S02]  /*8d80*/  PRMT R101, R101, 0x5410, R70 ;  /* 0x0000541065657816 */ /* 0x000fe40000000046 */
[----:B------:R-:W-:-:S02]  /*8d90*/  PRMT R70, R8, 0x5432, R109 ;  /* 0x0000543208467816 */ /* 0x000fc4000000006d */
[----:B------:R-:W-:Y:S02]  /*8da0*/  PRMT R106, R106, 0x5410, R115 ;  /* 0x000054106a6a7816 */ /* 0x000fe40000000073 */
[----:B------:R-:W-:Y:S02]  /*8db0*/  PRMT R107, R107, 0x5410, R108 ;  /* 0x000054106b6b7816 */ /* 0x000fe4000000006c */
[----:B------:R-:W-:Y:S02]  /*8dc0*/  LOP3.LUT R119, R70, 0xffff0000, RZ, 0xc0, !PT ;  /* 0xffff000046777812 */ /* 0x000fe400078ec0ff */
[----:B------:R-:W-:Y:S01]  /*8dd0*/  LOP3.LUT R121, R106, 0xffff0000, RZ, 0xc0, !PT ;  /* 0xffff00006a797812 */ /* 0x000fe200078ec0ff */
[C---:B-1----:R-:W-:Y:S01]  /*8de0*/  IMAD.U32 R109, R6.reuse, 0x10000, RZ ;  /* 0x00010000066d7824 */ /* 0x042fe200078e00ff */
[----:B------:R-:W-:Y:S01]  /*8df0*/  LOP3.LUT R108, R6, 0xffff0000, RZ, 0xc0, !PT ;  /* 0xffff0000066c7812 */ /* 0x000fe200078ec0ff */
[----:B------:R-:W-:Y:S01]  /*8e00*/  IMAD.U32 R6, R7, 0x10000, RZ ;  /* 0x0001000007067824 */ /* 0x000fe200078e00ff */
[----:B------:R-:W-:-:S02]  /*8e10*/  SHF.L.U32 R117, R4, 0x10, RZ ;  /* 0x0000001004757819 */ /* 0x000fc400000006ff */
[----:B------:R-:W-:Y:S01]  /*8e20*/  LOP3.LUT R116, R4, 0xffff0000, RZ, 0xc0, !PT ;  /* 0xffff000004747812 */ /* 0x000fe200078ec0ff */
[----:B------:R-:W-:Y:S01]  /*8e30*/  IMAD.U32 R4, R70, 0x10000, RZ ;  /* 0x0001000046047824 */ /* 0x000fe200078e00ff */
[----:B------:R-:W-:Y:S01]  /*8e40*/  LOP3.LUT R114, R7, 0xffff0000, RZ, 0xc0, !PT ;  /* 0xffff000007727812 */ /* 0x000fe200078ec0ff */
[----:B------:R-:W-:Y:S01]  /*8e50*/  IMAD.U32 R7, R106, 0x10000, RZ ;  /* 0x000100006a077824 */ /* 0x000fe200078e00ff */
[C---:B------:R-:W-:Y:S01]  /*8e60*/  SHF.L.U32 R115, R5.reuse, 0x10, RZ ;  /* 0x0000001005737819 */ /* 0x040fe200000006ff */
[CC--:B------:R-:W-:Y:S01]  /*8e70*/  FMUL.FTZ R70, R108.reuse, R4.reuse ;  /* 0x000000046c467220 */ /* 0x0c0fe20000410000 */
[----:B------:R-:W-:Y:S01]  /*8e80*/  LOP3.LUT R106, R5, 0xffff0000, RZ, 0xc0, !PT ;  /* 0xffff0000056a7812 */ /* 0x000fe200078ec0ff */
[-C--:B------:R-:W-:Y:S02]  /*8e90*/  FMUL.FTZ R108, R108, R7.reuse ;  /* 0x000000076c6c7220 */ /* 0x080fe40000410000 */
[----:B------:R-:W-:Y:S01]  /*8ea0*/  FFMA.FTZ R70, R109, R7, -R70 ;  /* 0x000000076d467223 */ /* 0x000fe20000010846 */
[----:B------:R-:W-:Y:S01]  /*8eb0*/  SHF.L.U32 R7, R107, 0x10, RZ ;  /* 0x000000106b077819 */ /* 0x000fe200000006ff */
[----:B------:R-:W-:Y:S01]  /*8ec0*/  FFMA.FTZ R109, R109, R4, R108 ;  /* 0x000000046d6d7223 */ /* 0x000fe2000001006c */
[----:B------:R-:W-:Y:S01]  /*8ed0*/  LOP3.LUT R107, R107, 0xffff0000, RZ, 0xc0, !PT ;  /* 0xffff00006b6b7812 */ /* 0x000fe200078ec0ff */
[----:B------:R-:W-:-:S02]  /*8ee0*/  FMUL.FTZ R5, R114, R119 ;  /* 0x0000007772057220 */ /* 0x000fc40000410000 */
[C---:B------:R-:W-:Y:S01]  /*8ef0*/  IMAD.U32 R4, R101.reuse, 0x10000, RZ ;  /* 0x0001000065047824 */ /* 0x040fe200078e00ff */
[----:B------:R-:W-:Y:S01]  /*8f00*/  LOP3.LUT R101, R101, 0xffff0000, RZ, 0xc0, !PT ;  /* 0xffff000065657812 */ /* 0x000fe200078ec0ff */
[-C--:B------:R-:W-:Y:S02]  /*8f10*/  FMUL.FTZ R114, R114, R121.reuse ;  /* 0x0000007972727220 */ /* 0x080fe40000410000 */
[C---:B------:R-:W-:Y:S02]  /*8f20*/  FFMA.FTZ R5, R6.reuse, R121, -R5 ;  /* 0x0000007906057223 */ /* 0x040fe40000010805 */
[----:B------:R-:W-:Y:S02]  /*8f30*/  FFMA.FTZ R114, R6, R119, R114 ;  /* 0x0000007706727223 */ /* 0x000fe40000010072 */
[----:B------:R-:W-:Y:S02]  /*8f40*/  FMUL.FTZ R6, R116, R4 ;  /* 0x0000000474067220 */ /* 0x000fe40000410000 */
[----:B------:R-:W-:-:S02]  /*8f50*/  FMUL.FTZ R108, R106, R101 ;  /* 0x000000656a6c7220 */ /* 0x000fc40000410000 */
[----:B------:R-:W-:Y:S02]  /*8f60*/  FMUL.FTZ R116, R116, R7 ;  /* 0x0000000774747220 */ /* 0x000fe40000410000 */
[----:B------:R-:W-:Y:S02]  /*8f70*/  FMUL.FTZ R106, R106, R107 ;  /* 0x0000006b6a6a7220 */ /* 0x000fe40000410000 */
[C---:B------:R-:W-:Y:S01]  /*8f80*/  FFMA.FTZ R118, R117.reuse, R7, -R6 ;  /* 0x0000000775767223 */ /* 0x040fe20000010806 */
[----:B------:R-:W-:Y:S01]  /*8f90*/  F2FP.BF16.PACK_AB R7, R114, R5 ;  /* 0x000000057207723e */ /* 0x000fe200000010ff */
[----:B------:R-:W-:Y:S01]  /*8fa0*/  FFMA.FTZ R117, R117, R4, R116 ;  /* 0x0000000475757223 */ /* 0x000fe20000010074 */
[----:B------:R-:W-:Y:S01]  /*8fb0*/  F2FP.BF16.PACK_AB R6, R109, R70 ;  /* 0x000000466d06723e */ /* 0x000fe200000010ff */
[C---:B------:R-:W-:Y:S02]  /*8fc0*/  FFMA.FTZ R108, R115.reuse, R107, -R108 ;  /* 0x0000006b736c7223 */ /* 0x040fe4000001086c */
[----:B------:R-:W-:Y:S01]  /*8fd0*/  FFMA.FTZ R101, R115, R101, R106 ;  /* 0x0000006573657223 */ /* 0x000fe2000001006a */
[----:B------:R-:W-:-:S04]  /*8fe0*/  F2FP.BF16.PACK_AB R4, R117, R118 ;  /* 0x000000767504723e */ /* 0x000fc800000010ff */
[----:B------:R-:W-:-:S05]  /*8ff0*/  F2FP.BF16.PACK_AB R5, R101, R108 ;  /* 0x0000006c6505723e */ /* 0x000fca00000010ff */
[----:B------:R1:W-:Y:S02]  /*9000*/  STS.128 [R18], R4 ;  /* 0x0000000412007388 */ /* 0x0003e40000000c00 */
.L_x_782:
[----:B------:R-:W-:Y:S05]  /*9010*/  BSYNC B0 ;  /* 0x0000000000007941 */ /* 0x000fea0003800000 */
.L_x_781:
[----:B-1----:R-:W-:Y:S01]  /*9020*/  IADD3 R4, R16, 0x10, RZ ;  /* 0x0000001010047810 */ /* 0x002fe20007ffe0ff */
[----:B------:R-:W-:Y:S03]  /*9030*/  BSSY B0, `(.L_x_783) ;  /* 0x0000031000007945 */ /* 0x000fe60003800000 */
[----:B------:R-:W-:-:S13]  /*9040*/  ISETP.GE.AND P0, PT, R4, c[0x0][0x27c], PT ;  /* 0x00009f0004007a0c */ /* 0x000fda0003f06270 */
[----:B------:R-:W-:Y:S05]  /*9050*/  @P0 BRA `(.L_x_784) ;  /* 0x000002e000000947 */ /* 0x000fea0003800000 */
[----:B------:R-:W1:Y:S01]  /*9060*/  LDS.128 R4, [R17] ;  /* 0x0000000011047984 */ /* 0x000e620000000c00 */
[----:B------:R-:W-:Y:S02]  /*9070*/  SHF.R.U64 R107, R126, 0x10, R127 ;  /* 0x000000107e6b7819 */ /* 0x000fe4000000127f */
[----:B------:R-:W-:Y:S02]  /*9080*/  SHF.R.U64 R101, R128, 0x10, R129 ;  /* 0x0000001080657819 */ /* 0x000fe40000001281 */
[----:B------:R-:W-:Y:S02]  /*9090*/  SHF.R.U32.HI R127, RZ, 0x10, R127 ;  /* 0x00000010ff7f7819 */ /* 0x000fe4000001167f */
[----:B------:R-:W-:Y:S02]  /*90a0*/  SHF.R.U32.HI R128, RZ, 0x10, R129 ;  /* 0x00000010ff807819 */ /* 0x000fe40000011681 */
[----:B------:R-:W-:Y:S02]  /*90b0*/  PRMT R92, R92, 0x5410, R127 ;  /* 0x000054105c5c7816 */ /* 0x000fe4000000007f */
[----:B------:R-:W-:-:S02]  /*90c0*/  PRMT R99, R99, 0x5410, R128 ;  /* 0x0000541063637816 */ /* 0x000fc40000000080 */
[----:B------:R-:W-:Y:S02]  /*90d0*/  PRMT R100, R100, 0x5410, R101 ;  /* 0x0000541064647816 */ /* 0x000fe40000000065 */
[----:B------:R-:W-:Y:S02]  /*90e0*/  LOP3.LUT R115, R92, 0xffff0000, RZ, 0xc0, !PT ;  /* 0xffff00005c737812 */ /* 0x000fe400078ec0ff */
[----:B------:R-:W-:Y:S01]  /*90f0*/  PRMT R98, R98, 0x5410, R107 ;  /* 0x0000541062627816 */ /* 0x000fe2000000006b */
[C---:B-1----:R-:W-:Y:S01]  /*9100*/  IMAD.U32 R101, R6.reuse, 0x10000, RZ ;  /* 0x0001000006657824 */ /* 0x042fe200078e00ff */
[----:B------:R-:W-:Y:S01]  /*9110*/  LOP3.LUT R70, R6, 0xffff0000, RZ, 0xc0, !PT ;  /* 0xffff000006467812 */ /* 0x000fe200078ec0ff */
[C---:B------:R-:W-:Y:S01]  /*9120*/  IMAD.U32 R6, R7.reuse, 0x10000, RZ ;  /* 0x0001000007067824 */ /* 0x040fe200078e00ff */
[C---:B------:R-:W-:Y:S02]  /*9130*/  SHF.L.U32 R109, R4.reuse, 0x10, RZ ;  /* 0x00000010046d7819 */ /* 0x040fe400000006ff */
[----:B------:R-:W-:Y:S01]  /*9140*/  LOP3.LUT R108, R4, 0xffff0000, RZ, 0xc0, !PT ;  /* 0xffff0000046c7812 */ /* 0x000fe200078ec0ff */
[----:B------:R-:W-:Y:S01]  /*9150*/  IMAD.U32 R4, R92, 0x10000, RZ ;  /* 0x000100005c047824 */ /* 0x000fe200078e00ff */
[----:B------:R-:W-:Y:S01]  /*9160*/  LOP3.LUT R106, R7, 0xffff0000, RZ, 0xc0, !PT ;  /* 0xffff0000076a7812 */ /* 0x000fe200078ec0ff */
[C---:B------:R-:W-:Y:S01]  /*9170*/  IMAD.U32 R7, R99.reuse, 0x10000, RZ ;  /* 0x0001000063077824 */ /* 0x040fe200078e00ff */
[----:B------:R-:W-:Y:S01]  /*9180*/  LOP3.LUT R99, R99, 0xffff0000, RZ, 0xc0, !PT ;  /* 0xffff000063637812 */ /* 0x000fe200078ec0ff */
[CC--:B------:R-:W-:Y:S01]  /*9190*/  FMUL.FTZ R92, R70.reuse, R4.reuse ;  /* 0x00000004465c7220 */ /* 0x0c0fe20000410000 */
[C---:B------:R-:W-:Y:S01]  /*91a0*/  SHF.L.U32 R107, R5.reuse, 0x10, RZ ;  /* 0x00000010056b7819 */ /* 0x040fe200000006ff */
[-C--:B------:R-:W-:Y:S01]  /*91b0*/  FMUL.FTZ R70, R70, R7.reuse ;  /* 0x0000000746467220 */ /* 0x080fe20000410000 */
[----:B------:R-:W-:Y:S01]  /*91c0*/  LOP3.LUT R114, R5, 0xffff0000, RZ, 0xc0, !PT ;  /* 0xffff000005727812 */ /* 0x000fe200078ec0ff */
[C---:B------:R-:W-:Y:S01]  /*91d0*/  FFMA.FTZ R92, R101.reuse, R7, -R92 ;  /* 0x00000007655c7223 */ /* 0x040fe2000001085c */
[C---:B------:R-:W-:Y:S01]  /*91e0*/  SHF.L.U32 R7, R100.reuse, 0x10, RZ ;  /* 0x0000001064077819 */ /* 0x040fe200000006ff */
        /* <DEDUP_REMOVED lines=10> */
[-C--:B------:R-:W-:Y:S02]  /*9290*/  FMUL.FTZ R108, R108, R7.reuse ;  /* 0x000000076c6c7220 */ /* 0x080fe40000410000 */
[-C--:B------:R-:W-:Y:S02]  /*92a0*/  FMUL.FTZ R114, R114, R100.reuse ;  /* 0x0000006472727220 */ /* 0x080fe40000410000 */
[----:B------:R-:W-:Y:S02]  /*92b0*/  FFMA.FTZ R70, R107, R100, -R70 ;  /* 0x000000646b467223 */ /* 0x000fe40000010846 */
[C---:B------:R-:W-:Y:S01]  /*92c0*/  FFMA.FTZ R99, R109.reuse, R7, -R6 ;  /* 0x000000076d637223 */ /* 0x040fe20000010806 */
[----:B------:R-:W-:Y:S01]  /*92d0*/  F2FP.BF16.PACK_AB R7, R106, R5 ;  /* 0x000000056a07723e */ /* 0x000fe200000010ff */
[----:B------:R-:W-:Y:S01]  /*92e0*/  FFMA.FTZ R4, R109, R4, R108 ;  /* 0x000000046d047223 */ /* 0x000fe2000001006c */
[----:B------:R-:W-:Y:S01]  /*92f0*/  F2FP.BF16.PACK_AB R6, R101, R92 ;  /* 0x0000005c6506723e */ /* 0x000fe200000010ff */
[----:B------:R-:W-:-:S03]  /*9300*/  FFMA.FTZ R107, R107, R98, R114 ;  /* 0x000000626b6b7223 */ /* 0x000fc60000010072 */
[----:B------:R-:W-:Y:S02]  /*9310*/  F2FP.BF16.PACK_AB R4, R4, R99 ;  /* 0x000000630404723e */ /* 0x000fe400000010ff */
[----:B------:R-:W-:-:S05]  /*9320*/  F2FP.BF16.PACK_AB R5, R107, R70 ;  /* 0x000000466b05723e */ /* 0x000fca00000010ff */
[----:B------:R1:W-:Y:S02]  /*9330*/  STS.128 [R17], R4 ;  /* 0x0000000411007388 */ /* 0x0003e40000000c00 */
.L_x_784:
[----:B------:R-:W-:Y:S05]  /*9340*/  BSYNC B0 ;  /* 0x0000000000007941 */ /* 0x000fea0003800000 */
.L_x_783:
[----:B-1----:R-:W-:Y:S01]  /*9350*/  IADD3 R4, R16, 0x20, RZ ;  /* 0x0000002010047810 */ /* 0x002fe20007ffe0ff */
[----:B------:R-:W-:Y:S03]  /*9360*/  BSSY B0, `(.L_x_785) ;  /* 0x0000031000007945 */ /* 0x000fe60003800000 */
[----:B------:R-:W-:-:S13]  /*9370*/  ISETP.GE.AND P0, PT, R4, c[0x0][0x27c], PT ;  /* 0x00009f0004007a0c */ /* 0x000fda0003f06270 */
[----:B------:R-:W-:Y:S05]  /*9380*/  @P0 BRA `(.L_x_786) ;  /* 0x000002e000000947 */ /* 0x000fea0003800000 */
[----:B------:R-:W1:Y:S01]  /*9390*/  LDS.128 R4, [R18+0x4000] ;  /* 0x0040000012047984 */ /* 0x000e620000000c00 */
[----:B------:R-:W-:Y:S02]  /*93a0*/  SHF.R.U64 R92, R122, 0x10, R123 ;  /* 0x000000107a5c7819 */ /* 0x000fe4000000127b */
[----:B------:R-:W-:Y:S02]  /*93b0*/  SHF.R.U64 R70, R124, 0x10, R125 ;  /* 0x000000107c467819 */ /* 0x000fe4000000127d */
[----:B------:R-:W-:Y:S02]  /*93c0*/  SHF.R.U32.HI R123, RZ, 0x10, R123 ;  /* 0x00000010ff7b7819 */ /* 0x000fe4000001167b */
[----:B------:R-:W-:Y:S02]  /*93d0*/  SHF.R.U32.HI R125, RZ, 0x10, R125 ;  /* 0x00000010ff7d7819 */ /* 0x000fe4000001167d */
[----:B------:R-:W-:Y:S02]  /*93e0*/  PRMT R86, R86, 0x5410, R123 ;  /* 0x0000541056567816 */ /* 0x000fe4000000007b */
[----:B------:R-:W-:-:S02]  /*93f0*/  PRMT R90, R90, 0x5410, R125 ;  /* 0x000054105a5a7816 */ /* 0x000fc4000000007d */
[----:B------:R-:W-:Y:S02]  /*9400*/  PRMT R91, R91, 0x5410, R70 ;  /* 0x000054105b5b7816 */ /* 0x000fe40000000046 */
[----:B------:R-:W-:Y:S01]  /*9410*/  PRMT R87, R87, 0x5410, R92 ;  /* 0x0000541057577816 */ /* 0x000fe2000000005c */
[----:B------:R-:W-:Y:S01]  /*9420*/  IMAD.U32 R99, R90, 0x10000, RZ ;  /* 0x000100005a637824 */ /* 0x000fe200078e00ff */
[----:B------:R-:W-:Y:S02]  /*9430*/  LOP3.LUT R107, R86, 0xffff0000, RZ, 0xc0, !PT ;  /* 0xffff0000566b7812 */ /* 0x000fe400078ec0ff */
[----:B------:R-:W-:Y:S01]  /*9440*/  LOP3.LUT R109, R90, 0xffff0000, RZ, 0xc0, !PT ;  /* 0xffff00005a6d7812 */ /* 0x000fe200078ec0ff */
[C---:B-1----:R-:W-:Y:S01]  /*9450*/  IMAD.U32 R92, R6.reuse, 0x10000, RZ ;  /* 0x00010000065c7824 */ /* 0x042fe200078e00ff */
[----:B------:R-:W-:Y:S01]  /*9460*/  LOP3.LUT R70, R6, 0xffff0000, RZ, 0xc0, !PT ;  /* 0xffff000006467812 */ /* 0x000fe200078ec0ff */
[C---:B------:R-:W-:Y:S01]  /*9470*/  IMAD.U32 R6, R7.reuse, 0x10000, RZ ;  /* 0x0001000007067824 */ /* 0x040fe200078e00ff */
[----:B------:R-:W-:Y:S01]  /*9480*/  LOP3.LUT R98, R7, 0xffff0000, RZ, 0xc0, !PT ;  /* 0xffff000007627812 */ /* 0x000fe200078ec0ff */
[----:B------:R-:W-:Y:S01]  /*9490*/  IMAD.U32 R7, R86, 0x10000, RZ ;  /* 0x0001000056077824 */ /* 0x000fe200078e00ff */
[----:B------:R-:W-:-:S02]  /*94a0*/  SHF.L.U32 R101, R4, 0x10, RZ ;  /* 0x0000001004657819 */ /* 0x000fc400000006ff */
[----:B------:R-:W-:Y:S01]  /*94b0*/  LOP3.LUT R100, R4, 0xffff0000, RZ, 0xc0, !PT ;  /* 0xffff000004647812 */ /* 0x000fe200078ec0ff */
[C---:B------:R-:W-:Y:S01]  /*94c0*/  FMUL.FTZ R86, R70.reuse, R7 ;  /* 0x0000000746567220 */ /* 0x040fe20000410000 */
[C---:B------:R-:W-:Y:S01]  /*94d0*/  SHF.L.U32 R4, R5.reuse, 0x10, RZ ;  /* 0x0000001005047819 */ /* 0x040fe200000006ff */
[----:B------:R-:W-:Y:S01]  /*94e0*/  FMUL.FTZ R70, R70, R99 ;  /* 0x0000006346467220 */ /* 0x000fe20000410000 */
[----:B------:R-:W-:Y:S01]  /*94f0*/  LOP3.LUT R90, R5, 0xffff0000, RZ, 0xc0, !PT ;  /* 0xffff0000055a7812 */ /* 0x000fe200078ec0ff */
[----:B------:R-:W-:Y:S02]  /*9500*/  FMUL.FTZ R5, R98, R107 ;  /* 0x0000006b62057220 */ /* 0x000fe40000410000 */
[C---:B------:R-:W-:Y:S02]  /*9510*/  FFMA.FTZ R7, R92.reuse, R7, R70 ;  /* 0x000000075c077223 */ /* 0x040fe40000010046 */
[----:B------:R-:W-:Y:S01]  /*9520*/  FFMA.FTZ R86, R92, R99, -R86 ;  /* 0x000000635c567223 */ /* 0x000fe20000010856 */
[----:B------:R-:W-:Y:S01]  /*9530*/  SHF.L.U32 R92, R91, 0x10, RZ ;  /* 0x000000105b5c7819 */ /* 0x000fe200000006ff */
[C---:B------:R-:W-:Y:S01]  /*9540*/  IMAD.U32 R70, R87.reuse, 0x10000, RZ ;  /* 0x0001000057467824 */ /* 0x040fe200078e00ff */
        /* <DEDUP_REMOVED lines=11> */
[----:B------:R-:W-:Y:S01]  /*9600*/  FFMA.FTZ R101, R101, R70, R100 ;  /* 0x0000004665657223 */ /* 0x000fe20000010064 */
[----:B------:R-:W-:Y:S01]  /*9610*/  F2FP.BF16.PACK_AB R7, R98, R5 ;  /* 0x000000056207723e */ /* 0x000fe200000010ff */
[----:B------:R-:W-:-:S02]  /*9620*/  FFMA.FTZ R99, R4, R91, -R99 ;  /* 0x0000005b04637223 */ /* 0x000fc40000010863 */
[----:B------:R-:W-:Y:S01]  /*9630*/  FFMA.FTZ R90, R4, R87, R90 ;  /* 0x00000057045a7223 */ /* 0x000fe2000001005a */
[----:B------:R-:W-:-:S04]  /*9640*/  F2FP.BF16.PACK_AB R4, R101, R92 ;  /* 0x0000005c6504723e */ /* 0x000fc800000010ff */
[----:B------:R-:W-:-:S05]  /*9650*/  F2FP.BF16.PACK_AB R5, R90, R99 ;  /* 0x000000635a05723e */ /* 0x000fca00000010ff */
[----:B------:R1:W-:Y:S02]  /*9660*/  STS.128 [R18+0x4000], R4 ;  /* 0x0040000412007388 */ /* 0x0003e40000000c00 */
.L_x_786:
[----:B------:R-:W-:Y:S05]  /*9670*/  BSYNC B0 ;  /* 0x0000000000007941 */ /* 0x000fea0003800000 */
.L_x_785:
        /* <DEDUP_REMOVED lines=13> */
[C---:B------:R-:W-:Y:S01]  /*9750*/  IMAD.U32 R87, R76.reuse, 0x10000, RZ ;  /* 0x000100004c577824 */ /* 0x040fe200078e00ff */
[----:B------:R-:W-:Y:S01]  /*9760*/  LOP3.LUT R99, R76, 0xffff0000, RZ, 0xc0, !PT ;  /* 0xffff00004c637812 */ /* 0x000fe200078ec0ff */
[C---:B-1----:R-:W-:Y:S01]  /*9770*/  IMAD.U32 R86, R6.reuse, 0x10000, RZ ;  /* 0x0001000006567824 */ /* 0x042fe200078e00ff */
[----:B------:R-:W-:Y:S01]  /*9780*/  LOP3.LUT R70, R6, 0xffff0000, RZ, 0xc0, !PT ;  /* 0xffff000006467812 */ /* 0x000fe200078ec0ff */
[C---:B------:R-:W-:Y:S01]  /*9790*/  IMAD.U32 R6, R7.reuse, 0x10000, RZ ;  /* 0x0001000007067824 */ /* 0x040fe200078e00ff */
[----:B------:R-:W-:Y:S01]  /*97a0*/  LOP3.LUT R90, R7, 0xffff0000, RZ, 0xc0, !PT ;  /* 0xffff0000075a7812 */ /* 0x000fe200078ec0ff */
[C---:B------:R-:W-:Y:S01]  /*97b0*/  IMAD.U32 R7, R67.reuse, 0x10000, RZ ;  /* 0x0001000043077824 */ /* 0x040fe200078e00ff */
[----:B------:R-:W-:-:S02]  /*97c0*/  LOP3.LUT R67, R67, 0xffff0000, RZ, 0xc0, !PT ;  /* 0xffff000043437812 */ /* 0x000fc400078ec0ff */
[----:B------:R-:W-:Y:S01]  /*97d0*/  SHF.L.U32 R92, R4, 0x10, RZ ;  /* 0x00000010045c7819 */ /* 0x000fe200000006ff */
[----:B------:R-:W-:Y:S01]  /*97e0*/  FMUL.FTZ R76, R70, R7 ;  /* 0x00000007464c7220 */ /* 0x000fe20000410000 */
[----:B------:R-:W-:Y:S01]  /*97f0*/  LOP3.LUT R91, R4, 0xffff0000, RZ, 0xc0, !PT ;  /* 0xffff0000045b7812 */ /* 0x000fe200078ec0ff */
[-C--:B------:R-:W-:Y:S01]  /*9800*/  FMUL.FTZ R70, R70, R87.reuse ;  /* 0x0000005746467220 */ /* 0x080fe20000410000 */
[C---:B------:R-:W-:Y:S01]  /*9810*/  SHF.L.U32 R4, R5.reuse, 0x10, RZ ;  /* 0x0000001005047819 */ /* 0x040fe200000006ff */
[C---:B------:R-:W-:Y:S01]  /*9820*/  FFMA.FTZ R76, R86.reuse, R87, -R76 ;  /* 0x00000057564c7223 */ /* 0x040fe2000001084c */
[----:B------:R-:W-:Y:S01]  /*9830*/  LOP3.LUT R98, R5, 0xffff0000, RZ, 0xc0, !PT ;  /* 0xffff000005627812 */ /* 0x000fe200078ec0ff */
[----:B------:R-:W-:Y:S01]  /*9840*/  FFMA.FTZ R7, R86, R7, R70 ;  /* 0x0000000756077223 */ /* 0x000fe20000010046 */
[C---:B------:R-:W-:Y:S01]  /*9850*/  SHF.L.U32 R86, R77.reuse, 0x10, RZ ;  /* 0x000000104d567819 */ /* 0x040fe200000006ff */
[C---:B------:R-:W-:Y:S01]  /*9860*/  FMUL.FTZ R5, R90.reuse, R67 ;  /* 0x000000435a057220 */ /* 0x040fe20000410000 */
[----:B------:R-:W-:Y:S01]  /*9870*/  LOP3.LUT R77, R77, 0xffff0000, RZ, 0xc0, !PT ;  /* 0xffff00004d4d7812 */ /* 0x000fe200078ec0ff */
[C---:B------:R-:W-:Y:S01]  /*9880*/  IMAD.U32 R70, R71.reuse, 0x10000, RZ ;  /* 0x0001000047467824 */ /* 0x040fe200078e00ff */
[----:B------:R-:W-:Y:S01]  /*9890*/  LOP3.LUT R71, R71, 0xffff0000, RZ, 0xc0, !PT ;  /* 0xffff000047477812 */ /* 0x000fe200078ec0ff */
[----:B------:R-:W-:-:S02]  /*98a0*/  FMUL.FTZ R90, R90, R99 ;  /* 0x000000635a5a7220 */ /* 0x000fc40000410000 */
[C---:B------:R-:W-:Y:S02]  /*98b0*/  FFMA.FTZ R5, R6.reuse, R99, -R5 ;  /* 0x0000006306057223 */ /* 0x040fe40000010805 */
[----:B------:R-:W-:Y:S02]  /*98c0*/  FFMA.FTZ R90, R6, R67, R90 ;  /* 0x00000043065a7223 */ /* 0x000fe4000001005a */
[C---:B------:R-:W-:Y:S02]  /*98d0*/  FMUL.FTZ R67, R91.reuse, R70 ;  /* 0x000000465b437220 */ /* 0x040fe40000410000 */
[C---:B------:R-:W-:Y:S02]  /*98e0*/  FMUL.FTZ R6, R98.reuse, R71 ;  /* 0x0000004762067220 */ /* 0x040fe40000410000 */
[----:B------:R-:W-:Y:S02]  /*98f0*/  FMUL.FTZ R91, R91, R86 ;  /* 0x000000565b5b7220 */ /* 0x000fe40000410000 */
[----:B------:R-:W-:-:S02]  /*9900*/  FMUL.FTZ R98, R98, R77 ;  /* 0x0000004d62627220 */ /* 0x000fc40000410000 */
[C---:B------:R-:W-:Y:S02]  /*9910*/  FFMA.FTZ R67, R92.reuse, R86, -R67 ;  /* 0x000000565c437223 */ /* 0x040fe40000010843 */
[----:B------:R-:W-:Y:S02]  /*9920*/  FFMA.FTZ R70, R92, R70, R91 ;  /* 0x000000465c467223 */ /* 0x000fe4000001005b */
[C---:B------:R-:W-:Y:S01]  /*9930*/  FFMA.FTZ R77, R4.reuse, R77, -R6 ;  /* 0x0000004d044d7223 */ /* 0x040fe20000010806 */
[----:B------:R-:W-:Y:S01]  /*9940*/  F2FP.BF16.PACK_AB R6, R7, R76 ;  /* 0x0000004c0706723e */ /* 0x000fe200000010ff */
[----:B------:R-:W-:Y:S01]  /*9950*/  FFMA.FTZ R98, R4, R71, R98 ;  /* 0x0000004704627223 */ /* 0x000fe20000010062 */
[----:B------:R-:W-:Y:S02]  /*9960*/  F2FP.BF16.PACK_AB R7, R90, R5 ;  /* 0x000000055a07723e */ /* 0x000fe400000010ff */
[----:B------:R-:W-:Y:S02]  /*9970*/  F2FP.BF16.PACK_AB R4, R70, R67 ;  /* 0x000000434604723e */ /* 0x000fe400000010ff */
[----:B------:R-:W-:-:S05]  /*9980*/  F2FP.BF16.PACK_AB R5, R98, R77 ;  /* 0x0000004d6205723e */ /* 0x000fca00000010ff */
[----:B------:R1:W-:Y:S02]  /*9990*/  STS.128 [R17+0x4000], R4 ;  /* 0x0040000411007388 */ /* 0x0003e40000000c00 */
.L_x_788:
[----:B------:R-:W-:Y:S05]  /*99a0*/  BSYNC B0 ;  /* 0x0000000000007941 */ /* 0x000fea0003800000 */
.L_x_787:
[----:B-1----:R-:W-:Y:S01]  /*99b0*/  IADD3 R4, R16, 0x40, RZ ;  /* 0x0000004010047810 */ /* 0x002fe20007ffe0ff */
[----:B------:R-:W-:Y:S03]  /*99c0*/  BSSY B0, `(.L_x_789) ;  /* 0x0000031000007945 */ /* 0x000fe60003800000 */
[----:B------:R-:W-:-:S13]  /*99d0*/  ISETP.GE.AND P0, PT, R4, c[0x0][0x27c], PT ;  /* 0x00009f0004007a0c */ /* 0x000fda0003f06270 */
[----:B------:R-:W-:Y:S05]  /*99e0*/  @P0 BRA `(.L_x_790) ;  /* 0x000002e000000947 */ /* 0x000fea0003800000 */
[----:B------:R-:W1:Y:S01]  /*99f0*/  LDS.128 R4, [R18+0x8000] ;  /* 0x0080000012047984 */ /* 0x000e620000000c00 */
        /* <DEDUP_REMOVED lines=9> */
[----:B------:R-:W-:Y:S02]  /*9a90*/  LOP3.LUT R91, R66, 0xffff0000, RZ, 0xc0, !PT ;  /* 0xffff0000425b7812 */ /* 0x000fe400078ec0ff */
[----:B-1----:R-:W-:Y:S01]  /*9aa0*/  SHF.L.U32 R86, R4, 0x10, RZ ;  /* 0x0000001004567819 */ /* 0x002fe200000006ff */
[----:B------:R-:W-:Y:S01]  /*9ab0*/  IMAD.U32 R70, R6, 0x10000, RZ ;  /* 0x0001000006467824 */ /* 0x000fe200078e00ff */
[----:B------:R-:W-:Y:S01]  /*9ac0*/  LOP3.LUT R77, R4, 0xffff0000, RZ, 0xc0, !PT ;  /* 0xffff0000044d7812 */ /* 0x000fe200078ec0ff */
[----:B------:R-:W-:Y:S01]  /*9ad0*/  IMAD.U32 R4, R57, 0x10000, RZ ;  /* 0x0001000039047824 */ /* 0x000fe200078e00ff */
[----:B------:R-:W-:Y:S01]  /*9ae0*/  LOP3.LUT R67, R6, 0xffff0000, RZ, 0xc0, !PT ;  /* 0xffff000006437812 */ /* 0x000fe200078ec0ff */
[C---:B------:R-:W-:Y:S01]  /*9af0*/  IMAD.U32 R6, R7.reuse, 0x10000, RZ ;  /* 0x0001000007067824 */ /* 0x040fe200078e00ff */
[----:B------:R-:W-:Y:S01]  /*9b00*/  LOP3.LUT R71, R7, 0xffff0000, RZ, 0xc0, !PT ;  /* 0xffff000007477812 */ /* 0x000fe200078ec0ff */
[----:B------:R-:W-:Y:S01]  /*9b10*/  IMAD.U32 R7, R65, 0x10000, RZ ;  /* 0x0001000041077824 */ /* 0x000fe200078e00ff */
[----:B------:R-:W-:Y:S01]  /*9b20*/  LOP3.LUT R57, R57, 0xffff0000, RZ, 0xc0, !PT ;  /* 0xffff000039397812 */ /* 0x000fe200078ec0ff */
[----:B------:R-:W-:Y:S01]  /*9b30*/  FMUL.FTZ R65, R67, R4 ;  /* 0x0000000443417220 */ /* 0x000fe20000410000 */
[----:B------:R-:W-:Y:S01]  /*9b40*/  SHF.L.U32 R76, R5, 0x10, RZ ;  /* 0x00000010054c7819 */ /* 0x000fe200000006ff */
[----:B------:R-:W-:Y:S01]  /*9b50*/  FMUL.FTZ R67, R67, R7 ;  /* 0x0000000743437220 */ /* 0x000fe20000410000 */
[----:B------:R-:W-:Y:S01]  /*9b60*/  LOP3.LUT R90, R5, 0xffff0000, RZ, 0xc0, !PT ;  /* 0xffff0000055a7812 */ /* 0x000fe200078ec0ff */
[----:B------:R-:W-:-:S02]  /*9b70*/  FMUL.FTZ R5, R71, R57 ;  /* 0x0000003947057220 */ /* 0x000fc40000410000 */
[-C--:B------:R-:W-:Y:S02]  /*9b80*/  FMUL.FTZ R71, R71, R87.reuse ;  /* 0x0000005747477220 */ /* 0x080fe40000410000 */
[----:B------:R-:W-:Y:S01]  /*9b90*/  FFMA.FTZ R5, R6, R87, -R5 ;  /* 0x0000005706057223 */ /* 0x000fe20000010805 */
[----:B------:R-:W-:Y:S01]  /*9ba0*/  LOP3.LUT R87, R64, 0xffff0000, RZ, 0xc0, !PT ;  /* 0xffff000040577812 */ /* 0x000fe200078ec0ff */
[C---:B------:R-:W-:Y:S02]  /*9bb0*/  FFMA.FTZ R65, R70.reuse, R7, -R65 ;  /* 0x0000000746417223 */ /* 0x040fe40000010841 */
[----:B------:R-:W-:Y:S01]  /*9bc0*/  FFMA.FTZ R4, R70, R4, R67 ;  /* 0x0000000446047223 */ /* 0x000fe20000010043 */
[----:B------:R-:W-:Y:S01]  /*9bd0*/  SHF.L.U32 R67, R66, 0x10, RZ ;  /* 0x0000001042437819 */ /* 0x000fe200000006ff */
[----:B------:R-:W-:Y:S02]  /*9be0*/  IMAD.U32 R7, R64, 0x10000, RZ ;  /* 0x0001000040077824 */ /* 0x000fe400078e00ff */
[----:B------:R-:W-:-:S02]  /*9bf0*/  FFMA.FTZ R64, R6, R57, R71 ;  /* 0x0000003906407223 */ /* 0x000fc40000010047 */
[C---:B------:R-:W-:Y:S02]  /*9c00*/  FMUL.FTZ R6, R77.reuse, R7 ;  /* 0x000000074d067220 */ /* 0x040fe40000410000 */
[C---:B------:R-:W-:Y:S02]  /*9c10*/  FMUL.FTZ R57, R90.reuse, R87 ;  /* 0x000000575a397220 */ /* 0x040fe40000410000 */
[----:B------:R-:W-:Y:S02]  /*9c20*/  FMUL.FTZ R77, R77, R67 ;  /* 0x000000434d4d7220 */ /* 0x000fe40000410000 */
        /* <DEDUP_REMOVED lines=10> */
.L_x_790:
[----:B------:R-:W-:Y:S05]  /*9cd0*/  BSYNC B0 ;  /* 0x0000000000007941 */ /* 0x000fea0003800000 */
.L_x_789:
[----:B-1----:R-:W-:-:S04]  /*9ce0*/  IADD3 R4, R16, 0x50, RZ ;  /* 0x0000005010047810 */ /* 0x002fc80007ffe0ff */
        /* <DEDUP_REMOVED lines=48> */
.L_x_780:
[----:B------:R-:W-:Y:S05]  /*9ff0*/  BSYNC B1 ;  /* 0x0000000000017941 */ /* 0x000fea0003800000 */
.L_x_779:
[----:B------:R-:W-:-:S04]  /*a000*/  IADD3 R93, R93, 0x40, RZ ;  /* 0x000000405d5d7810 */ /* 0x000fc80007ffe0ff */
[----:B------:R-:W-:-:S13]  /*a010*/  ISETP.GE.AND P0, PT, R93, UR4, PT ;  /* 0x000000045d007c0c */ /* 0x000fda000bf06270 */
[----:B------:R-:W-:Y:S05]  /*a020*/  @P0 BRA `(.L_x_791) ;  /* 0x00004f3000000947 */ /* 0x000fea0003800000 */
[----:B------:R-:W-:Y:S01]  /*a030*/  ISETP.GE.AND P0, PT, R16, c[0x0][0x27c], PT ;  /* 0x00009f0010007a0c */ /* 0x000fe20003f06270 */
[----:B------:R-:W-:-:S12]  /*a040*/  BSSY B0, `(.L_x_792) ;  /* 0x0000030000007945 */ /* 0x000fd80003800000 */
[----:B------:R-:W-:Y:S05]  /*a050*/  @P0 BRA `(.L_x_793) ;  /* 0x000002e000000947 */ /* 0x000fea0003800000 */
[----:B-1----:R-:W1:Y:S01]  /*a060*/  LDS.128 R4, [R18+0x2000] ;  /* 0x0020000012047984 */ /* 0x002e620000000c00 */
        /* <DEDUP_REMOVED lines=45> */
.L_x_793:
[----:B------:R-:W-:Y:S05]  /*a340*/  BSYNC B0 ;  /* 0x0000000000007941 */ /* 0x000fea0003800000 */
.L_x_792:
        /* <DEDUP_REMOVED lines=50> */
.L_x_795:
[----:B------:R-:W-:Y:S05]  /*a670*/  BSYNC B0 ;  /* 0x0000000000007941 */ /* 0x000fea0003800000 */
.L_x_794:
        /* <DEDUP_REMOVED lines=28> */
[C---:B------:R-:W-:Y:S02]  /*a840*/  FFMA.FTZ R35, R36.reuse, R4, R35 ;  /* 0x0000000424237223 */ /* 0x040fe40000010023 */
[----:B------:R-:W-:Y:S01]  /*a850*/  FFMA.FTZ R32, R36, R7, -R32 ;  /* 0x0000000724207223 */ /* 0x000fe20000010820 */
[----:B------:R-:W-:Y:S01]  /*a860*/  SHF.L.U32 R7, R33, 0x10, RZ ;  /* 0x0000001021077819 */ /* 0x000fe200000006ff */
[C---:B------:R-:W-:Y:S01]  /*a870*/  IMAD.U32 R4, R31.reuse, 0x10000, RZ ;  /* 0x000100001f047824 */ /* 0x040fe200078e00ff */
[----:B------:R-:W-:Y:S01]  /*a880*/  LOP3.LUT R31, R31, 0xffff0000, RZ, 0xc0, !PT ;  /* 0xffff00001f1f7812 */ /* 0x000fe200078ec0ff */
[-C--:B------:R-:W-:Y:S01]  /*a890*/  FMUL.FTZ R37, R37, R43.reuse ;  /* 0x0000002b25257220 */ /* 0x080fe20000410000 */
[----:B------:R-:W-:Y:S01]  /*a8a0*/  LOP3.LUT R33, R33, 0xffff0000, RZ, 0xc0, !PT ;  /* 0xffff000021217812 */ /* 0x000fe200078ec0ff */
[C---:B------:R-:W-:Y:S02]  /*a8b0*/  FFMA.FTZ R5, R6.reuse, R43, -R5 ;  /* 0x0000002b06057223 */ /* 0x040fe40000010805 */
[----:B------:R-:W-:-:S02]  /*a8c0*/  FFMA.FTZ R34, R6, R34, R37 ;  /* 0x0000002206227223 */ /* 0x000fc40000010025 */
[CC--:B------:R-:W-:Y:S02]  /*a8d0*/  FMUL.FTZ R6, R39.reuse, R4.reuse ;  /* 0x0000000427067220 */ /* 0x0c0fe40000410000 */
        /* <DEDUP_REMOVED lines=12> */
.L_x_797:
[----:B------:R-:W-:Y:S05]  /*a9a0*/  BSYNC B0 ;  /* 0x0000000000007941 */ /* 0x000fea0003800000 */
.L_x_796:
        /* <DEDUP_REMOVED lines=50> */
.L_x_799:
[----:B------:R-:W-:Y:S05]  /*acd0*/  BSYNC B0 ;  /* 0x0000000000007941 */ /* 0x000fea0003800000 */
.L_x_798:
        /* <DEDUP_REMOVED lines=50> */
.L_x_801:
[----:B------:R-:W-:Y:S05]  /*b000*/  BSYNC B0 ;  /* 0x0000000000007941 */ /* 0x000fea0003800000 */
.L_x_800:
[----:B------:R-:W-:-:S04]  /*b010*/  IADD3 R16, R16, 0x50, RZ ;  /* 0x0000005010107810 */ /* 0x000fc80007ffe0ff */
[----:B------:R-:W-:-:S13]  /*b020*/  ISETP.GE.AND P0, PT, R16, c[0x0][0x27c], PT ;  /* 0x00009f0010007a0c */ /* 0x000fda0003f06270 */
[----:B------:R-:W-:Y:S05]  /*b030*/  @P0 BRA `(.L_x_791) ;  /* 0x00003f2000000947 */ /* 0x000fea0003800000 */
[----:B-1----:R-:W1:Y:S01]  /*b040*/  LDS.128 R4, [R17+0xa000] ;  /* 0x00a0000011047984 */ /* 0x002e620000000c00 */
        /* <DEDUP_REMOVED lines=32> */
[C---:B------:R-:W-:Y:S02]  /*b250*/  FMUL.FTZ R19, R21.reuse, R16 ;  /* 0x0000001015137220 */ /* 0x040fe40000410000 */
[C---:B------:R-:W-:Y:S02]  /*b260*/  FMUL.FTZ R6, R10.reuse, R9 ;  /* 0x000000090a067220 */ /* 0x040fe40000410000 */
[-C--:B------:R-:W-:Y:S02]  /*b270*/  FMUL.FTZ R21, R21, R18.reuse ;  /* 0x0000001215157220 */ /* 0x080fe40000410000 */
[----:B------:R-:W-:Y:S02]  /*b280*/  FMUL.FTZ R10, R10, R11 ;  /* 0x0000000b0a0a7220 */ /* 0x000fe40000410000 */
[----:B------:R-:W-:-:S02]  /*b290*/  FFMA.FTZ R19, R22, R18, -R19 ;  /* 0x0000001216137223 */ /* 0x000fc40000010813 */
[----:B------:R-:W-:Y:S02]  /*b2a0*/  FFMA.FTZ R16, R22, R16, R21 ;  /* 0x0000001016107223 */ /* 0x000fe40000010015 */
[C---:B------:R-:W-:Y:S01]  /*b2b0*/  FFMA.FTZ R11, R4.reuse, R11, -R6 ;  /* 0x0000000b040b7223 */ /* 0x040fe20000010806 */
[----:B------:R-:W-:Y:S01]  /*b2c0*/  F2FP.BF16.PACK_AB R6, R7, R8 ;  /* 0x000000080706723e */ /* 0x000fe200000010ff */
[----:B------:R-:W-:Y:S01]  /*b2d0*/  FFMA.FTZ R10, R4, R9, R10 ;  /* 0x00000009040a7223 */ /* 0x000fe2000001000a */
[----:B------:R-:W-:Y:S02]  /*b2e0*/  F2FP.BF16.PACK_AB R7, R20, R5 ;  /* 0x000000051407723e */ /* 0x000fe400000010ff */
[----:B------:R-:W-:Y:S02]  /*b2f0*/  F2FP.BF16.PACK_AB R4, R16, R19 ;  /* 0x000000131004723e */ /* 0x000fe400000010ff */
[----:B------:R-:W-:-:S05]  /*b300*/  F2FP.BF16.PACK_AB R5, R10, R11 ;  /* 0x0000000b0a05723e */ /* 0x000fca00000010ff */
[----:B------:R1:W-:Y:S01]  /*b310*/  STS.128 [R17+0xa000], R4 ;  /* 0x00a0000411007388 */ /* 0x0003e20000000c00 */
[----:B------:R-:W-:Y:S05]  /*b320*/  BRA `(.L_x_791) ;  /* 0x00003c3000007947 */ /* 0x000fea0003800000 */
.L_x_774:
[----:B------:R-:W-:Y:S01]  /*b330*/  PLOP3.LUT P1, PT, PT, PT, UP2, 0x80, 0x0 ;  /* 0x000000000000781c */ /* 0x000fe20003f2f028 */
[----:B------:R-:W-:Y:S01]  /*b340*/  IMAD.MOV.U32 R18, RZ, RZ, R6 ;  /* 0x000000ffff127224 */ /* 0x000fe200078e0006 */
[----:B------:R-:W-:Y:S01]  /*b350*/  PLOP3.LUT P0, PT, PT, PT, UP2, 0x80, 0x0 ;  /* 0x000000000000781c */ /* 0x000fe20003f0f028 */
[----:B------:R-:W-:Y:S01]  /*b360*/  IMAD.MOV.U32 R19, RZ, RZ, R17 ;  /* 0x000000ffff137224 */ /* 0x000fe200078e0011 */
[----:B------:R-:W-:Y:S01]  /*b370*/  MOV R6, R84 ;  /* 0x0000005400067202 */ /* 0x000fe20000000f00 */
[----:B------:R-:W-:Y:S01]  /*b380*/  IMAD.MOV.U32 R7, RZ, RZ, R11 ;  /* 0x000000ffff077224 */ /* 0x000fe200078e000b */
[----:B------:R-:W-:Y:S01]  /*b390*/  BSSY B0, `(.L_x_802) ;  /* 0x0000046000007945 */ /* 0x000fe20003800000 */
        /* <DEDUP_REMOVED lines=11> */
[----:B------:R-:W-:Y:S01]  /*b450*/  @P0 SHF.R.U32.HI R9, RZ, c[0x0][0x2cc], R4 ;  /* 0x0000b300ff090a19 */ /* 0x000fe20000011604 */
[----:B------:R-:W-:Y:S01]  /*b460*/  CS2R R56, SRZ ;  /* 0x0000000000387805 */ /* 0x000fe2000001ff00 */
[----:B------:R-:W-:Y:S01]  /*b470*/  CS2R R74, SRZ ;  /* 0x00000000004a7805 */ /* 0x000fe2000001ff00 */
[----:B------:R-:W-:Y:S01]  /*b480*/  CS2R R72, SRZ ;  /* 0x0000000000487805 */ /* 0x000fe2000001ff00 */
[----:B------:R-:W-:Y:S01]  /*b490*/  SHF.R.S32.HI R4, RZ, 0x1f, R9 ;  /* 0x0000001fff047819 */ /* 0x000fe20000011409 */
[----:B------:R-:W-:-:S04]  /*b4a0*/  IMAD.WIDE.U32 R18, R9, c[0x0][0x280], R18 ;  /* 0x0000a00009127a25 */ /* 0x000fc800078e0012 */
[----:B------:R-:W-:Y:S01]  /*b4b0*/  IMAD R8, R4, c[0x0][0x280], RZ ;  /* 0x0000a00004087a24 */ /* 0x000fe200078e02ff */
[----:B------:R-:W-:Y:S01]  /*b4c0*/  LEA R10, P1, R18, c[0x0][0x270], 0x1 ;  /* 0x00009c00120a7a11 */ /* 0x000fe200078208ff */
[----:B------:R-:W-:Y:S02]  /*b4d0*/  IMAD R4, R4, c[0x0][0x290], RZ ;  /* 0x0000a40004047a24 */ /* 0x000fe400078e02ff */
[----:B------:R-:W-:-:S04]  /*b4e0*/  IMAD.WIDE.U32 R6, R9, c[0x0][0x290], R6 ;  /* 0x0000a40009067a25 */ /* 0x000fc800078e0006 */
[C---:B------:R-:W-:Y:S01]  /*b4f0*/  IMAD R17, R9.reuse, c[0x0][0x284], R8 ;  /* 0x0000a10009117a24 */ /* 0x040fe200078e0208 */
[----:B------:R-:W-:Y:S01]  /*b500*/  LEA R8, P0, R6, c[0x0][0x288], 0x1 ;  /* 0x0000a20006087a11 */ /* 0x000fe200078008ff */
[----:B------:R-:W-:-:S03]  /*b510*/  IMAD R9, R9, c[0x0][0x294], R4 ;  /* 0x0000a50009097a24 */ /* 0x000fc600078e0204 */
[----:B------:R-:W-:Y:S01]  /*b520*/  IADD3 R17, R19, R17, RZ ;  /* 0x0000001113117210 */ /* 0x000fe20007ffe0ff */
[----:B------:R-:W-:-:S03]  /*b530*/  IMAD.IADD R16, R7, 0x1, R9 ;  /* 0x0000000107107824 */ /* 0x000fc600078e0209 */
[----:B------:R-:W-:Y:S02]  /*b540*/  LEA.HI.X R17, R18, c[0x0][0x274], R17, 0x1, P1 ;  /* 0x00009d0012117a11 */ /* 0x000fe400008f0c11 */
[----:B------:R-:W-:Y:S01]  /*b550*/  LEA.HI.X R16, R6, c[0x0][0x28c], R16, 0x1, P0 ;  /* 0x0000a30006107a11 */ /* 0x000fe200000f0c10 */
[----:B------:R1:W2:Y:S01]  /*b560*/  SHFL.IDX PT, R18, R10, RZ, 0x1c1f ;  /* 0x001c1fff0a127589 */ /* 0x0002a200000e0000 */
[----:B------:R-:W-:-:S03]  /*b570*/  ISETP.GE.AND P0, PT, R5, UR7, PT ;  /* 0x0000000705007c0c */ /* 0x000fc6000bf06270 */
[----:B------:R1:W3:Y:S04]  /*b580*/  SHFL.IDX PT, R6, R8, RZ, 0x1c1f ;  /* 0x001c1fff08067589 */ /* 0x0002e800000e0000 */
[----:B------:R1:W4:Y:S04]  /*b590*/  SHFL.IDX PT, R19, R17, RZ, 0x1c1f ;  /* 0x001c1fff11137589 */ /* 0x00032800000e0000 */
[----:B------:R1:W1:Y:S02]  /*b5a0*/  SHFL.IDX PT, R7, R16, RZ, 0x1c1f ;  /* 0x001c1fff10077589 */ /* 0x00026400000e0000 */
        /* <DEDUP_REMOVED lines=8> */
[----:B--2-4-:R-:W-:-:S04]  /*b630*/  @!P0 IMAD.WIDE R26, R70, 0x2, R18 ;  /* 0x00000002461a8825 */ /* 0x014fc800078e0212 */
[----:B-1-3--:R-:W-:Y:S01]  /*b640*/  @!P0 IMAD.WIDE R24, R70, 0x2, R6 ;  /* 0x0000000246188825 */ /* 0x00afe200078e0206 */
[----:B------:R1:W5:Y:S01]  /*b650*/  @!P0 LD.E.128 R76, [R26.64] ;  /* 0x000000141a4c8980 */ /* 0x000362000c101d00 */
[----:B------:R-:W-:-:S03]  /*b660*/  ISETP.GE.AND P1, PT, R20, c[0x0][0x27c], PT ;  /* 0x00009f0014007a0c */ /* 0x000fc60003f26270 */
[----:B------:R2:W5:Y:S01]  /*b670*/  @!P0 LD.E.128 R72, [R24.64] ;  /* 0x0000001418488980 */ /* 0x000562000c101d00 */
[----:B------:R-:W-:Y:S01]  /*b680*/  ISETP.GE.AND P0, PT, R9, c[0x0][0x27c], PT ;  /* 0x00009f0009007a0c */ /* 0x000fe20003f06270 */
        /* <DEDUP_REMOVED lines=8> */
[----:B------:R-:W-:-:S04]  /*b710*/  @!P1 SHF.R.S32.HI R11, RZ, 0x1f, R20 ;  /* 0x0000001fff0b9819 */ /* 0x000fc80000011414 */
[----:B------:R-:W-:Y:S02]  /*b720*/  @!P0 SHF.R.S32.HI R4, RZ, 0x1f, R9 ;  /* 0x0000001fff048819 */ /* 0x000fe40000011409 */
[----:B------:R-:W-:Y:S02]  /*b730*/  @!P1 LEA.HI R11, R11, R20, RZ, 0x3 ;  /* 0x000000140b0b9211 */ /* 0x000fe400078f18ff */
[----:B------:R-:W-:Y:S02]  /*b740*/  @!P0 LEA.HI R9, R4, R9, RZ, 0x3 ;  /* 0x0000000904098211 */ /* 0x000fe400078f18ff */
[----:B------:R-:W-:Y:S02]  /*b750*/  @!P1 LOP3.LUT R11, R11, 0xfffffff8, RZ, 0xc0, !PT ;  /* 0xfffffff80b0b9812 */ /* 0x000fe400078ec0ff */
[----:B------:R-:W-:-:S03]  /*b760*/  @!P0 LOP3.LUT R9, R9, 0xfffffff8, RZ, 0xc0, !PT ;  /* 0xfffffff809098812 */ /* 0x000fc600078ec0ff */
[----:B------:R-:W-:-:S04]  /*b770*/  @!P1 IMAD.WIDE R20, R11, 0x2, R18 ;  /* 0x000000020b149825 */ /* 0x000fc800078e0212 */
[----:B--2---:R-:W-:Y:S01]  /*b780*/  @!P1 IMAD.WIDE R24, R11, 0x2, R6 ;  /* 0x000000020b189825 */ /* 0x004fe200078e0206 */
[----:B------:R1:W5:Y:S03]  /*b790*/  @!P1 LD.E.128 R60, [R20.64] ;  /* 0x00000014143c9980 */ /* 0x000366000c101d00 */
[C---:B------:R-:W-:Y:S01]  /*b7a0*/  @!P0 IMAD.WIDE R18, R9.reuse, 0x2, R18 ;  /* 0x0000000209128825 */ /* 0x040fe200078e0212 */
[----:B------:R1:W5:Y:S03]  /*b7b0*/  @!P1 LD.E.128 R56, [R24.64] ;  /* 0x0000001418389980 */ /* 0x000366000c101d00 */
[----:B------:R-:W-:Y:S01]  /*b7c0*/  @!P0 IMAD.WIDE R6, R9, 0x2, R6 ;  /* 0x0000000209068825 */ /* 0x000fe200078e0206 */
[----:B------:R1:W5:Y:S04]  /*b7d0*/  @!P0 LD.E.128 R44, [R18.64] ;  /* 0x00000014122c8980 */ /* 0x000368000c101d00 */
[----:B------:R1:W5:Y:S02]  /*b7e0*/  @!P0 LD.E.128 R40, [R6.64] ;  /* 0x0000001406288980 */ /* 0x000364000c101d00 */
.L_x_803:
[----:B------:R-:W-:Y:S05]  /*b7f0*/  BSYNC B0 ;  /* 0x0000000000007941 */ /* 0x000fea0003800000 */
.L_x_802:
[----:B-----5:R-:W-:Y:S01]  /*b800*/  IMAD.MOV.U32 R4, RZ, RZ, R46 ;  /* 0x000000ffff047224 */ /* 0x020fe200078e002e */
[----:B------:R-:W-:Y:S01]  /*b810*/  IADD3 R5, R5, 0x40, RZ ;  /* 0x0000004005057810 */ /* 0x000fe20007ffe0ff */
[----:B-1-3--:R-:W-:Y:S01]  /*b820*/  IMAD.MOV.U32 R6, RZ, RZ, R44 ;  /* 0x000000ffff067224 */ /* 0x00afe200078e002c */
[----:B------:R-:W1:Y:S01]  /*b830*/  SHFL.IDX PT, R11, R17, 0x1, 0x1c1f ;  /* 0x003c1f00110b7f89 */ /* 0x000e6200000e0000 */
        /* <DEDUP_REMOVED lines=43> */
[----:B------:R-:W3:Y:S01]  /*baf0*/  SHFL.IDX PT, R10, R10, 0x1, 0x1c1f ;  /* 0x003c1f000a0a7f89 */ /* 0x000ee200000e0000 */
[----:B------:R-:W-:Y:S01]  /*bb00*/  BSSY B0, `(.L_x_804) ;  /* 0x0000036000007945 */ /* 0x000fe20003800000 */
[----:B------:R-:W-:Y:S01]  /*bb10*/  PRMT R124, R7, 0x7610, R124 ;  /* 0x00007610077c7816 */ /* 0x000fe2000000007c */
[----:B------:R-:W-:Y:S01]  /*bb20*/  CS2R R20, SRZ ;  /* 0x0000000000147805 */ /* 0x000fe2000001ff00 */
[----:B------:R4:W2:Y:S01]  /*bb30*/  SHFL.IDX PT, R9, R16, 0x1, 0x1c1f ;  /* 0x003c1f0010097f89 */ /* 0x0008a200000e0000 */
[----:B------:R-:W-:Y:S01]  /*bb40*/  PRMT R123, R6, 0x7610, R123 ;  /* 0x00007610067b7816 */ /* 0x000fe2000000007b */
[----:B------:R-:W-:Y:S01]  /*bb50*/  CS2R R30, SRZ ;  /* 0x00000000001e7805 */ /* 0x000fe2000001ff00 */
[----:B------:R-:W-:Y:S01]  /*bb60*/  PRMT R122, R5, 0x7610, R122 ;  /* 0x00007610057a7816 */ /* 0x000fe2000000007a */
[----:B------:R-:W1:Y:S01]  /*bb70*/  SHFL.IDX PT, R8, R8, 0x1, 0x1c1f ;  /* 0x003c1f0008087f89 */ /* 0x000e6200000e0000 */
[----:B------:R-:W-:Y:S01]  /*bb80*/  PRMT R121, R4, 0x7610, R121 ;  /* 0x0000761004797816 */ /* 0x000fe20000000079 */
[----:B------:R-:W-:Y:S01]  /*bb90*/  CS2R R28, SRZ ;  /* 0x00000000001c7805 */ /* 0x000fe2000001ff00 */
[----:B------:R-:W-:Y:S01]  /*bba0*/  CS2R R38, SRZ ;  /* 0x0000000000267805 */ /* 0x000fe2000001ff00 */
[----:B------:R-:W-:Y:S01]  /*bbb0*/  CS2R R36, SRZ ;  /* 0x0000000000247805 */ /* 0x000fe2000001ff00 */
[----:B--2-4-:R-:W-:Y:S01]  /*bbc0*/  CS2R R18, SRZ ;  /* 0x0000000000127805 */ /* 0x014fe2000001ff00 */
[----:B------:R-:W-:Y:S01]  /*bbd0*/  CS2R R26, SRZ ;  /* 0x00000000001a7805 */ /* 0x000fe2000001ff00 */
[----:B------:R-:W-:Y:S01]  /*bbe0*/  CS2R R24, SRZ ;  /* 0x0000000000187805 */ /* 0x000fe2000001ff00 */
[----:B------:R-:W-:Y:S01]  /*bbf0*/  CS2R R34, SRZ ;  /* 0x0000000000227805 */ /* 0x000fe2000001ff00 */
[----:B------:R-:W-:Y:S01]  /*bc00*/  CS2R R32, SRZ ;  /* 0x0000000000207805 */ /* 0x000fe2000001ff00 */
[----:B------:R-:W-:Y:S01]  /*bc10*/  CS2R R16, SRZ ;  /* 0x0000000000107805 */ /* 0x000fe2000001ff00 */
[----:B------:R-:W-:Y:S05]  /*bc20*/  @P0 BRA `(.L_x_805) ;  /* 0x0000023000000947 */ /* 0x000fea0003800000 */
[C---:B---3--:R-:W-:Y:S01]  /*bc30*/  ISETP.GE.AND P0, PT, R70.reuse, c[0x0][0x27c], PT ;  /* 0x00009f0046007a0c */ /* 0x048fe20003f06270 */
[----:B------:R-:W-:Y:S01]  /*bc40*/  CS2R R38, SRZ ;  /* 0x0000000000267805 */ /* 0x000fe2000001ff00 */
[----:B------:R-:W-:Y:S01]  /*bc50*/  CS2R R36, SRZ ;  /* 0x0000000000247805 */ /* 0x000fe2000001ff00 */
[----:B------:R-:W-:Y:S01]  /*bc60*/  CS2R R34, SRZ ;  /* 0x0000000000227805 */ /* 0x000fe2000001ff00 */
[----:B------:R-:W-:Y:S01]  /*bc70*/  CS2R R32, SRZ ;  /* 0x0000000000207805 */ /* 0x000fe2000001ff00 */
[----:B------:R-:W-:-:S02]  /*bc80*/  IADD3 R7, R70, 0x20, RZ ;  /* 0x0000002046077810 */ /* 0x000fc40007ffe0ff */
[----:B------:R-:W-:-:S06]  /*bc90*/  IADD3 R5, R70, 0x40, RZ ;  /* 0x0000004046057810 */ /* 0x000fcc0007ffe0ff */
[----:B-1----:R-:W-:-:S04]  /*bca0*/  @!P0 IMAD.WIDE R18, R70, 0x2, R10 ;  /* 0x0000000246128825 */ /* 0x002fc800078e020a */
        /* <DEDUP_REMOVED lines=10> */
[----:B------:R-:W-:-:S03]  /*bd50*/  CS2R R20, SRZ ;  /* 0x0000000000147805 */ /* 0x000fc6000001ff00 */
        /* <DEDUP_REMOVED lines=10> */
[----:B------:R1:W5:Y:S03]  /*be00*/  @!P1 LD.E.128 R28, [R54.64] ;  /* 0x00000014361c9980 */ /* 0x000366000c101d00 */
[--C-:B------:R-:W-:Y:S01]  /*be10*/  @!P1 IMAD.WIDE R6, R6, 0x2, R8.reuse ;  /* 0x0000000206069825 */ /* 0x100fe200078e0208 */
[----:B------:R1:W5:Y:S03]  /*be20*/  @!P0 LD.E.128 R20, [R10.64] ;  /* 0x000000140a148980 */ /* 0x000366000c101d00 */
[----:B------:R-:W-:Y:S01]  /*be30*/  @!P0 IMAD.WIDE R4, R4, 0x2, R8 ;  /* 0x0000000204048825 */ /* 0x000fe200078e0208 */
[----:B------:R1:W5:Y:S04]  /*be40*/  @!P1 LD.E.128 R24, [R6.64] ;  /* 0x0000001406189980 */ /* 0x000368000c101d00 */
[----:B------:R1:W5:Y:S02]  /*be50*/  @!P0 LD.E.128 R16, [R4.64] ;  /* 0x0000001404108980 */ /* 0x000364000c101d00 */
.L_x_805:
[----:B---3--:R-:W-:Y:S05]  /*be60*/  BSYNC B0 ;  /* 0x0000000000007941 */ /* 0x008fea0003800000 */
.L_x_804:
[----:B-1---5:R-:W-:Y:S01]  /*be70*/  IMAD.MOV.U32 R4, RZ, RZ, R22 ;  /* 0x000000ffff047224 */ /* 0x022fe200078e0016 */
        /* <DEDUP_REMOVED lines=21> */
[----:B------:R-:W-:Y:S01]  /*bfd0*/  USEL UR4, UR4, 0x80, UP0 ;  /* 0x0000008004047887 */ /* 0x000fe20008000000 */
        /* <DEDUP_REMOVED lines=9> */
[----:B------:R-:W-:Y:S01]  /*c070*/  BAR.SYNC.DEFER_BLOCKING 0x0 ;  /* 0x0000000000007b1d */ /* 0x000fe20000010000 */
[----:B------:R-:W-:-:S02]  /*c080*/  ISETP.GE.AND P0, PT, R93, UR4, PT ;  /* 0x000000045d007c0c */ /* 0x000fc4000bf06270 */
        /* <DEDUP_REMOVED lines=16> */
[----:B------:R-:W-:Y:S01]  /*c190*/  BSSY B1, `(.L_x_806) ;  /* 0x000016c000017945 */ /* 0x000fe20003800000 */
[----:B------:R-:W-:-:S02]  /*c1a0*/  PRMT R97, R7, 0x7610, R97 ;  /* 0x0000761007617816 */ /* 0x000fc40000000061 */
[----:B------:R-:W-:Y:S02]  /*c1b0*/  PRMT R96, R6, 0x7610, R96 ;  /* 0x0000761006607816 */ /* 0x000fe40000000060 */
[----:B------:R-:W-:Y:S02]  /*c1c0*/  PRMT R95, R5, 0x7610, R95 ;  /* 0x00007610055f7816 */ /* 0x000fe4000000005f */
[----:B------:R-:W-:Y:S01]  /*c1d0*/  PRMT R94, R4, 0x7610, R94 ;  /* 0x00007610045e7816 */ /* 0x000fe2000000005e */
[----:B------:R-:W-:Y:S05]  /*c1e0*/  @P0 BRA `(.L_x_807) ;  /* 0x0000166000000947 */ /* 0x000fea0003800000 */
[----:B------:R-:W-:Y:S01]  /*c1f0*/  ISETP.GE.AND P0, PT, R70, c[0x0][0x27c], PT ;  /* 0x00009f0046007a0c */ /* 0x000fe20003f06270 */
[----:B------:R-:W-:-:S12]  /*c200*/  BSSY B0, `(.L_x_808) ;  /* 0x0000070000007945 */ /* 0x000fd80003800000 */
[----:B------:R-:W-:Y:S05]  /*c210*/  @P0 BRA `(.L_x_809) ;  /* 0x000006e000000947 */ /* 0x000fea0003800000 */
[----:B------:R-:W-:Y:S01]  /*c220*/  IMAD.MOV.U32 R5, RZ, RZ, c[0x0][0x27c] ;  /* 0x00009f00ff057624 */ /* 0x000fe200078e00ff */
[--C-:B------:R-:W-:Y:S01]  /*c230*/  SHF.R.U64 R129, R76, 0x10, R77.reuse ;  /* 0x000000104c817819 */ /* 0x100fe2000000124d */
[----:B------:R-:W-:Y:S01]  /*c240*/  IMAD.SHL.U32 R11, R93, 0x40, RZ ;  /* 0x000000405d0b7824 */ /* 0x000fe200078e00ff */
[----:B------:R-:W-:Y:S01]  /*c250*/  SHF.R.U32.HI R76, RZ, 0x10, R77 ;  /* 0x00000010ff4c7819 */ /* 0x000fe2000001164d */
[----:B------:R-:W-:Y:S01]  /*c260*/  IMAD.SHL.U32 R4, R81, 0x200, RZ ;  /* 0x0000020051047824 */ /* 0x000fe200078e00ff */
[----:B------:R-:W-:Y:S02]  /*c270*/  LEA.HI R8, R5, R102, RZ, 0x1d ;  /* 0x0000006605087211 */ /* 0x000fe400078fe8ff */
[----:B------:R-:W-:Y:S02]  /*c280*/  LOP3.LUT R11, R11, 0x1c0, RZ, 0xc0, !PT ;  /* 0x000001c00b0b7812 */ /* 0x000fe400078ec0ff */
[----:B------:R-:W-:Y:S01]  /*c290*/  SHF.R.S32.HI R5, RZ, 0x1f, R8 ;  /* 0x0000001fff057819 */ /* 0x000fe20000011408 */
[----:B------:R-:W-:Y:S01]  /*c2a0*/  IMAD.SHL.U32 R6, R8, 0x8, RZ ;  /* 0x0000000808067824 */ /* 0x000fe200078e00ff */
[----:B------:R-:W-:-:S02]  /*c2b0*/  SHF.R.U32.HI R7, RZ, 0x3, R11 ;  /* 0x00000003ff077819 */ /* 0x000fc4000001160b */
[----:B------:R-:W-:Y:S02]  /*c2c0*/  LEA.HI R5, R5, R8, RZ, 0x3 ;  /* 0x0000000805057211 */ /* 0x000fe400078f18ff */
[C---:B------:R-:W-:Y:S02]  /*c2d0*/  LOP3.LUT R6, R11.reuse, 0x38, R6, 0xf8, !PT ;  /* 0x000000380b067812 */ /* 0x040fe400078ef806 */
[----:B------:R-:W-:Y:S01]  /*c2e0*/  LOP3.LUT R9, R11, 0x38, R70, 0xf8, !PT ;  /* 0x000000380b097812 */ /* 0x000fe200078ef846 */
[----:B------:R-:W-:Y:S01]  /*c2f0*/  IMAD.SHL.U32 R5, R5, 0x400, RZ ;  /* 0x0000040005057824 */ /* 0x000fe200078e00ff */
[----:B------:R-:W-:Y:S02]  /*c300*/  LOP3.LUT R119, R6, R7, RZ, 0x3c, !PT ;  /* 0x0000000706777212 */ /* 0x000fe400078e3cff */
[----:B------:R-:W-:Y:S02]  /*c310*/  LOP3.LUT R9, R4, R9, R7, 0xf6, !PT ;  /* 0x0000000904097212 */ /* 0x000fe400078ef607 */
[----:B------:R-:W-:-:S02]  /*c320*/  LOP3.LUT R5, R5, 0x7fffe000, RZ, 0xc0, !PT ;  /* 0x7fffe00005057812 */ /* 0x000fc400078ec0ff */
[--C-:B------:R-:W-:Y:S01]  /*c330*/  SHF.R.U64 R77, R78, 0x10, R79.reuse ;  /* 0x000000104e4d7819 */ /* 0x100fe2000000124f */
[----:B------:R-:W-:Y:S01]  /*c340*/  IMAD.SHL.U32 R120, R9, 0x2, RZ ;  /* 0x0000000209787824 */ /* 0x000fe200078e00ff */
[----:B------:R-:W-:Y:S02]  /*c350*/  IADD3 R119, R119, R5, R4 ;  /* 0x0000000577777210 */ /* 0x000fe40007ffe004 */
[----:B------:R-:W-:Y:S02]  /*c360*/  SHF.R.U32.HI R78, RZ, 0x10, R79 ;  /* 0x00000010ff4e7819 */ /* 0x000fe4000001164f */
[----:B------:R-:W1:Y:S01]  /*c370*/  LDS.128 R8, [R120+0xc100] ;  /* 0x00c1000078087984 */ /* 0x000e620000000c00 */
[----:B------:R-:W-:Y:S01]  /*c380*/  IMAD.SHL.U32 R119, R119, 0x2, RZ ;  /* 0x0000000277777824 */ /* 0x000fe200078e00ff */
[--C-:B------:R-:W-:Y:S02]  /*c390*/  SHF.R.U64 R79, R72, 0x10, R73.reuse ;  /* 0x00000010484f7819 */ /* 0x100fe40000001249 */
[----:B------:R-:W-:-:S02]  /*c3a0*/  SHF.R.U32.HI R72, RZ, 0x10, R73 ;  /* 0x00000010ff487819 */ /* 0x000fc40000011649 */
[----:B------:R-:W2:Y:S01]  /*c3b0*/  LDS.128 R4, [R119+0xc100] ;  /* 0x00c1000077047984 */ /* 0x000ea20000000c00 */
[----:B------:R-:W-:Y:S02]  /*c3c0*/  SHF.R.U64 R73, R74, 0x10, R75 ;  /* 0x000000104a497819 */ /* 0x000fe4000000124b */
[----:B------:R-:W-:Y:S02]  /*c3d0*/  PRMT R121, R121, 0x5410, R72 ;  /* 0x0000541079797816 */ /* 0x000fe40000000048 */
[----:B------:R-:W-:Y:S02]  /*c3e0*/  PRMT R124, R124, 0x5410, R73 ;  /* 0x000054107c7c7816 */ /* 0x000fe40000000049 */
[----:B------:R-:W-:Y:S01]  /*c3f0*/  SHF.R.U32.HI R74, RZ, 0x10, R75 ;  /* 0x00000010ff4a7819 */ /* 0x000fe2000001164b */
[----:B------:R-:W-:Y:S01]  /*c400*/  IMAD.U32 R133, R121, 0x10000, RZ ;  /* 0x0001000079857824 */ /* 0x000fe200078e00ff */
[----:B------:R-:W-:Y:S02]  /*c410*/  PRMT R128, R128, 0x5410, R77 ;  /* 0x0000541080807816 */ /* 0x000fe4000000004d */
[----:B------:R-:W-:-:S02]  /*c420*/  PRMT R122, R122, 0x5410, R79 ;  /* 0x000054107a7a7816 */ /* 0x000fc4000000004f */
[----:B------:R-:W-:Y:S02]  /*c430*/  PRMT R126, R126, 0x5410, R129 ;  /* 0x000054107e7e7816 */ /* 0x000fe40000000081 */
[----:B------:R-:W-:Y:S02]  /*c440*/  PRMT R125, R125, 0x5410, R76 ;  /* 0x000054107d7d7816 */ /* 0x000fe4000000004c */
[----:B------:R-:W-:Y:S01]  /*c450*/  PRMT R123, R123, 0x5410, R74 ;  /* 0x000054107b7b7816 */ /* 0x000fe2000000004a */
[C---:B------:R-:W-:Y:S01]  /*c460*/  IMAD.U32 R79, R126.reuse, 0x10000, RZ ;  /* 0x000100007e4f7824 */ /* 0x040fe200078e00ff */
[----:B------:R-:W-:Y:S02]  /*c470*/  LOP3.LUT R126, R126, 0xffff0000, RZ, 0xc0, !PT ;  /* 0xffff00007e7e7812 */ /* 0x000fe400078ec0ff */
[----:B------:R-:W-:Y:S02]  /*c480*/  PRMT R127, R127, 0x5410, R78 ;  /* 0x000054107f7f7816 */ /* 0x000fe4000000004e */
[----:B-1----:R-:W-:Y:S01]  /*c490*/  SHF.L.U32 R73, R8, 0x10, RZ ;  /* 0x0000001008497819 */ /* 0x002fe200000006ff */
[----:B------:R-:W-:Y:S01]  /*c4a0*/  IMAD.U32 R74, R10, 0x10000, RZ ;  /* 0x000100000a4a7824 */ /* 0x000fe200078e00ff */
[----:B------:R-:W-:Y:S01]  /*c4b0*/  LOP3.LUT R72, R8, 0xffff0000, RZ, 0xc0, !PT ;  /* 0xffff000008487812 */ /* 0x000fe200078ec0ff */
[C---:B------:R-:W-:Y:S01]  /*c4c0*/  IMAD.U32 R8, R9.reuse, 0x10000, RZ ;  /* 0x0001000009087824 */ /* 0x040fe200078e00ff */
        /* <DEDUP_REMOVED lines=10> */
[----:B------:R-:W-:-:S02]  /*c570*/  LOP3.LUT R129, R6, 0xffff0000, RZ, 0xc0, !PT ;  /* 0xffff000006817812 */ /* 0x000fc400078ec0ff */
[----:B------:R-:W-:Y:S01]  /*c580*/  LOP3.LUT R122, R122, 0xffff0000, RZ, 0xc0, !PT ;  /* 0xffff00007a7a7812 */ /* 0x000fe200078ec0ff */
[C---:B------:R-:W-:Y:S01]  /*c590*/  FMUL.FTZ R6, R76.reuse, R5 ;  /* 0x000000054c067220 */ /* 0x040fe20000410000 */
[----:B------:R-:W-:Y:S01]  /*c5a0*/  LOP3.LUT R7, R7, 0xffff0000, RZ, 0xc0, !PT ;  /* 0xffff000007077812 */ /* 0x000fe200078ec0ff */
[-C--:B------:R-:W-:Y:S01]  /*c5b0*/  FMUL.FTZ R76, R76, R79.reuse ;  /* 0x0000004f4c4c7220 */ /* 0x080fe20000410000 */
[----:B------:R-:W-:Y:S01]  /*c5c0*/  LOP3.LUT R10, R10, 0xffff0000, RZ, 0xc0, !PT ;  /* 0xffff00000a0a7812 */ /* 0x000fe200078ec0ff */
[----:B------:R-:W-:Y:S02]  /*c5d0*/  FFMA.FTZ R6, R73, R79, -R6 ;  /* 0x0000004f49067223 */ /* 0x000fe40000010806 */
[----:B------:R-:W-:Y:S02]  /*c5e0*/  FMUL.FTZ R79, R11, R122 ;  /* 0x0000007a0b4f7220 */ /* 0x000fe40000410000 */
[----:B------:R-:W-:Y:S02]  /*c5f0*/  FFMA.FTZ R76, R73, R5, R76 ;  /* 0x00000005494c7223 */ /* 0x000fe4000001004c */
[----:B------:R-:W-:-:S02]  /*c600*/  IMAD.U32 R5, R125, 0x10000, RZ ;  /* 0x000100007d057824 */ /* 0x000fc400078e00ff */
[-C--:B------:R-:W-:Y:S02]  /*c610*/  FMUL.FTZ R11, R11, R126.reuse ;  /* 0x0000007e0b0b7220 */ /* 0x080fe40000410000 */
[----:B------:R-:W-:Y:S01]  /*c620*/  FFMA.FTZ R79, R72, R126, -R79 ;  /* 0x0000007e484f7223 */ /* 0x000fe2000001084f */
[----:B------:R-:W-:Y:S01]  /*c630*/  SHF.L.U32 R126, R123, 0x10, RZ ;  /* 0x000000107b7e7819 */ /* 0x000fe200000006ff */
[C---:B------:R-:W-:Y:S02]  /*c640*/  FMUL.FTZ R73, R4.reuse, R133 ;  /* 0x0000008504497220 */ /* 0x040fe40000410000 */
[-C--:B------:R-:W-:Y:S02]  /*c650*/  FMUL.FTZ R4, R4, R5.reuse ;  /* 0x0000000504047220 */ /* 0x080fe40000410000 */
[----:B------:R-:W-:Y:S01]  /*c660*/  FFMA.FTZ R11, R72, R122, R11 ;  /* 0x0000007a480b7223 */ /* 0x000fe2000001000b */
[----:B------:R-:W-:Y:S01]  /*c670*/  LOP3.LUT R122, R121, 0xffff0000, RZ, 0xc0, !PT ;  /* 0xffff0000797a7812 */ /* 0x000fe200078ec0ff */
[----:B------:R-:W-:-:S02]  /*c680*/  FFMA.FTZ R73, R8, R5, -R73 ;  /* 0x0000000508497223 */ /* 0x000fc40000010849 */
[----:B------:R-:W-:Y:S02]  /*c690*/  IMAD.U32 R72, R127, 0x10000, RZ ;  /* 0x000100007f487824 */ /* 0x000fe400078e00ff */
[----:B------:R-:W-:Y:S01]  /*c6a0*/  FFMA.FTZ R5, R8, R133, R4 ;  /* 0x0000008508057223 */ /* 0x000fe20000010004 */
[----:B------:R-:W-:Y:S01]  /*c6b0*/  LOP3.LUT R4, R125, 0xffff0000, RZ, 0xc0, !PT ;  /* 0xffff00007d047812 */ /* 0x000fe200078ec0ff */
[C---:B------:R-:W-:Y:S02]  /*c6c0*/  FMUL.FTZ R8, R78.reuse, R126 ;  /* 0x0000007e4e087220 */ /* 0x040fe40000410000 */
[-C--:B------:R-:W-:Y:S02]  /*c6d0*/  FMUL.FTZ R78, R78, R72.reuse ;  /* 0x000000484e4e7220 */ /* 0x080fe40000410000 */
[----:B------:R-:W-:Y:S02]  /*c6e0*/  FFMA.FTZ R72, R9, R72, -R8 ;  /* 0x0000004809487223 */ /* 0x000fe40000010808 */
[C---:B------:R-:W-:Y:S01]  /*c6f0*/  IMAD.U32 R121, R124.reuse, 0x10000, RZ ;  /* 0x000100007c797824 */ /* 0x040fe200078e00ff */
[----:B------:R-:W-:Y:S01]  /*c700*/  LOP3.LUT R124, R124, 0xffff0000, RZ, 0xc0, !PT ;  /* 0xffff00007c7c7812 */ /* 0x000fe200078ec0ff */
[----:B------:R-:W-:-:S02]  /*c710*/  FMUL.FTZ R8, R131, R122 ;  /* 0x0000007a83087220 */ /* 0x000fc40000410000 */
[C---:B------:R-:W-:Y:S01]  /*c720*/  IMAD.U32 R125, R128.reuse, 0x10000, RZ ;  /* 0x00010000807d7824 */ /* 0x040fe200078e00ff */
[----:B------:R-:W-:Y:S01]  /*c730*/  LOP3.LUT R128, R128, 0xffff0000, RZ, 0xc0, !PT ;  /* 0xffff000080807812 */ /* 0x000fe200078ec0ff */
[----:B------:R-:W-:Y:S02]  /*c740*/  FFMA.FTZ R126, R9, R126, R78 ;  /* 0x0000007e097e7223 */ /* 0x000fe4000001004e */
[-C--:B------:R-:W-:Y:S02]  /*c750*/  FMUL.FTZ R131, R131, R4.reuse ;  /* 0x0000000483837220 */ /* 0x080fe40000410000 */
[C---:B------:R-:W-:Y:S02]  /*c760*/  FMUL.FTZ R9, R130.reuse, R121 ;  /* 0x0000007982097220 */ /* 0x040fe40000410000 */
[----:B------:R-:W-:Y:S01]  /*c770*/  FFMA.FTZ R78, R75, R4, -R8 ;  /* 0x000000044b4e7223 */ /* 0x000fe20000010808 */
[----:B------:R-:W-:Y:S01]  /*c780*/  LOP3.LUT R4, R123, 0xffff0000, RZ, 0xc0, !PT ;  /* 0xffff00007b047812 */ /* 0x000fe200078ec0ff */
[-C--:B------:R-:W-:Y:S01]  /*c790*/  FMUL.FTZ R130, R130, R125.reuse ;  /* 0x0000007d82827220 */ /* 0x080fe20000410000 */
[----:B------:R-:W-:Y:S01]  /*c7a0*/  LOP3.LUT R8, R127, 0xffff0000, RZ, 0xc0, !PT ;  /* 0xffff00007f087812 */ /* 0x000fe200078ec0ff */
[----:B------:R-:W-:-:S02]  /*c7b0*/  FFMA.FTZ R125, R74, R125, -R9 ;  /* 0x0000007d4a7d7223 */ /* 0x000fc40000010809 */
[----:B------:R-:W-:Y:S02]  /*c7c0*/  FFMA.FTZ R130, R74, R121, R130 ;  /* 0x000000794a827223 */ /* 0x000fe40000010082 */
[----:B------:R-:W-:Y:S02]  /*c7d0*/  FFMA.FTZ R122, R75, R122, R131 ;  /* 0x0000007a4b7a7223 */ /* 0x000fe40000010083 */
[----:B------:R-:W-:Y:S02]  /*c7e0*/  FMUL.FTZ R121, R129, R124 ;  /* 0x0000007c81797220 */ /* 0x000fe40000410000 */
[----:B------:R-:W-:Y:S01]  /*c7f0*/  FMUL.FTZ R74, R7, R4 ;  /* 0x00000004074a7220 */ /* 0x000fe20000410000 */
[----:B------:R-:W-:Y:S01]  /*c800*/  F2FP.BF16.PACK_AB R5, R122, R5 ;  /* 0x000000057a05723e */ /* 0x000fe200000010ff */
[----:B------:R-:W-:Y:S02]  /*c810*/  FMUL.FTZ R75, R129, R128 ;  /* 0x00000080814b7220 */ /* 0x000fe40000410000 */
[----:B------:R-:W-:-:S02]  /*c820*/  FMUL.FTZ R9, R7, R8 ;  /* 0x0000000807097220 */ /* 0x000fc40000410000 */
[C---:B------:R-:W-:Y:S02]  /*c830*/  FFMA.FTZ R128, R10.reuse, R128, -R121 ;  /* 0x000000800a807223 */ /* 0x040fe40000010879 */
[----:B------:R-:W-:Y:S01]  /*c840*/  FFMA.FTZ R7, R77, R8, -R74 ;  /* 0x000000084d077223 */ /* 0x000fe2000001084a */
[----:B------:R-:W-:Y:S01]  /*c850*/  F2FP.BF16.PACK_AB R8, R79, R6 ;  /* 0x000000064f08723e */ /* 0x000fe200000010ff */
[----:B------:R-:W-:Y:S01]  /*c860*/  FFMA.FTZ R75, R10, R124, R75 ;  /* 0x0000007c0a4b7223 */ /* 0x000fe2000001004b */
[----:B------:R-:W-:Y:S01]  /*c870*/  F2FP.BF16.PACK_AB R10, R128, R125 ;  /* 0x0000007d800a723e */ /* 0x000fe200000010ff */
[----:B------:R-:W-:Y:S01]  /*c880*/  FFMA.FTZ R77, R77, R4, R9 ;  /* 0x000000044d4d7223 */ /* 0x000fe20000010009 */
[----:B------:R-:W-:Y:S02]  /*c890*/  F2FP.BF16.PACK_AB R4, R11, R76 ;  /* 0x0000004c0b04723e */ /* 0x000fe400000010ff */
[----:B------:R-:W-:Y:S02]  /*c8a0*/  F2FP.BF16.PACK_AB R9, R78, R73 ;  /* 0x000000494e09723e */ /* 0x000fe400000010ff */
[----:B------:R-:W-:-:S02]  /*c8b0*/  F2FP.BF16.PACK_AB R11, R7, R72 ;  /* 0x00000048070b723e */ /* 0x000fc400000010ff */
[----:B------:R-:W-:Y:S02]  /*c8c0*/  F2FP.BF16.PACK_AB R6, R75, R130 ;  /* 0x000000824b06723e */ /* 0x000fe400000010ff */
[----:B------:R-:W-:Y:S01]  /*c8d0*/  F2FP.BF16.PACK_AB R7, R77, R126 ;  /* 0x0000007e4d07723e */ /* 0x000fe200000010ff */
[----:B------:R1:W-:Y:S04]  /*c8e0*/  STS.128 [R120+0xc100], R8 ;  /* 0x00c1000878007388 */ /* 0x0003e80000000c00 */
[----:B------:R1:W-:Y:S02]  /*c8f0*/  STS.128 [R119+0xc100], R4 ;  /* 0x00c1000477007388 */ /* 0x0003e40000000c00 */
.L_x_809:
[----:B------:R-:W-:Y:S05]  /*c900*/  BSYNC B0 ;  /* 0x0000000000007941 */ /* 0x000fea0003800000 */
.L_x_808:
[----:B-1----:R-:W-:Y:S01]  /*c910*/  IADD3 R8, R70, 0x20, RZ ;  /* 0x0000002046087810 */ /* 0x002fe20007ffe0ff */
[----:B------:R-:W-:Y:S03]  /*c920*/  BSSY B0, `(.L_x_810) ;  /* 0x0000079000007945 */ /* 0x000fe60003800000 */
[----:B------:R-:W-:-:S13]  /*c930*/  ISETP.GE.AND P0, PT, R8, c[0x0][0x27c], PT ;  /* 0x00009f0008007a0c */ /* 0x000fda0003f06270 */
[----:B------:R-:W-:Y:S05]  /*c940*/  @P0 BRA `(.L_x_811) ;  /* 0x0000076000000947 */ /* 0x000fea0003800000 */
[----:B------:R-:W-:Y:S01]  /*c950*/  SHF.R.S32.HI R7, RZ, 0x1f, R8 ;  /* 0x0000001fff077819 */ /* 0x000fe20000011408 */
[----:B------:R-:W-:Y:S01]  /*c960*/  IMAD.MOV.U32 R4, RZ, RZ, c[0x0][0x27c] ;  /* 0x00009f00ff047624 */ /* 0x000fe200078e00ff */
[----:B------:R-:W-:Y:S01]  /*c970*/  SHF.R.U64 R75, R60, 0x10, R61 ;  /* 0x000000103c4b7819 */ /* 0x000fe2000000123d */
[----:B------:R-:W-:Y:S01]  /*c980*/  IMAD.SHL.U32 R5, R93, 0x40, RZ ;  /* 0x000000405d057824 */ /* 0x000fe200078e00ff */
[CC--:B------:R-:W-:Y:S02]  /*c990*/  LEA.HI R6, R7.reuse, R8.reuse, RZ, 0x3 ;  /* 0x0000000807067211 */ /* 0x0c0fe400078f18ff */
[----:B------:R-:W-:Y:S02]  /*c9a0*/  LEA.HI R7, R7, R8, RZ, 0x6 ;  /* 0x0000000807077211 */ /* 0x000fe400078f30ff */
[----:B------:R-:W-:Y:S02]  /*c9b0*/  SHF.R.S32.HI R9, RZ, 0x3, R6 ;  /* 0x00000003ff097819 */ /* 0x000fe40000011406 */
[----:B------:R-:W-:Y:S01]  /*c9c0*/  LOP3.LUT R5, R5, 0x1c0, RZ, 0xc0, !PT ;  /* 0x000001c005057812 */ /* 0x000fe200078ec0ff */
[----:B------:R-:W-:Y:S01]  /*c9d0*/  IMAD.SHL.U32 R7, R7, 0x80, RZ ;  /* 0x0000008007077824 */ /* 0x000fe200078e00ff */
[----:B------:R-:W-:-:S02]  /*c9e0*/  LEA.HI R4, R4, R9, RZ, 0x1d ;  /* 0x0000000904047211 */ /* 0x000fc400078fe8ff */
[----:B------:R-:W-:Y:S02]  /*c9f0*/  LOP3.LUT R11, R5, 0x38, R6, 0xf8, !PT ;  /* 0x00000038050b7812 */ /* 0x000fe400078ef806 */
[----:B------:R-:W-:Y:S02]  /*ca00*/  SHF.R.S32.HI R9, RZ, 0x1f, R4 ;  /* 0x0000001fff097819 */ /* 0x000fe40000011404 */
[----:B------:R-:W-:Y:S02]  /*ca10*/  SHF.R.U32.HI R6, RZ, 0x3, R5 ;  /* 0x00000003ff067819 */ /* 0x000fe40000011605 */
[----:B------:R-:W-:Y:S01]  /*ca20*/  LEA.HI R9, R9, R4, RZ, 0x3 ;  /* 0x0000000409097211 */ /* 0x000fe200078f18ff */
[----:B------:R-:W-:Y:S01]  /*ca30*/  IMAD.SHL.U32 R4, R4, 0x8, RZ ;  /* 0x0000000804047824 */ /* 0x000fe200078e00ff */
[----:B------:R-:W-:Y:S02]  /*ca40*/  LOP3.LUT R8, R7, 0x7fffe000, RZ, 0xc0, !PT ;  /* 0x7fffe00007087812 */ /* 0x000fe400078ec0ff */
[----:B------:R-:W-:Y:S01]  /*ca50*/  LOP3.LUT R11, R11, R6, RZ, 0x3c, !PT ;  /* 0x000000060b0b7212 */ /* 0x000fe200078e3cff */
[----:B------:R-:W-:Y:S01]  /*ca60*/  IMAD.SHL.U32 R9, R9, 0x400, RZ ;  /* 0x0000040009097824 */ /* 0x000fe200078e00ff */
[----:B------:R-:W-:Y:S01]  /*ca70*/  LOP3.LUT R5, R5, 0x38, R4, 0xf8, !PT ;  /* 0x0000003805057812 */ /* 0x000fe200078ef804 */
[----:B------:R-:W-:Y:S01]  /*ca80*/  IMAD R8, R81, 0x200, R8 ;  /* 0x0000020051087824 */ /* 0x000fe200078e0208 */
[----:B------:R-:W-:-:S02]  /*ca90*/  SHF.R.U32.HI R60, RZ, 0x10, R61 ;  /* 0x00000010ff3c7819 */ /* 0x000fc4000001163d */
[----:B------:R-:W-:Y:S01]  /*caa0*/  LOP3.LUT R4, R9, 0x7fffe000, RZ, 0xc0, !PT ;  /* 0x7fffe00009047812 */ /* 0x000fe200078ec0ff */
[----:B------:R-:W-:Y:S01]  /*cab0*/  IMAD.IADD R8, R8, 0x1, R11 ;  /* 0x0000000108087824 */ /* 0x000fe200078e020b */
[----:B------:R-:W-:Y:S02]  /*cac0*/  LOP3.LUT R5, R5, R6, RZ, 0x3c, !PT ;  /* 0x0000000605057212 */ /* 0x000fe400078e3cff */
[--C-:B------:R-:W-:Y:S01]  /*cad0*/  SHF.R.U64 R61, R62, 0x10, R63.reuse ;  /* 0x000000103e3d7819 */ /* 0x100fe2000000123f */
[----:B------:R-:W-:Y:S01]  /*cae0*/  IMAD R4, R81, 0x200, R4 ;  /* 0x0000020051047824 */ /* 0x000fe200078e0204 */
[----:B------:R-:W-:Y:S01]  /*caf0*/  SHF.R.U32.HI R62, RZ, 0x10, R63 ;  /* 0x00000010ff3e7819 */ /* 0x000fe2000001163f */
[----:B------:R-:W-:Y:S01]  /*cb00*/  IMAD.SHL.U32 R73, R8, 0x2, RZ ;  /* 0x0000000208497824 */ /* 0x000fe200078e00ff */
[----:B------:R-:W-:Y:S02]  /*cb10*/  SHF.R.U64 R63, R56, 0x10, R57 ;  /* 0x00000010383f7819 */ /* 0x000fe40000001239 */
[----:B------:R-:W-:-:S02]  /*cb20*/  IADD3 R72, R4, R5, RZ ;  /* 0x0000000504487210 */ /* 0x000fc40007ffe0ff */
[----:B------:R-:W1:Y:S01]  /*cb30*/  LDS.128 R8, [R73+0xc100] ;  /* 0x00c1000049087984 */ /* 0x000e620000000c00 */
[----:B------:R-:W-:Y:S02]  /*cb40*/  SHF.R.U32.HI R56, RZ, 0x10, R57 ;  /* 0x00000010ff387819 */ /* 0x000fe40000011639 */
[----:B------:R-:W-:Y:S01]  /*cb50*/  IMAD.SHL.U32 R72, R72, 0x2, RZ ;  /* 0x0000000248487824 */ /* 0x000fe200078e00ff */
[----:B------:R-:W-:Y:S02]  /*cb60*/  SHF.R.U64 R57, R58, 0x10, R59 ;  /* 0x000000103a397819 */ /* 0x000fe4000000123b */
[----:B------:R-:W-:Y:S02]  /*cb70*/  PRMT R111, R111, 0x5410, R56 ;  /* 0x000054106f6f7816 */ /* 0x000fe40000000038 */
[----:B------:R-:W2:Y:S01]  /*cb80*/  LDS.128 R4, [R72+0xc100] ;  /* 0x00c1000048047984 */ /* 0x000ea20000000c00 */
[----:B------:R-:W-:Y:S02]  /*cb90*/  PRMT R114, R114, 0x5410, R57 ;  /* 0x0000541072727816 */ /* 0x000fe40000000039 */
[----:B------:R-:W-:Y:S01]  /*cba0*/  SHF.R.U32.HI R58, RZ, 0x10, R59 ;  /* 0x00000010ff3a7819 */ /* 0x000fe2000001163b */
[----:B------:R-:W-:Y:S01]  /*cbb0*/  IMAD.U32 R77, R111, 0x10000, RZ ;  /* 0x000100006f4d7824 */ /* 0x000fe200078e00ff */
[----:B------:R-:W-:-:S02]  /*cbc0*/  PRMT R112, R112, 0x5410, R63 ;  /* 0x0000541070707816 */ /* 0x000fc4000000003f */
[----:B------:R-:W-:Y:S02]  /*cbd0*/  PRMT R116, R116, 0x5410, R75 ;  /* 0x0000541074747816 */ /* 0x000fe4000000004b */
[----:B------:R-:W-:Y:S02]  /*cbe0*/  PRMT R118, R118, 0x5410, R61 ;  /* 0x0000541076767816 */ /* 0x000fe4000000003d */
[----:B------:R-:W-:Y:S01]  /*cbf0*/  PRMT R115, R115, 0x5410, R60 ;  /* 0x0000541073737816 */ /* 0x000fe2000000003c */
[C---:B------:R-:W-:Y:S01]  /*cc00*/  IMAD.U32 R63, R116.reuse, 0x10000, RZ ;  /* 0x00010000743f7824 */ /* 0x040fe200078e00ff */
[----:B------:R-:W-:Y:S02]  /*cc10*/  LOP3.LUT R116, R116, 0xffff0000, RZ, 0xc0, !PT ;  /* 0xffff000074747812 */ /* 0x000fe400078ec0ff */
[----:B------:R-:W-:Y:S02]  /*cc20*/  PRMT R113, R113, 0x5410, R58 ;  /* 0x0000541071717816 */ /* 0x000fe4000000003a */
[----:B------:R-:W-:-:S02]  /*cc30*/  PRMT R117, R117, 0x5410, R62 ;  /* 0x0000541075757816 */ /* 0x000fc4000000003e */
[----:B------:R-:W-:Y:S01]  /*cc40*/  LOP3.LUT R111, R111, 0xffff0000, RZ, 0xc0, !PT ;  /* 0xffff00006f6f7812 */ /* 0x000fe200078ec0ff */
[----:B------:R-:W-:Y:S02]  /*cc50*/  IMAD.U32 R78, R113, 0x10000, RZ ;  /* 0x00010000714e7824 */ /* 0x000fe400078e00ff */
[C---:B-1----:R-:W-:Y:S01]  /*cc60*/  IMAD.U32 R57, R8.reuse, 0x10000, RZ ;  /* 0x0001000008397824 */ /* 0x042fe200078e00ff */
[----:B------:R-:W-:Y:S01]  /*cc70*/  LOP3.LUT R56, R8, 0xffff0000, RZ, 0xc0, !PT ;  /* 0xffff000008387812 */ /* 0x000fe200078ec0ff */
[C---:B------:R-:W-:Y:S01]  /*cc80*/  IMAD.U32 R8, R9.reuse, 0x10000, RZ ;  /* 0x0001000009087824 */ /* 0x040fe200078e00ff */
        /* <DEDUP_REMOVED lines=8> */
[----:B------:R-:W-:Y:S01]  /*cd10*/  SHF.L.U32 R4, R5, 0x10, RZ ;  /* 0x0000001005047819 */ /* 0x000fe200000006ff */
[----:B------:R-:W-:Y:S01]  /*cd20*/  IMAD.U32 R62, R7, 0x10000, RZ ;  /* 0x00010000073e7824 */ /* 0x000fe200078e00ff */
[----:B------:R-:W-:Y:S01]  /*cd30*/  LOP3.LUT R76, R5, 0xffff0000, RZ, 0xc0, !PT ;  /* 0xffff0000054c7812 */ /* 0x000fe200078ec0ff */
[----:B------:R-:W-:Y:S01]  /*cd40*/  IMAD.U32 R5, R112, 0x10000, RZ ;  /* 0x0001000070057824 */ /* 0x000fe200078e00ff */
[----:B------:R-:W-:-:S02]  /*cd50*/  LOP3.LUT R74, R6, 0xffff0000, RZ, 0xc0, !PT ;  /* 0xffff0000064a7812 */ /* 0x000fc400078ec0ff */
[----:B------:R-:W-:Y:S01]  /*cd60*/  LOP3.LUT R112, R112, 0xffff0000, RZ, 0xc0, !PT ;  /* 0xffff000070707812 */ /* 0x000fe200078ec0ff */
[C---:B------:R-:W-:Y:S01]  /*cd70*/  FMUL.FTZ R6, R60.reuse, R5 ;  /* 0x000000053c067220 */ /* 0x040fe20000410000 */
[----:B------:R-:W-:Y:S01]  /*cd80*/  LOP3.LUT R7, R7, 0xffff0000, RZ, 0xc0, !PT ;  /* 0xffff000007077812 */ /* 0x000fe200078ec0ff */
[-C--:B------:R-:W-:Y:S02]  /*cd90*/  FMUL.FTZ R60, R60, R63.reuse ;  /* 0x0000003f3c3c7220 */ /* 0x080fe40000410000 */
[C---:B------:R-:W-:Y:S02]  /*cda0*/  FFMA.FTZ R6, R57.reuse, R63, -R6 ;  /* 0x0000003f39067223 */ /* 0x040fe40000010806 */
[----:B------:R-:W-:Y:S01]  /*cdb0*/  FFMA.FTZ R60, R57, R5, R60 ;  /* 0x00000005393c7223 */ /* 0x000fe2000001003c */
[----:B------:R-:W-:Y:S01]  /*cdc0*/  SHF.L.U32 R5, R115, 0x10, RZ ;  /* 0x0000001073057819 */ /* 0x000fe200000006ff */
[----:B------:R-:W-:Y:S01]  /*cdd0*/  FMUL.FTZ R63, R11, R112 ;  /* 0x000000700b3f7220 */ /* 0x000fe20000410000 */
[----:B------:R-:W-:Y:S01]  /*cde0*/  LOP3.LUT R115, R115, 0xffff0000, RZ, 0xc0, !PT ;  /* 0xffff000073737812 */ /* 0x000fe200078ec0ff */
[----:B------:R-:W-:-:S02]  /*cdf0*/  FMUL.FTZ R11, R11, R116 ;  /* 0x000000740b0b7220 */ /* 0x000fc40000410000 */
[C---:B------:R-:W-:Y:S02]  /*ce00*/  FMUL.FTZ R57, R4.reuse, R77 ;  /* 0x0000004d04397220 */ /* 0x040fe40000410000 */
[-C--:B------:R-:W-:Y:S02]  /*ce10*/  FMUL.FTZ R4, R4, R5.reuse ;  /* 0x0000000504047220 */ /* 0x080fe40000410000 */
[C---:B------:R-:W-:Y:S02]  /*ce20*/  FFMA.FTZ R63, R56.reuse, R116, -R63 ;  /* 0x00000074383f7223 */ /* 0x040fe4000001083f */
[----:B------:R-:W-:Y:S01]  /*ce30*/  FFMA.FTZ R11, R56, R112, R11 ;  /* 0x00000070380b7223 */ /* 0x000fe2000001000b */
[C---:B------:R-:W-:Y:S01]  /*ce40*/  LOP3.LUT R112, R117.reuse, 0xffff0000, RZ, 0xc0, !PT ;  /* 0xffff000075707812 */ /* 0x040fe200078ec0ff */
[----:B------:R-:W-:Y:S02]  /*ce50*/  IMAD.U32 R56, R117, 0x10000, RZ ;  /* 0x0001000075387824 */ /* 0x000fe400078e00ff */
[----:B------:R-:W-:-:S02]  /*ce60*/  FFMA.FTZ R57, R8, R5, -R57 ;  /* 0x0000000508397223 */ /* 0x000fc40000010839 */
[----:B------:R-:W-:Y:S02]  /*ce70*/  FFMA.FTZ R5, R8, R77, R4 ;  /* 0x0000004d08057223 */ /* 0x000fe40000010004 */
[C---:B------:R-:W-:Y:S02]  /*ce80*/  FMUL.FTZ R4, R62.reuse, R78 ;  /* 0x0000004e3e047220 */ /* 0x040fe40000410000 */
[-C--:B------:R-:W-:Y:S02]  /*ce90*/  FMUL.FTZ R62, R62, R56.reuse ;  /* 0x000000383e3e7220 */ /* 0x080fe40000410000 */
[----:B------:R-:W-:Y:S02]  /*cea0*/  IMAD.U32 R8, R114, 0x10000, RZ ;  /* 0x0001000072087824 */ /* 0x000fe400078e00ff */
[----:B------:R-:W-:Y:S02]  /*ceb0*/  FFMA.FTZ R56, R9, R56, -R4 ;  /* 0x0000003809387223 */ /* 0x000fe40000010804 */
[----:B------:R-:W-:-:S02]  /*cec0*/  IMAD.U32 R77, R118, 0x10000, RZ ;  /* 0x00010000764d7824 */ /* 0x000fc400078e00ff */
[----:B------:R-:W-:Y:S02]  /*ced0*/  FFMA.FTZ R78, R9, R78, R62 ;  /* 0x0000004e094e7223 */ /* 0x000fe4000001003e */
[C---:B------:R-:W-:Y:S02]  /*cee0*/  FMUL.FTZ R4, R76.reuse, R111 ;  /* 0x0000006f4c047220 */ /* 0x040fe40000410000 */
[CC--:B------:R-:W-:Y:S02]  /*cef0*/  FMUL.FTZ R9, R75.reuse, R8.reuse ;  /* 0x000000084b097220 */ /* 0x0c0fe40000410000 */
[----:B------:R-:W-:Y:S02]  /*cf00*/  FMUL.FTZ R76, R76, R115 ;  /* 0x000000734c4c7220 */ /* 0x000fe40000410000 */
[----:B------:R-:W-:Y:S02]  /*cf10*/  FMUL.FTZ R75, R75, R77 ;  /* 0x0000004d4b4b7220 */ /* 0x000fe40000410000 */
[----:B------:R-:W-:Y:S01]  /*cf20*/  FFMA.FTZ R62, R59, R115, -R4 ;  /* 0x000000733b3e7223 */ /* 0x000fe20000010804 */
[----:B------:R-:W-:Y:S01]  /*cf30*/  LOP3.LUT R4, R113, 0xffff0000, RZ, 0xc0, !PT ;  /* 0xffff000071047812 */ /* 0x000fe200078ec0ff */
[----:B------:R-:W-:Y:S01]  /*cf40*/  FFMA.FTZ R77, R58, R77, -R9 ;  /* 0x0000004d3a4d7223 */ /* 0x000fe20000010809 */
[----:B------:R-:W-:Y:S01]  /*cf50*/  LOP3.LUT R9, R114, 0xffff0000, RZ, 0xc0, !PT ;  /* 0xffff000072097812 */ /* 0x000fe200078ec0ff */
[----:B------:R-:W-:Y:S01]  /*cf60*/  FFMA.FTZ R76, R59, R111, R76 ;  /* 0x0000006f3b4c7223 */ /* 0x000fe2000001004c */
[----:B------:R-:W-:Y:S01]  /*cf70*/  LOP3.LUT R59, R118, 0xffff0000, RZ, 0xc0, !PT ;  /* 0xffff0000763b7812 */ /* 0x000fe200078ec0ff */
[----:B------:R-:W-:-:S02]  /*cf80*/  FFMA.FTZ R75, R58, R8, R75 ;  /* 0x000000083a4b7223 */ /* 0x000fc4000001004b */
[----:B------:R-:W-:Y:S01]  /*cf90*/  FMUL.FTZ R58, R74, R9 ;  /* 0x000000094a3a7220 */ /* 0x000fe20000410000 */
[----:B------:R-:W-:Y:S01]  /*cfa0*/  F2FP.BF16.PACK_AB R5, R76, R5 ;  /* 0x000000054c05723e */ /* 0x000fe200000010ff */
[C---:B------:R-:W-:Y:S02]  /*cfb0*/  FMUL.FTZ R79, R7.reuse, R4 ;  /* 0x00000004074f7220 */ /* 0x040fe40000410000 */
[-C--:B------:R-:W-:Y:S02]  /*cfc0*/  FMUL.FTZ R74, R74, R59.reuse ;  /* 0x0000003b4a4a7220 */ /* 0x080fe40000410000 */
[-C--:B------:R-:W-:Y:S02]  /*cfd0*/  FMUL.FTZ R8, R7, R112.reuse ;  /* 0x0000007007087220 */ /* 0x080fe40000410000 */
[----:B------:R-:W-:Y:S02]  /*cfe0*/  FFMA.FTZ R58, R10, R59, -R58 ;  /* 0x0000003b0a3a7223 */ /* 0x000fe4000001083a */
[----:B------:R-:W-:-:S02]  /*cff0*/  FFMA.FTZ R7, R61, R112, -R79 ;  /* 0x000000703d077223 */ /* 0x000fc4000001084f */
[----:B------:R-:W-:Y:S01]  /*d000*/  FFMA.FTZ R74, R10, R9, R74 ;  /* 0x000000090a4a7223 */ /* 0x000fe2000001004a */
[----:B------:R-:W-:Y:S01]  /*d010*/  F2FP.BF16.PACK_AB R9, R62, R57 ;  /* 0x000000393e09723e */ /* 0x000fe200000010ff */
[----:B------:R-:W-:Y:S01]  /*d020*/  FFMA.FTZ R61, R61, R4, R8 ;  /* 0x000000043d3d7223 */ /* 0x000fe20000010008 */
[----:B------:R-:W-:Y:S02]  /*d030*/  F2FP.BF16.PACK_AB R4, R11, R60 ;  /* 0x0000003c0b04723e */ /* 0x000fe400000010ff */
[----:B------:R-:W-:Y:S02]  /*d040*/  F2FP.BF16.PACK_AB R8, R63, R6 ;  /* 0x000000063f08723e */ /* 0x000fe400000010ff */
[----:B------:R-:W-:Y:S02]  /*d050*/  F2FP.BF16.PACK_AB R10, R58, R77 ;  /* 0x0000004d3a0a723e */ /* 0x000fe400000010ff */
[----:B------:R-:W-:Y:S02]  /*d060*/  F2FP.BF16.PACK_AB R11, R7, R56 ;  /* 0x00000038070b723e */ /* 0x000fe400000010ff */
[----:B------:R-:W-:-:S02]  /*d070*/  F2FP.BF16.PACK_AB R6, R74, R75 ;  /* 0x0000004b4a06723e */ /* 0x000fc400000010ff */
[----:B------:R-:W-:Y:S01]  /*d080*/  F2FP.BF16.PACK_AB R7, R61, R78 ;  /* 0x0000004e3d07723e */ /* 0x000fe200000010ff */
[----:B------:R1:W-:Y:S04]  /*d090*/  STS.128 [R73+0xc100], R8 ;  /* 0x00c1000849007388 */ /* 0x0003e80000000c00 */
[----:B------:R1:W-:Y:S02]  /*d0a0*/  STS.128 [R72+0xc100], R4 ;  /* 0x00c1000448007388 */ /* 0x0003e40000000c00 */
.L_x_811:
[----:B------:R-:W-:Y:S05]  /*d0b0*/  BSYNC B0 ;  /* 0x0000000000007941 */ /* 0x000fea0003800000 */
.L_x_810:
[----:B-1----:R-:W-:-:S04]  /*d0c0*/  IADD3 R8, R70, 0x40, RZ ;  /* 0x0000004046087810 */ /* 0x002fc80007ffe0ff */
        /* <DEDUP_REMOVED lines=50> */
[----:B------:R-:W-:Y:S01]  /*d3f0*/  IMAD.U32 R62, R105, 0x10000, RZ ;  /* 0x00010000693e7824 */ /* 0x000fe200078e00ff */
[----:B------:R-:W-:Y:S01]  /*d400*/  LOP3.LUT R72, R109, 0xffff0000, RZ, 0xc0, !PT ;  /* 0xffff00006d487812 */ /* 0x000fe200078ec0ff */
        /* <DEDUP_REMOVED lines=29> */
[----:B------:R-:W-:Y:S02]  /*d5e0*/  FFMA.FTZ R11, R40, R104, R11 ;  /* 0x00000068280b7223 */ /* 0x000fe4000001000b */
        /* <DEDUP_REMOVED lines=38> */
.L_x_807:
[----:B------:R-:W-:Y:S05]  /*d850*/  BSYNC B1 ;  /* 0x0000000000017941 */ /* 0x000fea0003800000 */
.L_x_806:
[----:B------:R-:W-:-:S04]  /*d860*/  IADD3 R40, R93, 0x40, RZ ;  /* 0x000000405d287810 */ /* 0x000fc80007ffe0ff */
[----:B------:R-:W-:-:S13]  /*d870*/  ISETP.GE.AND P0, PT, R40, UR4, PT ;  /* 0x0000000428007c0c */ /* 0x000fda000bf06270 */
[----:B------:R-:W-:Y:S05]  /*d880*/  @P0 BRA `(.L_x_791) ;  /* 0x000016d000000947 */ /* 0x000fea0003800000 */
[----:B------:R-:W-:Y:S01]  /*d890*/  ISETP.GE.AND P0, PT, R70, c[0x0][0x27c], PT ;  /* 0x00009f0046007a0c */ /* 0x000fe20003f06270 */
[----:B------:R-:W-:-:S12]  /*d8a0*/  BSSY B0, `(.L_x_812) ;  /* 0x0000073000007945 */ /* 0x000fd80003800000 */
[----:B------:R-:W-:Y:S05]  /*d8b0*/  @P0 BRA `(.L_x_813) ;  /* 0x0000071000000947 */ /* 0x000fea0003800000 */
[----:B-1----:R-:W-:Y:S01]  /*d8c0*/  IMAD.MOV.U32 R7, RZ, RZ, c[0x0][0x27c] ;  /* 0x00009f00ff077624 */ /* 0x002fe200078e00ff */
[----:B------:R-:W-:Y:S01]  /*d8d0*/  SHF.R.S32.HI R9, RZ, 0x1f, R40 ;  /* 0x0000001fff097819 */ /* 0x000fe20000011428 */
[----:B------:R-:W-:Y:S01]  /*d8e0*/  IMAD.SHL.U32 R5, R40, 0x40, RZ ;  /* 0x0000004028057824 */ /* 0x000fe200078e00ff */
[----:B------:R-:W-:Y:S02]  /*d8f0*/  SHF.R.U64 R32, R32, 0x10, R33 ;  /* 0x0000001020207819 */ /* 0x000fe40000001221 */
[----:B------:R-:W-:Y:S02]  /*d900*/  LEA.HI R7, R7, R102, RZ, 0x1d ;  /* 0x0000006607077211 */ /* 0x000fe400078fe8ff */
[----:B------:R-:W-:Y:S02]  /*d910*/  LEA.HI R4, R9, R40, RZ, 0x3 ;  /* 0x0000002809047211 */ /* 0x000fe400078f18ff */
[----:B------:R-:W-:Y:S01]  /*d920*/  SHF.R.S32.HI R6, RZ, 0x1f, R7 ;  /* 0x0000001fff067819 */ /* 0x000fe20000011407 */
[----:B------:R-:W-:Y:S01]  /*d930*/  IMAD.SHL.U32 R8, R7, 0x8, RZ ;  /* 0x0000000807087824 */ /* 0x000fe200078e00ff */
[----:B------:R-:W-:Y:S01]  /*d940*/  LOP3.LUT R5, R5, 0x1c0, RZ, 0xc0, !PT ;  /* 0x000001c005057812 */ /* 0x000fe200078ec0ff */
[----:B------:R-:W-:Y:S01]  /*d950*/  IMAD.SHL.U32 R4, R4, 0x40, RZ ;  /* 0x0000004004047824 */ /* 0x000fe200078e00ff */
[----:B------:R-:W-:-:S02]  /*d960*/  LEA.HI R6, R6, R7, RZ, 0x3 ;  /* 0x0000000706067211 */ /* 0x000fc400078f18ff */
[----:B------:R-:W-:Y:S02]  /*d970*/  SHF.R.U32.HI R9, RZ, 0x3, R5 ;  /* 0x00000003ff097819 */ /* 0x000fe40000011605 */
[C---:B------:R-:W-:Y:S01]  /*d980*/  LOP3.LUT R8, R5.reuse, 0x38, R8, 0xf8, !PT ;  /* 0x0000003805087812 */ /* 0x040fe200078ef808 */
[----:B------:R-:W-:Y:S01]  /*d990*/  IMAD.SHL.U32 R6, R6, 0x400, RZ ;  /* 0x0000040006067824 */ /* 0x000fe200078e00ff */
[----:B------:R-:W-:Y:S02]  /*d9a0*/  LOP3.LUT R10, R5, 0x38, R70, 0xf8, !PT ;  /* 0x00000038050a7812 */ /* 0x000fe400078ef846 */
[----:B------:R-:W-:Y:S02]  /*d9b0*/  LOP3.LUT R4, R4, 0xfffffe00, RZ, 0xc0, !PT ;  /* 0xfffffe0004047812 */ /* 0x000fe400078ec0ff */
[----:B------:R-:W-:Y:S02]  /*d9c0*/  LOP3.LUT R41, R8, R9, RZ, 0x3c, !PT ;  /* 0x0000000908297212 */ /* 0x000fe400078e3cff */
[----:B------:R-:W-:-:S02]  /*d9d0*/  LOP3.LUT R6, R6, 0x7fffe000, RZ, 0xc0, !PT ;  /* 0x7fffe00006067812 */ /* 0x000fc400078ec0ff */
[----:B------:R-:W-:Y:S02]  /*d9e0*/  LOP3.LUT R10, R4, R10, R9, 0xf6, !PT ;  /* 0x0000000a040a7212 */ /* 0x000fe400078ef609 */
[----:B------:R-:W-:Y:S02]  /*d9f0*/  IADD3 R41, R41, R6, R4 ;  /* 0x0000000629297210 */ /* 0x000fe40007ffe004 */
[----:B------:R-:W-:Y:S01]  /*da00*/  SHF.R.U32.HI R33, RZ, 0x10, R33 ;  /* 0x00000010ff217819 */ /* 0x000fe20000011621 */
[----:B------:R-:W-:Y:S01]  /*da10*/  IMAD.SHL.U32 R42, R10, 0x2, RZ ;  /* 0x000000020a2a7824 */ /* 0x000fe200078e00ff */
[----:B------:R-:W-:Y:S01]  /*da20*/  SHF.R.U64 R34, R34, 0x10, R35 ;  /* 0x0000001022227819 */ /* 0x000fe20000001223 */
[----:B------:R-:W-:Y:S01]  /*da30*/  IMAD.SHL.U32 R41, R41, 0x2, RZ ;  /* 0x0000000229297824 */ /* 0x000fe200078e00ff */
[----:B------:R-:W-:Y:S02]  /*da40*/  SHF.R.U64 R36, R36, 0x10, R37 ;  /* 0x0000001024247819 */ /* 0x000fe40000001225 */
[----:B------:R-:W1:Y:S01]  /*da50*/  LDS.128 R8, [R42+0xc100] ;  /* 0x00c100002a087984 */ /* 0x000e620000000c00 */
[----:B------:R-:W-:-:S02]  /*da60*/  SHF.R.U32.HI R35, RZ, 0x10, R35 ;  /* 0x00000010ff237819 */ /* 0x000fc40000011623 */
[----:B------:R-:W-:Y:S01]  /*da70*/  SHF.R.U32.HI R37, RZ, 0x10, R37 ;  /* 0x00000010ff257819 */ /* 0x000fe20000011625 */
[----:B------:R-:W2:Y:S01]  /*da80*/  LDS.128 R4, [R41+0xc100] ;  /* 0x00c1000029047984 */ /* 0x000ea20000000c00 */
[----:B------:R-:W-:Y:S02]  /*da90*/  PRMT R95, R95, 0x5410, R32 ;  /* 0x000054105f5f7816 */ /* 0x000fe40000000020 */
[----:B------:R-:W-:Y:S02]  /*daa0*/  PRMT R94, R94, 0x5410, R33 ;  /* 0x000054105e5e7816 */ /* 0x000fe40000000021 */
[----:B------:R-:W-:Y:S02]  /*dab0*/  SHF.R.U64 R38, R38, 0x10, R39 ;  /* 0x0000001026267819 */ /* 0x000fe40000001227 */
[----:B------:R-:W-:Y:S01]  /*dac0*/  PRMT R96, R96, 0x5410, R35 ;  /* 0x0000541060607816 */ /* 0x000fe20000000023 */
[----:B------:R-:W-:Y:S01]  /*dad0*/  IMAD.U32 R47, R94, 0x10000, RZ ;  /* 0x000100005e2f7824 */ /* 0x000fe200078e00ff */
[----:B------:R-:W-:-:S02]  /*dae0*/  SHF.R.U32.HI R39, RZ, 0x10, R39 ;  /* 0x00000010ff277819 */ /* 0x000fc40000011627 */
[----:B------:R-:W-:Y:S02]  /*daf0*/  PRMT R99, R99, 0x5410, R36 ;  /* 0x0000541063637816 */ /* 0x000fe40000000024 */
[----:B------:R-:W-:Y:S02]  /*db00*/  PRMT R98, R98, 0x5410, R37 ;  /* 0x0000541062627816 */ /* 0x000fe40000000025 */
[----:B------:R-:W-:Y:S01]  /*db10*/  PRMT R100, R100, 0x5410, R39 ;  /* 0x0000541064647816 */ /* 0x000fe20000000027 */
[C---:B------:R-:W-:Y:S01]  /*db20*/  IMAD.U32 R39, R99.reuse, 0x10000, RZ ;  /* 0x0001000063277824 */ /* 0x040fe200078e00ff */
[----:B------:R-:W-:Y:S02]  /*db30*/  LOP3.LUT R46, R99, 0xffff0000, RZ, 0xc0, !PT ;  /* 0xffff0000632e7812 */ /* 0x000fe400078ec0ff */
[----:B------:R-:W-:Y:S02]  /*db40*/  PRMT R97, R97, 0x5410, R34 ;  /* 0x0000541061617816 */ /* 0x000fe40000000022 */
[----:B------:R-:W-:-:S02]  /*db50*/  PRMT R101, R101, 0x5410, R38 ;  /* 0x0000541065657816 */ /* 0x000fc40000000026 */
[----:B------:R-:W-:-:S03]  /*db60*/  LOP3.LUT R94, R94, 0xffff0000, RZ, 0xc0, !PT ;  /* 0xffff00005e5e7812 */ /* 0x000fc600078ec0ff */
[C---:B------:R-:W-:Y:S01]  /*db70*/  IMAD.U32 R57, R101.reuse, 0x10000, RZ ;  /* 0x0001000065397824 */ /* 0x040fe200078e00ff */
[----:B------:R-:W-:Y:S01]  /*db80*/  LOP3.LUT R101, R101, 0xffff0000, RZ, 0xc0, !PT ;  /* 0xffff000065657812 */ /* 0x000fe200078ec0ff */
[C---:B-1----:R-:W-:Y:S01]  /*db90*/  IMAD.U32 R33, R8.reuse, 0x10000, RZ ;  /* 0x0001000008217824 */ /* 0x042fe200078e00ff */
[----:B------:R-:W-:Y:S01]  /*dba0*/  LOP3.LUT R32, R8, 0xffff0000, RZ, 0xc0, !PT ;  /* 0xffff000008207812 */ /* 0x000fe200078ec0ff */
[C---:B------:R-:W-:Y:S01]  /*dbb0*/  IMAD.U32 R8, R9.reuse, 0x10000, RZ ;  /* 0x0001000009087824 */ /* 0x040fe200078e00ff */
[----:B------:R-:W-:Y:S01]  /*dbc0*/  LOP3.LUT R35, R9, 0xffff0000, RZ, 0xc0, !PT ;  /* 0xffff000009237812 */ /* 0x000fe200078ec0ff */
[C---:B------:R-:W-:Y:S01]  /*dbd0*/  IMAD.U32 R9, R11.reuse, 0x10000, RZ ;  /* 0x000100000b097824 */ /* 0x040fe200078e00ff */
[----:B------:R-:W-:Y:S01]  /*dbe0*/  LOP3.LUT R37, R11, 0xffff0000, RZ, 0xc0, !PT ;  /* 0xffff00000b257812 */ /* 0x000fe200078ec0ff */
[----:B--2---:R-:W-:Y:S01]  /*dbf0*/  IMAD.U32 R44, R6, 0x10000, RZ ;  /* 0x00010000062c7824 */ /* 0x004fe200078e00ff */
[C---:B------:R-:W-:Y:S01]  /*dc00*/  SHF.L.U32 R36, R4.reuse, 0x10, RZ ;  /* 0x0000001004247819 */ /* 0x040fe200000006ff */
[----:B------:R-:W-:Y:S01]  /*dc10*/  IMAD.U32 R38, R7, 0x10000, RZ ;  /* 0x0001000007267824 */ /* 0x000fe200078e00ff */
[----:B------:R-:W-:Y:S01]  /*dc20*/  LOP3.LUT R11, R4, 0xffff0000, RZ, 0xc0, !PT ;  /* 0xffff0000040b7812 */ /* 0x000fe200078ec0ff */
[C---:B------:R-:W-:Y:S01]  /*dc30*/  IMAD.U32 R4, R5.reuse, 0x10000, RZ ;  /* 0x0001000005047824 */ /* 0x040fe200078e00ff */
[----:B------:R-:W-:Y:S01]  /*dc40*/  LOP3.LUT R45, R5, 0xffff0000, RZ, 0xc0, !PT ;  /* 0xffff0000052d7812 */ /* 0x000fe200078ec0ff */
[C---:B------:R-:W-:Y:S01]  /*dc50*/  IMAD.U32 R5, R95.reuse, 0x10000, RZ ;  /* 0x000100005f057824 */ /* 0x040fe200078e00ff */
[----:B------:R-:W-:Y:S01]  /*dc60*/  LOP3.LUT R43, R6, 0xffff0000, RZ, 0xc0, !PT ;  /* 0xffff0000062b7812 */ /* 0x000fe200078ec0ff */
[----:B------:R-:W-:Y:S01]  /*dc70*/  IMAD.U32 R34, R10, 0x10000, RZ ;  /* 0x000100000a227824 */ /* 0x000fe200078e00ff */
[----:B------:R-:W-:Y:S01]  /*dc80*/  LOP3.LUT R95, R95, 0xffff0000, RZ, 0xc0, !PT ;  /* 0xffff00005f5f7812 */ /* 0x000fe200078ec0ff */
[C---:B------:R-:W-:Y:S01]  /*dc90*/  FMUL.FTZ R6, R36.reuse, R5 ;  /* 0x0000000524067220 */ /* 0x040fe20000410000 */
[----:B------:R-:W-:Y:S01]  /*dca0*/  LOP3.LUT R7, R7, 0xffff0000, RZ, 0xc0, !PT ;  /* 0xffff000007077812 */ /* 0x000fe200078ec0ff */
[-C--:B------:R-:W-:Y:S01]  /*dcb0*/  FMUL.FTZ R36, R36, R39.reuse ;  /* 0x0000002724247220 */ /* 0x080fe20000410000 */
[----:B------:R-:W-:Y:S01]  /*dcc0*/  LOP3.LUT R10, R10, 0xffff0000, RZ, 0xc0, !PT ;  /* 0xffff00000a0a7812 */ /* 0x000fe200078ec0ff */
[----:B------:R-:W-:-:S02]  /*dcd0*/  FFMA.FTZ R6, R33, R39, -R6 ;  /* 0x0000002721067223 */ /* 0x000fc40000010806 */
[----:B------:R-:W-:Y:S01]  /*dce0*/  FFMA.FTZ R36, R33, R5, R36 ;  /* 0x0000000521247223 */ /* 0x000fe20000010024 */
[C---:B------:R-:W-:Y:S01]  /*dcf0*/  SHF.L.U32 R5, R98.reuse, 0x10, RZ ;  /* 0x0000001062057819 */ /* 0x040fe200000006ff */
[C---:B------:R-:W-:Y:S01]  /*dd00*/  FMUL.FTZ R39, R11.reuse, R95 ;  /* 0x0000005f0b277220 */ /* 0x040fe20000410000 */
[----:B------:R-:W-:Y:S01]  /*dd10*/  LOP3.LUT R98, R98, 0xffff0000, RZ, 0xc0, !PT ;  /* 0xffff000062627812 */ /* 0x000fe200078ec0ff */
[C---:B------:R-:W-:Y:S02]  /*dd20*/  FMUL.FTZ R33, R4.reuse, R47 ;  /* 0x0000002f04217220 */ /* 0x040fe40000410000 */
[-C--:B------:R-:W-:Y:S02]  /*dd30*/  FMUL.FTZ R11, R11, R46.reuse ;  /* 0x0000002e0b0b7220 */ /* 0x080fe40000410000 */
[----:B------:R-:W-:Y:S02]  /*dd40*/  FMUL.FTZ R4, R4, R5 ;  /* 0x0000000504047220 */ /* 0x000fe40000410000 */
[----:B------:R-:W-:-:S02]  /*dd50*/  FFMA.FTZ R39, R32, R46, -R39 ;  /* 0x0000002e20277223 */ /* 0x000fc40000010827 */
[C---:B------:R-:W-:Y:S01]  /*dd60*/  IMAD.U32 R46, R96.reuse, 0x10000, RZ ;  /* 0x00010000602e7824 */ /* 0x040fe200078e00ff */
[----:B------:R-:W-:Y:S01]  /*dd70*/  LOP3.LUT R96, R96, 0xffff0000, RZ, 0xc0, !PT ;  /* 0xffff000060607812 */ /* 0x000fe200078ec0ff */
[----:B------:R-:W-:Y:S02]  /*dd80*/  FFMA.FTZ R33, R8, R5, -R33 ;  /* 0x0000000508217223 */ /* 0x000fe40000010821 */
[----:B------:R-:W-:Y:S02]  /*dd90*/  FFMA.FTZ R11, R32, R95, R11 ;  /* 0x0000005f200b7223 */ /* 0x000fe4000001000b */
[----:B------:R-:W-:Y:S02]  /*dda0*/  FFMA.FTZ R5, R8, R47, R4 ;  /* 0x0000002f08057223 */ /* 0x000fe40000010004 */
[C---:B------:R-:W-:Y:S01]  /*ddb0*/  IMAD.U32 R32, R100.reuse, 0x10000, RZ ;  /* 0x0001000064207824 */ /* 0x040fe200078e00ff */
[----:B------:R-:W-:Y:S01]  /*ddc0*/  LOP3.LUT R100, R100, 0xffff0000, RZ, 0xc0, !PT ;  /* 0xffff000064647812 */ /* 0x000fe200078ec0ff */
[C---:B------:R-:W-:Y:S01]  /*ddd0*/  IMAD.U32 R47, R97.reuse, 0x10000, RZ ;  /* 0x00010000612f7824 */ /* 0x040fe200078e00ff */
[----:B------:R-:W-:Y:S01]  /*dde0*/  LOP3.LUT R97, R97, 0xffff0000, RZ, 0xc0, !PT ;  /* 0xffff000061617812 */ /* 0x000fe200078ec0ff */
[----:B------:R-:W-:-:S02]  /*ddf0*/  FMUL.FTZ R4, R38, R46 ;  /* 0x0000002e26047220 */ /* 0x000fc40000410000 */
[-C--:B------:R-:W-:Y:S02]  /*de00*/  FMUL.FTZ R38, R38, R32.reuse ;  /* 0x0000002026267220 */ /* 0x080fe40000410000 */
[C---:B------:R-:W-:Y:S02]  /*de10*/  FMUL.FTZ R8, R44.reuse, R47 ;  /* 0x0000002f2c087220 */ /* 0x040fe40000410000 */
[----:B------:R-:W-:Y:S02]  /*de20*/  FFMA.FTZ R32, R9, R32, -R4 ;  /* 0x0000002009207223 */ /* 0x000fe40000010804 */
[----:B------:R-:W-:Y:S02]  /*de30*/  FMUL.FTZ R44, R44, R57 ;  /* 0x000000392c2c7220 */ /* 0x000fe40000410000 */
[C---:B------:R-:W-:Y:S02]  /*de40*/  FMUL.FTZ R4, R45.reuse, R94 ;  /* 0x0000005e2d047220 */ /* 0x040fe40000410000 */
[----:B------:R-:W-:-:S02]  /*de50*/  FMUL.FTZ R45, R45, R98 ;  /* 0x000000622d2d7220 */ /* 0x000fc40000410000 */
[C---:B------:R-:W-:Y:S02]  /*de60*/  FFMA.FTZ R57, R34.reuse, R57, -R8 ;  /* 0x0000003922397223 */ /* 0x040fe40000010808 */
[----:B------:R-:W-:Y:S02]  /*de70*/  FFMA.FTZ R44, R34, R47, R44 ;  /* 0x0000002f222c7223 */ /* 0x000fe4000001002c */
[----:B------:R-:W-:Y:S02]  /*de80*/  FFMA.FTZ R98, R35, R98, -R4 ;  /* 0x0000006223627223 */ /* 0x000fe40000010804 */
[----:B------:R-:W-:Y:S02]  /*de90*/  FMUL.FTZ R34, R43, R97 ;  /* 0x000000612b227220 */ /* 0x000fe40000410000 */
[----:B------:R-:W-:Y:S02]  /*dea0*/  FMUL.FTZ R8, R7, R96 ;  /* 0x0000006007087220 */ /* 0x000fe40000410000 */
[----:B------:R-:W-:-:S02]  /*deb0*/  FMUL.FTZ R43, R43, R101 ;  /* 0x000000652b2b7220 */ /* 0x000fc40000410000 */
[-C--:B------:R-:W-:Y:S02]  /*dec0*/  FMUL.FTZ R4, R7, R100.reuse ;  /* 0x0000006407047220 */ /* 0x080fe40000410000 */
[----:B------:R-:W-:Y:S02]  /*ded0*/  FFMA.FTZ R34, R10, R101, -R34 ;  /* 0x000000650a227223 */ /* 0x000fe40000010822 */
[----:B------:R-:W-:Y:S01]  /*dee0*/  FFMA.FTZ R7, R37, R100, -R8 ;  /* 0x0000006425077223 */ /* 0x000fe20000010808 */
[----:B------:R-:W-:Y:S01]  /*def0*/  F2FP.BF16.PACK_AB R8, R39, R6 ;  /* 0x000000062708723e */ /* 0x000fe200000010ff */
[----:B------:R-:W-:Y:S01]  /*df00*/  FFMA.FTZ R46, R9, R46, R38 ;  /* 0x0000002e092e7223 */ /* 0x000fe20000010026 */
[----:B------:R-:W-:Y:S01]  /*df10*/  F2FP.BF16.PACK_AB R9, R98, R33 ;  /* 0x000000216209723e */ /* 0x000fe200000010ff */
[----:B------:R-:W-:Y:S02]  /*df20*/  FFMA.FTZ R94, R35, R94, R45 ;  /* 0x0000005e235e7223 */ /* 0x000fe4000001002d */
        /* <DEDUP_REMOVED lines=10> */
.L_x_813:
[----:B------:R-:W-:Y:S05]  /*dfd0*/  BSYNC B0 ;  /* 0x0000000000007941 */ /* 0x000fea0003800000 */
.L_x_812:
        /* <DEDUP_REMOVED lines=8> */
[CC--:B------:R-:W-:Y:S02]  /*e060*/  LEA.HI R11, R8.reuse, R7.reuse, RZ, 0x3 ;  /* 0x00000007080b7211 */ /* 0x0c0fe400078f18ff */
[----:B------:R-:W-:Y:S02]  /*e070*/  LEA.HI R8, R8, R7, RZ, 0x6 ;  /* 0x0000000708087211 */ /* 0x000fe400078f30ff */
[----:B------:R-:W-:Y:S02]  /*e080*/  SHF.R.S32.HI R4, RZ, 0x3, R11 ;  /* 0x00000003ff047819 */ /* 0x000fe4000001140b */
[----:B------:R-:W-:Y:S01]  /*e090*/  LEA.HI R5, R5, R40, RZ, 0x3 ;  /* 0x0000002805057211 */ /* 0x000fe200078f18ff */
[----:B------:R-:W-:Y:S01]  /*e0a0*/  IMAD.SHL.U32 R8, R8, 0x80, RZ ;  /* 0x0000008008087824 */ /* 0x000fe200078e00ff */
[----:B------:R-:W-:-:S02]  /*e0b0*/  LEA.HI R9, R9, R4, RZ, 0x1d ;  /* 0x0000000409097211 */ /* 0x000fc400078fe8ff */
[----:B------:R-:W-:Y:S01]  /*e0c0*/  LOP3.LUT R10, R10, 0x1c0, RZ, 0xc0, !PT ;  /* 0x000001c00a0a7812 */ /* 0x000fe200078ec0ff */
[----:B------:R-:W-:Y:S01]  /*e0d0*/  IMAD.SHL.U32 R5, R5, 0x40, RZ ;  /* 0x0000004005057824 */ /* 0x000fe200078e00ff */
[----:B------:R-:W-:Y:S01]  /*e0e0*/  SHF.R.S32.HI R6, RZ, 0x1f, R9 ;  /* 0x0000001fff067819 */ /* 0x000fe20000011409 */
[----:B------:R-:W-:Y:S01]  /*e0f0*/  IMAD.SHL.U32 R7, R9, 0x8, RZ ;  /* 0x0000000809077824 */ /* 0x000fe200078e00ff */
[----:B------:R-:W-:Y:S02]  /*e100*/  LOP3.LUT R11, R10, 0x38, R11, 0xf8, !PT ;  /* 0x000000380a0b7812 */ /* 0x000fe400078ef80b */
[----:B------:R-:W-:Y:S02]  /*e110*/  LEA.HI R6, R6, R9, RZ, 0x3 ;  /* 0x0000000906067211 */ /* 0x000fe400078f18ff */
[----:B------:R-:W-:Y:S02]  /*e120*/  SHF.R.U32.HI R4, RZ, 0x3, R10 ;  /* 0x00000003ff047819 */ /* 0x000fe4000001160a */
[----:B------:R-:W-:Y:S01]  /*e130*/  LOP3.LUT R7, R10, 0x38, R7, 0xf8, !PT ;  /* 0x000000380a077812 */ /* 0x000fe200078ef807 */
[----:B------:R-:W-:Y:S01]  /*e140*/  IMAD.SHL.U32 R6, R6, 0x400, RZ ;  /* 0x0000040006067824 */ /* 0x000fe200078e00ff */
[----:B------:R-:W-:-:S02]  /*e150*/  LOP3.LUT R8, R8, 0x7fffe000, RZ, 0xc0, !PT ;  /* 0x7fffe00008087812 */ /* 0x000fc400078ec0ff */
[-C--:B------:R-:W-:Y:S02]  /*e160*/  LOP3.LUT R11, R11, R4.reuse, RZ, 0x3c, !PT ;  /* 0x000000040b0b7212 */ /* 0x080fe400078e3cff */
[----:B------:R-:W-:Y:S02]  /*e170*/  LOP3.LUT R5, R5, 0xfffffe00, RZ, 0xc0, !PT ;  /* 0xfffffe0005057812 */ /* 0x000fe400078ec0ff */
[----:B------:R-:W-:Y:S02]  /*e180*/  LOP3.LUT R32, R7, R4, RZ, 0x3c, !PT ;  /* 0x0000000407207212 */ /* 0x000fe400078e3cff */
[----:B------:R-:W-:Y:S02]  /*e190*/  LOP3.LUT R6, R6, 0x7fffe000, RZ, 0xc0, !PT ;  /* 0x7fffe00006067812 */ /* 0x000fe400078ec0ff */
[--C-:B------:R-:W-:Y:S02]  /*e1a0*/  IADD3 R8, R11, R8, R5.reuse ;  /* 0x000000080b087210 */ /* 0x100fe40007ffe005 */
[----:B------:R-:W-:-:S02]  /*e1b0*/  IADD3 R32, R32, R6, R5 ;  /* 0x0000000620207210 */ /* 0x000fc40007ffe005 */
[--C-:B------:R-:W-:Y:S01]  /*e1c0*/  SHF.R.U64 R35, R28, 0x10, R29.reuse ;  /* 0x000000101c237819 */ /* 0x100fe2000000121d */
[----:B------:R-:W-:Y:S01]  /*e1d0*/  IMAD.SHL.U32 R33, R8, 0x2, RZ ;  /* 0x0000000208217824 */ /* 0x000fe200078e00ff */
[----:B------:R-:W-:Y:S01]  /*e1e0*/  SHF.R.U32.HI R28, RZ, 0x10, R29 ;  /* 0x00000010ff1c7819 */ /* 0x000fe2000001161d */
[----:B------:R-:W-:Y:S01]  /*e1f0*/  IMAD.SHL.U32 R32, R32, 0x2, RZ ;  /* 0x0000000220207824 */ /* 0x000fe200078e00ff */
[--C-:B------:R-:W-:Y:S02]  /*e200*/  SHF.R.U64 R29, R30, 0x10, R31.reuse ;  /* 0x000000101e1d7819 */ /* 0x100fe4000000121f */
[----:B------:R-:W1:Y:S01]  /*e210*/  LDS.128 R8, [R33+0xc100] ;  /* 0x00c1000021087984 */ /* 0x000e620000000c00 */
[----:B------:R-:W-:Y:S02]  /*e220*/  SHF.R.U32.HI R30, RZ, 0x10, R31 ;  /* 0x00000010ff1e7819 */ /* 0x000fe4000001161f */
[--C-:B------:R-:W-:Y:S01]  /*e230*/  SHF.R.U64 R31, R24, 0x10, R25.reuse ;  /* 0x00000010181f7819 */ /* 0x100fe20000001219 */
[----:B------:R-:W2:Y:S01]  /*e240*/  LDS.128 R4, [R32+0xc100] ;  /* 0x00c1000020047984 */ /* 0x000ea20000000c00 */
[----:B------:R-:W-:-:S02]  /*e250*/  SHF.R.U32.HI R24, RZ, 0x10, R25 ;  /* 0x00000010ff187819 */ /* 0x000fc40000011619 */
        /* <DEDUP_REMOVED lines=8> */
[----:B------:R-:W-:Y:S01]  /*e2e0*/  PRMT R87, R87, 0x5410, R28 ;  /* 0x0000541057577816 */ /* 0x000fe2000000001c */
[C---:B------:R-:W-:Y:S01]  /*e2f0*/  IMAD.U32 R31, R90.reuse, 0x10000, RZ ;  /* 0x000100005a1f7824 */ /* 0x040fe200078e00ff */
[----:B------:R-:W-:Y:S02]  /*e300*/  LOP3.LUT R90, R90, 0xffff0000, RZ, 0xc0, !PT ;  /* 0xffff00005a5a7812 */ /* 0x000fe400078ec0ff */
[----:B------:R-:W-:Y:S02]  /*e310*/  PRMT R85, R85, 0x5410, R26 ;  /* 0x0000541055557816 */ /* 0x000fe4000000001a */
[----:B------:R-:W-:Y:S02]  /*e320*/  PRMT R91, R91, 0x5410, R30 ;  /* 0x000054105b5b7816 */ /* 0x000fe4000000001e */
        /* <DEDUP_REMOVED lines=14> */
[C---:B------:R-:W-:Y:S01]  /*e410*/  LOP3.LUT R34, R6.reuse, 0xffff0000, RZ, 0xc0, !PT ;  /* 0xffff000006227812 */ /* 0x040fe200078ec0ff */
[----:B------:R-:W-:Y:S01]  /*e420*/  IMAD.U32 R35, R6, 0x10000, RZ ;  /* 0x0001000006237824 */ /* 0x000fe200078e00ff */
[----:B------:R-:W-:Y:S01]  /*e430*/  LOP3.LUT R84, R84, 0xffff0000, RZ, 0xc0, !PT ;  /* 0xffff000054547812 */ /* 0x000fe200078ec0ff */
[----:B------:R-:W-:-:S02]  /*e440*/  FMUL.FTZ R6, R28, R5 ;  /* 0x000000051c067220 */ /* 0x000fc40000410000 */
[-C--:B------:R-:W-:Y:S02]  /*e450*/  FMUL.FTZ R28, R28, R31.reuse ;  /* 0x0000001f1c1c7220 */ /* 0x080fe40000410000 */
[C---:B------:R-:W-:Y:S02]  /*e460*/  FFMA.FTZ R6, R25.reuse, R31, -R6 ;  /* 0x0000001f19067223 */ /* 0x040fe40000010806 */
[----:B------:R-:W-:Y:S02]  /*e470*/  FFMA.FTZ R28, R25, R5, R28 ;  /* 0x00000005191c7223 */ /* 0x000fe4000001001c */
[----:B------:R-:W-:Y:S02]  /*e480*/  FMUL.FTZ R31, R11, R84 ;  /* 0x000000540b1f7220 */ /* 0x000fe40000410000 */
[C---:B------:R-:W-:Y:S01]  /*e490*/  IMAD.U32 R5, R87.reuse, 0x10000, RZ ;  /* 0x0001000057057824 */ /* 0x040fe200078e00ff */
[----:B------:R-:W-:Y:S01]  /*e4a0*/  LOP3.LUT R87, R87, 0xffff0000, RZ, 0xc0, !PT ;  /* 0xffff000057577812 */ /* 0x000fe200078ec0ff */
[----:B------:R-:W-:-:S02]  /*e4b0*/  FMUL.FTZ R11, R11, R90 ;  /* 0x0000005a0b0b7220 */ /* 0x000fc40000410000 */
[C---:B------:R-:W-:Y:S02]  /*e4c0*/  FMUL.FTZ R25, R4.reuse, R37 ;  /* 0x0000002504197220 */ /* 0x040fe40000410000 */
[----:B------:R-:W-:Y:S02]  /*e4d0*/  FMUL.FTZ R4, R4, R5 ;  /* 0x0000000504047220 */ /* 0x000fe40000410000 */
[C---:B------:R-:W-:Y:S01]  /*e4e0*/  IMAD.U32 R30, R7.reuse, 0x10000, RZ ;  /* 0x00010000071e7824 */ /* 0x040fe200078e00ff */
[----:B------:R-:W-:Y:S01]  /*e4f0*/  LOP3.LUT R7, R7, 0xffff0000, RZ, 0xc0, !PT ;  /* 0xffff000007077812 */ /* 0x000fe200078ec0ff */
[C---:B------:R-:W-:Y:S02]  /*e500*/  FFMA.FTZ R31, R24.reuse, R90, -R31 ;  /* 0x0000005a181f7223 */ /* 0x040fe4000001081f */
[----:B------:R-:W-:Y:S02]  /*e510*/  FFMA.FTZ R11, R24, R84, R11 ;  /* 0x00000054180b7223 */ /* 0x000fe4000001000b */
[----:B------:R-:W-:-:S02]  /*e520*/  IMAD.U32 R24, R91, 0x10000, RZ ;  /* 0x000100005b187824 */ /* 0x000fc400078e00ff */
[C---:B------:R-:W-:Y:S02]  /*e530*/  FFMA.FTZ R25, R8.reuse, R5, -R25 ;  /* 0x0000000508197223 */ /* 0x040fe40000010819 */
[----:B------:R-:W-:Y:S02]  /*e540*/  FFMA.FTZ R5, R8, R37, R4 ;  /* 0x0000002508057223 */ /* 0x000fe40000010004 */
[C---:B------:R-:W-:Y:S02]  /*e550*/  FMUL.FTZ R4, R30.reuse, R38 ;  /* 0x000000261e047220 */ /* 0x040fe40000410000 */
[-C--:B------:R-:W-:Y:S02]  /*e560*/  FMUL.FTZ R30, R30, R24.reuse ;  /* 0x000000181e1e7220 */ /* 0x080fe40000410000 */
[----:B------:R-:W-:Y:S02]  /*e570*/  IMAD.U32 R8, R86, 0x10000, RZ ;  /* 0x0001000056087824 */ /* 0x000fe400078e00ff */
[----:B------:R-:W-:-:S02]  /*e580*/  FFMA.FTZ R24, R9, R24, -R4 ;  /* 0x0000001809187223 */ /* 0x000fc40000010804 */
[----:B------:R-:W-:Y:S02]  /*e590*/  IMAD.U32 R37, R92, 0x10000, RZ ;  /* 0x000100005c257824 */ /* 0x000fe400078e00ff */
[----:B------:R-:W-:Y:S02]  /*e5a0*/  FFMA.FTZ R38, R9, R38, R30 ;  /* 0x0000002609267223 */ /* 0x000fe4000001001e */
[C---:B------:R-:W-:Y:S01]  /*e5b0*/  IMAD.U32 R26, R10.reuse, 0x10000, RZ ;  /* 0x000100000a1a7824 */ /* 0x040fe200078e00ff */
[----:B------:R-:W-:Y:S01]  /*e5c0*/  LOP3.LUT R10, R10, 0xffff0000, RZ, 0xc0, !PT ;  /* 0xffff00000a0a7812 */ /* 0x000fe200078ec0ff */
[C---:B------:R-:W-:Y:S02]  /*e5d0*/  FMUL.FTZ R4, R36.reuse, R71 ;  /* 0x0000004724047220 */ /* 0x040fe40000410000 */
[----:B------:R-:W-:Y:S02]  /*e5e0*/  FMUL.FTZ R9, R35, R8 ;  /* 0x0000000823097220 */ /* 0x000fe40000410000 */
[----:B------:R-:W-:-:S02]  /*e5f0*/  FMUL.FTZ R36, R36, R87 ;  /* 0x0000005724247220 */ /* 0x000fc40000410000 */
[----:B------:R-:W-:Y:S02]  /*e600*/  FMUL.FTZ R35, R35, R37 ;  /* 0x0000002523237220 */ /* 0x000fe40000410000 */
[----:B------:R-:W-:Y:S01]  /*e610*/  FFMA.FTZ R30, R27, R87, -R4 ;  /* 0x000000571b1e7223 */ /* 0x000fe20000010804 */
[----:B------:R-:W-:Y:S01]  /*e620*/  LOP3.LUT R4, R85, 0xffff0000, RZ, 0xc0, !PT ;  /* 0xffff000055047812 */ /* 0x000fe200078ec0ff */
[----:B------:R-:W-:Y:S01]  /*e630*/  FFMA.FTZ R37, R26, R37, -R9 ;  /* 0x000000251a257223 */ /* 0x000fe20000010809 */
[----:B------:R-:W-:Y:S01]  /*e640*/  LOP3.LUT R9, R86, 0xffff0000, RZ, 0xc0, !PT ;  /* 0xffff000056097812 */ /* 0x000fe200078ec0ff */
[----:B------:R-:W-:Y:S01]  /*e650*/  FFMA.FTZ R36, R27, R71, R36 ;  /* 0x000000471b247223 */ /* 0x000fe20000010024 */
[----:B------:R-:W-:Y:S01]  /*e660*/  LOP3.LUT R27, R92, 0xffff0000, RZ, 0xc0, !PT ;  /* 0xffff00005c1b7812 */ /* 0x000fe200078ec0ff */
[----:B------:R-:W-:Y:S02]  /*e670*/  FFMA.FTZ R35, R26, R8, R35 ;  /* 0x000000081a237223 */ /* 0x000fe40000010023 */
[----:B------:R-:W-:Y:S01]  /*e680*/  FMUL.FTZ R26, R34, R9 ;  /* 0x00000009221a7220 */ /* 0x000fe20000410000 */
[----:B------:R-:W-:Y:S01]  /*e690*/  F2FP.BF16.PACK_AB R5, R36, R5 ;  /* 0x000000052405723e */ /* 0x000fe200000010ff */
[----:B------:R-:W-:-:S02]  /*e6a0*/  FMUL.FTZ R39, R7, R4 ;  /* 0x0000000407277220 */ /* 0x000fc40000410000 */
[-C--:B------:R-:W-:Y:S02]  /*e6b0*/  FMUL.FTZ R34, R34, R27.reuse ;  /* 0x0000001b22227220 */ /* 0x080fe40000410000 */
[-C--:B------:R-:W-:Y:S02]  /*e6c0*/  FMUL.FTZ R8, R7, R42.reuse ;  /* 0x0000002a07087220 */ /* 0x080fe40000410000 */
[C---:B------:R-:W-:Y:S02]  /*e6d0*/  FFMA.FTZ R26, R10.reuse, R27, -R26 ;  /* 0x0000001b0a1a7223 */ /* 0x040fe4000001081a */
[C---:B------:R-:W-:Y:S02]  /*e6e0*/  FFMA.FTZ R7, R29.reuse, R42, -R39 ;  /* 0x0000002a1d077223 */ /* 0x040fe40000010827 */
[----:B------:R-:W-:Y:S01]  /*e6f0*/  FFMA.FTZ R34, R10, R9, R34 ;  /* 0x000000090a227223 */ /* 0x000fe20000010022 */
[----:B------:R-:W-:Y:S01]  /*e700*/  F2FP.BF16.PACK_AB R9, R30, R25 ;  /* 0x000000191e09723e */ /* 0x000fe200000010ff */
[----:B------:R-:W-:Y:S01]  /*e710*/  FFMA.FTZ R29, R29, R4, R8 ;  /* 0x000000041d1d7223 */ /* 0x000fe20000010008 */
[----:B------:R-:W-:-:S02]  /*e720*/  F2FP.BF16.PACK_AB R4, R11, R28 ;  /* 0x0000001c0b04723e */ /* 0x000fc400000010ff */
[----:B------:R-:W-:Y:S02]  /*e730*/  F2FP.BF16.PACK_AB R8, R31, R6 ;  /* 0x000000061f08723e */ /* 0x000fe400000010ff */
[----:B------:R-:W-:Y:S02]  /*e740*/  F2FP.BF16.PACK_AB R10, R26, R37 ;  /* 0x000000251a0a723e */ /* 0x000fe400000010ff */
[----:B------:R-:W-:Y:S02]  /*e750*/  F2FP.BF16.PACK_AB R11, R7, R24 ;  /* 0x00000018070b723e */ /* 0x000fe400000010ff */
[----:B------:R-:W-:Y:S02]  /*e760*/  F2FP.BF16.PACK_AB R6, R34, R35 ;  /* 0x000000232206723e */ /* 0x000fe400000010ff */
[----:B------:R-:W-:Y:S01]  /*e770*/  F2FP.BF16.PACK_AB R7, R29, R38 ;  /* 0x000000261d07723e */ /* 0x000fe200000010ff */
[----:B------:R1:W-:Y:S04]  /*e780*/  STS.128 [R33+0xc100], R8 ;  /* 0x00c1000821007388 */ /* 0x0003e80000000c00 */
[----:B------:R1:W-:Y:S02]  /*e790*/  STS.128 [R32+0xc100], R4 ;  /* 0x00c1000420007388 */ /* 0x0003e40000000c00 */
.L_x_815:
[----:B------:R-:W-:Y:S05]  /*e7a0*/  BSYNC B0 ;  /* 0x0000000000007941 */ /* 0x000fea0003800000 */
.L_x_814:
[----:B-1----:R-:W-:-:S04]  /*e7b0*/  IADD3 R11, R70, 0x40, RZ ;  /* 0x00000040460b7810 */ /* 0x002fc80007ffe0ff */
        /* <DEDUP_REMOVED lines=16> */
[C---:B------:R-:W-:Y:S02]  /*e8c0*/  LOP3.LUT R11, R9.reuse, 0x38, R4, 0xf8, !PT ;  /* 0x00000038090b7812 */ /* 0x040fe400078ef804 */
[----:B------:R-:W-:Y:S02]  /*e8d0*/  LEA.HI R6, R6, R7, RZ, 0x3 ;  /* 0x0000000706067211 */ /* 0x000fe400078f18ff */
[----:B------:R-:W-:Y:S02]  /*e8e0*/  SHF.R.U32.HI R4, RZ, 0x3, R9 ;  /* 0x00000003ff047819 */ /* 0x000fe40000011609 */
[----:B------:R-:W-:Y:S01]  /*e8f0*/  LOP3.LUT R9, R9, 0x38, R10, 0xf8, !PT ;  /* 0x0000003809097812 */ /* 0x000fe200078ef80a */
[----:B------:R-:W-:Y:S01]  /*e900*/  IMAD.SHL.U32 R6, R6, 0x400, RZ ;  /* 0x0000040006067824 */ /* 0x000fe200078e00ff */
[----:B------:R-:W-:-:S02]  /*e910*/  LOP3.LUT R8, R8, 0x7fffe000, RZ, 0xc0, !PT ;  /* 0x7fffe00008087812 */ /* 0x000fc400078ec0ff */
[----:B------:R-:W-:Y:S02]  /*e920*/  LOP3.LUT R5, R5, 0xfffffe00, RZ, 0xc0, !PT ;  /* 0xfffffe0005057812 */ /* 0x000fe400078ec0ff */
[-C--:B------:R-:W-:Y:S02]  /*e930*/  LOP3.LUT R11, R11, R4.reuse, RZ, 0x3c, !PT ;  /* 0x000000040b0b7212 */ /* 0x080fe400078e3cff */
        /* <DEDUP_REMOVED lines=8> */
[----:B------:R-:W-:Y:S02]  /*e9c0*/  SHF.R.U64 R18, R18, 0x10, R19 ;  /* 0x0000001012127819 */ /* 0x000fe40000001213 */
[----:B------:R-:W1:Y:S01]  /*e9d0*/  LDS.128 R8, [R25+0xc100] ;  /* 0x00c1000019087984 */ /* 0x000e620000000c00 */
[----:B------:R-:W-:Y:S02]  /*e9e0*/  SHF.R.U64 R20, R20, 0x10, R21 ;  /* 0x0000001014147819 */ /* 0x000fe40000001215 */
[----:B------:R-:W-:Y:S01]  /*e9f0*/  SHF.R.U32.HI R19, RZ, 0x10, R19 ;  /* 0x00000010ff137819 */ /* 0x000fe20000011613 */
[----:B------:R-:W2:Y:S01]  /*ea00*/  LDS.128 R4, [R24+0xc100] ;  /* 0x00c1000018047984 */ /* 0x000ea20000000c00 */
[----:B------:R-:W-:-:S02]  /*ea10*/  SHF.R.U32.HI R21, RZ, 0x10, R21 ;  /* 0x00000010ff157819 */ /* 0x000fc40000011615 */
[----:B------:R-:W-:Y:S02]  /*ea20*/  PRMT R55, R55, 0x5410, R16 ;  /* 0x0000541037377816 */ /* 0x000fe40000000010 */
[----:B------:R-:W-:Y:S02]  /*ea30*/  PRMT R54, R54, 0x5410, R17 ;  /* 0x0000541036367816 */ /* 0x000fe40000000011 */
[----:B------:R-:W-:Y:S02]  /*ea40*/  SHF.R.U64 R22, R22, 0x10, R23 ;  /* 0x0000001016167819 */ /* 0x000fe40000001217 */
[----:B------:R-:W-:Y:S01]  /*ea50*/  PRMT R64, R64, 0x5410, R19 ;  /* 0x0000541040407816 */ /* 0x000fe20000000013 */
[----:B------:R-:W-:Y:S01]  /*ea60*/  IMAD.U32 R29, R54, 0x10000, RZ ;  /* 0x00010000361d7824 */ /* 0x000fe200078e00ff */
[----:B------:R-:W-:Y:S02]  /*ea70*/  SHF.R.U32.HI R23, RZ, 0x10, R23 ;  /* 0x00000010ff177819 */ /* 0x000fe40000011617 */
        /* <DEDUP_REMOVED lines=18> */
[C---:B------:R-:W-:Y:S01]  /*eba0*/  IMAD.U32 R5, R55.reuse, 0x10000, RZ ;  /* 0x0001000037057824 */ /* 0x040fe200078e00ff */
[C---:B------:R-:W-:Y:S01]  /*ebb0*/  LOP3.LUT R26, R6.reuse, 0xffff0000, RZ, 0xc0, !PT ;  /* 0xffff0000061a7812 */ /* 0x040fe200078ec0ff */
[----:B------:R-:W-:Y:S01]  /*ebc0*/  IMAD.U32 R27, R6, 0x10000, RZ ;  /* 0x00010000061b7824 */ /* 0x000fe200078e00ff */
[----:B------:R-:W-:Y:S01]  /*ebd0*/  LOP3.LUT R55, R55, 0xffff0000, RZ, 0xc0, !PT ;  /* 0xffff000037377812 */ /* 0x000fe200078ec0ff */
[----:B------:R-:W-:-:S02]  /*ebe0*/  FMUL.FTZ R6, R20, R5 ;  /* 0x0000000514067220 */ /* 0x000fc40000410000 */
[-C--:B------:R-:W-:Y:S02]  /*ebf0*/  FMUL.FTZ R20, R20, R23.reuse ;  /* 0x0000001714147220 */ /* 0x080fe40000410000 */
[C---:B------:R-:W-:Y:S02]  /*ec00*/  FFMA.FTZ R6, R17.reuse, R23, -R6 ;  /* 0x0000001711067223 */ /* 0x040fe40000010806 */
[----:B------:R-:W-:Y:S02]  /*ec10*/  FFMA.FTZ R20, R17, R5, R20 ;  /* 0x0000000511147223 */ /* 0x000fe40000010014 */
[C---:B------:R-:W-:Y:S02]  /*ec20*/  FMUL.FTZ R23, R11.reuse, R55 ;  /* 0x000000370b177220 */ /* 0x040fe40000410000 */
[C---:B------:R-:W-:Y:S01]  /*ec30*/  IMAD.U32 R5, R66.reuse, 0x10000, RZ ;  /* 0x0001000042057824 */ /* 0x040fe200078e00ff */
[----:B------:R-:W-:Y:S01]  /*ec40*/  LOP3.LUT R66, R66, 0xffff0000, RZ, 0xc0, !PT ;  /* 0xffff000042427812 */ /* 0x000fe200078ec0ff */
[----:B------:R-:W-:-:S02]  /*ec50*/  FMUL.FTZ R11, R11, R30 ;  /* 0x0000001e0b0b7220 */ /* 0x000fc40000410000 */
[----:B------:R-:W-:Y:S02]  /*ec60*/  FMUL.FTZ R17, R4, R29 ;  /* 0x0000001d04117220 */ /* 0x000fe40000410000 */
[----:B------:R-:W-:Y:S02]  /*ec70*/  FFMA.FTZ R23, R16, R30, -R23 ;  /* 0x0000001e10177223 */ /* 0x000fe40000010817 */
[----:B------:R-:W-:Y:S02]  /*ec80*/  FMUL.FTZ R4, R4, R5 ;  /* 0x0000000504047220 */ /* 0x000fe40000410000 */
[C---:B------:R-:W-:Y:S01]  /*ec90*/  IMAD.U32 R22, R7.reuse, 0x10000, RZ ;  /* 0x0001000007167824 */ /* 0x040fe200078e00ff */
[----:B------:R-:W-:Y:S01]  /*eca0*/  LOP3.LUT R7, R7, 0xffff0000, RZ, 0xc0, !PT ;  /* 0xffff000007077812 */ /* 0x000fe200078ec0ff */
[C---:B------:R-:W-:Y:S01]  /*ecb0*/  IMAD.U32 R30, R64.reuse, 0x10000, RZ ;  /* 0x00010000401e7824 */ /* 0x040fe200078e00ff */
[----:B------:R-:W-:Y:S01]  /*ecc0*/  LOP3.LUT R64, R64, 0xffff0000, RZ, 0xc0, !PT ;  /* 0xffff000040407812 */ /* 0x000fe200078ec0ff */
[----:B------:R-:W-:-:S02]  /*ecd0*/  FFMA.FTZ R11, R16, R55, R11 ;  /* 0x00000037100b7223 */ /* 0x000fc4000001000b */
[C---:B------:R-:W-:Y:S01]  /*ece0*/  IMAD.U32 R16, R68.reuse, 0x10000, RZ ;  /* 0x0001000044107824 */ /* 0x040fe200078e00ff */
[----:B------:R-:W-:Y:S01]  /*ecf0*/  LOP3.LUT R68, R68, 0xffff0000, RZ, 0xc0, !PT ;  /* 0xffff000044447812 */ /* 0x000fe200078ec0ff */
[C---:B------:R-:W-:Y:S02]  /*ed00*/  FFMA.FTZ R17, R8.reuse, R5, -R17 ;  /* 0x0000000508117223 */ /* 0x040fe40000010811 */
[----:B------:R-:W-:Y:S02]  /*ed10*/  FFMA.FTZ R5, R8, R29, R4 ;  /* 0x0000001d08057223 */ /* 0x000fe40000010004 */
[C---:B------:R-:W-:Y:S02]  /*ed20*/  FMUL.FTZ R4, R22.reuse, R30 ;  /* 0x0000001e16047220 */ /* 0x040fe40000410000 */
[-C--:B------:R-:W-:Y:S02]  /*ed30*/  FMUL.FTZ R22, R22, R16.reuse ;  /* 0x0000001016167220 */ /* 0x080fe40000410000 */
[C---:B------:R-:W-:Y:S01]  /*ed40*/  IMAD.U32 R8, R65.reuse, 0x10000, RZ ;  /* 0x0001000041087824 */ /* 0x040fe200078e00ff */
[----:B------:R-:W-:Y:S01]  /*ed50*/  LOP3.LUT R65, R65, 0xffff0000, RZ, 0xc0, !PT ;  /* 0xffff000041417812 */ /* 0x000fe200078ec0ff */
[C---:B------:R-:W-:Y:S01]  /*ed60*/  IMAD.U32 R29, R69.reuse, 0x10000, RZ ;  /* 0x00010000451d7824 */ /* 0x040fe200078e00ff */
[----:B------:R-:W-:Y:S01]  /*ed70*/  LOP3.LUT R69, R69, 0xffff0000, RZ, 0xc0, !PT ;  /* 0xffff000045457812 */ /* 0x000fe200078ec0ff */
[----:B------:R-:W-:-:S02]  /*ed80*/  FFMA.FTZ R16, R9, R16, -R4 ;  /* 0x0000001009107223 */ /* 0x000fc40000010804 */
[----:B------:R-:W-:Y:S02]  /*ed90*/  FFMA.FTZ R30, R9, R30, R22 ;  /* 0x0000001e091e7223 */ /* 0x000fe40000010016 */
[C---:B------:R-:W-:Y:S02]  /*eda0*/  FMUL.FTZ R9, R27.reuse, R8 ;  /* 0x000000081b097220 */ /* 0x040fe40000410000 */
[C---:B------:R-:W-:Y:S01]  /*edb0*/  IMAD.U32 R18, R10.reuse, 0x10000, RZ ;  /* 0x000100000a127824 */ /* 0x040fe200078e00ff */
[----:B------:R-:W-:Y:S01]  /*edc0*/  LOP3.LUT R10, R10, 0xffff0000, RZ, 0xc0, !PT ;  /* 0xffff00000a0a7812 */ /* 0x000fe200078ec0ff */
[----:B------:R-:W-:Y:S02]  /*edd0*/  FMUL.FTZ R27, R27, R29 ;  /* 0x0000001d1b1b7220 */ /* 0x000fe40000410000 */
[C---:B------:R-:W-:Y:S02]  /*ede0*/  FMUL.FTZ R4, R28.reuse, R54 ;  /* 0x000000361c047220 */ /* 0x040fe40000410000 */
[----:B------:R-:W-:-:S02]  /*edf0*/  FMUL.FTZ R28, R28, R66 ;  /* 0x000000421c1c7220 */ /* 0x000fc40000410000 */
[C---:B------:R-:W-:Y:S02]  /*ee00*/  FFMA.FTZ R29, R18.reuse, R29, -R9 ;  /* 0x0000001d121d7223 */ /* 0x040fe40000010809 */
[----:B------:R-:W-:Y:S02]  /*ee10*/  FFMA.FTZ R27, R18, R8, R27 ;  /* 0x00000008121b7223 */ /* 0x000fe4000001001b */
[----:B------:R-:W-:Y:S02]  /*ee20*/  FFMA.FTZ R66, R19, R66, -R4 ;  /* 0x0000004213427223 */ /* 0x000fe40000010804 */
[----:B------:R-:W-:Y:S02]  /*ee30*/  FMUL.FTZ R18, R26, R65 ;  /* 0x000000411a127220 */ /* 0x000fe40000410000 */
[----:B------:R-:W-:Y:S01]  /*ee40*/  FMUL.FTZ R8, R7, R64 ;  /* 0x0000004007087220 */ /* 0x000fe20000410000 */
[----:B------:R-:W-:Y:S01]  /*ee50*/  F2FP.BF16.PACK_AB R9, R66, R17 ;  /* 0x000000114209723e */ /* 0x000fe200000010ff */
[----:B------:R-:W-:-:S02]  /*ee60*/  FMUL.FTZ R22, R26, R69 ;  /* 0x000000451a167220 */ /* 0x000fc40000410000 */
[-C--:B------:R-:W-:Y:S02]  /*ee70*/  FMUL.FTZ R4, R7, R68.reuse ;  /* 0x0000004407047220 */ /* 0x080fe40000410000 */
[C---:B------:R-:W-:Y:S02]  /*ee80*/  FFMA.FTZ R18, R10.reuse, R69, -R18 ;  /* 0x000000450a127223 */ /* 0x040fe40000010812 */
[----:B------:R-:W-:Y:S01]  /*ee90*/  FFMA.FTZ R7, R21, R68, -R8 ;  /* 0x0000004415077223 */ /* 0x000fe20000010808 */
        /* <DEDUP_REMOVED lines=12> */
.L_x_791:
[----:B------:R-:W-:Y:S05]  /*ef60*/  BSYNC B2 ;  /* 0x0000000000027941 */ /* 0x000fea0003800000 */
.L_x_773:
        /* <DEDUP_REMOVED lines=8> */
[----:B------:R-:W-:Y:S01]  /*eff0*/  LEA.HI R180, R180, R13, RZ, 0x3 ;  /* 0x0000000db4b47211 */ /* 0x000fe200078f18ff */
[----:B------:R-:W-:Y:S01]  /*f000*/  IMAD.IADD R7, R7, 0x1, R4 ;  /* 0x0000000107077824 */ /* 0x000fe200078e0204 */
[----:B------:R-:W-:Y:S01]  /*f010*/  SHF.R.S32.HI R4, RZ, 0x4, R53 ;  /* 0x00000004ff047819 */ /* 0x000fe20000011435 */
[C---:B------:R-:W-:Y:S01]  /*f020*/  IMAD R10, R208.reuse, c[0x0][0x21c], R51 ;  /* 0x00008700d00a7a24 */ /* 0x040fe200078e0233 */
[----:B------:R-:W-:Y:S01]  /*f030*/  LOP3.LUT R181, R181, 0xfffffff8, RZ, 0xc0, !PT ;  /* 0xfffffff8b5b57812 */ /* 0x000fe200078ec0ff */
[----:B------:R-:W-:Y:S01]  /*f040*/  IMAD.WIDE.U32 R6, R208, c[0x0][0x218], R6 ;  /* 0x00008600d0067a25 */ /* 0x000fe200078e0006 */
[----:B------:R-:W-:Y:S01]  /*f050*/  LOP3.LUT R180, R180, 0xfffffff8, RZ, 0xc0, !PT ;  /* 0xfffffff8b4b47812 */ /* 0x000fe200078ec0ff */
[----:B------:R-:W-:Y:S01]  /*f060*/  UISETP.GE.AND UP0, UPT, UR8, 0x2, UPT ;  /* 0x000000020800788c */ /* 0x000fe2000bf06270 */
[----:B------:R-:W-:Y:S01]  /*f070*/  BAR.SYNC.DEFER_BLOCKING 0x0 ;  /* 0x0000000000007b1d */ /* 0x000fe20000010000 */
[----:B------:R-:W-:Y:S01]  /*f080*/  IMAD.SHL.U32 R9, R15, 0x40, RZ ;  /* 0x000000400f097824 */ /* 0x000fe200078e00ff */
[----:B------:R-:W-:Y:S01]  /*f090*/  IADD3 R5, P0, R6, UR24, RZ ;  /* 0x0000001806057c10 */ /* 0x000fe2000ff1e0ff */
[----:B------:R-:W-:Y:S01]  /*f0a0*/  IMAD.SHL.U32 R6, R50, 0x8, RZ ;  /* 0x0000000832067824 */ /* 0x000fe200078e00ff */
[----:B------:R-:W-:Y:S01]  /*f0b0*/  ISETP.GE.AND P2, PT, R14, c[0x0][0x1d4], PT ;  /* 0x000075000e007a0c */ /* 0x000fe20003f46270 */
[----:B------:R-:W-:Y:S01]  /*f0c0*/  IMAD.SHL.U32 R90, R49, 0x40, RZ ;  /* 0x00000040315a7824 */ /* 0x000fe200078e00ff */
[----:B------:R-:W-:Y:S01]  /*f0d0*/  IADD3.X R10, R7, UR10, R10, P0, !PT ;  /* 0x0000000a070a7c10 */ /* 0x000fe200087fe40a */
[----:B------:R-:W-:Y:S01]  /*f0e0*/  IMAD.SHL.U32 R91, R48, 0x40, RZ ;  /* 0x00000040305b7824 */ /* 0x000fe200078e00ff */
[----:B------:R-:W-:Y:S01]  /*f0f0*/  LEA R8, P0, R5, c[0x0][0x1f8], 0x1 ;  /* 0x00007e0005087a11 */ /* 0x000fe200078008ff */
[----:B------:R-:W-:Y:S01]  /*f100*/  IMAD.SHL.U32 R211, R0, 0x2, RZ ;  /* 0x0000000200d37824 */ /* 0x000fe200078e00ff */
[----:B------:R-:W-:-:S02]  /*f110*/  LOP3.LUT R9, R9, 0x1c0, RZ, 0xc0, !PT ;  /* 0x000001c009097812 */ /* 0x000fc400078ec0ff */
[----:B------:R-:W-:Y:S01]  /*f120*/  LEA.HI R7, R53, R4, RZ, 0x1 ;  /* 0x0000000435077211 */ /* 0x000fe200078f08ff */
[----:B------:R-:W1:Y:S01]  /*f130*/  SHFL.IDX PT, R36, R8, RZ, 0x181f ;  /* 0x00181fff08247589 */ /* 0x000e6200000e0000 */
[----:B------:R-:W-:Y:S02]  /*f140*/  LEA.HI.X R10, R5, c[0x0][0x1fc], R10, 0x1, P0 ;  /* 0x00007f00050a7a11 */ /* 0x000fe400000f0c0a */
[----:B------:R-:W-:Y:S01]  /*f150*/  SHF.R.U32.HI R5, RZ, 0x3, R9 ;  /* 0x00000003ff057819 */ /* 0x000fe20000011609 */
[----:B------:R2:W3:Y:S01]  /*f160*/  SHFL.IDX PT, R20, R8, 0x1, 0x181f ;  /* 0x00381f0008147f89 */ /* 0x0004e200000e0000 */
[----:B------:R-:W-:Y:S02]  /*f170*/  LOP3.LUT R7, R7, 0xfffffffe, RZ, 0xc0, !PT ;  /* 0xfffffffe07077812 */ /* 0x000fe400078ec0ff */
[----:B------:R-:W-:Y:S02]  /*f180*/  LOP3.LUT R6, R9, 0x8, R6, 0xf8, !PT ;  /* 0x0000000809067812 */ /* 0x000fe400078ef806 */
[----:B------:R-:W-:Y:S01]  /*f190*/  LOP3.LUT P0, RZ, R15, 0x2, RZ, 0xc0, !PT ;  /* 0x000000020fff7812 */ /* 0x000fe2000780c0ff */
[----:B------:R-:W-:Y:S01]  /*f1a0*/  IMAD.IADD R7, R4, 0x1, -R7 ;  /* 0x0000000104077824 */ /* 0x000fe200078e0a07 */
[----:B------:R-:W-:Y:S01]  /*f1b0*/  LOP3.LUT R6, R6, R5, RZ, 0x3c, !PT ;  /* 0x0000000506067212 */ /* 0x000fe200078e3cff */
[----:B------:R-:W-:Y:S01]  /*f1c0*/  SHFL.IDX PT, R4, R10, 0x1, 0x181f ;  /* 0x00381f000a047f89 */ /* 0x000fe200000e0000 */
[----:B------:R-:W-:-:S02]  /*f1d0*/  LOP3.LUT R90, R90, 0x1c0, RZ, 0xc0, !PT ;  /* 0x000001c05a5a7812 */ /* 0x000fc400078ec0ff */
[----:B------:R-:W-:Y:S01]  /*f1e0*/  LOP3.LUT R91, R91, 0xfffffe00, RZ, 0xc0, !PT ;  /* 0xfffffe005b5b7812 */ /* 0x000fe200078ec0ff */
[----:B------:R4:W5:Y:S01]  /*f1f0*/  SHFL.IDX PT, R5, R10, RZ, 0x181f ;  /* 0x00181fff0a057589 */ /* 0x00096200000e0000 */
[C---:B------:R-:W-:Y:S01]  /*f200*/  IMAD R205, R7.reuse, 0x200, R6 ;  /* 0x0000020007cd7824 */ /* 0x040fe200078e0206 */
[----:B------:R-:W-:Y:S01]  /*f210*/  P2R R22, PR, RZ, 0x8 ;  /* 0x00000008ff167803 */ /* 0x000fe20000000000 */
[----:B------:R-:W-:Y:S02]  /*f220*/  IMAD.SHL.U32 R7, R7, 0x8, RZ ;  /* 0x0000000807077824 */ /* 0x000fe400078e00ff */
[----:B------:R-:W-:-:S03]  /*f230*/  IMAD.SHL.U32 R205, R205, 0x2, RZ ;  /* 0x00000002cdcd7824 */ /* 0x000fc600078e00ff */
[----:B------:R-:W-:Y:S02]  /*f240*/  LOP3.LUT R7, R90, 0x8, R7, 0xf8, !PT ;  /* 0x000000085a077812 */ /* 0x000fe400078ef807 */
[----:B------:R-:W-:Y:S01]  /*f250*/  IADD3 R6, R205, 0x6100, RZ ;  /* 0x00006100cd067810 */ /* 0x000fe20007ffe0ff */
[----:B--2---:R-:W-:Y:S01]  /*f260*/  IMAD.WIDE R8, R89, 0x2, RZ ;  /* 0x0000000259087825 */ /* 0x004fe200078e02ff */
[----:B------:R-:W-:Y:S01]  /*f270*/  IADD3 R204, R205, 0x6120, RZ ;  /* 0x00006120cdcc7810 */ /* 0x000fe20007ffe0ff */
[----:B------:R-:W-:Y:S01]  /*f280*/  LDSM.16.M88.4 R60, [R205+0x6100] ;  /* 0x00610000cd3c783b */ /* 0x000fe20000000200 */
[----:B------:R-:W-:Y:S02]  /*f290*/  @P0 IADD3 R204, R6, -0x20, RZ ;  /* 0xffffffe006cc0810 */ /* 0x000fe40007ffe0ff */
[----:B-1----:R-:W-:Y:S01]  /*f2a0*/  IADD3 R40, P1, R36, R8, RZ ;  /* 0x0000000824287210 */ /* 0x002fe20007f3e0ff */
[----:B------:R-:W-:Y:S01]  /*f2b0*/  LDSM.16.M88.4 R52, [R205+0x6900] ;  /* 0x00690000cd34783b */ /* 0x000fe20000000200 */
[----:B---3--:R-:W-:-:S02]  /*f2c0*/  IADD3 R30, P0, R8, R20, RZ ;  /* 0x00000014081e7210 */ /* 0x008fc40007f1e0ff */
[----:B------:R-:W-:Y:S01]  /*f2d0*/  SHF.R.U32.HI R90, RZ, 0x3, R90 ;  /* 0x00000003ff5a7819 */ /* 0x000fe2000001165a */
[----:B------:R-:W-:Y:S01]  /*f2e0*/  LDSM.16.M88.4 R44, [R205+0x7100] ;  /* 0x00710000cd2c783b */ /* 0x000fe20000000200 */
[C---:B------:R-:W-:Y:S01]  /*f2f0*/  IADD3 R195, R204.reuse, 0x800, RZ ;  /* 0x00000800ccc37810 */ /* 0x040fe20007ffe0ff */
[----:B----4-:R-:W-:Y:S01]  /*f300*/  IMAD.WIDE R10, R181, 0x2, RZ ;  /* 0x00000002b50a7825 */ /* 0x010fe200078e02ff */
[----:B------:R-:W-:Y:S01]  /*f310*/  LOP3.LUT R90, R7, R90, RZ, 0x3c, !PT ;  /* 0x0000005a075a7212 */ /* 0x000fe200078e3cff */
[----:B------:R-:W-:Y:S01]  /*f320*/  LDSM.16.M88.4 R76, [R204] ;  /* 0x00000000cc4c783b */ /* 0x000fe20000000200 */
[----:B------:R-:W-:Y:S01]  /*f330*/  IADD3 R194, R204, 0x1000, RZ ;  /* 0x00001000ccc27810 */ /* 0x000fe20007ffe0ff */
[----:B-----5:R-:W-:Y:S01]  /*f340*/  IMAD.X R41, R5, 0x1, R9, P1 ;  /* 0x0000000105297824 */ /* 0x020fe200008e0609 */
[----:B------:R-:W-:Y:S01]  /*f350*/  IADD3 R38, P1, R36, R10, RZ ;  /* 0x0000000a24267210 */ /* 0x000fe20007f3e0ff */
[----:B------:R-:W-:Y:S01]  /*f360*/  IMAD.X R31, R9, 0x1, R4, P0 ;  /* 0x00000001091f7824 */ /* 0x000fe200000e0604 */
[----:B------:R-:W-:Y:S01]  /*f370*/  IADD3 R28, P0, R10, R20, RZ ;  /* 0x000000140a1c7210 */ /* 0x000fe20007f1e0ff */
[----:B------:R-:W-:Y:S01]  /*f380*/  IMAD.WIDE R8, R180, 0x2, RZ ;  /* 0x00000002b4087825 */ /* 0x000fe200078e02ff */
[----:B------:R-:W-:Y:S01]  /*f390*/  LDSM.16.M88.4 R64, [R204+0x800] ;  /* 0x00080000cc40783b */ /* 0x000fe20000000200 */
[----:B------:R-:W-:-:S02]  /*f3a0*/  IADD3 R193, R204, 0x1800, RZ ;  /* 0x00001800ccc17810 */ /* 0x000fc40007ffe0ff */
[----:B------:R-:W-:Y:S01]  /*f3b0*/  IMAD.X R39, R5, 0x1, R11, P1 ;  /* 0x0000000105277824 */ /* 0x000fe200008e060b */
[----:B------:R-:W-:Y:S01]  /*f3c0*/  IADD3 R36, P1, R36, R8, RZ ;  /* 0x0000000824247210 */ /* 0x000fe20007f3e0ff */
[--C-:B------:R-:W-:Y:S01]  /*f3d0*/  IMAD.X R29, R11, 0x1, R4.reuse, P0 ;  /* 0x000000010b1d7824 */ /* 0x100fe200000e0604 */
[----:B------:R-:W-:Y:S01]  /*f3e0*/  IADD3 R20, P0, R8, R20, RZ ;  /* 0x0000001408147210 */ /* 0x000fe20007f1e0ff */
[----:B------:R-:W-:Y:S01]  /*f3f0*/  LDSM.16.M88.4 R32, [R204+0x1000] ;  /* 0x00100000cc20783b */ /* 0x000fe20000000200 */
[----:B------:R-:W-:Y:S01]  /*f400*/  IADD3 R191, R204, 0x2000, RZ ;  /* 0x00002000ccbf7810 */ /* 0x000fe20007ffe0ff */
[----:B------:R-:W-:Y:S01]  /*f410*/  IMAD.X R37, R5, 0x1, R9, P1 ;  /* 0x0000000105257824 */ /* 0x000fe200008e0609 */
[----:B------:R-:W-:Y:S01]  /*f420*/  ISETP.GE.AND P1, PT, R89, c[0x0][0x1d4], PT ;  /* 0x0000750059007a0c */ /* 0x000fe20003f26270 */
[----:B------:R-:W-:Y:S01]  /*f430*/  IMAD R5, R81, 0x400, R91 ;  /* 0x0000040051057824 */ /* 0x000fe200078e025b */
[----:B------:R-:W-:Y:S01]  /*f440*/  LDSM.16.M88.4 R24, [R204+0x1800] ;  /* 0x00180000cc18783b */ /* 0x000fe20000000200 */
[----:B------:R-:W-:Y:S01]  /*f450*/  IMAD.X R21, R9, 0x1, R4, P0 ;  /* 0x0000000109157824 */ /* 0x000fe200000e0604 */
[----:B------:R-:W-:Y:S01]  /*f460*/  ISETP.LT.OR P0, PT, R12, 0x1, P1 ;  /* 0x000000010c00780c */ /* 0x000fe20000f01670 */
[----:B------:R-:W-:Y:S01]  /*f470*/  IMAD.IADD R0, R90, 0x1, R5 ;  /* 0x000000015a007824 */ /* 0x000fe200078e0205 */
[----:B------:R-:W-:Y:S01]  /*f480*/  LDSM.16.M88.4 R8, [R205+0x7900] ;  /* 0x00790000cd08783b */ /* 0x000fe20000000200 */
[----:B------:R-:W-:-:S02]  /*f490*/  ISETP.LT.OR P1, PT, R12, 0x21, P1 ;  /* 0x000000210c00780c */ /* 0x000fc40000f21670 */
[----:B------:R-:W-:Y:S01]  /*f4a0*/  IMAD.SHL.U32 R206, R0, 0x2, RZ ;  /* 0x0000000200ce7824 */ /* 0x000fe200078e00ff */
[C---:B------:R-:W-:Y:S01]  /*f4b0*/  IADD3 R190, R204.reuse, 0x2800, RZ ;  /* 0x00002800ccbe7810 */ /* 0x040fe20007ffe0ff */
[----:B------:R-:W-:Y:S01]  /*f4c0*/  IMAD.MOV.U32 R0, RZ, RZ, 0x40 ;  /* 0x00000040ff007424 */ /* 0x000fe200078e00ff */
[----:B------:R-:W-:Y:S01]  /*f4d0*/  IADD3 R189, R204, 0x3000, RZ ;  /* 0x00003000ccbd7810 */ /* 0x000fe20007ffe0ff */
[--C-:B------:R-:W-:Y:S01]  /*f4e0*/  IMAD R202, R2, 0x2, R206.reuse ;  /* 0x0000000202ca7824 */ /* 0x100fe200078e02ce */
[----:B------:R-:W1:Y:S01]  /*f4f0*/  LDSM.16.M88.4 R4, [R206+0xc100] ;  /* 0x00c10000ce04783b */ /* 0x000e620000000200 */
[C---:B------:R-:W-:Y:S01]  /*f500*/  IMAD R201, R3.reuse, 0x2, R206 ;  /* 0x0000000203c97824 */ /* 0x040fe200078e02ce */
[C---:B------:R-:W-:Y:S01]  /*f510*/  IADD3 R188, R204.reuse, 0x3800, RZ ;  /* 0x00003800ccbc7810 */ /* 0x040fe20007ffe0ff */
[----:B------:R-:W-:Y:S01]  /*f520*/  IMAD R199, R3, 0x2, R202 ;  /* 0x0000000203c77824 */ /* 0x000fe200078e02ca */
[----:B------:R-:W2:Y:S01]  /*f530*/  LDSM.16.M88.4 R16, [R202+0xc100] ;  /* 0x00c10000ca10783b */ /* 0x000ea20000000200 */
[----:B------:R-:W-:-:S02]  /*f540*/  IADD3 R187, R204, 0x4000, RZ ;  /* 0x00004000ccbb7810 */ /* 0x000fc40007ffe0ff */
[----:B------:R-:W-:Y:S01]  /*f550*/  IADD3 R186, R204, 0x4800, RZ ;  /* 0x00004800ccba7810 */ /* 0x000fe20007ffe0ff */
[----:B------:R-:W-:Y:S01]  /*f560*/  @!PT LDS RZ, [RZ] ;  /* 0x00000000fffff984 */ /* 0x000fe20000000800 */
[----:B------:R-:W-:Y:S01]  /*f570*/  @!PT LDS RZ, [RZ] ;  /* 0x00000000fffff984 */ /* 0x000fe20000000800 */
[----:B------:R-:W-:Y:S01]  /*f580*/  @!PT LDS RZ, [RZ] ;  /* 0x00000000fffff984 */ /* 0x000fe20000000800 */
[----:B------:R3:W-:Y:S01]  /*f590*/  LDGSTS.E.BYPASS.LTC128B.128 [R211+0x100], [R40.64], !P0 ;  /* 0x0010000028d37fae */ /* 0x0007e2000c101d54 */
[----:B------:R-:W-:Y:S02]  /*f5a0*/  ISETP.LT.OR P0, PT, R12, 0x1, P2 ;  /* 0x000000010c00780c */ /* 0x000fe40001701670 */
[C---:B------:R-:W-:Y:S02]  /*f5b0*/  IADD3 R185, R204.reuse, 0x5000, RZ ;  /* 0x00005000ccb97810 */ /* 0x040fe40007ffe0ff */
[----:B------:R-:W-:-:S09]  /*f5c0*/  IADD3 R184, R204, 0x5800, RZ ;  /* 0x00005800ccb87810 */ /* 0x000fd20007ffe0ff */
[----:B------:R4:W-:Y:S01]  /*f5d0*/  LDGSTS.E.BYPASS.LTC128B.128 [R211+0x2100], [R38.64], !P0 ;  /* 0x0210000026d37fae */ /* 0x0009e2000c101d54 */
[----:B------:R-:W-:-:S04]  /*f5e0*/  ISETP.GE.AND P0, PT, R13, c[0x0][0x1d4], PT ;  /* 0x000075000d007a0c */ /* 0x000fc80003f06270 */
[C---:B------:R-:W-:Y:S02]  /*f5f0*/  ISETP.LT.OR P3, PT, R12.reuse, 0x1, P0 ;  /* 0x000000010c00780c */ /* 0x040fe40000761670 */
[----:B------:R-:W-:-:S11]  /*f600*/  ISETP.LT.OR P0, PT, R12, 0x21, P0 ;  /* 0x000000210c00780c */ /* 0x000fd60000701670 */
[----:B------:R4:W-:Y:S01]  /*f610*/  LDGSTS.E.BYPASS.LTC128B.128 [R211+0x4100], [R36.64], !P3 ;  /* 0x0410000024d37fae */ /* 0x0009e2000d901d54 */
[----:B-1----:R-:W-:Y:S01]  /*f620*/  HMMA.16816.F32.BF16 R56, R4, R52, RZ ;  /* 0x000000340438723c */ /* 0x002fe200000418ff */
[----:B------:R-:W-:Y:S02]  /*f630*/  ISETP.NE.AND P3, PT, R22, RZ, PT ;  /* 0x000000ff1600720c */ /* 0x000fe40003f65270 */
[----:B------:R1:W-:Y:S01]  /*f640*/  LDGSTS.E.BYPASS.LTC128B.128 [R211+0x1100], [R30.64], !P1 ;  /* 0x011000001ed37fae */ /* 0x0003e2000c901d54 */
[----:B------:R-:W-:-:S04]  /*f650*/  LOP3.LUT P1, RZ, R15, 0x4, RZ, 0xc0, !PT ;  /* 0x000000040fff7812 */ /* 0x000fc8000782c0ff */
[----:B------:R-:W-:Y:S01]  /*f660*/  SEL R0, R0, 0xffffffc0, !P1 ;  /* 0xffffffc000007807 */ /* 0x000fe20004800000 */
[----:B------:R-:W-:Y:S01]  /*f670*/  HMMA.16816.F32.BF16 R48, R4, R44, RZ ;  /* 0x0000002c0430723c */ /* 0x000fe200000418ff */
[----:B------:R-:W-:-:S03]  /*f680*/  ISETP.LT.OR P1, PT, R12, 0x21, P2 ;  /* 0x000000210c00780c */ /* 0x000fc60001721670 */
[----:B------:R-:W-:Y:S02]  /*f690*/  IMAD.IADD R200, R205, 0x1, R0 ;  /* 0x00000001cdc87824 */ /* 0x000fe400078e0200 */
[----:B------:R-:W-:Y:S02]  /*f6a0*/  IMAD.IADD R192, R0, 0x1, R204 ;  /* 0x0000000100c07824 */ /* 0x000fe400078e02cc */
[C---:B------:R-:W-:Y:S06]  /*f6b0*/  HMMA.16816.F32.BF16 R12, R4.reuse, R60, RZ ;  /* 0x0000003c040c723c */ /* 0x040fec00000418ff */
[----:B------:R1:W-:Y:S02]  /*f6c0*/  LDGSTS.E.BYPASS.LTC128B.128 [R211+0x3100], [R28.64], !P1 ;  /* 0x031000001cd37fae */ /* 0x0003e4000c901d54 */
[----:B------:R-:W-:Y:S02]  /*f6d0*/  HMMA.16816.F32.BF16 R60, R4, R62, RZ ;  /* 0x0000003e043c723c */ /* 0x000fe400000418ff */
[----:B------:R5:W-:Y:S01]  /*f6e0*/  LDGSTS.E.BYPASS.LTC128B.128 [R211+0x5100], [R20.64], !P0 ;  /* 0x0510000014d37fae */ /* 0x000be2000c101d54 */
[----:B------:R-:W-:-:S03]  /*f6f0*/  PLOP3.LUT P0, PT, PT, PT, UP0, 0x80, 0x0 ;  /* 0x000000000000781c */ /* 0x000fc60003f0f008 */
[----:B----4-:R-:W-:Y:S02]  /*f700*/  LDSM.16.M88.4 R36, [R201+0xc100] ;  /* 0x00c10000c924783b */ /* 0x010fe40000000200 */
[----:B------:R-:W-:Y:S02]  /*f710*/  HMMA.16816.F32.BF16 R52, R4, R54, RZ ;  /* 0x000000360434723c */ /* 0x000fe400000418ff */
[----:B------:R-:W4:Y:S04]  /*f720*/  LDSM.16.M88.4 R72, [R200+0x6100] ;  /* 0x00610000c848783b */ /* 0x000f280000000200 */
[----:B------:R-:W-:Y:S02]  /*f730*/  LDSM.16.M88.4 R84, [R192] ;  /* 0x00000000c054783b */ /* 0x000fe40000000200 */
[----:B--2---:R-:W-:Y:S02]  /*f740*/  HMMA.16816.F32.BF16 R12, R16, R76, R12 ;  /* 0x0000004c100c723c */ /* 0x004fe4000004180c */
[----:B------:R-:W-:Y:S04]  /*f750*/  LDSM.16.M88.4 R68, [R200+0x6900] ;  /* 0x00690000c844783b */ /* 0x000fe80000000200 */
[----:B------:R-:W0:Y:S02]  /*f760*/  LDGDEPBAR ;  /* 0x00000000000079af */ /* 0x000e240000000000 */
[C---:B------:R-:W-:Y:S02]  /*f770*/  HMMA.16816.F32.BF16 R44, R4.reuse, R46, RZ ;  /* 0x0000002e042c723c */ /* 0x040fe400000418ff */
[----:B-1----:R-:W-:Y:S04]  /*f780*/  LDSM.16.M88.4 R28, [R200+0x7100] ;  /* 0x00710000c81c783b */ /* 0x002fe80000000200 */
[----:B-----5:R-:W-:Y:S02]  /*f790*/  LDSM.16.M88.4 R20, [R200+0x7900] ;  /* 0x00790000c814783b */ /* 0x020fe40000000200 */
[C---:B---3--:R-:W-:Y:S08]  /*f7a0*/  HMMA.16816.F32.BF16 R40, R4.reuse, R8, RZ ;  /* 0x000000080428723c */ /* 0x048ff000000418ff */
[----:B------:R-:W-:Y:S01]  /*f7b0*/  HMMA.16816.F32.BF16 R4, R4, R10, RZ ;  /* 0x0000000a0404723c */ /* 0x000fe200000418ff */
[----:B------:R-:W1:Y:S07]  /*f7c0*/  LDSM.16.M88.4 R8, [R199+0xc100] ;  /* 0x00c10000c708783b */ /* 0x000e6e0000000200 */
[----:B------:R-:W-:Y:S01]  /*f7d0*/  HMMA.16816.F32.BF16 R60, R16, R78, R60 ;  /* 0x0000004e103c723c */ /* 0x000fe2000004183c */
[----:B------:R-:W-:Y:S07]  /*f7e0*/  LDSM.16.M88.4 R76, [R205+0x8100] ;  /* 0x00810000cd4c783b */ /* 0x000fee0000000200 */
[----:B----4-:R-:W-:Y:S08]  /*f7f0*/  HMMA.16816.F32.BF16 R12, R36, R72, R12 ;  /* 0x00000048240c723c */ /* 0x010ff0000004180c */
        /* <DEDUP_REMOVED lines=44> */
[----:B------:R-:W1:Y:S07]  /*fac0*/  LDSM.16.M88.4 R28, [R199+0x10100] ;  /* 0x01010000c71c783b */ /* 0x000e6e0000000200 */
[C---:B----4-:R-:W-:Y:S08]  /*fad0*/  HMMA.16816.F32.BF16 R40, R16.reuse, R20, R40 ;  /* 0x000000141028723c */ /* 0x050ff00000041828 */
[----:B------:R-:W-:Y:S01]  /*fae0*/  HMMA.16816.F32.BF16 R36, R16, R22, R36 ;  /* 0x000000161024723c */ /* 0x000fe20000041824 */
[----:B------:R-:W4:Y:S04]  /*faf0*/  LDSM.16.M88.4 R20, [R200+0x9100] ;  /* 0x00910000c814783b */ /* 0x000f280000000200 */
[----:B------:R-:W5:Y:S03]  /*fb00*/  LDSM.16.M88.4 R16, [R200+0x9900] ;  /* 0x00990000c810783b */ /* 0x000f660000000200 */
        /* <DEDUP_REMOVED lines=11> */
[----:B------:R-:W-:Y:S04]  /*fbc0*/  LDSM.16.M88.4 R4, [R206+0x14100] ;  /* 0x01410000ce04783b */ /* 0x000fe80000000200 */
[----:B------:R-:W2:Y:S03]  /*fbd0*/  LDSM.16.M88.4 R24, [R205+0xa100] ;  /* 0x00a10000cd18783b */ /* 0x000ea60000000200 */
[----:B------:R-:W-:Y:S01]  /*fbe0*/  HMMA.16816.F32.BF16 R60, R8, R86, R60 ;  /* 0x00000056083c723c */ /* 0x000fe2000004183c */
[----:B------:R-:W-:Y:S07]  /*fbf0*/  LDSM.16.M88.4 R84, [R204+0x4000] ;  /* 0x00400000cc54783b */ /* 0x000fee0000000200 */
[----:B-1----:R-:W-:Y:S08]  /*fc00*/  HMMA.16816.F32.BF16 R12, R28, R72, R12 ;  /* 0x000000481c0c723c */ /* 0x002ff0000004180c */
[C---:B------:R-:W-:Y:S08]  /*fc10*/  HMMA.16816.F32.BF16 R56, R8.reuse, R76, R56 ;  /* 0x0000004c0838723c */ /* 0x040ff00000041838 */
[C---:B------:R-:W-:Y:S01]  /*fc20*/  HMMA.16816.F32.BF16 R52, R8.reuse, R78, R52 ;  /* 0x0000004e0834723c */ /* 0x040fe20000041834 */
[----:B------:R-:W1:Y:S07]  /*fc30*/  LDSM.16.M88.4 R76, [R202+0x14100] ;  /* 0x01410000ca4c783b */ /* 0x000e6e0000000200 */
[C---:B----4-:R-:W-:Y:S08]  /*fc40*/  HMMA.16816.F32.BF16 R48, R8.reuse, R20, R48 ;  /* 0x000000140830723c */ /* 0x050ff00000041830 */
        /* <DEDUP_REMOVED lines=18> */
[----:B------:R-:W2:Y:S03]  /*fd70*/  LDSM.16.M88.4 R28, [R200+0xa100] ;  /* 0x00a10000c81c783b */ /* 0x000ea60000000200 */
[----:B------:R-:W-:Y:S01]  /*fd80*/  HMMA.16816.F32.BF16 R60, R4, R26, R60 ;  /* 0x0000001a043c723c */ /* 0x000fe2000004183c */
[----:B------:R-:W-:Y:S07]  /*fd90*/  LDSM.16.M88.4 R24, [R200+0xa900] ;  /* 0x00a90000c818783b */ /* 0x000fee0000000200 */
[----:B-1----:R-:W-:Y:S08]  /*fda0*/  HMMA.16816.F32.BF16 R12, R76, R84, R12 ;  /* 0x000000544c0c723c */ /* 0x002ff0000004180c */
        /* <DEDUP_REMOVED lines=9> */
[----:B------:R-:W1:Y:S03]  /*fe40*/  LDSM.16.M88.4 R4, [R192+0x4000] ;  /* 0x00400000c004783b */ /* 0x000e660000000200 */
[----:B------:R-:W-:Y:S08]  /*fe50*/  HMMA.16816.F32.BF16 R60, R76, R86, R60 ;  /* 0x000000564c3c723c */ /* 0x000ff0000004183c */
[----:B--2---:R-:W-:Y:S08]  /*fe60*/  HMMA.16816.F32.BF16 R12, R32, R28, R12 ;  /* 0x0000001c200c723c */ /* 0x004ff0000004180c */
[C---:B------:R-:W-:Y:S08]  /*fe70*/  HMMA.16816.F32.BF16 R56, R76.reuse, R72, R56 ;  /* 0x000000484c38723c */ /* 0x040ff00000041838 */
[C---:B------:R-:W-:Y:S08]  /*fe80*/  HMMA.16816.F32.BF16 R52, R76.reuse, R74, R52 ;  /* 0x0000004a4c34723c */ /* 0x040ff00000041834 */
[C---:B------:R-:W-:Y:S08]  /*fe90*/  HMMA.16816.F32.BF16 R48, R76.reuse, R68, R48 ;  /* 0x000000444c30723c */ /* 0x040ff00000041830 */
[C---:B------:R-:W-:Y:S01]  /*fea0*/  HMMA.16816.F32.BF16 R44, R76.reuse, R70, R44 ;  /* 0x000000464c2c723c */ /* 0x040fe2000004182c */
[----:B------:R-:W2:Y:S07]  /*feb0*/  LDSM.16.M88.4 R68, [R192+0x4800] ;  /* 0x00480000c044783b */ /* 0x000eae0000000200 */
[C---:B------:R-:W-:Y:S08]  /*fec0*/  HMMA.16816.F32.BF16 R40, R76.reuse, R64, R40 ;  /* 0x000000404c28723c */ /* 0x040ff00000041828 */
[----:B------:R-:W-:Y:S01]  /*fed0*/  HMMA.16816.F32.BF16 R76, R76, R66, R36 ;  /* 0x000000424c4c723c */ /* 0x000fe20000041824 */
[----:B------:R-:W3:Y:S04]  /*fee0*/  LDSM.16.M88.4 R64, [R192+0x5000] ;  /* 0x00500000c040783b */ /* 0x000ee80000000200 */
[----:B------:R-:W4:Y:S01]  /*fef0*/  LDSM.16.M88.4 R36, [R192+0x5800] ;  /* 0x00580000c024783b */ /* 0x000f220000000200 */
[----:B------:R-:W-:-:S04]  /*ff00*/  DEPBAR.LE SB0, 0x0 ;  /* 0x000080000000791a */ /* 0x000fc80000000000 */
[----:B------:R-:W-:Y:S08]  /*ff10*/  HMMA.16816.F32.BF16 R60, R32, R30, R60 ;  /* 0x0000001e203c723c */ /* 0x000ff0000004183c */
[----:B-1----:R-:W-:Y:S07]  /*ff20*/  HMMA.16816.F32.BF16 R12, R8, R4, R12 ;  /* 0x00000004080c723c */ /* 0x002fee000004180c */
[----:B------:R-:W-:Y:S01]  /*ff30*/  LOP3.LUT R4, R90, R91, RZ, 0xfc, !PT ;  /* 0x0000005b5a047212 */ /* 0x000fe200078efcff */
[C---:B------:R-:W-:Y:S08]  /*ff40*/  HMMA.16816.F32.BF16 R56, R32.reuse, R24, R56 ;  /* 0x000000182038723c */ /* 0x040ff00000041838 */
[C---:B------:R-:W-:Y:S08]  /*ff50*/  HMMA.16816.F32.BF16 R52, R32.reuse, R26, R52 ;  /* 0x0000001a2034723c */ /* 0x040ff00000041834 */
[----:B------:R-:W-:Y:S01]  /*ff60*/  HMMA.16816.F32.BF16 R48, R32, R20, R48 ;  /* 0x000000142030723c */ /* 0x000fe20000041830 */
[----:B------:R-:W-:-:S02]  /*ff70*/  FMUL.FTZ R5, R12, c[0x0][0x320] ;  /* 0x0000c8000c057a20 */ /* 0x000fc40000410000 */
[----:B------:R-:W-:-:S04]  /*ff80*/  FMUL.FTZ R0, R14, c[0x0][0x320] ;  /* 0x0000c8000e007a20 */ /* 0x000fc80000410000 */
[----:B------:R-:W1:Y:S01]  /*ff90*/  MUFU.TANH R5, R5 ;  /* 0x0000000500057308 */ /* 0x000e620000002400 */
[C---:B------:R-:W-:Y:S07]  /*ffa0*/  HMMA.16816.F32.BF16 R44, R32.reuse, R22, R44 ;  /* 0x00000016202c723c */ /* 0x040fee000004182c */
[----:B------:R-:W1:Y:S01]  /*ffb0*/  MUFU.TANH R0, R0 ;  /* 0x0000000000007308 */ /* 0x000e620000002400 */
[C---:B------:R-:W-:Y:S07]  /*ffc0*/  HMMA.16816.F32.BF16 R40, R32.reuse, R16, R40 ;  /* 0x000000102028723c */ /* 0x040fee0000041828 */
[----:B------:R-:W-:Y:S01]  /*ffd0*/  SHF.R.S32.HI R16, RZ, 0x1f, R181 ;  /* 0x0000001fff107819 */ /* 0x000fe200000114b5 */
[----:B------:R-:W-:Y:S07]  /*ffe0*/  HMMA.16816.F32.BF16 R76, R32, R18, R76 ;  /* 0x00000012204c723c */ /* 0x000fee000004184c */
[----:B------:R-:W-:Y:S01]  /*fff0*/  SHF.R.S32.HI R18, RZ, 0x1f, R89 ;  /* 0x0000001fff127819 */ /* 0x000fe20000011459 */
[C---:B------:R-:W-:Y:S07]  /*10000*/  HMMA.16816.F32.BF16 R60, R8.reuse, R6, R60 ;  /* 0x00000006083c723c */ /* 0x040fee000004183c */
[----:B------:R-:W-:Y:S01]  /*10010*/  FMUL.FTZ R6, R13, c[0x0][0x320] ;  /* 0x0000c8000d067a20 */ /* 0x000fe20000410000 */
[C---:B--2---:R-:W-:Y:S05]  /*10020*/  HMMA.16816.F32.BF16 R56, R8.reuse, R68, R56 ;  /* 0x000000440838723c */ /* 0x044fea0000041838 */
[----:B------:R-:W2:Y:S03]  /*10030*/  MUFU.TANH R6, R6 ;  /* 0x0000000600067308 */ /* 0x000ea60000002400 */
[C---:B------:R-:W-:Y:S08]  /*10040*/  HMMA.16816.F32.BF16 R52, R8.reuse, R70, R52 ;  /* 0x000000460834723c */ /* 0x040ff00000041834 */
[C---:B---3--:R-:W-:Y:S08]  /*10050*/  HMMA.16816.F32.BF16 R48, R8.reuse, R64, R48 ;  /* 0x000000400830723c */ /* 0x048ff00000041830 */
[C---:B------:R-:W-:Y:S08]  /*10060*/  HMMA.16816.F32.BF16 R44, R8.reuse, R66, R44 ;  /* 0x00000042082c723c */ /* 0x040ff0000004182c */
[C---:B----4-:R-:W-:Y:S08]  /*10070*/  HMMA.16816.F32.BF16 R40, R8.reuse, R36, R40 ;  /* 0x000000240828723c */ /* 0x050ff00000041828 */
[----:B------:R-:W-:Y:S07]  /*10080*/  HMMA.16816.F32.BF16 R76, R8, R38, R76 ;  /* 0x00000026084c723c */ /* 0x000fee000004184c */
[----:B------:R-:W-:Y:S01]  /*10090*/  SHF.R.S32.HI R11, RZ, 0x1f, R180 ;  /* 0x0000001fff0b7819 */ /* 0x000fe200000114b4 */
[----:B------:R-:W-:Y:S06]  /*100a0*/  BAR.SYNC.DEFER_BLOCKING 0x0 ;  /* 0x0000000000007b1d */ /* 0x000fec0000010000 */
[----:B------:R-:W-:Y:S05]  /*100b0*/  @!P0 BRA `(.L_x_816) ;  /* 0x0000043000008947 */ /* 0x000fea0003800000 */
[----:B-12---:R-:W-:Y:S01]  /*100c0*/  ULEA UR4, UR8, UR13, 0x6 ;  /* 0x0000000d08047291 */ /* 0x006fe2000f8e303f */
        /* <DEDUP_REMOVED lines=13> */
[C---:B------:R-:W-:Y:S01]  /*101a0*/  SHF.L.U64.HI R17, R181.reuse, 0x1, R16 ;  /* 0x00000001b5117819 */ /* 0x040fe20000010210 */
[----:B------:R-:W-:Y:S01]  /*101b0*/  IMAD.SHL.U32 R16, R181, 0x2, RZ ;  /* 0x00000002b5107824 */ /* 0x000fe200078e00ff */
[----:B------:R-:W-:Y:S01]  /*101c0*/  IADD3 R19, -R88, 0x10, RZ ;  /* 0x0000001058137810 */ /* 0x000fe20007ffe1ff */
[----:B------:R-:W-:Y:S01]  /*101d0*/  IMAD R209, R10, c[0x0][0x2b8], R209 ;  /* 0x0000ae000ad17a24 */ /* 0x000fe200078e02d1 */
[----:B------:R-:W-:Y:S02]  /*101e0*/  SHF.L.U64.HI R11, R180, 0x1, R11 ;  /* 0x00000001b40b7819 */ /* 0x000fe4000001020b */
[----:B------:R-:W-:Y:S01]  /*101f0*/  LOP3.LUT R19, R19, 0xf, RZ, 0xc0, !PT ;  /* 0x0000000f13137812 */ /* 0x000fe200078ec0ff */
        /* <DEDUP_REMOVED lines=8> */
[----:B------:R-:W-:Y:S02]  /*10280*/  IADD3 R24, P0, R8, UR22, RZ ;  /* 0x0000001608187c10 */ /* 0x000fe4000ff1e0ff */
[----:B------:R-:W-:Y:S01]  /*10290*/  SEL R8, RZ, 0x10, P4 ;  /* 0x00000010ff087807 */ /* 0x000fe20002000000 */
[----:B------:R-:W-:-:S03]  /*102a0*/  IMAD R7, R208, c[0x0][0x1f4], R7 ;  /* 0x00007d00d0077a24 */ /* 0x000fc600078e0207 */
[----:B------:R-:W-:Y:S02]  /*102b0*/  IADD3 R22, -R8, 0x10, RZ ;  /* 0x0000001008167810 */ /* 0x000fe40007ffe1ff */
[----:B------:R-:W-:Y:S02]  /*102c0*/  IADD3.X R7, R9, UR16, R7, P0, !PT ;  /* 0x0000001009077c10 */ /* 0x000fe400087fe407 */
[C---:B------:R-:W-:Y:S02]  /*102d0*/  LEA R14, P0, R24.reuse, c[0x0][0x1c8], 0x1 ;  /* 0x00007200180e7a11 */ /* 0x040fe400078008ff */
[C---:B------:R-:W-:Y:S01]  /*102e0*/  SHF.L.U64.HI R9, R89.reuse, 0x1, R18 ;  /* 0x0000000159097819 */ /* 0x040fe20000010212 */
[----:B------:R-:W-:Y:S01]  /*102f0*/  IMAD.SHL.U32 R89, R89, 0x2, RZ ;  /* 0x0000000259597824 */ /* 0x000fe200078e00ff */
[----:B------:R-:W-:Y:S01]  /*10300*/  LEA.HI.X R24, R24, c[0x0][0x1cc], R7, 0x1, P0 ;  /* 0x0000730018187a11 */ /* 0x000fe200000f0c07 */
[----:B------:R-:W1:Y:S01]  /*10310*/  SHFL.IDX PT, R10, R14, 0x1, 0x181f ;  /* 0x00381f000e0a7f89 */ /* 0x000e6200000e0000 */
[----:B------:R-:W-:-:S02]  /*10320*/  SEL R7, RZ, 0x10, P6 ;  /* 0x00000010ff077807 */ /* 0x000fc40003000000 */
[----:B------:R-:W-:Y:S01]  /*10330*/  LOP3.LUT R22, R22, 0xf, RZ, 0xc0, !PT ;  /* 0x0000000f16167812 */ /* 0x000fe200078ec0ff */
[----:B------:R-:W2:Y:S01]  /*10340*/  SHFL.IDX PT, R12, R24, 0x1, 0x181f ;  /* 0x00381f00180c7f89 */ /* 0x000ea200000e0000 */
[----:B------:R-:W-:Y:S02]  /*10350*/  IADD3 R21, -R7, 0x10, RZ ;  /* 0x0000001007157810 */ /* 0x000fe40007ffe1ff */
[----:B------:R-:W-:Y:S01]  /*10360*/  ISETP.NE.U32.AND P2, PT, R8, RZ, PT ;  /* 0x000000ff0800720c */ /* 0x000fe20003f45070 */
[----:B------:R3:W4:Y:S01]  /*10370*/  SHFL.IDX PT, R13, R14, RZ, 0x181f ;  /* 0x00181fff0e0d7589 */ /* 0x00072200000e0000 */
[----:B------:R-:W-:-:S03]  /*10380*/  LOP3.LUT R21, R21, 0xf, RZ, 0xc0, !PT ;  /* 0x0000000f15157812 */ /* 0x000fc600078ec0ff */
[----:B------:R5:W4:Y:S01]  /*10390*/  SHFL.IDX PT, R18, R24, RZ, 0x181f ;  /* 0x00181fff18127589 */ /* 0x000b2200000e0000 */
[----:B-1----:R-:W-:-:S04]  /*103a0*/  IADD3 R22, P1, P0, R22, R10, R89 ;  /* 0x0000000a16167210 */ /* 0x002fc8000783e059 */
[----:B--2---:R-:W-:Y:S02]  /*103b0*/  IADD3.X R23, RZ, R12, R9, P1, P0 ;  /* 0x0000000cff177210 */ /* 0x004fe40000fe0409 */
[----:B------:R-:W-:Y:S01]  /*103c0*/  IADD3 R20, P1, P0, R21, R10, R16 ;  /* 0x0000000a15147210 */ /* 0x000fe2000783e010 */
[----:B---3--:R-:W-:-:S03]  /*103d0*/  IMAD.SHL.U32 R14, R180, 0x2, RZ ;  /* 0x00000002b40e7824 */ /* 0x008fc600078e00ff */
[----:B------:R-:W-:Y:S02]  /*103e0*/  IADD3.X R21, RZ, R12, R17, P1, P0 ;  /* 0x0000000cff157210 */ /* 0x000fe40000fe0411 */
[----:B-----5:R-:W-:-:S04]  /*103f0*/  IADD3 R24, P1, P0, R19, R10, R14 ;  /* 0x0000000a13187210 */ /* 0x020fc8000783e00e */
[----:B------:R-:W-:Y:S02]  /*10400*/  IADD3.X R25, RZ, R12, R11, P1, P0 ;  /* 0x0000000cff197210 */ /* 0x000fe40000fe040b */
[C---:B----4-:R-:W-:Y:S02]  /*10410*/  IADD3 R16, P0, R13.reuse, R16, RZ ;  /* 0x000000100d107210 */ /* 0x050fe40007f1e0ff */
[----:B------:R-:W-:-:S03]  /*10420*/  IADD3 R26, P1, R13, R89, RZ ;  /* 0x000000590d1a7210 */ /* 0x000fc60007f3e0ff */
[C---:B------:R-:W-:Y:S01]  /*10430*/  IMAD.X R17, R18.reuse, 0x1, R17, P0 ;  /* 0x0000000112117824 */ /* 0x040fe200000e0611 */
        /* <DEDUP_REMOVED lines=11> */
.L_x_816:
[----:B-12---:R-:W-:Y:S01]  /*104f0*/  LEA.HI R16, R82, R83, RZ, 0x2 ;  /* 0x0000005352107211 */ /* 0x006fe200078f10ff */
[----:B------:R-:W-:Y:S01]  /*10500*/  UMOV UR4, 0xffffffc0 ;  /* 0xffffffc000047882 */ /* 0x000fe20000000000 */
[----:B------:R-:W-:Y:S01]  /*10510*/  LOP3.LUT R80, R80, 0xffffffe0, RZ, 0xc0, !PT ;  /* 0xffffffe050507812 */ /* 0x000fe200078ec0ff */
[----:B------:R-:W-:Y:S01]  /*10520*/  UIMAD UR4, UR8, UR4, 0x41 ;  /* 0x00000041080474a4 */ /* 0x000fe2000f8e0204 */
[----:B------:R-:W-:Y:S01]  /*10530*/  LOP3.LUT R16, R16, 0xfffffffc, RZ, 0xc0, !PT ;  /* 0xfffffffc10107812 */ /* 0x000fe200078ec0ff */
[----:B------:R-:W-:Y:S01]  /*10540*/  FMUL.FTZ R7, R60, c[0x0][0x320] ;  /* 0x0000c8003c077a20 */ /* 0x000fe20000410000 */
[----:B------:R-:W-:Y:S01]  /*10550*/  SHF.R.S32.HI R18, RZ, 0x1f, R81 ;  /* 0x0000001fff127819 */ /* 0x000fe20000011451 */
[C---:B------:R-:W-:Y:S01]  /*10560*/  IMAD.IADD R13, R83.reuse, 0x1, -R80 ;  /* 0x00000001530d7824 */ /* 0x040fe200078e0a50 */
[----:B------:R-:W-:Y:S01]  /*10570*/  PLOP3.LUT P1, PT, PT, PT, UP2, 0x80, 0x0 ;  /* 0x000000000000781c */ /* 0x000fe20003f2f028 */
[----:B------:R-:W-:Y:S01]  /*10580*/  IMAD.IADD R83, R83, 0x1, -R16 ;  /* 0x0000000153537824 */ /* 0x000fe200078e0a10 */
[----:B------:R-:W-:Y:S01]  /*10590*/  LEA.HI R18, R18, R81, RZ, 0x3 ;  /* 0x0000005112127211 */ /* 0x000fe200078f18ff */
[----:B------:R-:W-:Y:S01]  /*105a0*/  FMUL.FTZ R8, R61, c[0x0][0x320] ;  /* 0x0000c8003d087a20 */ /* 0x000fe20000410000 */
[----:B------:R-:W-:Y:S01]  /*105b0*/  SHF.R.S32.HI R20, RZ, 0x1f, R13 ;  /* 0x0000001fff147819 */ /* 0x000fe2000001140d */
[----:B------:R-:W-:Y:S01]  /*105c0*/  FMUL.FTZ R11, R56, c[0x0][0x320] ;  /* 0x0000c800380b7a20 */ /* 0x000fe20000410000 */
[----:B------:R-:W-:Y:S01]  /*105d0*/  LOP3.LUT R18, R18, 0xffffff8, RZ, 0xc0, !PT ;  /* 0x0ffffff812127812 */ /* 0x000fe200078ec0ff */
[----:B------:R-:W1:Y:S01]  /*105e0*/  MUFU.TANH R7, R7 ;  /* 0x0000000700077308 */ /* 0x000e620000002400 */
[----:B------:R-:W-:Y:S01]  /*105f0*/  LEA.HI R20, R20, R13, RZ, 0x2 ;  /* 0x0000000d14147211 */ /* 0x000fe200078f10ff */
[----:B------:R-:W-:Y:S01]  /*10600*/  FMUL.FTZ R9, R57, c[0x0][0x320] ;  /* 0x0000c80039097a20 */ /* 0x000fe20000410000 */
[----:B------:R-:W-:Y:S01]  /*10610*/  LEA.HI R16, R83, R83, RZ, 0x1 ;  /* 0x0000005353107211 */ /* 0x000fe200078f08ff */
[----:B------:R-:W-:Y:S01]  /*10620*/  IMAD.IADD R18, R81, 0x1, -R18 ;  /* 0x0000000151127824 */ /* 0x000fe200078e0a12 */
[----:B------:R-:W-:Y:S01]  /*10630*/  LEA.HI.SX32 R17, R20, UR12, 0x1e ;  /* 0x0000000c14117c11 */ /* 0x000fe2000f8ff2ff */
[----:B------:R-:W-:Y:S01]  /*10640*/  FMUL.FTZ R12, R52, c[0x0][0x320] ;  /* 0x0000c800340c7a20 */ /* 0x000fe20000410000 */
[----:B------:R-:W-:Y:S01]  /*10650*/  LOP3.LUT R16, R16, 0x1ffffffe, RZ, 0xc0, !PT ;  /* 0x1ffffffe10107812 */ /* 0x000fe200078ec0ff */
[----:B------:R-:W2:Y:S01]  /*10660*/  MUFU.TANH R8, R8 ;  /* 0x0000000800087308 */ /* 0x000ea20000002400 */
[----:B------:R-:W-:Y:S01]  /*10670*/  PLOP3.LUT P0, PT, PT, PT, UP2, 0x80, 0x0 ;  /* 0x000000000000781c */ /* 0x000fe20003f0f028 */
[----:B------:R-:W-:Y:S01]  /*10680*/  IMAD R17, R18, 0x10, R17 ;  /* 0x0000001012117824 */ /* 0x000fe200078e0211 */
[----:B------:R-:W-:Y:S01]  /*10690*/  LOP3.LUT R20, R20, 0x7ffffffc, RZ, 0xc0, !PT ;  /* 0x7ffffffc14147812 */ /* 0x000fe200078ec0ff */
[----:B------:R-:W-:Y:S01]  /*106a0*/  IMAD.IADD R16, R83, 0x1, -R16 ;  /* 0x0000000153107824 */ /* 0x000fe200078e0a10 */
[----:B------:R-:W-:Y:S01]  /*106b0*/  UIADD3 UR8, UR8, -0x2, URZ ;  /* 0xfffffffe08087890 */ /* 0x000fe2000fffe03f */
[----:B------:R-:W-:Y:S01]  /*106c0*/  FMUL.FTZ R10, R53, c[0x0][0x320] ;  /* 0x0000c800350a7a20 */ /* 0x000fe20000410000 */
[----:B------:R-:W0:Y:S01]  /*106d0*/  LDGDEPBAR ;  /* 0x00000000000079af */ /* 0x000e220000000000 */
[----:B------:R-:W-:Y:S01]  /*106e0*/  IMAD R182, R16, 0x8, R17 ;  /* 0x0000000810b67824 */ /* 0x000fe200078e0211 */
[----:B------:R-:W3:Y:S01]  /*106f0*/  MUFU.TANH R11, R11 ;  /* 0x0000000b000b7308 */ /* 0x000ee20000002400 */
[----:B------:R-:W-:-:S02]  /*10700*/  IMAD.IADD R183, R13, 0x1, -R20 ;  /* 0x000000010db77824 */ /* 0x000fc400078e0a14 */
[----:B------:R-:W-:-:S04]  /*10710*/  @P1 IMAD.HI.U32 R16, R182, c[0x0][0x2c8], RZ ;  /* 0x0000b200b6101a27 */ /* 0x000fc800078e00ff */
[----:B------:R-:W-:Y:S01]  /*10720*/  IMAD.MOV.U32 R17, RZ, RZ, R182 ;  /* 0x000000ffff117224 */ /* 0x000fe200078e00b6 */
[----:B------:R-:W-:Y:S01]  /*10730*/  @P0 SHF.R.U32.HI R17, RZ, c[0x0][0x2cc], R16 ;  /* 0x0000b300ff110a19 */ /* 0x000fe20000011610 */
[----:B------:R-:W-:Y:S01]  /*10740*/  IMAD.U32 R20, RZ, RZ, UR4 ;  /* 0x00000004ff147e24 */ /* 0x000fe2000f8e00ff */
[----:B------:R-:W4:Y:S01]  /*10750*/  MUFU.TANH R9, R9 ;  /* 0x0000000900097308 */ /* 0x000f220000002400 */
[----:B------:R-:W-:Y:S01]  /*10760*/  IMAD.SHL.U32 R183, R183, 0x2, RZ ;  /* 0x00000002b7b77824 */ /* 0x000fe200078e00ff */
[----:B------:R-:W-:Y:S01]  /*10770*/  ULDC.64 UR4, c[0x0][0x2c8] ;  /* 0x0000b20000047ab9 */ /* 0x000fe20000000a00 */
[----:B------:R-:W5:Y:S01]  /*10780*/  SHFL.IDX PT, R16, R17, RZ, 0x1c1f ;  /* 0x001c1fff11107589 */ /* 0x000f6200000e0000 */
[----:B------:R-:W-:Y:S01]  /*10790*/  FMUL.FTZ R48, R48, c[0x0][0x320] ;  /* 0x0000c80030307a20 */ /* 0x000fe20000410000 */
[----:B------:R-:W-:Y:S01]  /*107a0*/  UIMAD.WIDE.U32 UR22, UR12, UR4, URZ ;  /* 0x000000040c1672a5 */ /* 0x000fe2000f8e003f */
[C---:B------:R-:W-:Y:S01]  /*107b0*/  IADD3 R25, -R183.reuse, UR9, R20 ;  /* 0x00000009b7197c10 */ /* 0x040fe2000fffe114 */
[----:B------:R-:W1:Y:S01]  /*107c0*/  SHFL.IDX PT, R26, R17, 0x1, 0x1c1f ;  /* 0x003c1f00111a7f89 */ /* 0x000e6200000e0000 */
[----:B------:R-:W-:Y:S01]  /*107d0*/  IADD3 R24, -R183, UR19, RZ ;  /* 0x00000013b7187c10 */ /* 0x000fe2000fffe1ff */
[----:B------:R-:W1:Y:S01]  /*107e0*/  MUFU.TANH R12, R12 ;  /* 0x0000000c000c7308 */ /* 0x000e620000002400 */
[----:B------:R-:W-:Y:S01]  /*107f0*/  IADD3 R25, R25, -UR17, RZ ;  /* 0x8000001119197c10 */ /* 0x000fe2000fffe0ff */
[----:B------:R-:W-:Y:S01]  /*10800*/  FMUL.FTZ R49, R49, c[0x0][0x320] ;  /* 0x0000c80031317a20 */ /* 0x000fe20000410000 */
[----:B------:R-:W-:Y:S01]  /*10810*/  @UP2 UMOV UR7, UR23 ;  /* 0x0000001700072c82 */ /* 0x000fe20008000000 */
[----:B------:R-:W-:Y:S01]  /*10820*/  FMUL.FTZ R23, R15, c[0x0][0x320] ;  /* 0x0000c8000f177a20 */ /* 0x000fe20000410000 */
[----:B------:R-:W-:Y:S01]  /*10830*/  @UP2 USHF.R.U32.HI UR12, URZ, UR5, UR7 ;  /* 0x000000053f0c2299 */ /* 0x000fe20008011607 */
[----:B------:R-:W-:-:S02]  /*10840*/  FMUL.FTZ R44, R44, c[0x0][0x320] ;  /* 0x0000c8002c2c7a20 */ /* 0x000fc40000410000 */
[----:B------:R-:W2:Y:S01]  /*10850*/  MUFU.TANH R10, R10 ;  /* 0x0000000a000a7308 */ /* 0x000ea20000002400 */
[----:B------:R-:W-:Y:S01]  /*10860*/  FMUL.FTZ R45, R45, c[0x0][0x320] ;  /* 0x0000c8002d2d7a20 */ /* 0x000fe20000410000 */
[----:B------:R-:W-:Y:S01]  /*10870*/  UIADD3 UR12, UR12, UR9, -UR17 ;  /* 0x000000090c0c7290 */ /* 0x000fe2000fffe811 */
[----:B------:R-:W-:Y:S02]  /*10880*/  FMUL.FTZ R40, R40, c[0x0][0x320] ;  /* 0x0000c80028287a20 */ /* 0x000fe40000410000 */
[----:B------:R-:W-:Y:S01]  /*10890*/  FMUL.FTZ R41, R41, c[0x0][0x320] ;  /* 0x0000c80029297a20 */ /* 0x000fe20000410000 */
[----:B------:R-:W-:Y:S01]  /*108a0*/  USHF.R.S32.HI UR4, URZ, 0x1f, UR12 ;  /* 0x0000001f3f047899 */ /* 0x000fe2000801140c */
[----:B------:R-:W-:Y:S01]  /*108b0*/  FMUL.FTZ R76, R76, c[0x0][0x320] ;  /* 0x0000c8004c4c7a20 */ /* 0x000fe20000410000 */
[----:B------:R-:W2:Y:S01]  /*108c0*/  MUFU.TANH R159, R48 ;  /* 0x00000030009f7308 */ /* 0x000ea20000002400 */
[----:B------:R-:W-:Y:S01]  /*108d0*/  FMUL.FTZ R77, R77, c[0x0][0x320] ;  /* 0x0000c8004d4d7a20 */ /* 0x000fe20000410000 */
[----:B------:R-:W-:Y:S01]  /*108e0*/  ULEA.HI UR4, UR4, UR12, URZ, 0x6 ;  /* 0x0000000c04047291 */ /* 0x000fe2000f8f303f */
[----:B-----5:R-:W-:-:S02]  /*108f0*/  IMAD.IADD R13, R25, 0x1, R16 ;  /* 0x00000001190d7824 */ /* 0x020fc400078e0210 */
[----:B------:R-:W-:Y:S01]  /*10900*/  FMUL.FTZ R14, R62, c[0x0][0x320] ;  /* 0x0000c8003e0e7a20 */ /* 0x000fe20000410000 */
[----:B------:R-:W-:Y:S01]  /*10910*/  USHF.R.S32.HI UR7, URZ, 0x6, UR4 ;  /* 0x000000063f077899 */ /* 0x000fe20008011404 */
[----:B-1----:R-:W-:Y:S01]  /*10920*/  IMAD.IADD R25, R25, 0x1, R26 ;  /* 0x0000000119197824 */ /* 0x002fe200078e021a */
[----:B------:R-:W-:Y:S01]  /*10930*/  IMNMX R20, R24, R13, PT ;  /* 0x0000000d18147217 */ /* 0x000fe20003800200 */
[----:B------:R-:W1:Y:S01]  /*10940*/  MUFU.TANH R167, R49 ;  /* 0x0000003100a77308 */ /* 0x000e620000002400 */
[----:B------:R-:W-:Y:S01]  /*10950*/  FMUL.FTZ R63, R63, c[0x0][0x320] ;  /* 0x0000c8003f3f7a20 */ /* 0x000fe20000410000 */
[----:B------:R-:W-:Y:S01]  /*10960*/  UISETP.LT.AND UP0, UPT, URZ, UR7, UPT ;  /* 0x000000073f00728c */ /* 0x000fe2000bf01270 */
[----:B------:R-:W-:Y:S01]  /*10970*/  ISETP.GT.AND P0, PT, R20, RZ, PT ;  /* 0x000000ff1400720c */ /* 0x000fe20003f04270 */
[----:B------:R-:W-:Y:S01]  /*10980*/  FMUL.FTZ R21, R58, c[0x0][0x320] ;  /* 0x0000c8003a157a20 */ /* 0x000fe20000410000 */
[C---:B------:R-:W-:Y:S01]  /*10990*/  ISETP.GT.AND P1, PT, R20.reuse, 0x1, PT ;  /* 0x000000011400780c */ /* 0x040fe20003f24270 */
[----:B------:R-:W-:Y:S01]  /*109a0*/  FMUL.FTZ R22, R59, c[0x0][0x320] ;  /* 0x0000c8003b167a20 */ /* 0x000fe20000410000 */
[----:B------:R-:W-:Y:S01]  /*109b0*/  FSEL R16, R5, -INF , P0 ;  /* 0xff80000005107808 */ /* 0x000fe20000000000 */
[----:B------:R-:W5:Y:S01]  /*109c0*/  MUFU.TANH R165, R44 ;  /* 0x0000002c00a57308 */ /* 0x000f620000002400 */
[----:B------:R-:W-:Y:S01]  /*109d0*/  ISETP.GT.AND P0, PT, R20, 0x8, PT ;  /* 0x000000081400780c */ /* 0x000fe20003f04270 */
[----:B------:R-:W-:Y:S01]  /*109e0*/  FMUL.FTZ R19, R54, c[0x0][0x320] ;  /* 0x0000c80036137a20 */ /* 0x000fe20000410000 */
[----:B------:R-:W-:Y:S01]  /*109f0*/  FSEL R17, R6, -INF , P1 ;  /* 0xff80000006117808 */ /* 0x000fe20000800000 */
[----:B------:R-:W-:Y:S01]  /*10a00*/  FMUL.FTZ R18, R55, c[0x0][0x320] ;  /* 0x0000c80037127a20 */ /* 0x000fe20000410000 */
[----:B------:R-:W-:Y:S01]  /*10a10*/  ISETP.GT.AND P1, PT, R20, 0x9, PT ;  /* 0x000000091400780c */ /* 0x000fe20003f24270 */
[----:B------:R-:W-:Y:S01]  /*10a20*/  FMUL.FTZ R50, R50, c[0x0][0x320] ;  /* 0x0000c80032327a20 */ /* 0x000fe20000410000 */
[----:B------:R-:W-:Y:S01]  /*10a30*/  FSEL R15, R7, -INF , P0 ;  /* 0xff800000070f7808 */ /* 0x000fe20000000000 */
[----:B------:R-:W1:Y:S01]  /*10a40*/  MUFU.TANH R161, R45 ;  /* 0x0000002d00a17308 */ /* 0x000e620000002400 */
[----:B------:R-:W-:Y:S01]  /*10a50*/  ISETP.GT.AND P0, PT, R20, 0x10, PT ;  /* 0x000000101400780c */ /* 0x000fe20003f04270 */
[----:B------:R-:W-:Y:S01]  /*10a60*/  FMUL.FTZ R51, R51, c[0x0][0x320] ;  /* 0x0000c80033337a20 */ /* 0x000fe20000410000 */
[----:B--2---:R-:W-:Y:S01]  /*10a70*/  FSEL R13, R8, -INF , P1 ;  /* 0xff800000080d7808 */ /* 0x004fe20000800000 */
[----:B------:R-:W-:Y:S01]  /*10a80*/  FMUL.FTZ R46, R46, c[0x0][0x320] ;  /* 0x0000c8002e2e7a20 */ /* 0x000fe20000410000 */
[C---:B------:R-:W-:Y:S01]  /*10a90*/  ISETP.GT.AND P1, PT, R20.reuse, 0x11, PT ;  /* 0x000000111400780c */ /* 0x040fe20003f24270 */
[----:B------:R-:W-:Y:S01]  /*10aa0*/  FMUL.FTZ R47, R47, c[0x0][0x320] ;  /* 0x0000c8002f2f7a20 */ /* 0x000fe20000410000 */
[----:B---3--:R-:W-:Y:S01]  /*10ab0*/  FSEL R11, R11, -INF , P0 ;  /* 0xff8000000b0b7808 */ /* 0x008fe20000000000 */
[----:B------:R-:W2:Y:S01]  /*10ac0*/  MUFU.TANH R147, R40 ;  /* 0x0000002800937308 */ /* 0x000ea20000002400 */
[----:B------:R-:W-:Y:S01]  /*10ad0*/  ISETP.GT.AND P0, PT, R20, 0x18, PT ;  /* 0x000000181400780c */ /* 0x000fe20003f04270 */
[----:B------:R-:W-:Y:S01]  /*10ae0*/  FMUL.FTZ R42, R42, c[0x0][0x320] ;  /* 0x0000c8002a2a7a20 */ /* 0x000fe20000410000 */
[----:B----4-:R-:W-:Y:S01]  /*10af0*/  FSEL R9, R9, -INF , P1 ;  /* 0xff80000009097808 */ /* 0x010fe20000800000 */
[----:B------:R-:W-:Y:S01]  /*10b00*/  FMUL.FTZ R43, R43, c[0x0][0x320] ;  /* 0x0000c8002b2b7a20 */ /* 0x000fe20000410000 */
[----:B------:R-:W-:Y:S01]  /*10b10*/  ISETP.GT.AND P1, PT, R20, 0x19, PT ;  /* 0x000000191400780c */ /* 0x000fe20003f24270 */
[----:B------:R-:W-:Y:S01]  /*10b20*/  FMUL.FTZ R78, R78, c[0x0][0x320] ;  /* 0x0000c8004e4e7a20 */ /* 0x000fe20000410000 */
[----:B------:R-:W-:Y:S01]  /*10b30*/  FSEL R7, R12, -INF , P0 ;  /* 0xff8000000c077808 */ /* 0x000fe20000000000 */
[----:B------:R-:W3:Y:S01]  /*10b40*/  MUFU.TANH R145, R41 ;  /* 0x0000002900917308 */ /* 0x000ee20000002400 */
[----:B------:R-:W-:Y:S01]  /*10b50*/  ISETP.GT.AND P0, PT, R20, 0x20, PT ;  /* 0x000000201400780c */ /* 0x000fe20003f04270 */
[----:B------:R-:W-:Y:S01]  /*10b60*/  FMUL.FTZ R79, R79, c[0x0][0x320] ;  /* 0x0000c8004f4f7a20 */ /* 0x000fe20000410000 */
[----:B------:R-:W-:Y:S01]  /*10b70*/  FSEL R5, R10, -INF , P1 ;  /* 0xff8000000a057808 */ /* 0x000fe20000800000 */
[----:B------:R-:W-:Y:S01]  /*10b80*/  IMAD.SHL.U32 R203, R4, 0x2, RZ ;  /* 0x0000000204cb7824 */ /* 0x000fe200078e00ff */
[C---:B------:R-:W-:Y:S01]  /*10b90*/  ISETP.GT.AND P1, PT, R20.reuse, 0x21, PT ;  /* 0x000000211400780c */ /* 0x040fe20003f24270 */
[----:B------:R-:W-:Y:S01]  /*10ba0*/  USEL UR7, URZ, UR7, !UP0 ;  /* 0x000000073f077287 */ /* 0x000fe2000c000000 */
[----:B------:R-:W-:Y:S01]  /*10bb0*/  FSEL R159, R159, -INF , P0 ;  /* 0xff8000009f9f7808 */ /* 0x000fe20000000000 */
[----:B------:R-:W4:Y:S01]  /*10bc0*/  MUFU.TANH R143, R76 ;  /* 0x0000004c008f7308 */ /* 0x000f220000002400 */
[----:B------:R-:W-:Y:S01]  /*10bd0*/  ISETP.GT.AND P0, PT, R20, 0x28, PT ;  /* 0x000000281400780c */ /* 0x000fe20003f04270 */
[--C-:B------:R-:W-:Y:S01]  /*10be0*/  IMAD R198, R2, 0x2, R203.reuse ;  /* 0x0000000202c67824 */ /* 0x100fe200078e02cb */
[----:B-1----:R-:W-:Y:S01]  /*10bf0*/  FSEL R167, R167, -INF , P1 ;  /* 0xff800000a7a77808 */ /* 0x002fe20000800000 */
[C---:B------:R-:W-:Y:S01]  /*10c00*/  IMAD R197, R3.reuse, 0x2, R203 ;  /* 0x0000000203c57824 */ /* 0x040fe200078e02cb */
[C---:B------:R-:W-:Y:S01]  /*10c10*/  ISETP.GT.AND P1, PT, R20.reuse, 0x29, PT ;  /* 0x000000291400780c */ /* 0x040fe20003f24270 */
[----:B------:R-:W-:Y:S01]  /*10c20*/  IMAD R196, R3, 0x2, R198 ;  /* 0x0000000203c47824 */ /* 0x000fe200078e02c6 */
[----:B-----5:R-:W-:Y:S01]  /*10c30*/  FSEL R165, R165, -INF , P0 ;  /* 0xff800000a5a57808 */ /* 0x020fe20000000000 */
[----:B------:R-:W1:Y:S01]  /*10c40*/  MUFU.TANH R141, R77 ;  /* 0x0000004d008d7308 */ /* 0x000e620000002400 */
[C---:B------:R-:W-:Y:S01]  /*10c50*/  ISETP.GT.AND P0, PT, R20.reuse, 0x30, PT ;  /* 0x000000301400780c */ /* 0x040fe20003f04270 */
[----:B------:R-:W-:Y:S01]  /*10c60*/  LDSM.16.MT88.4 R124, [R203+0x100] ;  /* 0x00010000cb7c783b */ /* 0x000fe20000004200 */
[----:B------:R-:W-:Y:S01]  /*10c70*/  FSEL R161, R161, -INF , P1 ;  /* 0xff800000a1a17808 */ /* 0x000fe20000800000 */
[----:B------:R-:W-:Y:S01]  /*10c80*/  IMAD.U32 R214, RZ, RZ, UR8 ;  /* 0x00000008ffd67e24 */ /* 0x000fe2000f8e00ff */
[C---:B------:R-:W-:Y:S01]  /*10c90*/  ISETP.GT.AND P1, PT, R20.reuse, 0x31, PT ;  /* 0x000000311400780c */ /* 0x040fe20003f24270 */
[----:B------:R-:W-:Y:S01]  /*10ca0*/  LDSM.16.MT88.4 R116, [R198+0x100] ;  /* 0x00010000c674783b */ /* 0x000fe20000004200 */
[----:B--2---:R-:W-:Y:S01]  /*10cb0*/  FSEL R147, R147, -INF , P0 ;  /* 0xff80000093937808 */ /* 0x004fe20000000000 */
[----:B------:R2:W5:Y:S01]  /*10cc0*/  MUFU.TANH R6, R23 ;  /* 0x0000001700067308 */ /* 0x0005620000002400 */
[----:B------:R-:W-:Y:S01]  /*10cd0*/  ISETP.GT.AND P0, PT, R20, 0x38, PT ;  /* 0x000000381400780c */ /* 0x000fe20003f04270 */
[----:B------:R-:W-:Y:S01]  /*10ce0*/  LDSM.16.MT88.4 R108, [R197+0x100] ;  /* 0x00010000c56c783b */ /* 0x000fe20000004200 */
[----:B---3--:R-:W-:-:S02]  /*10cf0*/  FSEL R145, R145, -INF , P1 ;  /* 0xff80000091917808 */ /* 0x008fc40000800000 */
[----:B------:R-:W-:Y:S01]  /*10d00*/  IMNMX R24, R24, R25, PT ;  /* 0x0000001918187217 */ /* 0x000fe20003800200 */
[----:B------:R-:W-:Y:S01]  /*10d10*/  LDSM.16.MT88.4 R100, [R196+0x100] ;  /* 0x00010000c464783b */ /* 0x000fe20000004200 */
[----:B------:R-:W-:Y:S01]  /*10d20*/  ISETP.GT.AND P1, PT, R20, 0x39, PT ;  /* 0x000000391400780c */ /* 0x000fe20003f24270 */
[----:B------:R-:W3:Y:S01]  /*10d30*/  MUFU.TANH R14, R14 ;  /* 0x0000000e000e7308 */ /* 0x000ee20000002400 */
[----:B----4-:R-:W-:Y:S01]  /*10d40*/  FSEL R143, R143, -INF , P0 ;  /* 0xff8000008f8f7808 */ /* 0x010fe20000000000 */
[----:B------:R-:W-:Y:S01]  /*10d50*/  LDSM.16.MT88.4 R56, [R197+0x2100] ;  /* 0x00210000c538783b */ /* 0x000fe20000004200 */
[C---:B------:R-:W-:Y:S02]  /*10d60*/  ISETP.GT.AND P0, PT, R24.reuse, RZ, PT ;  /* 0x000000ff1800720c */ /* 0x040fe40003f04270 */
[----:B-1----:R-:W-:Y:S01]  /*10d70*/  FSEL R141, R141, -INF , P1 ;  /* 0xff8000008d8d7808 */ /* 0x002fe20000800000 */
[----:B------:R-:W-:Y:S01]  /*10d80*/  LDSM.16.MT88.4 R64, [R196+0x2100] ;  /* 0x00210000c440783b */ /* 0x000fe20000004200 */
[----:B------:R-:W-:Y:S01]  /*10d90*/  ISETP.GT.AND P1, PT, R24, 0x1, PT ;  /* 0x000000011800780c */ /* 0x000fe20003f24270 */
[----:B------:R-:W1:Y:S01]  /*10da0*/  MUFU.TANH R150, R63 ;  /* 0x0000003f00967308 */ /* 0x000e620000002400 */
[----:B------:R-:W-:Y:S01]  /*10db0*/  FMNMX.FTZ R8, R16, R17, !PT ;  /* 0x0000001110087209 */ /* 0x000fe20007810000 */
[----:B------:R-:W-:Y:S01]  /*10dc0*/  LDSM.16.MT88.4 R72, [R203+0x4100] ;  /* 0x00410000cb48783b */ /* 0x000fe20000004200 */
[----:B--2---:R-:W-:-:S02]  /*10dd0*/  FSEL R23, R0, -INF , P0 ;  /* 0xff80000000177808 */ /* 0x004fc40000000000 */
[----:B------:R-:W-:Y:S01]  /*10de0*/  ISETP.GT.AND P0, PT, R24, 0x8, PT ;  /* 0x000000081800780c */ /* 0x000fe20003f04270 */
[----:B------:R-:W-:Y:S01]  /*10df0*/  LDSM.16.MT88.4 R80, [R198+0x4100] ;  /* 0x00410000c650783b */ /* 0x000fe20000004200 */
[----:B-----5:R-:W-:Y:S01]  /*10e00*/  FSEL R20, R6, -INF , P1 ;  /* 0xff80000006147808 */ /* 0x020fe20000800000 */
[----:B------:R-:W2:Y:S01]  /*10e10*/  MUFU.TANH R21, R21 ;  /* 0x0000001500157308 */ /* 0x000ea20000002400 */
[----:B------:R-:W-:Y:S01]  /*10e20*/  FMNMX.FTZ R8, R15, R8, !PT ;  /* 0x000000080f087209 */ /* 0x000fe20007810000 */
[----:B------:R-:W-:Y:S01]  /*10e30*/  LDSM.16.MT88.4 R88, [R197+0x4100] ;  /* 0x00410000c558783b */ /* 0x000fe20000004200 */
[----:B------:R-:W-:Y:S02]  /*10e40*/  ISETP.GT.AND P1, PT, R24, 0x9, PT ;  /* 0x000000091800780c */ /* 0x000fe40003f24270 */
[----:B---3--:R-:W-:Y:S01]  /*10e50*/  FSEL R6, R14, -INF , P0 ;  /* 0xff8000000e067808 */ /* 0x008fe20000000000 */
[----:B------:R-:W-:Y:S01]  /*10e60*/  LDSM.16.MT88.4 R136, [R198+0x900] ;  /* 0x00090000c688783b */ /* 0x000fe20000004200 */
[----:B------:R-:W-:Y:S01]  /*10e70*/  FMNMX.FTZ R25, R23, R20, !PT ;  /* 0x0000001417197209 */ /* 0x000fe20007810000 */
[----:B------:R-:W3:Y:S01]  /*10e80*/  MUFU.TANH R22, R22 ;  /* 0x0000001600167308 */ /* 0x000ee20000002400 */
[----:B------:R-:W-:Y:S01]  /*10e90*/  FMNMX.FTZ R8, R13, R8, !PT ;  /* 0x000000080d087209 */ /* 0x000fe20007810000 */
[----:B------:R-:W-:Y:S01]  /*10ea0*/  LDSM.16.MT88.4 R32, [R197+0x900] ;  /* 0x00090000c520783b */ /* 0x000fe20000004200 */
[----:B------:R-:W-:-:S02]  /*10eb0*/  ISETP.GT.AND P0, PT, R24, 0x10, PT ;  /* 0x000000101800780c */ /* 0x000fc40003f04270 */
[----:B-1----:R-:W-:Y:S01]  /*10ec0*/  FSEL R150, R150, -INF , P1 ;  /* 0xff80000096967808 */ /* 0x002fe20000800000 */
[----:B------:R-:W-:Y:S01]  /*10ed0*/  LDSM.16.MT88.4 R28, [R196+0x900] ;  /* 0x00090000c41c783b */ /* 0x000fe20000004200 */
[----:B------:R-:W-:Y:S01]  /*10ee0*/  FMNMX.FTZ R25, R6, R25, !PT ;  /* 0x0000001906197209 */ /* 0x000fe20007810000 */
[----:B------:R-:W1:Y:S01]  /*10ef0*/  MUFU.TANH R19, R19 ;  /* 0x0000001300137308 */ /* 0x000e620000002400 */
[----:B------:R-:W-:Y:S02]  /*10f00*/  FMNMX.FTZ R8, R11, R8, !PT ;  /* 0x000000080b087209 */ /* 0x000fe40007810000 */
[----:B--2---:R-:W-:Y:S02]  /*10f10*/  FSEL R14, R21, -INF , P0 ;  /* 0xff800000150e7808 */ /* 0x004fe40000000000 */
[----:B------:R-:W-:Y:S02]  /*10f20*/  ISETP.GT.AND P1, PT, R24, 0x11, PT ;  /* 0x000000111800780c */ /* 0x000fe40003f24270 */
[----:B------:R-:W-:Y:S01]  /*10f30*/  FMNMX.FTZ R21, R150, R25, !PT ;  /* 0x0000001996157209 */ /* 0x000fe20007810000 */
[----:B------:R-:W2:Y:S01]  /*10f40*/  MUFU.TANH R18, R18 ;  /* 0x0000001200127308 */ /* 0x000ea20000002400 */
[----:B------:R-:W-:-:S02]  /*10f50*/  FMNMX.FTZ R0, R9, R8, !PT ;  /* 0x0000000809007209 */ /* 0x000fc40007810000 */
[----:B------:R-:W-:Y:S02]  /*10f60*/  ISETP.GT.AND P0, PT, R24, 0x18, PT ;  /* 0x000000181800780c */ /* 0x000fe40003f04270 */
[----:B---3--:R-:W-:Y:S02]  /*10f70*/  FSEL R12, R22, -INF , P1 ;  /* 0xff800000160c7808 */ /* 0x008fe40000800000 */
[----:B------:R-:W-:Y:S01]  /*10f80*/  FMNMX.FTZ R21, R14, R21, !PT ;  /* 0x000000150e157209 */ /* 0x000fe20007810000 */
[----:B------:R-:W3:Y:S01]  /*10f90*/  MUFU.TANH R172, R50 ;  /* 0x0000003200ac7308 */ /* 0x000ee20000002400 */
[----:B------:R-:W-:Y:S02]  /*10fa0*/  FMNMX.FTZ R0, R7, R0, !PT ;  /* 0x0000000007007209 */ /* 0x000fe40007810000 */
[----:B------:R-:W-:Y:S02]  /*10fb0*/  ISETP.GT.AND P1, PT, R24, 0x19, PT ;  /* 0x000000191800780c */ /* 0x000fe40003f24270 */
[----:B-1----:R-:W-:-:S02]  /*10fc0*/  FSEL R10, R19, -INF , P0 ;  /* 0xff800000130a7808 */ /* 0x002fc40000000000 */
[----:B------:R-:W-:Y:S01]  /*10fd0*/  FMNMX.FTZ R21, R12, R21, !PT ;  /* 0x000000150c157209 */ /* 0x000fe20007810000 */
[----:B------:R-:W1:Y:S01]  /*10fe0*/  MUFU.TANH R51, R51 ;  /* 0x0000003300337308 */ /* 0x000e620000002400 */
[----:B------:R-:W-:Y:S02]  /*10ff0*/  FMNMX.FTZ R0, R5, R0, !PT ;  /* 0x0000000005007209 */ /* 0x000fe40007810000 */
[----:B------:R-:W-:Y:S02]  /*11000*/  ISETP.GT.AND P0, PT, R24, 0x20, PT ;  /* 0x000000201800780c */ /* 0x000fe40003f04270 */
[----:B--2---:R-:W-:Y:S02]  /*11010*/  FSEL R8, R18, -INF , P1 ;  /* 0xff80000012087808 */ /* 0x004fe40000800000 */
        /* <DEDUP_REMOVED lines=12> */
[----:B------:R-:W-:Y:S01]  /*110e0*/  FMNMX.FTZ R0, R165, R0, !PT ;  /* 0x00000000a5007209 */ /* 0x000fe20007810000 */
[----:B------:R-:W-:Y:S01]  /*110f0*/  LDSM.16.MT88.4 R48, [R198+0x2100] ;  /* 0x00210000c630783b */ /* 0x000fe20000004200 */
[----:B------:R-:W-:Y:S02]  /*11100*/  ISETP.GT.AND P1, PT, R24, 0x29, PT ;  /* 0x000000291800780c */ /* 0x000fe40003f24270 */
[----:B--2---:R-:W-:Y:S02]  /*11110*/  FSEL R170, R170, -INF , P0 ;  /* 0xff800000aaaa7808 */ /* 0x004fe40000000000 */
[----:B------:R-:W-:Y:S01]  /*11120*/  FMNMX.FTZ R21, R166, R21, !PT ;  /* 0x00000015a6157209 */ /* 0x000fe20007810000 */
[----:B------:R2:W4:Y:S01]  /*11130*/  MUFU.TANH R142, R43 ;  /* 0x0000002b008e7308 */ /* 0x0005220000002400 */
        /* <DEDUP_REMOVED lines=11> */
[----:B--2---:R-:W-:Y:S01]  /*111f0*/  LDSM.16.MT88.4 R40, [R203+0x2100] ;  /* 0x00210000cb28783b */ /* 0x004fe20000004200 */
[----:B------:R-:W-:Y:S02]  /*11200*/  ISETP.GT.AND P1, PT, R24, 0x38, PT ;  /* 0x000000381800780c */ /* 0x000fe40003f24270 */
[----:B----4-:R-:W-:Y:S02]  /*11210*/  FSEL R142, R142, -INF , P2 ;  /* 0xff8000008e8e7808 */ /* 0x010fe40001000000 */
[----:B------:R-:W-:Y:S02]  /*11220*/  FMNMX.FTZ R21, R144, R21, !PT ;  /* 0x0000001590157209 */ /* 0x000fe40007810000 */
[----:B------:R-:W-:-:S02]  /*11230*/  FMNMX.FTZ R0, R143, R0, !PT ;  /* 0x000000008f007209 */ /* 0x000fc40007810000 */
[----:B------:R-:W-:Y:S02]  /*11240*/  ISETP.GT.AND P0, PT, R24, 0x39, PT ;  /* 0x000000391800780c */ /* 0x000fe40003f04270 */
[----:B---3--:R-:W-:Y:S02]  /*11250*/  FSEL R140, R140, -INF , P1 ;  /* 0xff8000008c8c7808 */ /* 0x008fe40000800000 */
[----:B------:R-:W-:Y:S02]  /*11260*/  FMNMX.FTZ R21, R142, R21, !PT ;  /* 0x000000158e157209 */ /* 0x000fe40007810000 */
[----:B------:R-:W-:Y:S02]  /*11270*/  FMNMX.FTZ R0, R141, R0, !PT ;  /* 0x000000008d007209 */ /* 0x000fe40007810000 */
[----:B-1----:R-:W-:Y:S02]  /*11280*/  FSEL R164, R164, -INF , P0 ;  /* 0xff800000a4a47808 */ /* 0x002fe40000000000 */
        /* <DEDUP_REMOVED lines=20> */
[----:B------:R-:W-:Y:S01]  /*113d0*/  LDSM.16.MT88.4 R16, [R196+0x2900] ;  /* 0x00290000c410783b */ /* 0x000fe20000004200 */
[----:B------:R-:W-:Y:S01]  /*113e0*/  FFMA.FTZ R149, R13, c[0x0][0x2d0], -R146 ;  /* 0x0000b4000d957a23 */ /* 0x000fe20000010892 */
[----:B------:R-:W-:Y:S01]  /*113f0*/  MUFU.EX2 R156, R156 ;  /* 0x0000009c009c7308 */ /* 0x000fe20000000800 */
[--C-:B------:R-:W-:Y:S01]  /*11400*/  FFMA.FTZ R155, R23, c[0x0][0x2d0], -R163.reuse ;  /* 0x0000b400179b7a23 */ /* 0x100fe200000108a3 */
[----:B------:R-:W-:Y:S01]  /*11410*/  ISETP.GE.AND P0, PT, R214, UR7, PT ;  /* 0x00000007d6007c0c */ /* 0x000fe2000bf06270 */
[----:B------:R-:W-:-:S02]  /*11420*/  FFMA.FTZ R158, R20, c[0x0][0x2d0], -R163 ;  /* 0x0000b400149e7a23 */ /* 0x000fc400000108a3 */
[--C-:B------:R-:W-:Y:S01]  /*11430*/  FFMA.FTZ R157, R6, c[0x0][0x2d0], -R163.reuse ;  /* 0x0000b400069d7a23 */ /* 0x100fe200000108a3 */
[----:B------:R-:W-:Y:S01]  /*11440*/  LDSM.16.MT88.4 R20, [R203+0x900] ;  /* 0x00090000cb14783b */ /* 0x000fe20000004200 */
[----:B------:R-:W-:Y:S01]  /*11450*/  FFMA.FTZ R150, R150, c[0x0][0x2d0], -R163 ;  /* 0x0000b40096967a23 */ /* 0x000fe200000108a3 */
[----:B------:R-:W1:Y:S01]  /*11460*/  MUFU.EX2 R153, R153 ;  /* 0x0000009900997308 */ /* 0x000e620000000800 */
[--C-:B------:R-:W-:Y:S02]  /*11470*/  FFMA.FTZ R148, R7, c[0x0][0x2d0], -R146.reuse ;  /* 0x0000b40007947a23 */ /* 0x100fe40000010892 */
[--C-:B------:R-:W-:Y:S02]  /*11480*/  FFMA.FTZ R133, R5, c[0x0][0x2d0], -R146.reuse ;  /* 0x0000b40005857a23 */ /* 0x100fe40000010892 */
[----:B------:R-:W2:Y:S01]  /*11490*/  LDSM.16.MT88.4 R4, [R196+0x4100] ;  /* 0x00410000c404783b */ /* 0x000ea20000004200 */
[--C-:B------:R-:W-:Y:S02]  /*114a0*/  FFMA.FTZ R152, R11, c[0x0][0x2d0], -R146.reuse ;  /* 0x0000b4000b987a23 */ /* 0x100fe40000010892 */
[----:B------:R-:W-:Y:S01]  /*114b0*/  MUFU.EX2 R154, R154 ;  /* 0x0000009a009a7308 */ /* 0x000fe20000000800 */
[----:B------:R-:W-:-:S02]  /*114c0*/  FFMA.FTZ R135, R9, c[0x0][0x2d0], -R146 ;  /* 0x0000b40009877a23 */ /* 0x000fc40000010892 */
[--C-:B------:R-:W-:Y:S02]  /*114d0*/  FFMA.FTZ R3, R10, c[0x0][0x2d0], -R163.reuse ;  /* 0x0000b4000a037a23 */ /* 0x100fe400000108a3 */
[--C-:B------:R-:W-:Y:S02]  /*114e0*/  FFMA.FTZ R2, R8, c[0x0][0x2d0], -R163.reuse ;  /* 0x0000b40008027a23 */ /* 0x100fe400000108a3 */
[----:B------:R-:W3:Y:S01]  /*114f0*/  LDSM.16.MT88.4 R8, [R203+0x2900] ;  /* 0x00290000cb08783b */ /* 0x000ee20000004200 */
        /* <DEDUP_REMOVED lines=24> */
[--C-:B------:R-:W-:Y:S01]  /*11680*/  FFMA.FTZ R173, R142, c[0x0][0x2d0], -R163.reuse ;  /* 0x0000b4008ead7a23 */ /* 0x100fe200000108a3 */
[----:B------:R-:W-:Y:S01]  /*11690*/  LDSM.16.MT88.4 R144, [R203+0x1900] ;  /* 0x00190000cb90783b */ /* 0x000fe20000004200 */
        /* <DEDUP_REMOVED lines=97> */
[C---:B--2---:R-:W-:Y:S08]  /*11cb0*/  HMMA.16816.F32.BF16 R68, R4.reuse, R20, R68 ;  /* 0x000000140444723c */ /* 0x044ff00000041844 */
[C---:B------:R-:W-:Y:S01]  /*11cc0*/  HMMA.16816.F32.BF16 R72, R4.reuse, R22, R72 ;  /* 0x000000160448723c */ /* 0x040fe20000041848 */
[----:B------:R-:W-:Y:S07]  /*11cd0*/  LDSM.16.MT88.4 R20, [R203+0x5100] ;  /* 0x00510000cb14783b */ /* 0x000fee0000004200 */
[C---:B---3--:R-:W-:Y:S08]  /*11ce0*/  HMMA.16816.F32.BF16 R84, R4.reuse, R12, R84 ;  /* 0x0000000c0454723c */ /* 0x048ff00000041854 */
[C---:B------:R-:W-:Y:S01]  /*11cf0*/  HMMA.16816.F32.BF16 R88, R4.reuse, R14, R88 ;  /* 0x0000000e0458723c */ /* 0x040fe20000041858 */
[----:B------:R-:W2:Y:S07]  /*11d00*/  LDSM.16.MT88.4 R12, [R198+0x1100] ;  /* 0x00110000c60c783b */ /* 0x000eae0000004200 */
        /* <DEDUP_REMOVED lines=33> */
[----:B------:R-:W-:Y:S07]  /*11f20*/  LDSM.16.MT88.4 R16, [R203+0x5900] ;  /* 0x00590000cb10783b */ /* 0x000fee0000004200 */
[C---:B------:R-:W-:Y:S01]  /*11f30*/  HMMA.16816.F32.BF16 R100, R4.reuse, R30, R100 ;  /* 0x0000001e0464723c */ /* 0x040fe20000041864 */
[----:B------:R-:W-:Y:S07]  /*11f40*/  LDSM.16.MT88.4 R28, [R198+0x3900] ;  /* 0x00390000c61c783b */ /* 0x000fee0000004200 */
        /* <DEDUP_REMOVED lines=8> */
[----:B------:R-:W3:Y:S07]  /*11fd0*/  LDSM.16.MT88.4 R32, [R203+0x3900] ;  /* 0x00390000cb20783b */ /* 0x000eee0000004200 */
[C---:B------:R-:W-:Y:S08]  /*11fe0*/  HMMA.16816.F32.BF16 R44, R4.reuse, R24, R44 ;  /* 0x00000018042c723c */ /* 0x040ff0000004182c */
[C---:B------:R-:W-:Y:S01]  /*11ff0*/  HMMA.16816.F32.BF16 R48, R4.reuse, R26, R48 ;  /* 0x0000001a0430723c */ /* 0x040fe20000041830 */
[----:B------:R-:W4:Y:S07]  /*12000*/  LDSM.16.MT88.4 R24, [R197+0x3900] ;  /* 0x00390000c518783b */ /* 0x000f2e0000004200 */
[C---:B--2---:R-:W-:Y:S08]  /*12010*/  HMMA.16816.F32.BF16 R92, R4.reuse, R12, R92 ;  /* 0x0000000c045c723c */ /* 0x044ff0000004185c */
[----:B------:R-:W-:Y:S01]  /*12020*/  HMMA.16816.F32.BF16 R96, R4, R14, R96 ;  /* 0x0000000e0460723c */ /* 0x000fe20000041860 */
[----:B------:R-:W2:Y:S06]  /*12030*/  LDSM.16.MT88.4 R12, [R198+0x5900] ;  /* 0x00590000c60c783b */ /* 0x000eac0000004200 */
        /* <DEDUP_REMOVED lines=15> */
[C---:B------:R-:W-:Y:S08]  /*12130*/  HMMA.16816.F32.BF16 R68, R4.reuse, R16, R68 ;  /* 0x000000100444723c */ /* 0x040ff00000041844 */
[C---:B------:R-:W-:Y:S01]  /*12140*/  HMMA.16816.F32.BF16 R72, R4.reuse, R18, R72 ;  /* 0x000000120448723c */ /* 0x040fe20000041848 */
[----:B------:R-:W5:Y:S07]  /*12150*/  LDSM.16.MT88.4 R16, [R196+0x5900] ;  /* 0x00590000c410783b */ /* 0x000f6e0000004200 */
[C---:B------:R-:W-:Y:S08]  /*12160*/  HMMA.16816.F32.BF16 R128, R4.reuse, R144, R128 ;  /* 0x000000900480723c */ /* 0x040ff00000041880 */
[C---:B------:R-:W-:Y:S08]  /*12170*/  HMMA.16816.F32.BF16 R124, R4.reuse, R146, R124 ;  /* 0x00000092047c723c */ /* 0x040ff0000004187c */
[C---:B------:R-:W-:Y:S08]  /*12180*/  HMMA.16816.F32.BF16 R120, R4.reuse, R140, R120 ;  /* 0x0000008c0478723c */ /* 0x040ff00000041878 */
[C---:B------:R-:W-:Y:S08]  /*12190*/  HMMA.16816.F32.BF16 R116, R4.reuse, R142, R116 ;  /* 0x0000008e0474723c */ /* 0x040ff00000041874 */
[C---:B------:R-:W-:Y:S08]  /*121a0*/  HMMA.16816.F32.BF16 R112, R4.reuse, R136, R112 ;  /* 0x000000880470723c */ /* 0x040ff00000041870 */
[C---:B------:R-:W-:Y:S08]  /*121b0*/  HMMA.16816.F32.BF16 R108, R4.reuse, R138, R108 ;  /* 0x0000008a046c723c */ /* 0x040ff0000004186c */
[C---:B---3--:R-:W-:Y:S08]  /*121c0*/  HMMA.16816.F32.BF16 R36, R4.reuse, R32, R36 ;  /* 0x000000200424723c */ /* 0x048ff00000041824 */
[C---:B------:R-:W-:Y:S08]  /*121d0*/  HMMA.16816.F32.BF16 R40, R4.reuse, R34, R40 ;  /* 0x000000220428723c */ /* 0x040ff00000041828 */
[C---:B------:R-:W-:Y:S08]  /*121e0*/  HMMA.16816.F32.BF16 R44, R4.reuse, R28, R44 ;  /* 0x0000001c042c723c */ /* 0x040ff0000004182c */
[C---:B------:R-:W-:Y:S08]  /*121f0*/  HMMA.16816.F32.BF16 R48, R4.reuse, R30, R48 ;  /* 0x0000001e0430723c */ /* 0x040ff00000041830 */
[C---:B----4-:R-:W-:Y:S08]  /*12200*/  HMMA.16816.F32.BF16 R52, R4.reuse, R24, R52 ;  /* 0x000000180434723c */ /* 0x050ff00000041834 */
[C---:B------:R-:W-:Y:S08]  /*12210*/  HMMA.16816.F32.BF16 R56, R4.reuse, R26, R56 ;  /* 0x0000001a0438723c */ /* 0x040ff00000041838 */
[C---:B------:R-:W-:Y:S08]  /*12220*/  HMMA.16816.F32.BF16 R60, R4.reuse, R20, R60 ;  /* 0x00000014043c723c */ /* 0x040ff0000004183c */
[C---:B------:R-:W-:Y:S08]  /*12230*/  HMMA.16816.F32.BF16 R64, R4.reuse, R22, R64 ;  /* 0x000000160440723c */ /* 0x040ff00000041840 */
[C---:B--2---:R-:W-:Y:S08]  /*12240*/  HMMA.16816.F32.BF16 R76, R4.reuse, R12, R76 ;  /* 0x0000000c044c723c */ /* 0x044ff0000004184c */
[C---:B------:R-:W-:Y:S08]  /*12250*/  HMMA.16816.F32.BF16 R80, R4.reuse, R14, R80 ;  /* 0x0000000e0450723c */ /* 0x040ff00000041850 */
[C---:B-1----:R-:W-:Y:S08]  /*12260*/  HMMA.16816.F32.BF16 R84, R4.reuse, R8, R84 ;  /* 0x000000080454723c */ /* 0x042ff00000041854 */
[C---:B------:R-:W-:Y:S08]  /*12270*/  HMMA.16816.F32.BF16 R88, R4.reuse, R10, R88 ;  /* 0x0000000a0458723c */ /* 0x040ff00000041858 */
[C---:B-----5:R-:W-:Y:S08]  /*12280*/  HMMA.16816.F32.BF16 R92, R4.reuse, R16, R92 ;  /* 0x00000010045c723c */ /* 0x060ff0000004185c */
[----:B------:R-:W-:Y:S01]  /*12290*/  HMMA.16816.F32.BF16 R96, R4, R18, R96 ;  /* 0x000000120460723c */ /* 0x000fe20000041860 */
[----:B------:R-:W-:Y:S07]  /*122a0*/  @!P0 BRA `(.L_x_817) ;  /* 0x000034a000008947 */ /* 0x000fee0003800000 */
[----:B------:R-:W1:Y:S01]  /*122b0*/  S2R R5, SR_TID.X ;  /* 0x0000000000057919 */ /* 0x000e620000002100 */
[----:B------:R-:W-:Y:S01]  /*122c0*/  PLOP3.LUT P1, PT, PT, PT, UP2, 0x80, 0x0 ;  /* 0x000000000000781c */ /* 0x000fe20003f2f028 */
[----:B------:R-:W-:Y:S01]  /*122d0*/  IMAD.MOV.U32 R3, RZ, RZ, R0 ;  /* 0x000000ffff037224 */ /* 0x000fe200078e0000 */
[----:B------:R-:W-:Y:S01]  /*122e0*/  PLOP3.LUT P0, PT, PT, PT, UP2, 0x80, 0x0 ;  /* 0x000000000000781c */ /* 0x000fe20003f0f028 */
[----:B------:R-:W-:Y:S01]  /*122f0*/  IMAD.MOV.U32 R2, RZ, RZ, R132 ;  /* 0x000000ffff027224 */ /* 0x000fe200078e0084 */
[----:B------:R-:W-:Y:S01]  /*12300*/  SHF.R.S32.HI R0, RZ, 0x1f, R181 ;  /* 0x0000001fff007819 */ /* 0x000fe200000114b5 */
[----:B------:R-:W-:Y:S01]  /*12310*/  IMAD.MOV.U32 R225, RZ, RZ, R214 ;  /* 0x000000ffffe17224 */ /* 0x000fe200078e00d6 */
[----:B------:R-:W-:Y:S01]  /*12320*/  SHF.R.S32.HI R215, RZ, 0x1f, R180 ;  /* 0x0000001fffd77819 */ /* 0x000fe200000114b4 */
[C---:B------:R-:W-:Y:S01]  /*12330*/  IMAD.SHL.U32 R220, R181.reuse, 0x2, RZ ;  /* 0x00000002b5dc7824 */ /* 0x040fe200078e00ff */
[----:B------:R-:W-:Y:S01]  /*12340*/  SEL R219, RZ, 0x10, P6 ;  /* 0x00000010ffdb7807 */ /* 0x000fe20003000000 */
[----:B------:R-:W-:Y:S01]  /*12350*/  IMAD.SHL.U32 R218, R180, 0x2, RZ ;  /* 0x00000002b4da7824 */ /* 0x000fe200078e00ff */
[----:B------:R-:W-:Y:S01]  /*12360*/  SEL R216, RZ, 0x10, P5 ;  /* 0x00000010ffd87807 */ /* 0x000fe20002800000 */
[----:B------:R-:W-:Y:S01]  /*12370*/  IMAD.MOV.U32 R224, RZ, RZ, 0x1 ;  /* 0x00000001ffe07424 */ /* 0x000fe200078e00ff */
[----:B------:R-:W-:Y:S01]  /*12380*/  SHF.L.U64.HI R221, R181, 0x1, R0 ;  /* 0x00000001b5dd7819 */ /* 0x000fe20000010200 */
[----:B------:R-:W-:Y:S01]  /*12390*/  @P1 IMAD.HI.U32 R223, R182, c[0x0][0x2c8], RZ ;  /* 0x0000b200b6df1a27 */ /* 0x000fe200078e00ff */
[----:B------:R-:W-:Y:S01]  /*123a0*/  SHF.L.U64.HI R215, R180, 0x1, R215 ;  /* 0x00000001b4d77819 */ /* 0x000fe200000102d7 */
[----:B------:R-:W-:-:S02]  /*123b0*/  ULDC UR5, c[0x0][0x210] ;  /* 0x0000840000057ab9 */ /* 0x000fc40000000800 */
[----:B------:R-:W-:Y:S01]  /*123c0*/  ULDC UR4, c[0x0][0x1e8] ;  /* 0x00007a0000047ab9 */ /* 0x000fe20000000800 */
[----:B------:R-:W-:Y:S01]  /*123d0*/  @P0 SHF.R.U32.HI R223, RZ, c[0x0][0x2cc], R223 ;  /* 0x0000b300ffdf0a19 */ /* 0x000fe200000116df */
[----:B------:R-:W-:Y:S02]  /*123e0*/  UIMAD UR5, UR11, UR5, URZ ;  /* 0x000000050b0572a4 */ /* 0x000fe4000f8e023f */
[----:B------:R-:W-:Y:S01]  /*123f0*/  UIMAD UR4, UR11, UR4, URZ ;  /* 0x000000040b0472a4 */ /* 0x000fe2000f8e023f */
[----:B-1----:R-:W-:-:S04]  /*12400*/  SHF.R.S32.HI R222, RZ, 0x1f, R5 ;  /* 0x0000001fffde7819 */ /* 0x002fc80000011405 */
[----:B------:R-:W-:-:S04]  /*12410*/  LEA.HI R222, R222, R5, RZ, 0x3 ;  /* 0x00000005dede7211 */ /* 0x000fc800078f18ff */
[----:B------:R-:W-:-:S05]  /*12420*/  LOP3.LUT R222, R222, 0xfffffff8, RZ, 0xc0, !PT ;  /* 0xfffffff8dede7812 */ /* 0x000fca00078ec0ff */
[----:B------:R-:W-:-:S04]  /*12430*/  IMAD.IADD R222, R5, 0x1, -R222 ;  /* 0x0000000105de7824 */ /* 0x000fc800078e0ade */
[----:B------:R-:W-:-:S05]  /*12440*/  IMAD.SHL.U32 R222, R222, 0x8, RZ ;  /* 0x00000008dede7824 */ /* 0x000fca00078e00ff */
[----:B------:R-:W-:-:S04]  /*12450*/  SHF.R.S32.HI R217, RZ, 0x1f, R222 ;  /* 0x0000001fffd97819 */ /* 0x000fc800000114de */
[C---:B------:R-:W-:Y:S01]  /*12460*/  SHF.L.U64.HI R217, R222.reuse, 0x1, R217 ;  /* 0x00000001ded97819 */ /* 0x040fe200000102d9 */
[----:B------:R-:W-:Y:S02]  /*12470*/  IMAD.SHL.U32 R222, R222, 0x2, RZ ;  /* 0x00000002dede7824 */ /* 0x000fe400078e00ff */
.L_x_820:
[----:B------:R-:W-:Y:S04]  /*12480*/  DEPBAR.LE SB0, 0x0 ;  /* 0x000080000000791a */ /* 0x000fe80000000000 */
[----:B------:R-:W-:Y:S01]  /*12490*/  BAR.SYNC.DEFER_BLOCKING 0x0 ;  /* 0x0000000000007b1d */ /* 0x000fe20000010000 */
[----:B------:R-:W-:Y:S05]  /*124a0*/  ISETP.GE.AND P0, PT, R225, RZ, PT ;  /* 0x000000ffe100720c */ /* 0x000fea0003f06270 */
        /* <DEDUP_REMOVED lines=31> */
[----:B------:R2:W1:Y:S01]  /*126a0*/  SHFL.IDX PT, R4, R14, RZ, 0x181f ;  /* 0x00181fff0e047589 */ /* 0x00046200000e0000 */
[-C--:B-----5:R-:W-:Y:S04]  /*126b0*/  IADD3 R10, P1, P0, R10, R5.reuse, R220 ;  /* 0x000000050a0a7210 */ /* 0x0a0fe8000783e0dc */
[----:B----4-:R-:W-:Y:S02]  /*126c0*/  IADD3.X R11, RZ, R0, R221, P1, P0 ;  /* 0x00000000ff0b7210 */ /* 0x010fe40000fe04dd */
[----:B------:R-:W-:Y:S02]  /*126d0*/  IADD3 R8, P1, P0, R8, R5, R218 ;  /* 0x0000000508087210 */ /* 0x000fe4000783e0da */
[C---:B---3--:R-:W-:Y:S02]  /*126e0*/  IADD3 R6, P2, R7.reuse, R220, RZ ;  /* 0x000000dc07067210 */ /* 0x048fe40007f5e0ff */
[----:B------:R-:W-:Y:S02]  /*126f0*/  IADD3.X R9, RZ, R0, R215, P1, P0 ;  /* 0x00000000ff097210 */ /* 0x000fe40000fe04d7 */
[C---:B------:R-:W-:Y:S02]  /*12700*/  IADD3 R12, P0, R7.reuse, R222, RZ ;  /* 0x000000de070c7210 */ /* 0x040fe40007f1e0ff */
[----:B--2---:R-:W-:Y:S01]  /*12710*/  IADD3 R14, P1, R7, R218, RZ ;  /* 0x000000da070e7210 */ /* 0x004fe20007f3e0ff */
[C---:B-1----:R-:W-:Y:S02]  /*12720*/  IMAD.X R7, R4.reuse, 0x1, R221, P2 ;  /* 0x0000000104077824 */ /* 0x042fe400010e06dd */
[C---:B------:R-:W-:Y:S01]  /*12730*/  IMAD.X R13, R4.reuse, 0x1, R217, P0 ;  /* 0x00000001040d7824 */ /* 0x040fe200000e06d9 */
[----:B------:R-:W-:Y:S01]  /*12740*/  IADD3 R16, P0, R5, R222, RZ ;  /* 0x000000de05107210 */ /* 0x000fe20007f1e0ff */
[----:B------:R-:W-:Y:S01]  /*12750*/  IMAD.X R15, R4, 0x1, R215, P1 ;  /* 0x00000001040f7824 */ /* 0x000fe200008e06d7 */
[----:B------:R-:W-:Y:S02]  /*12760*/  IADD3 R5, R211, 0x100, RZ ;  /* 0x00000100d3057810 */ /* 0x000fe40007ffe0ff */
[----:B------:R-:W-:Y:S01]  /*12770*/  ISETP.NE.U32.AND P1, PT, R219, RZ, PT ;  /* 0x000000ffdb00720c */ /* 0x000fe20003f25070 */
[----:B------:R-:W-:Y:S01]  /*12780*/  IMAD.X R17, R0, 0x1, R217, P0 ;  /* 0x0000000100117824 */ /* 0x000fe200000e06d9 */
[----:B------:R-:W-:Y:S01]  /*12790*/  ISETP.NE.U32.AND P0, PT, R216, RZ, PT ;  /* 0x000000ffd800720c */ /* 0x000fe20003f05070 */
[----:B------:R1:W-:Y:S04]  /*127a0*/  LDGSTS.E.BYPASS.LTC128B.128 [R5], [R12.64], !P4 ;  /* 0x000000000c057fae */ /* 0x0003e8000e101d54 */
[----:B------:R1:W-:Y:S04]  /*127b0*/  LDGSTS.E.BYPASS.LTC128B.128 [R5+0x2000], [R6.64], !P6 ;  /* 0x0200000006057fae */ /* 0x0003e8000f101d54 */
[----:B------:R1:W-:Y:S04]  /*127c0*/  LDGSTS.E.BYPASS.LTC128B.128 [R5+0x4000], [R14.64], !P5 ;  /* 0x040000000e057fae */ /* 0x0003e8000e901d54 */
[----:B------:R1:W-:Y:S04]  /*127d0*/  LDGSTS.E.BYPASS.LTC128B.128 [R5+0x1000], [R16.64], !P4 ;  /* 0x0100000010057fae */ /* 0x0003e8000e101d54 */
[----:B------:R1:W-:Y:S04]  /*127e0*/  LDGSTS.E.BYPASS.LTC128B.128.ZFILL [R5+0x3000], [R10.64], P1 ;  /* 0x030000000a057fae */ /* 0x0003e80008941d54 */
[----:B------:R1:W-:Y:S02]  /*127f0*/  LDGSTS.E.BYPASS.LTC128B.128.ZFILL [R5+0x5000], [R8.64], P0 ;  /* 0x0500000008057fae */ /* 0x0003e40008141d54 */
.L_x_818:
[C---:B-123--:R-:W-:Y:S01]  /*12800*/  HMMA.16816.F32.BF16 R4, R132.reuse, R136, RZ ;  /* 0x000000888404723c */ /* 0x04efe200000418ff */
[----:B------:R-:W-:Y:S02]  /*12810*/  LDSM.16.M88.4 R172, [R201+0xc100] ;  /* 0x00c10000c9ac783b */ /* 0x000fe40000000200 */
[----:B------:R-:W-:Y:S05]  /*12820*/  ISETP.GE.AND P0, PT, R225, 0x1, PT ;  /* 0x00000001e100780c */ /* 0x000fea0003f06270 */
[C---:B------:R-:W-:Y:S01]  /*12830*/  HMMA.16816.F32.BF16 R8, R132.reuse, R138, RZ ;  /* 0x0000008a8408723c */ /* 0x040fe200000418ff */
[----:B------:R-:W0:Y:S07]  /*12840*/  LDGDEPBAR ;  /* 0x00000000000079af */ /* 0x000e2e0000000000 */
[C---:B----4-:R-:W-:Y:S01]  /*12850*/  HMMA.16816.F32.BF16 R12, R132.reuse, R140, RZ ;  /* 0x0000008c840c723c */ /* 0x050fe200000418ff */
[----:B------:R-:W1:Y:S07]  /*12860*/  LDSM.16.M88.4 R176, [R200+0x6100] ;  /* 0x00610000c8b0783b */ /* 0x000e6e0000000200 */
[C---:B------:R-:W-:Y:S01]  /*12870*/  HMMA.16816.F32.BF16 R16, R132.reuse, R142, RZ ;  /* 0x0000008e8410723c */ /* 0x040fe200000418ff */
[----:B------:R-:W-:Y:S07]  /*12880*/  LDSM.16.M88.4 R136, [R200+0x7100] ;  /* 0x00710000c888783b */ /* 0x000fee0000000200 */
[C---:B------:R-:W-:Y:S01]  /*12890*/  HMMA.16816.F32.BF16 R20, R132.reuse, R144, RZ ;  /* 0x000000908414723c */ /* 0x040fe200000418ff */
[----:B------:R-:W-:Y:S07]  /*128a0*/  LDSM.16.M88.4 R140, [R200+0x7900] ;  /* 0x00790000c88c783b */ /* 0x000fee0000000200 */
[C---:B------:R-:W-:Y:S01]  /*128b0*/  HMMA.16816.F32.BF16 R24, R132.reuse, R146, RZ ;  /* 0x000000928418723c */ /* 0x040fe200000418ff */
[----:B------:R-:W-:Y:S07]  /*128c0*/  LDSM.16.M88.4 R144, [R199+0xc100] ;  /* 0x00c10000c790783b */ /* 0x000fee0000000200 */
[C---:B------:R-:W-:Y:S08]  /*128d0*/  HMMA.16816.F32.BF16 R28, R132.reuse, R148, RZ ;  /* 0x00000094841c723c */ /* 0x040ff000000418ff */
[----:B------:R-:W-:Y:S01]  /*128e0*/  HMMA.16816.F32.BF16 R32, R132, R150, RZ ;  /* 0x000000968420723c */ /* 0x000fe200000418ff */
[----:B------:R-:W2:Y:S07]  /*128f0*/  LDSM.16.M88.4 R132, [R200+0x6900] ;  /* 0x00690000c884783b */ /* 0x000eae0000000200 */
        /* <DEDUP_REMOVED lines=13> */
[C---:B-1----:R-:W-:Y:S01]  /*129d0*/  HMMA.16816.F32.BF16 R4, R172.reuse, R176, R4 ;  /* 0x000000b0ac04723c */ /* 0x042fe20000041804 */
        /* <DEDUP_REMOVED lines=25> */
[C---:B-1----:R-:W-:Y:S01]  /*12b70*/  HMMA.16816.F32.BF16 R4, R164.reuse, R168, R4 ;  /* 0x000000a8a404723c */ /* 0x042fe20000041804 */
[----:B------:R-:W1:Y:S07]  /*12b80*/  LDSM.16.M88.4 R160, [R200+0x8100] ;  /* 0x00810000c8a0783b */ /* 0x000e6e0000000200 */
[C---:B------:R-:W-:Y:S01]  /*12b90*/  HMMA.16816.F32.BF16 R8, R164.reuse, R170, R8 ;  /* 0x000000aaa408723c */ /* 0x040fe20000041808 */
[----:B------:R-:W-:Y:S07]  /*12ba0*/  LDSM.16.M88.4 R168, [R192+0x2000] ;  /* 0x00200000c0a8783b */ /* 0x000fee0000000200 */
[C---:B--2---:R-:W-:Y:S08]  /*12bb0*/  HMMA.16816.F32.BF16 R12, R164.reuse, R132, R12 ;  /* 0x00000084a40c723c */ /* 0x044ff0000004180c */
[C---:B------:R-:W-:Y:S01]  /*12bc0*/  HMMA.16816.F32.BF16 R16, R164.reuse, R134, R16 ;  /* 0x00000086a410723c */ /* 0x040fe20000041810 */
[----:B------:R-:W2:Y:S07]  /*12bd0*/  LDSM.16.M88.4 R132, [R200+0x8900] ;  /* 0x00890000c884783b */ /* 0x000eae0000000200 */
        /* <DEDUP_REMOVED lines=153> */
[----:B--234-:R-:W-:Y:S01]  /*13570*/  ISETP.NE.AND P1, PT, R207, 0x1, PT ;  /* 0x00000001cf00780c */ /* 0x01cfe20003f25270 */
[----:B------:R-:W-:Y:S01]  /*13580*/  IMAD.MOV.U32 R208, RZ, RZ, RZ ;  /* 0x000000ffffd07224 */ /* 0x000fe200078e00ff */
[----:B------:R-:W-:Y:S02]  /*13590*/  LEA R209, R225, UR13, 0x6 ;  /* 0x0000000de1d17c11 */ /* 0x000fe4000f8e30ff */
[----:B------:R-:W-:Y:S02]  /*135a0*/  IADD3 R10, -R219, 0x10, RZ ;  /* 0x00000010db0a7810 */ /* 0x000fe40007ffe1ff */
[----:B------:R-:W-:Y:S02]  /*135b0*/  IADD3 R209, R209, -0x40, R210 ;  /* 0xffffffc0d1d17810 */ /* 0x000fe40007ffe0d2 */
[----:B------:R-:W-:Y:S03]  /*135c0*/  LOP3.LUT R10, R10, 0xf, RZ, 0xc0, !PT ;  /* 0x0000000f0a0a7812 */ /* 0x000fe600078ec0ff */
[----:B------:R-:W-:Y:S02]  /*135d0*/  IMAD.MOV.U32 R4, RZ, RZ, R209 ;  /* 0x000000ffff047224 */ /* 0x000fe400078e00d1 */
[----:B------:R-:W-:Y:S05]  /*135e0*/  @P1 IMAD.HI.U32 R5, R209, c[0x0][0x2bc], RZ ;  /* 0x0000af00d1051a27 */ /* 0x000fea00078e00ff */
        /* <DEDUP_REMOVED lines=24> */
[----:B------:R2:W3:Y:S04]  /*13770*/  SHFL.IDX PT, R5, R12, 0x1, 0x181f ;  /* 0x00381f000c057f89 */ /* 0x0004e800000e0000 */
[----:B------:R-:W4:Y:S04]  /*13780*/  SHFL.IDX PT, R4, R16, 0x1, 0x181f ;  /* 0x00381f0010047f89 */ /* 0x000f2800000e0000 */
[----:B------:R-:W5:Y:S01]  /*13790*/  SHFL.IDX PT, R6, R16, RZ, 0x181f ;  /* 0x00181fff10067589 */ /* 0x000f6200000e0000 */
[C---:B--2---:R-:W-:Y:S02]  /*137a0*/  IADD3 R12, P2, R7.reuse, R220, RZ ;  /* 0x000000dc070c7210 */ /* 0x044fe40007f5e0ff */
[-C--:B---3--:R-:W-:Y:S04]  /*137b0*/  IADD3 R10, P1, P0, R10, R5.reuse, R220 ;  /* 0x000000050a0a7210 */ /* 0x088fe8000783e0dc */
[-CC-:B----4-:R-:W-:Y:S02]  /*137c0*/  IADD3.X R11, RZ, R4.reuse, R221.reuse, P1, P0 ;  /* 0x00000004ff0b7210 */ /* 0x190fe40000fe04dd */
[----:B------:R-:W-:Y:S01]  /*137d0*/  IADD3 R8, P1, P0, R8, R5, R218 ;  /* 0x0000000508087210 */ /* 0x000fe2000783e0da */
[C---:B-----5:R-:W-:Y:S03]  /*137e0*/  IMAD.X R13, R6.reuse, 0x1, R221, P2 ;  /* 0x00000001060d7824 */ /* 0x060fe600010e06dd */
[----:B------:R-:W-:Y:S02]  /*137f0*/  IADD3.X R9, RZ, R4, R215, P1, P0 ;  /* 0x00000004ff097210 */ /* 0x000fe40000fe04d7 */
[C---:B------:R-:W-:Y:S02]  /*13800*/  IADD3 R14, P0, R7.reuse, R222, RZ ;  /* 0x000000de070e7210 */ /* 0x040fe40007f1e0ff */
[----:B------:R-:W-:Y:S03]  /*13810*/  IADD3 R16, P1, R7, R218, RZ ;  /* 0x000000da07107210 */ /* 0x000fe60007f3e0ff */
[C---:B------:R-:W-:Y:S01]  /*13820*/  IMAD.X R15, R6.reuse, 0x1, R217, P0 ;  /* 0x00000001060f7824 */ /* 0x040fe200000e06d9 */
[----:B------:R-:W-:Y:S01]  /*13830*/  IADD3 R18, P0, R5, R222, RZ ;  /* 0x000000de05127210 */ /* 0x000fe20007f1e0ff */
[----:B------:R-:W-:Y:S01]  /*13840*/  IMAD.X R17, R6, 0x1, R215, P1 ;  /* 0x0000000106117824 */ /* 0x000fe200008e06d7 */
[----:B------:R-:W-:Y:S02]  /*13850*/  ISETP.NE.U32.AND P1, PT, R219, RZ, PT ;  /* 0x000000ffdb00720c */ /* 0x000fe40003f25070 */
[----:B------:R2:W-:Y:S01]  /*13860*/  LDGSTS.E.BYPASS.LTC128B.128 [R211+0x6100], [R14.64], !P4 ;  /* 0x061000000ed37fae */ /* 0x0005e2000e101d54 */
[----:B------:R-:W-:Y:S01]  /*13870*/  IMAD.X R19, R4, 0x1, R217, P0 ;  /* 0x0000000104137824 */ /* 0x000fe200000e06d9 */
[----:B------:R-:W-:Y:S02]  /*13880*/  ISETP.NE.U32.AND P0, PT, R216, RZ, PT ;  /* 0x000000ffd800720c */ /* 0x000fe40003f05070 */
[----:B------:R2:W-:Y:S04]  /*13890*/  LDGSTS.E.BYPASS.LTC128B.128 [R211+0x8100], [R12.64], !P6 ;  /* 0x081000000cd37fae */ /* 0x0005e8000f101d54 */
[----:B------:R2:W-:Y:S04]  /*138a0*/  LDGSTS.E.BYPASS.LTC128B.128 [R211+0xa100], [R16.64], !P5 ;  /* 0x0a10000010d37fae */ /* 0x0005e8000e901d54 */
[----:B------:R2:W-:Y:S04]  /*138b0*/  LDGSTS.E.BYPASS.LTC128B.128 [R211+0x7100], [R18.64], !P4 ;  /* 0x0710000012d37fae */ /* 0x0005e8000e101d54 */
[----:B------:R2:W-:Y:S04]  /*138c0*/  LDGSTS.E.BYPASS.LTC128B.128.ZFILL [R211+0x9100], [R10.64], P1 ;  /* 0x091000000ad37fae */ /* 0x0005e80008941d54 */
[----:B------:R2:W-:Y:S02]  /*138d0*/  LDGSTS.E.BYPASS.LTC128B.128.ZFILL [R211+0xb100], [R8.64], P0 ;  /* 0x0b10000008d37fae */ /* 0x0005e40008141d54 */
.L_x_819:
[----:B--234-:R-:W-:Y:S01]  /*138e0*/  PLOP3.LUT P0, PT, PT, PT, UP2, 0x80, 0x0 ;  /* 0x000000000000781c */ /* 0x01cfe20003f0f028 */
[----:B------:R-:W-:Y:S01]  /*138f0*/  IMAD R14, R225, -0x40, R224 ;  /* 0xffffffc0e10e7824 */ /* 0x000fe200078e02e0 */
[----:B------:R-:W-:Y:S01]  /*13900*/  MOV R6, R182 ;  /* 0x000000b600067202 */ /* 0x000fe20000000f00 */
[----:B------:R-:W-:Y:S03]  /*13910*/  LDSM.16.MT88.4 R20, [R198+0x100] ;  /* 0x00010000c614783b */ /* 0x000fe60000004200 */
[----:B------:R-:W-:Y:S04]  /*13920*/  IADD3 R14, R14, UR9, -R183 ;  /* 0x000000090e0e7c10 */ /* 0x000fe8000fffe8b7 */
[----:B------:R-:W-:Y:S01]  /*13930*/  IADD3 R14, R14, -UR17, RZ ;  /* 0x800000110e0e7c10 */ /* 0x000fe2000fffe0ff */
[----:B------:R-:W-:Y:S02]  /*13940*/  LDSM.16.MT88.4 R28, [R197+0x100] ;  /* 0x00010000c51c783b */ /* 0x000fe40000004200 */
[----:B------:R-:W-:Y:S06]  /*13950*/  @P0 MOV R6, R223 ;  /* 0x000000df00060202 */ /* 0x000fec0000000f00 */
[----:B------:R-:W2:Y:S08]  /*13960*/  SHFL.IDX PT, R7, R6, 0x1, 0x1c1f ;  /* 0x003c1f0006077f89 */ /* 0x000eb000000e0000 */
[----:B------:R-:W3:Y:S08]  /*13970*/  SHFL.IDX PT, R5, R6, RZ, 0x1c1f ;  /* 0x001c1fff06057589 */ /* 0x000ef000000e0000 */
[----:B------:R-:W0:Y:S01]  /*13980*/  LDGDEPBAR ;  /* 0x00000000000079af */ /* 0x000e220000000000 */
[----:B--2---:R-:W-:Y:S04]  /*13990*/  IADD3 R4, R14, R7, RZ ;  /* 0x000000070e047210 */ /* 0x004fe80007ffe0ff */
[C---:B------:R-:W-:Y:S02]  /*139a0*/  ISETP.GT.AND P0, PT, R4.reuse, RZ, PT ;  /* 0x000000ff0400720c */ /* 0x040fe40003f04270 */
[----:B------:R-:W-:Y:S02]  /*139b0*/  ISETP.GT.AND P1, PT, R4, 0x1, PT ;  /* 0x000000010400780c */ /* 0x000fe40003f24270 */
[----:B------:R-:W-:Y:S02]  /*139c0*/  FSEL R13, R154, -INF , P0 ;  /* 0xff8000009a0d7808 */ /* 0x000fe40000000000 */
[C---:B------:R-:W-:Y:S02]  /*139d0*/  ISETP.GT.AND P0, PT, R4.reuse, 0x8, PT ;  /* 0x000000080400780c */ /* 0x040fe40003f04270 */
[----:B-1----:R-:W-:Y:S02]  /*139e0*/  FSEL R11, R155, -INF , P1 ;  /* 0xff8000009b0b7808 */ /* 0x002fe40000800000 */
        /* <DEDUP_REMOVED lines=13> */
[----:B------:R-:W-:Y:S02]  /*13ac0*/  FMNMX.FTZ R0, R13, R2, !PT ;  /* 0x000000020d007209 */ /* 0x000fe40007810000 */
[----:B------:R-:W-:Y:S02]  /*13ad0*/  ISETP.GT.AND P1, PT, R14, 0x8, PT ;  /* 0x000000080e00780c */ /* 0x000fe40003f24270 */
[----:B------:R-:W-:Y:S02]  /*13ae0*/  FMNMX.FTZ R5, R6, R3, !PT ;  /* 0x0000000306057209 */ /* 0x000fe40007810000 */
[----:B------:R-:W-:Y:S02]  /*13af0*/  FSEL R141, R159, -INF , P0 ;  /* 0xff8000009f8d7808 */ /* 0x000fe40000000000 */
[----:B------:R-:W-:Y:S02]  /*13b00*/  FSEL R12, R153, -INF , P1 ;  /* 0xff800000990c7808 */ /* 0x000fe40000800000 */
[C---:B------:R-:W-:Y:S02]  /*13b10*/  ISETP.GT.AND P2, PT, R4.reuse, 0x9, PT ;  /* 0x000000090400780c */ /* 0x040fe40003f44270 */
[----:B------:R-:W-:Y:S02]  /*13b20*/  ISETP.GT.AND P0, PT, R4, 0x20, PT ;  /* 0x000000200400780c */ /* 0x000fe40003f04270 */
[----:B------:R-:W-:Y:S02]  /*13b30*/  FMNMX.FTZ R0, R11, R0, !PT ;  /* 0x000000000b007209 */ /* 0x000fe40007810000 */
        /* <DEDUP_REMOVED lines=8> */
[----:B------:R-:W-:Y:S02]  /*13bc0*/  ISETP.GT.AND P1, PT, R14, 0x10, PT ;  /* 0x000000100e00780c */ /* 0x000fe40003f24270 */
[----:B------:R-:W-:Y:S02]  /*13bd0*/  FSEL R157, R214, -INF , P0 ;  /* 0xff800000d69d7808 */ /* 0x000fe40000000000 */
[----:B------:R-:W-:Y:S02]  /*13be0*/  FSEL R164, R164, -INF , P1 ;  /* 0xff800000a4a47808 */ /* 0x000fe40000800000 */
[----:B------:R-:W-:Y:S02]  /*13bf0*/  FMNMX.FTZ R0, R7, R0, !PT ;  /* 0x0000000007007209 */ /* 0x000fe40007810000 */
        /* <DEDUP_REMOVED lines=68> */
[----:B--2---:R-:W-:Y:S04]  /*14040*/  FMNMX.FTZ R0, R4, R15, !PT ;  /* 0x0000000f04007209 */ /* 0x004fe80007810000 */
[----:B------:R-:W-:Y:S02]  /*14050*/  FSEL R144, R144, RZ, P1 ;  /* 0x000000ff90907208 */ /* 0x000fe40000800000 */
[C---:B------:R-:W-:Y:S01]  /*14060*/  FSETP.NEU.FTZ.AND P0, PT, R0.reuse, -INF , PT ;  /* 0xff8000000000780b */ /* 0x040fe20003f1d000 */
[----:B------:R-:W-:Y:S01]  /*14070*/  FMUL.FTZ R147, R0, c[0x0][0x2d0] ;  /* 0x0000b40000937a20 */ /* 0x000fe20000410000 */
[----:B------:R-:W-:Y:S01]  /*14080*/  FSEL R5, R132, RZ, P1 ;  /* 0x000000ff84057208 */ /* 0x000fe20000800000 */
[--C-:B------:R-:W-:Y:S01]  /*14090*/  FFMA.FTZ R173, R13, c[0x0][0x2d0], -R144.reuse ;  /* 0x0000b4000dad7a23 */ /* 0x100fe20000010890 */
[----:B------:R-:W-:Y:S01]  /*140a0*/  FSEL R4, R0, RZ, P0 ;  /* 0x000000ff00047208 */ /* 0x000fe20000000000 */
[----:B------:R-:W-:Y:S01]  /*140b0*/  FFMA.FTZ R168, R11, c[0x0][0x2d0], -R144 ;  /* 0x0000b4000ba87a23 */ /* 0x000fe20000010890 */
[----:B------:R-:W-:Y:S01]  /*140c0*/  FSEL R147, R147, RZ, P0 ;  /* 0x000000ff93937208 */ /* 0x000fe20000000000 */
[----:B------:R-:W-:Y:S01]  /*140d0*/  FADD.FTZ R5, -R5, R2 ;  /* 0x0000000205057221 */ /* 0x000fe20000010100 */
[----:B------:R-:W-:Y:S01]  /*140e0*/  ISETP.GT.AND P0, PT, R225, UR7, PT ;  /* 0x00000007e1007c0c */ /* 0x000fe2000bf04270 */
[----:B------:R-:W-:Y:S01]  /*140f0*/  FADD.FTZ R4, -R4, R3 ;  /* 0x0000000304047221 */ /* 0x000fe20000010100 */
[----:B------:R-:W-:Y:S01]  /*14100*/  MUFU.EX2 R173, R173 ;  /* 0x000000ad00ad7308 */ /* 0x000fe20000000800 */
[--C-:B------:R-:W-:Y:S02]  /*14110*/  FFMA.FTZ R170, R12, c[0x0][0x2d0], -R147.reuse ;  /* 0x0000b4000caa7a23 */ /* 0x100fe40000010893 */
[----:B------:R-:W1:Y:S01]  /*14120*/  LDSM.16.MT88.4 R12, [R203+0x100] ;  /* 0x00010000cb0c783b */ /* 0x000e620000004200 */
[--C-:B------:R-:W-:Y:S02]  /*14130*/  FFMA.FTZ R135, R9, c[0x0][0x2d0], -R144.reuse ;  /* 0x0000b40009877a23 */ /* 0x100fe40000010890 */
[--C-:B------:R-:W-:Y:S02]  /*14140*/  FFMA.FTZ R134, R7, c[0x0][0x2d0], -R144.reuse ;  /* 0x0000b40007867a23 */ /* 0x100fe40000010890 */
[--C-:B------:R-:W-:Y:S02]  /*14150*/  FFMA.FTZ R172, R6, c[0x0][0x2d0], -R147.reuse ;  /* 0x0000b40006ac7a23 */ /* 0x100fe40000010893 */
[--C-:B------:R-:W-:Y:S01]  /*14160*/  FFMA.FTZ R171, R8, c[0x0][0x2d0], -R147.reuse ;  /* 0x0000b40008ab7a23 */ /* 0x100fe20000010893 */
[----:B------:R-:W2:Y:S01]  /*14170*/  MUFU.EX2 R168, R168 ;  /* 0x000000a800a87308 */ /* 0x000ea20000000800 */
[--C-:B------:R-:W-:Y:S02]  /*14180*/  FFMA.FTZ R169, R10, c[0x0][0x2d0], -R147.reuse ;  /* 0x0000b4000aa97a23 */ /* 0x100fe40000010893 */
[----:B------:R-:W-:Y:S02]  /*14190*/  FMUL.FTZ R3, R4, c[0x0][0x2d0] ;  /* 0x0000b40004037a20 */ /* 0x000fe40000410000 */
[----:B------:R-:W-:Y:S02]  /*141a0*/  FMUL.FTZ R2, R5, c[0x0][0x2d0] ;  /* 0x0000b40005027a20 */ /* 0x000fe40000410000 */
[--C-:B------:R-:W-:Y:S02]  /*141b0*/  FFMA.FTZ R174, R164, c[0x0][0x2d0], -R147.reuse ;  /* 0x0000b400a4ae7a23 */ /* 0x100fe40000010893 */
[----:B------:R-:W-:Y:S01]  /*141c0*/  LDSM.16.MT88.4 R164, [R203+0x5900] ;  /* 0x00590000cba4783b */ /* 0x000fe20000004200 */
[----:B------:R-:W-:Y:S01]  /*141d0*/  MUFU.EX2 R135, R135 ;  /* 0x0000008700877308 */ /* 0x000fe20000000800 */
[--C-:B------:R-:W-:Y:S02]  /*141e0*/  FFMA.FTZ R175, R162, c[0x0][0x2d0], -R147.reuse ;  /* 0x0000b400a2af7a23 */ /* 0x100fe40000010893 */
[--C-:B------:R-:W-:Y:S02]  /*141f0*/  FFMA.FTZ R176, R163, c[0x0][0x2d0], -R144.reuse ;  /* 0x0000b400a3b07a23 */ /* 0x100fe40000010890 */
[--C-:B------:R-:W-:Y:S02]  /*14200*/  FFMA.FTZ R177, R161, c[0x0][0x2d0], -R144.reuse ;  /* 0x0000b400a1b17a23 */ /* 0x100fe40000010890 */
[--C-:B------:R-:W-:Y:S02]  /*14210*/  FFMA.FTZ R178, R142, c[0x0][0x2d0], -R147.reuse ;  /* 0x0000b4008eb27a23 */ /* 0x100fe40000010893 */
[--C-:B------:R-:W-:Y:S01]  /*14220*/  FFMA.FTZ R179, R140, c[0x0][0x2d0], -R147.reuse ;  /* 0x0000b4008cb37a23 */ /* 0x100fe20000010893 */
[----:B------:R-:W3:Y:S01]  /*14230*/  MUFU.EX2 R134, R134 ;  /* 0x0000008600867308 */ /* 0x000ee20000000800 */
[--C-:B------:R-:W-:Y:S02]  /*14240*/  FFMA.FTZ R214, R143, c[0x0][0x2d0], -R144.reuse ;  /* 0x0000b4008fd67a23 */ /* 0x100fe40000010890 */
[--C-:B------:R-:W-:Y:S01]  /*14250*/  FFMA.FTZ R227, R141, c[0x0][0x2d0], -R144.reuse ;  /* 0x0000b4008de37a23 */ /* 0x100fe20000010890 */
[----:B--2---:R-:W-:Y:S01]  /*14260*/  F2FP.BF16.PACK_AB R137, R168, R173 ;  /* 0x000000ada889723e */ /* 0x004fe200000010ff */
[----:B------:R-:W-:Y:S01]  /*14270*/  LDSM.16.MT88.4 R140, [R197+0x2900] ;  /* 0x00290000c58c783b */ /* 0x000fe20000004200 */
[--C-:B------:R-:W-:Y:S02]  /*14280*/  FFMA.FTZ R226, R160, c[0x0][0x2d0], -R147.reuse ;  /* 0x0000b400a0e27a23 */ /* 0x100fe40000010893 */
[--C-:B------:R-:W-:Y:S02]  /*14290*/  FFMA.FTZ R229, R158, c[0x0][0x2d0], -R147.reuse ;  /* 0x0000b4009ee57a23 */ /* 0x100fe40000010893 */
[----:B------:R-:W-:Y:S01]  /*142a0*/  MUFU.EX2 R172, R172 ;  /* 0x000000ac00ac7308 */ /* 0x000fe20000000800 */
[--C-:B------:R-:W-:Y:S02]  /*142b0*/  FFMA.FTZ R228, R159, c[0x0][0x2d0], -R144.reuse ;  /* 0x0000b4009fe47a23 */ /* 0x100fe40000010890 */
[----:B------:R-:W-:Y:S01]  /*142c0*/  LDSM.16.MT88.4 R160, [R196+0x3900] ;  /* 0x00390000c4a0783b */ /* 0x000fe20000004200 */
[--C-:B------:R-:W-:Y:S02]  /*142d0*/  FFMA.FTZ R231, R157, c[0x0][0x2d0], -R144.reuse ;  /* 0x0000b4009de77a23 */ /* 0x100fe40000010890 */
[--C-:B------:R-:W-:Y:S02]  /*142e0*/  FFMA.FTZ R230, R156, c[0x0][0x2d0], -R147.reuse ;  /* 0x0000b4009ce67a23 */ /* 0x100fe40000010893 */
[--C-:B------:R-:W-:Y:S02]  /*142f0*/  FFMA.FTZ R233, R154, c[0x0][0x2d0], -R147.reuse ;  /* 0x0000b4009ae97a23 */ /* 0x100fe40000010893 */
[----:B------:R-:W2:Y:S01]  /*14300*/  MUFU.EX2 R171, R171 ;  /* 0x000000ab00ab7308 */ /* 0x000ea20000000800 */
[----:B------:R-:W-:Y:S01]  /*14310*/  LDSM.16.MT88.4 R156, [R197+0x3900] ;  /* 0x00390000c59c783b */ /* 0x000fe20000004200 */
[--C-:B------:R-:W-:Y:S01]  /*14320*/  FFMA.FTZ R232, R155, c[0x0][0x2d0], -R144.reuse ;  /* 0x0000b4009be87a23 */ /* 0x100fe20000010890 */
[----:B---3--:R-:W-:Y:S01]  /*14330*/  F2FP.BF16.PACK_AB R139, R134, R135 ;  /* 0x00000087868b723e */ /* 0x008fe200000010ff */
[--C-:B------:R-:W-:Y:S02]  /*14340*/  FFMA.FTZ R235, R153, c[0x0][0x2d0], -R144.reuse ;  /* 0x0000b40099eb7a23 */ /* 0x100fe40000010890 */
[--C-:B------:R-:W-:Y:S03]  /*14350*/  FFMA.FTZ R234, R152, c[0x0][0x2d0], -R147.reuse ;  /* 0x0000b40098ea7a23 */ /* 0x100fe60000010893 */
[----:B------:R-:W-:Y:S01]  /*14360*/  LDSM.16.MT88.4 R152, [R198+0x3900] ;  /* 0x00390000c698783b */ /* 0x000fe20000004200 */
[----:B------:R-:W-:Y:S01]  /*14370*/  MUFU.EX2 R170, R170 ;  /* 0x000000aa00aa7308 */ /* 0x000fe20000000800 */
[--C-:B------:R-:W-:Y:S02]  /*14380*/  FFMA.FTZ R237, R150, c[0x0][0x2d0], -R147.reuse ;  /* 0x0000b40096ed7a23 */ /* 0x100fe40000010893 */
[--C-:B------:R-:W-:Y:S02]  /*14390*/  FFMA.FTZ R236, R151, c[0x0][0x2d0], -R144.reuse ;  /* 0x0000b40097ec7a23 */ /* 0x100fe40000010890 */
[--C-:B------:R-:W-:Y:S02]  /*143a0*/  FFMA.FTZ R239, R149, c[0x0][0x2d0], -R144.reuse ;  /* 0x0000b40095ef7a23 */ /* 0x100fe40000010890 */
[--C-:B------:R-:W-:Y:S02]  /*143b0*/  FFMA.FTZ R238, R148, c[0x0][0x2d0], -R147.reuse ;  /* 0x0000b40094ee7a23 */ /* 0x100fe40000010893 */
[----:B------:R-:W-:Y:S01]  /*143c0*/  LDSM.16.MT88.4 R148, [R203+0x3900] ;  /* 0x00390000cb94783b */ /* 0x000fe20000004200 */
[----:B------:R-:W3:Y:S01]  /*143d0*/  MUFU.EX2 R169, R169 ;  /* 0x000000a900a97308 */ /* 0x000ee20000000800 */
[--C-:B------:R-:W-:Y:S02]  /*143e0*/  FFMA.FTZ R240, R145, c[0x0][0x2d0], -R144.reuse ;  /* 0x0000b40091f07a23 */ /* 0x100fe40000010890 */
[----:B------:R-:W-:Y:S01]  /*143f0*/  FFMA.FTZ R147, R146, c[0x0][0x2d0], -R147 ;  /* 0x0000b40092937a23 */ /* 0x000fe20000010893 */
[----:B--2---:R-:W-:Y:S01]  /*14400*/  F2FP.BF16.PACK_AB R136, R171, R172 ;  /* 0x000000acab88723e */ /* 0x004fe200000010ff */
[----:B------:R-:W-:Y:S05]  /*14410*/  FFMA.FTZ R144, R133, c[0x0][0x2d0], -R144 ;  /* 0x0000b40085907a23 */ /* 0x000fea0000010890 */
[----:B------:R-:W2:Y:S10]  /*14420*/  MUFU.EX2 R3, R3 ;  /* 0x0000000300037308 */ /* 0x000eb40000000800 */
[----:B------:R-:W4:Y:S01]  /*14430*/  MUFU.EX2 R2, R2 ;  /* 0x0000000200027308 */ /* 0x000f220000000800 */
[----:B---3--:R-:W-:Y:S09]  /*14440*/  F2FP.BF16.PACK_AB R138, R169, R170 ;  /* 0x000000aaa98a723e */ /* 0x008ff200000010ff */
[----:B------:R-:W-:Y:S01]  /*14450*/  MUFU.EX2 R241, R147 ;  /* 0x0000009300f17308 */ /* 0x000fe20000000800 */
[C---:B--2---:R-:W-:Y:S02]  /*14460*/  FMUL.FTZ R4, R3.reuse, R128 ;  /* 0x0000008003047220 */ /* 0x044fe40000410000 */
[C---:B------:R-:W-:Y:S02]  /*14470*/  FMUL.FTZ R5, R3.reuse, R129 ;  /* 0x0000008103057220 */ /* 0x040fe40000410000 */
[C---:B------:R-:W-:Y:S02]  /*14480*/  FMUL.FTZ R8, R3.reuse, R124 ;  /* 0x0000007c03087220 */ /* 0x040fe40000410000 */
[C---:B------:R-:W-:Y:S03]  /*14490*/  FMUL.FTZ R9, R3.reuse, R125 ;  /* 0x0000007d03097220 */ /* 0x040fe60000410000 */
[----:B------:R2:W-:Y:S01]  /*144a0*/  MUFU.EX2 R133, R144 ;  /* 0x0000009000857308 */ /* 0x0005e20000000800 */
[C---:B------:R-:W-:Y:S02]  /*144b0*/  FMUL.FTZ R16, R3.reuse, R116 ;  /* 0x0000007403107220 */ /* 0x040fe40000410000 */
[C---:B----4-:R-:W-:Y:S02]  /*144c0*/  FMUL.FTZ R6, R2.reuse, R130 ;  /* 0x0000008202067220 */ /* 0x050fe40000410000 */
[C---:B------:R-:W-:Y:S02]  /*144d0*/  FMUL.FTZ R7, R2.reuse, R131 ;  /* 0x0000008302077220 */ /* 0x040fe40000410000 */
[----:B------:R-:W-:Y:S01]  /*144e0*/  LDSM.16.MT88.4 R128, [R198+0x2900] ;  /* 0x00290000c680783b */ /* 0x000fe20000004200 */
[C---:B------:R-:W-:Y:S02]  /*144f0*/  FMUL.FTZ R10, R2.reuse, R126 ;  /* 0x0000007e020a7220 */ /* 0x040fe40000410000 */
[C---:B------:R-:W-:Y:S01]  /*14500*/  FMUL.FTZ R11, R2.reuse, R127 ;  /* 0x0000007f020b7220 */ /* 0x040fe20000410000 */
[----:B------:R-:W-:Y:S01]  /*14510*/  MUFU.EX2 R174, R174 ;  /* 0x000000ae00ae7308 */ /* 0x000fe20000000800 */
[C---:B-1----:R-:W-:Y:S03]  /*14520*/  HMMA.16816.F32.BF16 R4, R136.reuse, R12, R4 ;  /* 0x0000000c8804723c */ /* 0x042fe60000041804 */
[----:B------:R-:W-:Y:S02]  /*14530*/  LDSM.16.MT88.4 R124, [R203+0x2900] ;  /* 0x00290000cb7c783b */ /* 0x000fe40000004200 */
[C---:B------:R-:W-:Y:S02]  /*14540*/  FMUL.FTZ R17, R3.reuse, R117 ;  /* 0x0000007503117220 */ /* 0x040fe40000410000 */
[C---:B------:R-:W-:Y:S01]  /*14550*/  FMUL.FTZ R12, R3.reuse, R120 ;  /* 0x00000078030c7220 */ /* 0x040fe20000410000 */
[C---:B------:R-:W-:Y:S01]  /*14560*/  HMMA.16816.F32.BF16 R8, R136.reuse, R14, R8 ;  /* 0x0000000e8808723c */ /* 0x040fe20000041808 */
[----:B------:R-:W1:Y:S03]  /*14570*/  MUFU.EX2 R175, R175 ;  /* 0x000000af00af7308 */ /* 0x000e660000000800 */
[C---:B------:R-:W-:Y:S01]  /*14580*/  FMUL.FTZ R13, R3.reuse, R121 ;  /* 0x00000079030d7220 */ /* 0x040fe20000410000 */
[----:B--2---:R-:W-:Y:S01]  /*14590*/  LDSM.16.MT88.4 R144, [R196+0x1900] ;  /* 0x00190000c490783b */ /* 0x004fe20000004200 */
[C---:B------:R-:W-:Y:S02]  /*145a0*/  FMUL.FTZ R18, R2.reuse, R118 ;  /* 0x0000007602127220 */ /* 0x040fe40000410000 */
[C---:B------:R-:W-:Y:S03]  /*145b0*/  FMUL.FTZ R14, R2.reuse, R122 ;  /* 0x0000007a020e7220 */ /* 0x040fe60000410000 */
[----:B------:R-:W-:Y:S01]  /*145c0*/  MUFU.EX2 R176, R176 ;  /* 0x000000b000b07308 */ /* 0x000fe20000000800 */
[C---:B------:R-:W-:Y:S02]  /*145d0*/  FMUL.FTZ R15, R2.reuse, R123 ;  /* 0x0000007b020f7220 */ /* 0x040fe40000410000 */
[----:B------:R-:W2:Y:S01]  /*145e0*/  LDSM.16.MT88.4 R120, [R196+0x100] ;  /* 0x00010000c478783b */ /* 0x000ea20000004200 */
[C---:B------:R-:W-:Y:S02]  /*145f0*/  FMUL.FTZ R19, R2.reuse, R119 ;  /* 0x0000007702137220 */ /* 0x040fe40000410000 */
[C---:B------:R-:W-:Y:S02]  /*14600*/  FMUL.FTZ R24, R3.reuse, R108 ;  /* 0x0000006c03187220 */ /* 0x040fe40000410000 */
[C---:B------:R-:W-:Y:S02]  /*14610*/  HMMA.16816.F32.BF16 R12, R136.reuse, R20, R12 ;  /* 0x00000014880c723c */ /* 0x040fe4000004180c */
[----:B------:R-:W3:Y:S01]  /*14620*/  MUFU.EX2 R177, R177 ;  /* 0x000000b100b17308 */ /* 0x000ee20000000800 */
[----:B------:R-:W-:Y:S01]  /*14630*/  LDSM.16.MT88.4 R116, [R198+0x900] ;  /* 0x00090000c674783b */ /* 0x000fe20000004200 */
[C---:B------:R-:W-:Y:S02]  /*14640*/  FMUL.FTZ R25, R3.reuse, R109 ;  /* 0x0000006d03197220 */ /* 0x040fe40000410000 */
[C---:B------:R-:W-:Y:S02]  /*14650*/  FMUL.FTZ R26, R2.reuse, R110 ;  /* 0x0000006e021a7220 */ /* 0x040fe40000410000 */
[C---:B------:R-:W-:Y:S04]  /*14660*/  HMMA.16816.F32.BF16 R16, R136.reuse, R22, R16 ;  /* 0x000000168810723c */ /* 0x040fe80000041810 */
[C---:B------:R-:W-:Y:S01]  /*14670*/  FMUL.FTZ R20, R3.reuse, R112 ;  /* 0x0000007003147220 */ /* 0x040fe20000410000 */
[----:B------:R-:W-:Y:S01]  /*14680*/  MUFU.EX2 R178, R178 ;  /* 0x000000b200b27308 */ /* 0x000fe20000000800 */
[C---:B------:R-:W-:Y:S02]  /*14690*/  FMUL.FTZ R21, R3.reuse, R113 ;  /* 0x0000007103157220 */ /* 0x040fe40000410000 */
[C---:B------:R-:W-:Y:S04]  /*146a0*/  FMUL.FTZ R22, R2.reuse, R114 ;  /* 0x0000007202167220 */ /* 0x040fe80000410000 */
[C---:B------:R-:W-:Y:S02]  /*146b0*/  FMUL.FTZ R23, R2.reuse, R115 ;  /* 0x0000007302177220 */ /* 0x040fe40000410000 */
[----:B------:R-:W4:Y:S01]  /*146c0*/  LDSM.16.MT88.4 R112, [R203+0x2100] ;  /* 0x00210000cb70783b */ /* 0x000f220000004200 */
[C---:B------:R-:W-:Y:S01]  /*146d0*/  FMUL.FTZ R27, R2.reuse, R111 ;  /* 0x0000006f021b7220 */ /* 0x040fe20000410000 */
[----:B------:R-:W5:Y:S01]  /*146e0*/  MUFU.EX2 R179, R179 ;  /* 0x000000b300b37308 */ /* 0x000f620000000800 */
[C---:B------:R-:W-:Y:S02]  /*146f0*/  FMUL.FTZ R32, R3.reuse, R100 ;  /* 0x0000006403207220 */ /* 0x040fe40000410000 */
[C---:B------:R-:W-:Y:S03]  /*14700*/  HMMA.16816.F32.BF16 R20, R136.reuse, R28, R20 ;  /* 0x0000001c8814723c */ /* 0x040fe60000041814 */
[----:B------:R-:W-:Y:S01]  /*14710*/  LDSM.16.MT88.4 R108, [R196+0x2100] ;  /* 0x00210000c46c783b */ /* 0x000fe20000004200 */
[C---:B------:R-:W-:Y:S02]  /*14720*/  FMUL.FTZ R33, R3.reuse, R101 ;  /* 0x0000006503217220 */ /* 0x040fe40000410000 */
[C---:B------:R-:W-:Y:S01]  /*14730*/  FMUL.FTZ R34, R2.reuse, R102 ;  /* 0x0000006602227220 */ /* 0x040fe20000410000 */
[----:B------:R-:W-:Y:S01]  /*14740*/  MUFU.EX2 R214, R214 ;  /* 0x000000d600d67308 */ /* 0x000fe20000000800 */
[C---:B------:R-:W-:Y:S04]  /*14750*/  HMMA.16816.F32.BF16 R24, R136.reuse, R30, R24 ;  /* 0x0000001e8818723c */ /* 0x040fe80000041818 */
[C---:B------:R-:W-:Y:S02]  /*14760*/  FMUL.FTZ R28, R3.reuse, R104 ;  /* 0x00000068031c7220 */ /* 0x040fe40000410000 */
[C---:B------:R-:W-:Y:S02]  /*14770*/  FMUL.FTZ R29, R3.reuse, R105 ;  /* 0x00000069031d7220 */ /* 0x040fe40000410000 */
[C---:B------:R-:W-:Y:S01]  /*14780*/  FMUL.FTZ R30, R2.reuse, R106 ;  /* 0x0000006a021e7220 */ /* 0x040fe20000410000 */
[----:B------:R-:W1:Y:S03]  /*14790*/  MUFU.EX2 R227, R227 ;  /* 0x000000e300e37308 */ /* 0x000e660000000800 */
[C---:B------:R-:W-:Y:S02]  /*147a0*/  FMUL.FTZ R31, R2.reuse, R107 ;  /* 0x0000006b021f7220 */ /* 0x040fe40000410000 */
[----:B------:R-:W1:Y:S01]  /*147b0*/  LDSM.16.MT88.4 R104, [R198+0x2100] ;  /* 0x00210000c668783b */ /* 0x000e620000004200 */
[C---:B------:R-:W-:Y:S02]  /*147c0*/  FMUL.FTZ R35, R2.reuse, R103 ;  /* 0x0000006702237220 */ /* 0x040fe40000410000 */
[C---:B------:R-:W-:Y:S02]  /*147d0*/  FMUL.FTZ R36, R3.reuse, R36 ;  /* 0x0000002403247220 */ /* 0x040fe40000410000 */
[C---:B--2---:R-:W-:Y:S01]  /*147e0*/  HMMA.16816.F32.BF16 R28, R136.reuse, R120, R28 ;  /* 0x00000078881c723c */ /* 0x044fe2000004181c */
[----:B------:R-:W-:Y:S02]  /*147f0*/  MUFU.EX2 R226, R226 ;  /* 0x000000e200e27308 */ /* 0x000fe40000000800 */
[----:B------:R-:W2:Y:S01]  /*14800*/  LDSM.16.MT88.4 R100, [R197+0x2100] ;  /* 0x00210000c564783b */ /* 0x000ea20000004200 */
[C---:B------:R-:W-:Y:S02]  /*14810*/  FMUL.FTZ R37, R3.reuse, R37 ;  /* 0x0000002503257220 */ /* 0x040fe40000410000 */
[C---:B------:R-:W-:Y:S02]  /*14820*/  FMUL.FTZ R38, R2.reuse, R38 ;  /* 0x0000002602267220 */ /* 0x040fe40000410000 */
[C---:B------:R-:W-:Y:S03]  /*14830*/  HMMA.16816.F32.BF16 R32, R136.reuse, R122, R32 ;  /* 0x0000007a8820723c */ /* 0x040fe60000041820 */
[----:B------:R-:W-:Y:S01]  /*14840*/  LDSM.16.MT88.4 R120, [R196+0x900] ;  /* 0x00090000c478783b */ /* 0x000fe20000004200 */
[C---:B------:R-:W-:Y:S01]  /*14850*/  FMUL.FTZ R39, R2.reuse, R39 ;  /* 0x0000002702277220 */ /* 0x040fe20000410000 */
[----:B------:R-:W1:Y:S01]  /*14860*/  MUFU.EX2 R229, R229 ;  /* 0x000000e500e57308 */ /* 0x000e620000000800 */
[C---:B------:R-:W-:Y:S02]  /*14870*/  FMUL.FTZ R40, R3.reuse, R40 ;  /* 0x0000002803287220 */ /* 0x040fe40000410000 */
[C---:B------:R-:W-:Y:S03]  /*14880*/  FMUL.FTZ R41, R3.reuse, R41 ;  /* 0x0000002903297220 */ /* 0x040fe60000410000 */
[C---:B----4-:R-:W-:Y:S03]  /*14890*/  HMMA.16816.F32.BF16 R36, R136.reuse, R112, R36 ;  /* 0x000000708824723c */ /* 0x050fe60000041824 */
[C---:B------:R-:W-:Y:S01]  /*148a0*/  FMUL.FTZ R42, R2.reuse, R42 ;  /* 0x0000002a022a7220 */ /* 0x040fe20000410000 */
[----:B------:R-:W-:Y:S01]  /*148b0*/  MUFU.EX2 R228, R228 ;  /* 0x000000e400e47308 */ /* 0x000fe20000000800 */
[C---:B------:R-:W-:Y:S02]  /*148c0*/  FMUL.FTZ R43, R2.reuse, R43 ;  /* 0x0000002b022b7220 */ /* 0x040fe40000410000 */
[C---:B------:R-:W-:Y:S02]  /*148d0*/  FMUL.FTZ R44, R3.reuse, R44 ;  /* 0x0000002c032c7220 */ /* 0x040fe40000410000 */
[C---:B------:R-:W-:Y:S03]  /*148e0*/  FMUL.FTZ R45, R3.reuse, R45 ;  /* 0x0000002d032d7220 */ /* 0x040fe60000410000 */
[C---:B------:R-:W-:Y:S01]  /*148f0*/  HMMA.16816.F32.BF16 R40, R136.reuse, R114, R40 ;  /* 0x000000728828723c */ /* 0x040fe20000041828 */
[----:B------:R-:W-:Y:S01]  /*14900*/  LDSM.16.MT88.4 R112, [R203+0x900] ;  /* 0x00090000cb70783b */ /* 0x000fe20000004200 */
[----:B------:R-:W4:Y:S01]  /*14910*/  MUFU.EX2 R231, R231 ;  /* 0x000000e700e77308 */ /* 0x000f220000000800 */
[C---:B------:R-:W-:Y:S02]  /*14920*/  FMUL.FTZ R46, R2.reuse, R46 ;  /* 0x0000002e022e7220 */ /* 0x040fe40000410000 */
[C---:B------:R-:W-:Y:S02]  /*14930*/  FMUL.FTZ R47, R2.reuse, R47 ;  /* 0x0000002f022f7220 */ /* 0x040fe40000410000 */
[C---:B------:R-:W-:Y:S02]  /*14940*/  FMUL.FTZ R48, R3.reuse, R48 ;  /* 0x0000003003307220 */ /* 0x040fe40000410000 */
[C---:B------:R-:W-:Y:S03]  /*14950*/  FMUL.FTZ R49, R3.reuse, R49 ;  /* 0x0000003103317220 */ /* 0x040fe60000410000 */
[C---:B-1----:R-:W-:Y:S01]  /*14960*/  HMMA.16816.F32.BF16 R44, R136.reuse, R104, R44 ;  /* 0x00000068882c723c */ /* 0x042fe2000004182c */
[----:B------:R-:W-:Y:S02]  /*14970*/  MUFU.EX2 R230, R230 ;  /* 0x000000e600e67308 */ /* 0x000fe40000000800 */
[C---:B------:R-:W-:Y:S02]  /*14980*/  FMUL.FTZ R50, R2.reuse, R50 ;  /* 0x0000003202327220 */ /* 0x040fe40000410000 */
[C---:B------:R-:W-:Y:S02]  /*14990*/  FMUL.FTZ R51, R2.reuse, R51 ;  /* 0x0000003302337220 */ /* 0x040fe40000410000 */
[C---:B------:R-:W-:Y:S02]  /*149a0*/  FMUL.FTZ R52, R3.reuse, R52 ;  /* 0x0000003403347220 */ /* 0x040fe40000410000 */
[C---:B------:R-:W-:Y:S02]  /*149b0*/  FMUL.FTZ R53, R3.reuse, R53 ;  /* 0x0000003503357220 */ /* 0x040fe40000410000 */
[----:B------:R-:W1:Y:S01]  /*149c0*/  MUFU.EX2 R233, R233 ;  /* 0x000000e900e97308 */ /* 0x000e620000000800 */
[C---:B------:R-:W-:Y:S01]  /*149d0*/  HMMA.16816.F32.BF16 R48, R136.reuse, R106, R48 ;  /* 0x0000006a8830723c */ /* 0x040fe20000041830 */
[----:B------:R-:W1:Y:S02]  /*149e0*/  LDSM.16.MT88.4 R104, [R203+0x4100] ;  /* 0x00410000cb68783b */ /* 0x000e640000004200 */
[C---:B------:R-:W-:Y:S02]  /*149f0*/  FMUL.FTZ R54, R2.reuse, R54 ;  /* 0x0000003602367220 */ /* 0x040fe40000410000 */
[C---:B------:R-:W-:Y:S02]  /*14a00*/  FMUL.FTZ R55, R2.reuse, R55 ;  /* 0x0000003702377220 */ /* 0x040fe40000410000 */
[C---:B------:R-:W-:Y:S02]  /*14a10*/  FMUL.FTZ R56, R3.reuse, R56 ;  /* 0x0000003803387220 */ /* 0x040fe40000410000 */
[C---:B------:R-:W-:Y:S01]  /*14a20*/  FMUL.FTZ R57, R3.reuse, R57 ;  /* 0x0000003903397220 */ /* 0x040fe20000410000 */
[----:B------:R-:W-:Y:S02]  /*14a30*/  MUFU.EX2 R232, R232 ;  /* 0x000000e800e87308 */ /* 0x000fe40000000800 */
[C---:B--2---:R-:W-:Y:S03]  /*14a40*/  HMMA.16816.F32.BF16 R52, R136.reuse, R100, R52 ;  /* 0x000000648834723c */ /* 0x044fe60000041834 */
[C---:B------:R-:W-:Y:S02]  /*14a50*/  FMUL.FTZ R58, R2.reuse, R58 ;  /* 0x0000003a023a7220 */ /* 0x040fe40000410000 */
[C---:B------:R-:W-:Y:S02]  /*14a60*/  FMUL.FTZ R59, R2.reuse, R59 ;  /* 0x0000003b023b7220 */ /* 0x040fe40000410000 */
[C---:B------:R-:W-:Y:S01]  /*14a70*/  FMUL.FTZ R60, R3.reuse, R60 ;  /* 0x0000003c033c7220 */ /* 0x040fe20000410000 */
[----:B------:R-:W2:Y:S01]  /*14a80*/  MUFU.EX2 R235, R235 ;  /* 0x000000eb00eb7308 */ /* 0x000ea20000000800 */
[C---:B------:R-:W-:Y:S03]  /*14a90*/  FMUL.FTZ R61, R3.reuse, R61 ;  /* 0x0000003d033d7220 */ /* 0x040fe60000410000 */
[C---:B------:R-:W-:Y:S01]  /*14aa0*/  HMMA.16816.F32.BF16 R56, R136.reuse, R102, R56 ;  /* 0x000000668838723c */ /* 0x040fe20000041838 */
[----:B------:R-:W2:Y:S02]  /*14ab0*/  LDSM.16.MT88.4 R100, [R198+0x4100] ;  /* 0x00410000c664783b */ /* 0x000ea40000004200 */
[C---:B------:R-:W-:Y:S02]  /*14ac0*/  FMUL.FTZ R62, R2.reuse, R62 ;  /* 0x0000003e023e7220 */ /* 0x040fe40000410000 */
[C---:B------:R-:W-:Y:S01]  /*14ad0*/  FMUL.FTZ R63, R2.reuse, R63 ;  /* 0x0000003f023f7220 */ /* 0x040fe20000410000 */
[----:B------:R-:W-:Y:S01]  /*14ae0*/  MUFU.EX2 R234, R234 ;  /* 0x000000ea00ea7308 */ /* 0x000fe20000000800 */
[C---:B------:R-:W-:Y:S02]  /*14af0*/  FMUL.FTZ R64, R3.reuse, R64 ;  /* 0x0000004003407220 */ /* 0x040fe40000410000 */
[C---:B------:R-:W-:Y:S03]  /*14b00*/  FMUL.FTZ R65, R3.reuse, R65 ;  /* 0x0000004103417220 */ /* 0x040fe60000410000 */
[C---:B------:R-:W-:Y:S03]  /*14b10*/  HMMA.16816.F32.BF16 R60, R136.reuse, R108, R60 ;  /* 0x0000006c883c723c */ /* 0x040fe6000004183c */
[C---:B------:R-:W-:Y:S01]  /*14b20*/  FMUL.FTZ R66, R2.reuse, R66 ;  /* 0x0000004202427220 */ /* 0x040fe20000410000 */
[----:B------:R-:W2:Y:S01]  /*14b30*/  MUFU.EX2 R237, R237 ;  /* 0x000000ed00ed7308 */ /* 0x000ea20000000800 */
[C---:B------:R-:W-:Y:S02]  /*14b40*/  FMUL.FTZ R67, R2.reuse, R67 ;  /* 0x0000004302437220 */ /* 0x040fe40000410000 */
[C---:B------:R-:W-:Y:S02]  /*14b50*/  FMUL.FTZ R68, R3.reuse, R68 ;  /* 0x0000004403447220 */ /* 0x040fe40000410000 */
[C---:B------:R-:W-:Y:S03]  /*14b60*/  FMUL.FTZ R69, R3.reuse, R69 ;  /* 0x0000004503457220 */ /* 0x040fe60000410000 */
[C---:B------:R-:W-:Y:S01]  /*14b70*/  HMMA.16816.F32.BF16 R64, R136.reuse, R110, R64 ;  /* 0x0000006e8840723c */ /* 0x040fe20000041840 */
[----:B------:R-:W3:Y:S01]  /*14b80*/  LDSM.16.MT88.4 R108, [R197+0x4100] ;  /* 0x00410000c56c783b */ /* 0x000ee20000004200 */
[----:B------:R-:W-:Y:S01]  /*14b90*/  MUFU.EX2 R236, R236 ;  /* 0x000000ec00ec7308 */ /* 0x000fe20000000800 */
[C---:B------:R-:W-:Y:S02]  /*14ba0*/  FMUL.FTZ R70, R2.reuse, R70 ;  /* 0x0000004602467220 */ /* 0x040fe40000410000 */
[C---:B------:R-:W-:Y:S02]  /*14bb0*/  FMUL.FTZ R71, R2.reuse, R71 ;  /* 0x0000004702477220 */ /* 0x040fe40000410000 */
[C---:B------:R-:W-:Y:S02]  /*14bc0*/  FMUL.FTZ R72, R3.reuse, R72 ;  /* 0x0000004803487220 */ /* 0x040fe40000410000 */
[C---:B------:R-:W-:Y:S03]  /*14bd0*/  FMUL.FTZ R73, R3.reuse, R73 ;  /* 0x0000004903497220 */ /* 0x040fe60000410000 */
[C---:B-1----:R-:W-:Y:S01]  /*14be0*/  HMMA.16816.F32.BF16 R68, R136.reuse, R104, R68 ;  /* 0x000000688844723c */ /* 0x042fe20000041844 */
[----:B------:R-:W1:Y:S02]  /*14bf0*/  MUFU.EX2 R239, R239 ;  /* 0x000000ef00ef7308 */ /* 0x000e640000000800 */
        /* <DEDUP_REMOVED lines=11> */
[----:B------:R-:W1:Y:S02]  /*14cb0*/  MUFU.EX2 R240, R240 ;  /* 0x000000f000f07308 */ /* 0x000e640000000800 */
[C---:B--2---:R-:W-:Y:S03]  /*14cc0*/  HMMA.16816.F32.BF16 R76, R136.reuse, R100, R76 ;  /* 0x00000064884c723c */ /* 0x044fe6000004184c */
[C---:B------:R-:W-:Y:S02]  /*14cd0*/  FMUL.FTZ R82, R2.reuse, R82 ;  /* 0x0000005202527220 */ /* 0x040fe40000410000 */
[C---:B------:R-:W-:Y:S02]  /*14ce0*/  FMUL.FTZ R83, R2.reuse, R83 ;  /* 0x0000005302537220 */ /* 0x040fe40000410000 */
[----:B------:R-:W-:Y:S01]  /*14cf0*/  FMUL.FTZ R84, R3, R84 ;  /* 0x0000005403547220 */ /* 0x000fe20000410000 */
[----:B------:R-:W-:Y:S01]  /*14d00*/  F2FP.BF16.PACK_AB R100, R175, R174 ;  /* 0x000000aeaf64723e */ /* 0x000fe200000010ff */
[----:B------:R-:W-:Y:S03]  /*14d10*/  FMUL.FTZ R85, R3, R85 ;  /* 0x0000005503557220 */ /* 0x000fe60000410000 */
[C---:B------:R-:W-:Y:S03]  /*14d20*/  HMMA.16816.F32.BF16 R80, R136.reuse, R102, R80 ;  /* 0x000000668850723c */ /* 0x040fe60000041850 */
[C---:B------:R-:W-:Y:S01]  /*14d30*/  FMUL.FTZ R86, R2.reuse, R86 ;  /* 0x0000005602567220 */ /* 0x040fe20000410000 */
[----:B---3--:R-:W-:Y:S01]  /*14d40*/  F2FP.BF16.PACK_AB R101, R177, R176 ;  /* 0x000000b0b165723e */ /* 0x008fe200000010ff */
[C---:B------:R-:W-:Y:S02]  /*14d50*/  FMUL.FTZ R87, R2.reuse, R87 ;  /* 0x0000005702577220 */ /* 0x040fe40000410000 */
[----:B------:R-:W-:Y:S01]  /*14d60*/  FMUL.FTZ R88, R3, R88 ;  /* 0x0000005803587220 */ /* 0x000fe20000410000 */
[----:B-----5:R-:W-:Y:S01]  /*14d70*/  F2FP.BF16.PACK_AB R102, R179, R178 ;  /* 0x000000b2b366723e */ /* 0x020fe200000010ff */
[----:B------:R-:W-:Y:S03]  /*14d80*/  FMUL.FTZ R89, R3, R89 ;  /* 0x0000005903597220 */ /* 0x000fe60000410000 */
[C---:B------:R-:W-:Y:S03]  /*14d90*/  HMMA.16816.F32.BF16 R84, R136.reuse, R108, R84 ;  /* 0x0000006c8854723c */ /* 0x040fe60000041854 */
[C---:B------:R-:W-:Y:S01]  /*14da0*/  FMUL.FTZ R90, R2.reuse, R90 ;  /* 0x0000005a025a7220 */ /* 0x040fe20000410000 */
[----:B------:R-:W-:Y:S01]  /*14db0*/  F2FP.BF16.PACK_AB R103, R227, R214 ;  /* 0x000000d6e367723e */ /* 0x000fe200000010ff */
[C---:B------:R-:W-:Y:S02]  /*14dc0*/  FMUL.FTZ R91, R2.reuse, R91 ;  /* 0x0000005b025b7220 */ /* 0x040fe40000410000 */
[C---:B------:R-:W-:Y:S02]  /*14dd0*/  FMUL.FTZ R92, R3.reuse, R92 ;  /* 0x0000005c035c7220 */ /* 0x040fe40000410000 */
[C---:B------:R-:W-:Y:S03]  /*14de0*/  FMUL.FTZ R93, R3.reuse, R93 ;  /* 0x0000005d035d7220 */ /* 0x040fe60000410000 */
[C---:B------:R-:W-:Y:S01]  /*14df0*/  HMMA.16816.F32.BF16 R88, R136.reuse, R110, R88 ;  /* 0x0000006e8858723c */ /* 0x040fe20000041858 */
[----:B------:R-:W2:Y:S02]  /*14e00*/  LDSM.16.MT88.4 R108, [R197+0x900] ;  /* 0x00090000c56c783b */ /* 0x000ea40000004200 */
[C---:B------:R-:W-:Y:S02]  /*14e10*/  FMUL.FTZ R94, R2.reuse, R94 ;  /* 0x0000005e025e7220 */ /* 0x040fe40000410000 */
[C---:B------:R-:W-:Y:S02]  /*14e20*/  FMUL.FTZ R95, R2.reuse, R95 ;  /* 0x0000005f025f7220 */ /* 0x040fe40000410000 */
[C---:B------:R-:W-:Y:S02]  /*14e30*/  FMUL.FTZ R96, R3.reuse, R96 ;  /* 0x0000006003607220 */ /* 0x040fe40000410000 */
[C---:B------:R-:W-:Y:S03]  /*14e40*/  FMUL.FTZ R97, R3.reuse, R97 ;  /* 0x0000006103617220 */ /* 0x040fe60000410000 */
[C---:B-1----:R-:W-:Y:S03]  /*14e50*/  HMMA.16816.F32.BF16 R92, R136.reuse, R104, R92 ;  /* 0x00000068885c723c */ /* 0x042fe6000004185c */
[C---:B------:R-:W-:Y:S02]  /*14e60*/  FMUL.FTZ R98, R2.reuse, R98 ;  /* 0x0000006202627220 */ /* 0x040fe40000410000 */
[C---:B------:R-:W-:Y:S02]  /*14e70*/  FMUL.FTZ R99, R2.reuse, R99 ;  /* 0x0000006302637220 */ /* 0x040fe40000410000 */
[----:B------:R-:W-:Y:S01]  /*14e80*/  FFMA.FTZ R173, R2, R213, R173 ;  /* 0x000000d502ad7223 */ /* 0x000fe200000100ad */
[----:B------:R-:W-:Y:S01]  /*14e90*/  MOV R2, R132 ;  /* 0x0000008400027202 */ /* 0x000fe20000000f00 */
[----:B------:R-:W-:Y:S03]  /*14ea0*/  FFMA.FTZ R172, R3, R212, R172 ;  /* 0x000000d403ac7223 */ /* 0x000fe600000100ac */
[----:B------:R-:W-:Y:S01]  /*14eb0*/  HMMA.16816.F32.BF16 R96, R136, R106, R96 ;  /* 0x0000006a8860723c */ /* 0x000fe20000041860 */
[----:B------:R-:W1:Y:S02]  /*14ec0*/  LDSM.16.MT88.4 R104, [R196+0x2900] ;  /* 0x00290000c468783b */ /* 0x000e640000004200 */
[----:B------:R-:W-:Y:S01]  /*14ed0*/  FADD.FTZ R168, R168, R173 ;  /* 0x000000ada8a87221 */ /* 0x000fe20000010000 */
[----:B------:R-:W-:Y:S01]  /*14ee0*/  MOV R3, R0 ;  /* 0x0000000000037202 */ /* 0x000fe20000000f00 */
        /* <DEDUP_REMOVED lines=11> */
[----:B------:R-:W-:Y:S02]  /*14fa0*/  FADD.FTZ R174, R174, R169 ;  /* 0x000000a9aeae7221 */ /* 0x000fe40000010000 */
[----:B------:R-:W-:Y:S02]  /*14fb0*/  FADD.FTZ R177, R177, R176 ;  /* 0x000000b0b1b17221 */ /* 0x000fe40000010000 */
[C---:B------:R-:W-:Y:S01]  /*14fc0*/  HMMA.16816.F32.BF16 R16, R100.reuse, R118, R16 ;  /* 0x000000766410723c */ /* 0x040fe20000041810 */
[----:B------:R-:W-:Y:S03]  /*14fd0*/  LDSM.16.MT88.4 R116, [R197+0x4900] ;  /* 0x00490000c574783b */ /* 0x000fe60000004200 */
[----:B------:R-:W-:Y:S02]  /*14fe0*/  FADD.FTZ R175, R175, R174 ;  /* 0x000000aeafaf7221 */ /* 0x000fe40000010000 */
[----:B------:R-:W-:Y:S02]  /*14ff0*/  FADD.FTZ R214, R214, R177 ;  /* 0x000000b1d6d67221 */ /* 0x000fe40000010000 */
[C---:B--2---:R-:W-:Y:S04]  /*15000*/  HMMA.16816.F32.BF16 R20, R100.reuse, R108, R20 ;  /* 0x0000006c6414723c */ /* 0x044fe80000041814 */
[----:B------:R-:W-:Y:S02]  /*15010*/  FADD.FTZ R178, R178, R175 ;  /* 0x000000afb2b27221 */ /* 0x000fe40000010000 */
[----:B------:R-:W-:Y:S01]  /*15020*/  FADD.FTZ R227, R227, R214 ;  /* 0x000000d6e3e37221 */ /* 0x000fe20000010000 */
[----:B------:R-:W-:Y:S01]  /*15030*/  IADD3 R214, R225, -0x1, RZ ;  /* 0xffffffffe1d67810 */ /* 0x000fe20007ffe0ff */
[C---:B------:R-:W-:Y:S01]  /*15040*/  HMMA.16816.F32.BF16 R24, R100.reuse, R110, R24 ;  /* 0x0000006e6418723c */ /* 0x040fe20000041818 */
[----:B------:R-:W2:Y:S03]  /*15050*/  LDSM.16.MT88.4 R108, [R203+0x4900] ;  /* 0x00490000cb6c783b */ /* 0x000ea60000004200 */
[----:B------:R-:W-:Y:S01]  /*15060*/  FADD.FTZ R179, R179, R178 ;  /* 0x000000b2b3b37221 */ /* 0x000fe20000010000 */
[----:B------:R-:W-:Y:S03]  /*15070*/  MOV R225, R214 ;  /* 0x000000d600e17202 */ /* 0x000fe60000000f00 */
        /* <DEDUP_REMOVED lines=20> */
[----:B------:R-:W3:Y:S07]  /*151c0*/  LDSM.16.MT88.4 R112, [R197+0x1100] ;  /* 0x00110000c570783b */ /* 0x000eee0000004200 */
[C---:B------:R-:W-:Y:S08]  /*151d0*/  HMMA.16816.F32.BF16 R84, R100.reuse, R116, R84 ;  /* 0x000000746454723c */ /* 0x040ff00000041854 */
[C---:B------:R-:W-:Y:S01]  /*151e0*/  HMMA.16816.F32.BF16 R88, R100.reuse, R118, R88 ;  /* 0x000000766458723c */ /* 0x040fe20000041858 */
[----:B------:R-:W5:Y:S07]  /*151f0*/  LDSM.16.MT88.4 R116, [R203+0x3100] ;  /* 0x00310000cb74783b */ /* 0x000f6e0000004200 */
[C---:B-1----:R-:W-:Y:S08]  /*15200*/  HMMA.16816.F32.BF16 R92, R100.reuse, R104, R92 ;  /* 0x00000068645c723c */ /* 0x042ff0000004185c */
[----:B------:R-:W-:Y:S01]  /*15210*/  HMMA.16816.F32.BF16 R96, R100, R106, R96 ;  /* 0x0000006a6460723c */ /* 0x000fe20000041860 */
[----:B------:R-:W1:Y:S06]  /*15220*/  LDSM.16.MT88.4 R104, [R196+0x3100] ;  /* 0x00310000c468783b */ /* 0x000e6c0000004200 */
[----:B------:R-:W-:Y:S01]  /*15230*/  F2FP.BF16.PACK_AB R100, R229, R226 ;  /* 0x000000e2e564723e */ /* 0x000fe200000010ff */
[----:B------:R-:W-:Y:S01]  /*15240*/  FADD.FTZ R226, R226, R179 ;  /* 0x000000b3e2e27221 */ /* 0x000fe20000010000 */
[----:B----4-:R-:W-:Y:S03]  /*15250*/  F2FP.BF16.PACK_AB R101, R231, R228 ;  /* 0x000000e4e765723e */ /* 0x010fe600000010ff */
        /* <DEDUP_REMOVED lines=20> */
[C---:B-----5:R-:W-:Y:S08]  /*153a0*/  HMMA.16816.F32.BF16 R36, R100.reuse, R116, R36 ;  /* 0x000000746424723c */ /* 0x060ff00000041824 */
        /* <DEDUP_REMOVED lines=24> */
[C---:B---3--:R-:W-:Y:S08]  /*15530*/  HMMA.16816.F32.BF16 R76, R100.reuse, R112, R76 ;  /* 0x00000070644c723c */ /* 0x048ff0000004184c */
[C---:B------:R-:W-:Y:S08]  /*15540*/  HMMA.16816.F32.BF16 R80, R100.reuse, R114, R80 ;  /* 0x000000726450723c */ /* 0x040ff00000041850 */
[C---:B----4-:R-:W-:Y:S08]  /*15550*/  HMMA.16816.F32.BF16 R84, R100.reuse, R116, R84 ;  /* 0x000000746454723c */ /* 0x050ff00000041854 */
        /* <DEDUP_REMOVED lines=31> */
.L_x_817:
[----:B------:R-:W-:-:S13]  /*15750*/  ISETP.GE.AND P0, PT, R214, RZ, PT ;  /* 0x000000ffd600720c */ /* 0x000fda0003f06270 */
[----:B------:R-:W-:Y:S05]  /*15760*/  @!P0 BRA `(.L_x_821) ;  /* 0x00002e7000008947 */ /* 0x000fea0003800000 */
[----:B------:R-:W1:Y:S01]  /*15770*/  S2R R3, SR_TID.X ;  /* 0x0000000000037919 */ /* 0x000e620000002100 */
[----:B------:R-:W-:Y:S01]  /*15780*/  SHF.R.S32.HI R5, RZ, 0x1f, R180 ;  /* 0x0000001fff057819 */ /* 0x000fe200000114b4 */
[----:B------:R-:W-:Y:S01]  /*15790*/  IMAD.MOV.U32 R135, RZ, RZ, R132 ;  /* 0x000000ffff877224 */ /* 0x000fe200078e0084 */
[----:B------:R-:W-:Y:S01]  /*157a0*/  IADD3 R220, R211, 0x100, RZ ;  /* 0x00000100d3dc7810 */ /* 0x000fe20007ffe0ff */
[----:B------:R-:W-:Y:S01]  /*157b0*/  IMAD.SHL.U32 R215, R181, 0x2, RZ ;  /* 0x00000002b5d77824 */ /* 0x000fe200078e00ff */
[C---:B------:R-:W-:Y:S01]  /*157c0*/  SHF.L.U64.HI R218, R180.reuse, 0x1, R5 ;  /* 0x00000001b4da7819 */ /* 0x040fe20000010205 */
[----:B------:R-:W-:Y:S01]  /*157d0*/  IMAD.SHL.U32 R221, R180, 0x2, RZ ;  /* 0x00000002b4dd7824 */ /* 0x000fe200078e00ff */
[----:B------:R-:W-:Y:S02]  /*157e0*/  ULDC UR5, c[0x0][0x210] ;  /* 0x0000840000057ab9 */ /* 0x000fe40000000800 */
[----:B------:R-:W-:Y:S02]  /*157f0*/  ULDC UR4, c[0x0][0x1e8] ;  /* 0x00007a0000047ab9 */ /* 0x000fe40000000800 */
[----:B------:R-:W-:-:S02]  /*15800*/  UIMAD UR5, UR11, UR5, URZ ;  /* 0x000000050b0572a4 */ /* 0x000fc4000f8e023f */
[----:B------:R-:W-:Y:S01]  /*15810*/  UIMAD UR4, UR11, UR4, URZ ;  /* 0x000000040b0472a4 */ /* 0x000fe2000f8e023f */
[----:B-1----:R-:W-:-:S04]  /*15820*/  SHF.R.S32.HI R2, RZ, 0x1f, R3 ;  /* 0x0000001fff027819 */ /* 0x002fc80000011403 */
[----:B------:R-:W-:-:S04]  /*15830*/  LEA.HI R2, R2, R3, RZ, 0x3 ;  /* 0x0000000302027211 */ /* 0x000fc800078f18ff */
[----:B------:R-:W-:-:S05]  /*15840*/  LOP3.LUT R2, R2, 0xfffffff8, RZ, 0xc0, !PT ;  /* 0xfffffff802027812 */ /* 0x000fca00078ec0ff */
[----:B------:R-:W-:Y:S02]  /*15850*/  IMAD.IADD R2, R3, 0x1, -R2 ;  /* 0x0000000103027824 */ /* 0x000fe400078e0a02 */
[----:B------:R-:W-:Y:S01]  /*15860*/  IMAD.MOV.U32 R3, RZ, RZ, R0 ;  /* 0x000000ffff037224 */ /* 0x000fe200078e0000 */
[----:B------:R-:W-:Y:S01]  /*15870*/  SHF.R.S32.HI R0, RZ, 0x1f, R181 ;  /* 0x0000001fff007819 */ /* 0x000fe200000114b5 */
[----:B------:R-:W-:-:S03]  /*15880*/  IMAD.SHL.U32 R216, R2, 0x8, RZ ;  /* 0x0000000802d87824 */ /* 0x000fc600078e00ff */
[----:B------:R-:W-:Y:S02]  /*15890*/  SHF.L.U64.HI R219, R181, 0x1, R0 ;  /* 0x00000001b5db7819 */ /* 0x000fe40000010200 */
[----:B------:R-:W-:-:S04]  /*158a0*/  SHF.R.S32.HI R217, RZ, 0x1f, R216 ;  /* 0x0000001fffd97819 */ /* 0x000fc800000114d8 */
[C---:B------:R-:W-:Y:S01]  /*158b0*/  SHF.L.U64.HI R217, R216.reuse, 0x1, R217 ;  /* 0x00000001d8d97819 */ /* 0x040fe200000102d9 */
[----:B------:R-:W-:Y:S01]  /*158c0*/  IMAD.SHL.U32 R216, R216, 0x2, RZ ;  /* 0x00000002d8d87824 */ /* 0x000fe200078e00ff */
[----:B------:R-:W-:Y:S05]  /*158d0*/  BRA `(.L_x_822) ;  /* 0x0000032000007947 */ /* 0x000fea0003800000 */
.L_x_824:
[----:B------:R-:W-:Y:S01]  /*158e0*/  ISETP.NE.AND P2, PT, R207, 0x1, PT ;  /* 0x00000001cf00780c */ /* 0x000fe20003f45270 */
[----:B------:R-:W-:Y:S01]  /*158f0*/  IMAD.MOV.U32 R208, RZ, RZ, RZ ;  /* 0x000000ffffd07224 */ /* 0x000fe200078e00ff */
[----:B------:R-:W-:Y:S04]  /*15900*/  LEA R209, R214, UR13, 0x6 ;  /* 0x0000000dd6d17c11 */ /* 0x000fe8000f8e30ff */
[----:B------:R-:W-:Y:S05]  /*15910*/  IADD3 R209, R209, -0x40, R210 ;  /* 0xffffffc0d1d17810 */ /* 0x000fea0007ffe0d2 */
[--C-:B------:R-:W-:Y:S02]  /*15920*/  IMAD.MOV.U32 R0, RZ, RZ, R209.reuse ;  /* 0x000000ffff007224 */ /* 0x100fe400078e00d1 */
[----:B------:R-:W-:Y:S05]  /*15930*/  @P2 IMAD.HI.U32 R2, R209, c[0x0][0x2bc], RZ ;  /* 0x0000af00d1022a27 */ /* 0x000fea00078e00ff */
        /* <DEDUP_REMOVED lines=26> */
[----:B------:R-:W-:Y:S03]  /*15ae0*/  IADD3 R8, P1, R4, R215, RZ ;  /* 0x000000d704087210 */ /* 0x000fe60007f3e0ff */
[----:B--2---:R-:W-:Y:S01]  /*15af0*/  IMAD.X R11, R6, 0x1, R217, P0 ;  /* 0x00000001060b7824 */ /* 0x004fe200000e06d9 */
[----:B------:R-:W-:Y:S01]  /*15b00*/  IADD3 R12, P0, R4, R221, RZ ;  /* 0x000000dd040c7210 */ /* 0x000fe20007f1e0ff */
[----:B------:R-:W-:Y:S01]  /*15b10*/  IMAD.X R9, R6, 0x1, R219, P1 ;  /* 0x0000000106097824 */ /* 0x000fe200008e06db */
[----:B---3--:R-:W-:Y:S02]  /*15b20*/  IADD3 R4, P2, R0, R216, RZ ;  /* 0x000000d800047210 */ /* 0x008fe40007f5e0ff */
[----:B------:R1:W-:Y:S01]  /*15b30*/  LDGSTS.E.BYPASS.LTC128B.128 [R211+0x6100], [R10.64], !P4 ;  /* 0x061000000ad37fae */ /* 0x0003e2000e101d54 */
[--C-:B------:R-:W-:Y:S01]  /*15b40*/  IMAD.X R13, R6, 0x1, R218.reuse, P0 ;  /* 0x00000001060d7824 */ /* 0x100fe200000e06da */
[----:B------:R-:W-:Y:S01]  /*15b50*/  IADD3 R6, P1, R0, R215, RZ ;  /* 0x000000d700067210 */ /* 0x000fe20007f3e0ff */
[----:B----4-:R-:W-:Y:S01]  /*15b60*/  IMAD.X R5, R2, 0x1, R217, P2 ;  /* 0x0000000102057824 */ /* 0x010fe200010e06d9 */
        /* <DEDUP_REMOVED lines=9> */
.L_x_822:
        /* <DEDUP_REMOVED lines=23> */
[----:B------:R-:W-:Y:S07]  /*15d70*/  LDSM.16.M88.4 R144, [R204] ;  /* 0x00000000cc90783b */ /* 0x000fee0000000200 */
[----:B------:R-:W-:Y:S07]  /*15d80*/  LDSM.16.M88.4 R148, [R195] ;  /* 0x00000000c394783b */ /* 0x000fee0000000200 */
[----:B------:R-:W-:Y:S07]  /*15d90*/  LDSM.16.M88.4 R152, [R194] ;  /* 0x00000000c298783b */ /* 0x000fee0000000200 */
[----:B------:R-:W-:Y:S07]  /*15da0*/  LDSM.16.M88.4 R156, [R193] ;  /* 0x00000000c19c783b */ /* 0x000fee0000000200 */
[----:B------:R-:W2:Y:S07]  /*15db0*/  SHFL.IDX PT, R132, R5, 0x1, 0x181f ;  /* 0x00381f0005847f89 */ /* 0x000eae00000e0000 */
[----:B------:R1:W3:Y:S02]  /*15dc0*/  SHFL.IDX PT, R0, R4, 0x1, 0x181f ;  /* 0x00381f0004007f89 */ /* 0x0002e400000e0000 */
[C---:B-1----:R-:W-:Y:S03]  /*15dd0*/  HMMA.16816.F32.BF16 R4, R32.reuse, R8, RZ ;  /* 0x000000082004723c */ /* 0x042fe600000418ff */
[CC--:B------:R-:W-:Y:S02]  /*15de0*/  IADD3 R14, P0, R20.reuse, R216.reuse, RZ ;  /* 0x000000d8140e7210 */ /* 0x0c0fe40007f1e0ff */
[----:B------:R-:W-:Y:S02]  /*15df0*/  IADD3 R12, P1, R20, R215, RZ ;  /* 0x000000d7140c7210 */ /* 0x000fe40007f3e0ff */
[C---:B------:R-:W-:Y:S01]  /*15e00*/  IADD3.X R15, R2.reuse, R217, RZ, P0, !PT ;  /* 0x000000d9020f7210 */ /* 0x040fe200007fe4ff */
[C---:B------:R-:W-:Y:S01]  /*15e10*/  HMMA.16816.F32.BF16 R8, R32.reuse, R10, RZ ;  /* 0x0000000a2008723c */ /* 0x040fe200000418ff */
[----:B------:R-:W-:Y:S03]  /*15e20*/  IADD3.X R13, R2, R219, RZ, P1, !PT ;  /* 0x000000db020d7210 */ /* 0x000fe60000ffe4ff */
[----:B------:R-:W-:Y:S01]  /*15e30*/  @!PT LDS RZ, [RZ] ;  /* 0x00000000fffff984 */ /* 0x000fe20000000800 */
[----:B------:R1:W-:Y:S01]  /*15e40*/  LDGSTS.E.BYPASS.LTC128B.128 [R220], [R14.64], !P4 ;  /* 0x000000000edc7fae */ /* 0x0003e2000e101d54 */
[----:B------:R-:W-:Y:S02]  /*15e50*/  IADD3 R20, P0, R20, R221, RZ ;  /* 0x000000dd14147210 */ /* 0x000fe40007f1e0ff */
[----:B--2---:R-:W-:Y:S02]  /*15e60*/  IADD3 R170, P2, R132, R216, RZ ;  /* 0x000000d884aa7210 */ /* 0x004fe40007f5e0ff */
[-C--:B------:R-:W-:Y:S02]  /*15e70*/  IADD3.X R21, R2, R218.reuse, RZ, P0, !PT ;  /* 0x000000da02157210 */ /* 0x080fe400007fe4ff */
[----:B------:R1:W-:Y:S01]  /*15e80*/  LDGSTS.E.BYPASS.LTC128B.128 [R220+0x2000], [R12.64], !P6 ;  /* 0x020000000cdc7fae */ /* 0x0003e2000f101d54 */
[----:B---3--:R-:W-:Y:S02]  /*15e90*/  IADD3.X R171, R0, R217, RZ, P2, !PT ;  /* 0x000000d900ab7210 */ /* 0x008fe400017fe4ff */
[C---:B------:R-:W-:Y:S02]  /*15ea0*/  IADD3 R168, P1, R132.reuse, R215, RZ ;  /* 0x000000d784a87210 */ /* 0x040fe40007f3e0ff */
[----:B------:R-:W-:Y:S02]  /*15eb0*/  IADD3 R132, P0, R132, R221, RZ ;  /* 0x000000dd84847210 */ /* 0x000fe40007f1e0ff */
[----:B------:R2:W-:Y:S01]  /*15ec0*/  LDGSTS.E.BYPASS.LTC128B.128 [R220+0x4000], [R20.64], !P5 ;  /* 0x0400000014dc7fae */ /* 0x0005e2000e901d54 */
[C---:B------:R-:W-:Y:S02]  /*15ed0*/  IADD3.X R169, R0.reuse, R219, RZ, P1, !PT ;  /* 0x000000db00a97210 */ /* 0x040fe40000ffe4ff */
[----:B------:R-:W-:Y:S02]  /*15ee0*/  IADD3.X R133, R0, R218, RZ, P0, !PT ;  /* 0x000000da00857210 */ /* 0x000fe400007fe4ff */
[----:B------:R-:W-:Y:S02]  /*15ef0*/  ISETP.GE.AND P0, PT, R214, 0x1, PT ;  /* 0x00000001d600780c */ /* 0x000fe40003f06270 */
[----:B------:R3:W-:Y:S07]  /*15f00*/  LDGSTS.E.BYPASS.LTC128B.128 [R220+0x1000], [R170.64], !P4 ;  /* 0x01000000aadc7fae */ /* 0x0007ee000e101d54 */
[----:B------:R3:W-:Y:S01]  /*15f10*/  LDGSTS.E.BYPASS.LTC128B.128 [R220+0x3000], [R168.64], !P6 ;  /* 0x03000000a8dc7fae */ /* 0x0007e2000f101d54 */
[C---:B-1----:R-:W-:Y:S06]  /*15f20*/  HMMA.16816.F32.BF16 R12, R32.reuse, R16, RZ ;  /* 0x00000010200c723c */ /* 0x042fec00000418ff */
[----:B------:R1:W-:Y:S02]  /*15f30*/  LDGSTS.E.BYPASS.LTC128B.128 [R220+0x5000], [R132.64], !P5 ;  /* 0x0500000084dc7fae */ /* 0x0003e4000e901d54 */
[C---:B------:R-:W-:Y:S05]  /*15f40*/  HMMA.16816.F32.BF16 R16, R32.reuse, R18, RZ ;  /* 0x000000122010723c */ /* 0x040fea00000418ff */
[----:B------:R-:W-:Y:S03]  /*15f50*/  LDSM.16.M88.4 R160, [R201+0xc100] ;  /* 0x00c10000c9a0783b */ /* 0x000fe60000000200 */
[C---:B--2---:R-:W-:Y:S04]  /*15f60*/  HMMA.16816.F32.BF16 R20, R32.reuse, R24, RZ ;  /* 0x000000182014723c */ /* 0x044fe800000418ff */
[----:B------:R-:W0:Y:S04]  /*15f70*/  LDGDEPBAR ;  /* 0x00000000000079af */ /* 0x000e280000000000 */
[C---:B------:R-:W-:Y:S03]  /*15f80*/  HMMA.16816.F32.BF16 R24, R32.reuse, R26, RZ ;  /* 0x0000001a2018723c */ /* 0x040fe600000418ff */
[----:B------:R-:W2:Y:S05]  /*15f90*/  LDSM.16.M88.4 R164, [R200+0x6100] ;  /* 0x00610000c8a4783b */ /* 0x000eaa0000000200 */
[C---:B------:R-:W-:Y:S02]  /*15fa0*/  HMMA.16816.F32.BF16 R28, R32.reuse, R136, RZ ;  /* 0x00000088201c723c */ /* 0x040fe400000418ff */
[----:B---3--:R-:W-:Y:S06]  /*15fb0*/  LDSM.16.M88.4 R168, [R200+0x7100] ;  /* 0x00710000c8a8783b */ /* 0x008fec0000000200 */
[----:B------:R-:W-:Y:S01]  /*15fc0*/  HMMA.16816.F32.BF16 R32, R32, R138, RZ ;  /* 0x0000008a2020723c */ /* 0x000fe200000418ff */
[----:B------:R-:W3:Y:S07]  /*15fd0*/  LDSM.16.M88.4 R136, [R200+0x6900] ;  /* 0x00690000c888783b */ /* 0x000eee0000000200 */
        /* <DEDUP_REMOVED lines=15> */
[C---:B--2---:R-:W-:Y:S01]  /*160d0*/  HMMA.16816.F32.BF16 R4, R160.reuse, R164, R4 ;  /* 0x000000a4a004723c */ /* 0x044fe20000041804 */
[----:B------:R-:W2:Y:S07]  /*160e0*/  LDSM.16.M88.4 R156, [R205+0x8100] ;  /* 0x00810000cd9c783b */ /* 0x000eae0000000200 */
        /* <DEDUP_REMOVED lines=24> */
[C---:B--2---:R-:W-:Y:S01]  /*16270*/  HMMA.16816.F32.BF16 R4, R152.reuse, R156, R4 ;  /* 0x0000009c9804723c */ /* 0x044fe20000041804 */
[----:B------:R-:W2:Y:S07]  /*16280*/  LDSM.16.M88.4 R176, [R201+0x10100] ;  /* 0x01010000c9b0783b */ /* 0x000eae0000000200 */
[C---:B------:R-:W-:Y:S01]  /*16290*/  HMMA.16816.F32.BF16 R8, R152.reuse, R158, R8 ;  /* 0x0000009e9808723c */ /* 0x040fe20000041808 */
[----:B------:R-:W-:Y:S07]  /*162a0*/  LDSM.16.M88.4 R156, [R200+0x9900] ;  /* 0x00990000c89c783b */ /* 0x000fee0000000200 */
[C---:B---3--:R-:W-:Y:S08]  /*162b0*/  HMMA.16816.F32.BF16 R12, R152.reuse, R136, R12 ;  /* 0x00000088980c723c */ /* 0x048ff0000004180c */
[C---:B------:R-:W-:Y:S01]  /*162c0*/  HMMA.16816.F32.BF16 R16, R152.reuse, R138, R16 ;  /* 0x0000008a9810723c */ /* 0x040fe20000041810 */
[----:B------:R-:W3:Y:S07]  /*162d0*/  LDSM.16.M88.4 R136, [R200+0x8900] ;  /* 0x00890000c888783b */ /* 0x000eee0000000200 */
        /* <DEDUP_REMOVED lines=19> */
[C---:B--2---:R-:W-:Y:S01]  /*16410*/  HMMA.16816.F32.BF16 R4, R176.reuse, R180, R4 ;  /* 0x000000b4b004723c */ /* 0x044fe20000041804 */
[----:B------:R-:W2:Y:S07]  /*16420*/  LDSM.16.M88.4 R168, [R206+0x14100] ;  /* 0x01410000cea8783b */ /* 0x000eae0000000200 */
[C---:B------:R-:W-:Y:S01]  /*16430*/  HMMA.16816.F32.BF16 R8, R176.reuse, R182, R8 ;  /* 0x000000b6b008723c */ /* 0x040fe20000041808 */
[----:B------:R-:W-:Y:S07]  /*16440*/  LDSM.16.M88.4 R180, [R187] ;  /* 0x00000000bbb4783b */ /* 0x000fee0000000200 */
[C---:B---3--:R-:W-:Y:S08]  /*16450*/  HMMA.16816.F32.BF16 R12, R176.reuse, R136, R12 ;  /* 0x00000088b00c723c */ /* 0x048ff0000004180c */
[C---:B------:R-:W-:Y:S01]  /*16460*/  HMMA.16816.F32.BF16 R16, R176.reuse, R138, R16 ;  /* 0x0000008ab010723c */ /* 0x040fe20000041810 */
[----:B------:R-:W3:Y:S07]  /*16470*/  LDSM.16.M88.4 R136, [R205+0xa900] ;  /* 0x00a90000cd88783b */ /* 0x000eee0000000200 */
[C---:B----4-:R-:W-:Y:S08]  /*16480*/  HMMA.16816.F32.BF16 R20, R176.reuse, R152, R20 ;  /* 0x00000098b014723c */ /* 0x050ff00000041814 */
[C---:B------:R-:W-:Y:S01]  /*16490*/  HMMA.16816.F32.BF16 R24, R176.reuse, R154, R24 ;  /* 0x0000009ab018723c */ /* 0x040fe20000041818 */
[----:B------:R-:W4:Y:S07]  /*164a0*/  LDSM.16.M88.4 R152, [R205+0xb100] ;  /* 0x00b10000cd98783b */ /* 0x000f2e0000000200 */
[C---:B------:R-:W-:Y:S08]  /*164b0*/  HMMA.16816.F32.BF16 R28, R176.reuse, R156, R28 ;  /* 0x0000009cb01c723c */ /* 0x040ff0000004181c */
[----:B------:R-:W-:Y:S01]  /*164c0*/  HMMA.16816.F32.BF16 R32, R176, R158, R32 ;  /* 0x0000009eb020723c */ /* 0x000fe20000041820 */
[----:B------:R-:W2:Y:S07]  /*164d0*/  LDSM.16.M88.4 R156, [R205+0xb900] ;  /* 0x00b90000cd9c783b */ /* 0x000eae0000000200 */
[C---:B-----5:R-:W-:Y:S01]  /*164e0*/  HMMA.16816.F32.BF16 R4, R160.reuse, R164, R4 ;  /* 0x000000a4a004723c */ /* 0x060fe20000041804 */
[----:B------:R-:W5:Y:S07]  /*164f0*/  LDSM.16.M88.4 R176, [R202+0x14100] ;  /* 0x01410000cab0783b */ /* 0x000f6e0000000200 */
        /* <DEDUP_REMOVED lines=24> */
[----:B------:R-:W2:Y:S01]  /*16680*/  LDSM.16.M88.4 R168, [R199+0x14100] ;  /* 0x01410000c7a8783b */ /* 0x000ea20000000200 */
[C---:B-----5:R-:W-:Y:S08]  /*16690*/  HMMA.16816.F32.BF16 R4, R176.reuse, R180, R4 ;  /* 0x000000b4b004723c */ /* 0x060ff00000041804 */
[C---:B------:R-:W-:Y:S08]  /*166a0*/  HMMA.16816.F32.BF16 R8, R176.reuse, R182, R8 ;  /* 0x000000b6b008723c */ /* 0x040ff00000041808 */
[C---:B-1----:R-:W-:Y:S08]  /*166b0*/  HMMA.16816.F32.BF16 R12, R176.reuse, R140, R12 ;  /* 0x0000008cb00c723c */ /* 0x042ff0000004180c */
[C---:B------:R-:W-:Y:S08]  /*166c0*/  HMMA.16816.F32.BF16 R16, R176.reuse, R142, R16 ;  /* 0x0000008eb010723c */ /* 0x040ff00000041810 */
[C---:B------:R-:W-:Y:S08]  /*166d0*/  HMMA.16816.F32.BF16 R20, R176.reuse, R144, R20 ;  /* 0x00000090b014723c */ /* 0x040ff00000041814 */
[C---:B------:R-:W-:Y:S08]  /*166e0*/  HMMA.16816.F32.BF16 R24, R176.reuse, R146, R24 ;  /* 0x00000092b018723c */ /* 0x040ff00000041818 */
[C---:B------:R-:W-:Y:S08]  /*166f0*/  HMMA.16816.F32.BF16 R28, R176.reuse, R148, R28 ;  /* 0x00000094b01c723c */ /* 0x040ff0000004181c */
[----:B------:R-:W-:Y:S08]  /*16700*/  HMMA.16816.F32.BF16 R32, R176, R150, R32 ;  /* 0x00000096b020723c */ /* 0x000ff00000041820 */
[C---:B--2---:R-:W-:Y:S08]  /*16710*/  HMMA.16816.F32.BF16 R4, R160.reuse, R164, R4 ;  /* 0x000000a4a004723c */ /* 0x044ff00000041804 */
[C---:B------:R-:W-:Y:S08]  /*16720*/  HMMA.16816.F32.BF16 R8, R160.reuse, R166, R8 ;  /* 0x000000a6a008723c */ /* 0x040ff00000041808 */
[C---:B---3--:R-:W-:Y:S08]  /*16730*/  HMMA.16816.F32.BF16 R12, R160.reuse, R136, R12 ;  /* 0x00000088a00c723c */ /* 0x048ff0000004180c */
        /* <DEDUP_REMOVED lines=83> */
.L_x_823:
        /* <DEDUP_REMOVED lines=33> */
[----:B------:R-:W-:Y:S02]  /*16e80*/  ISETP.GT.AND P0, PT, R214, RZ, PT ;  /* 0x000000ffd600720c */ /* 0x000fe40003f04270 */
        /* <DEDUP_REMOVED lines=25> */
[--C-:B------:R-:W-:Y:S01]  /*17020*/  FFMA.FTZ R135, R163, c[0x0][0x2d0], -R144.reuse ;  /* 0x0000b400a3877a23 */ /* 0x100fe20000010890 */
[----:B------:R-:W-:Y:S01]  /*17030*/  LDSM.16.MT88.4 R164, [R203+0x5900] ;  /* 0x00590000cba4783b */ /* 0x000fe20000004200 */
[----:B------:R-:W-:Y:S02]  /*17040*/  FMUL.FTZ R4, R2, c[0x0][0x2d0] ;  /* 0x0000b40002047a20 */ /* 0x000fe40000410000 */
[--C-:B------:R-:W-:Y:S02]  /*17050*/  FFMA.FTZ R175, R142, c[0x0][0x2d0], -R151.reuse ;  /* 0x0000b4008eaf7a23 */ /* 0x100fe40000010897 */
[--C-:B------:R-:W-:Y:S01]  /*17060*/  FFMA.FTZ R176, R140, c[0x0][0x2d0], -R151.reuse ;  /* 0x0000b4008cb07a23 */ /* 0x100fe20000010897 */
[----:B------:R2:W3:Y:S01]  /*17070*/  MUFU.EX2 R2, R4 ;  /* 0x0000000400027308 */ /* 0x0004e20000000800 */
[--C-:B------:R-:W-:Y:S01]  /*17080*/  FFMA.FTZ R177, R143, c[0x0][0x2d0], -R144.reuse ;  /* 0x0000b4008fb17a23 */ /* 0x100fe20000010890 */
[----:B------:R-:W-:Y:S01]  /*17090*/  LDSM.16.MT88.4 R160, [R196+0x3900] ;  /* 0x00390000c4a0783b */ /* 0x000fe20000004200 */
[--C-:B------:R-:W-:Y:S02]  /*170a0*/  FFMA.FTZ R178, R141, c[0x0][0x2d0], -R144.reuse ;  /* 0x0000b4008db27a23 */ /* 0x100fe40000010890 */
[--C-:B------:R-:W-:Y:S02]  /*170b0*/  FFMA.FTZ R179, R138, c[0x0][0x2d0], -R151.reuse ;  /* 0x0000b4008ab37a23 */ /* 0x100fe40000010897 */
[--C-:B------:R-:W-:Y:S02]  /*170c0*/  FFMA.FTZ R180, R136, c[0x0][0x2d0], -R151.reuse ;  /* 0x0000b40088b47a23 */ /* 0x100fe40000010897 */
[--C-:B------:R-:W-:Y:S01]  /*170d0*/  FFMA.FTZ R181, R139, c[0x0][0x2d0], -R144.reuse ;  /* 0x0000b4008bb57a23 */ /* 0x100fe20000010890 */
[----:B------:R-:W4:Y:S01]  /*170e0*/  MUFU.EX2 R174, R174 ;  /* 0x000000ae00ae7308 */ /* 0x000f220000000800 */
[----:B------:R-:W-:Y:S01]  /*170f0*/  LDSM.16.MT88.4 R140, [R197+0x2900] ;  /* 0x00290000c58c783b */ /* 0x000fe20000004200 */
[--C-:B------:R-:W-:Y:S02]  /*17100*/  FFMA.FTZ R182, R137, c[0x0][0x2d0], -R144.reuse ;  /* 0x0000b40089b67a23 */ /* 0x100fe40000010890 */
[C---:B-1----:R-:W-:Y:S02]  /*17110*/  FMUL.FTZ R5, R3.reuse, R129 ;  /* 0x0000008103057220 */ /* 0x042fe40000410000 */
[C---:B------:R-:W-:Y:S02]  /*17120*/  FMUL.FTZ R8, R3.reuse, R124 ;  /* 0x0000007c03087220 */ /* 0x040fe40000410000 */
[C---:B------:R-:W-:Y:S01]  /*17130*/  FMUL.FTZ R9, R3.reuse, R125 ;  /* 0x0000007d03097220 */ /* 0x040fe20000410000 */
[----:B------:R-:W-:Y:S01]  /*17140*/  LDSM.16.MT88.4 R136, [R198+0x2900] ;  /* 0x00290000c688783b */ /* 0x000fe20000004200 */
        /* <DEDUP_REMOVED lines=208> */
[----:B------:R-:W-:Y:S01]  /*17e50*/  FADD.FTZ R177, R177, R2 ;  /* 0x00000002b1b17221 */ /* 0x000fe20000010000 */
[----:B------:R-:W-:Y:S01]  /*17e60*/  IADD3 R2, R214, -0x1, RZ ;  /* 0xffffffffd6027810 */ /* 0x000fe20007ffe0ff */
[----:B------:R-:W-:Y:S02]  /*17e70*/  FADD.FTZ R176, R176, R175 ;  /* 0x000000afb0b07221 */ /* 0x000fe40000010000 */
[C---:B----4-:R-:W-:Y:S04]  /*17e80*/  HMMA.16816.F32.BF16 R20, R100.reuse, R108, R20 ;  /* 0x0000006c6414723c */ /* 0x050fe80000041814 */
[----:B------:R-:W-:Y:S01]  /*17e90*/  FADD.FTZ R178, R178, R177 ;  /* 0x000000b1b2b27221 */ /* 0x000fe20000010000 */
[----:B------:R-:W-:Y:S01]  /*17ea0*/  MOV R214, R2 ;  /* 0x0000000200d67202 */ /* 0x000fe20000000f00 */
        /* <DEDUP_REMOVED lines=115> */
.L_x_821:
[----:B------:R-:W1:Y:S01]  /*185e0*/  SHFL.BFLY PT, R3, R212, 0x2, 0x1f ;  /* 0x0c401f00d4037f89 */ /* 0x000e6200000e0000 */
[----:B------:R-:W-:-:S02]  /*185f0*/  MOV R4, RZ ;  /* 0x000000ff00047202 */ /* 0x000fc40000000f00 */
[----:B------:R-:W-:Y:S01]  /*18600*/  MOV R8, 0xff800000 ;  /* 0xff80000000087802 */ /* 0x000fe20000000f00 */
[----:B------:R-:W2:Y:S01]  /*18610*/  SHFL.BFLY PT, R2, R213, 0x2, 0x1f ;  /* 0x0c401f00d5027f89 */ /* 0x000ea200000e0000 */
[----:B------:R-:W-:Y:S01]  /*18620*/  PLOP3.LUT P2, PT, PT, PT, PT, 0x8, 0x0 ;  /* 0x000000000000781c */ /* 0x000fe20003f4e170 */
        /* <DEDUP_REMOVED lines=118> */
.L_x_765:
        /* <DEDUP_REMOVED lines=49> */
[----:B------:R-:W-:Y:S01]  /*190a0*/  SEL R10, R10, 0xffffffe0, !P1 ;  /* 0xffffffe00a0a7807 */ /* 0x000fe20004800000 */
[----:B------:R-:W-:Y:S01]  /*190b0*/  IMAD.SHL.U32 R13, R12, 0x2, RZ ;  /* 0x000000020c0d7824 */ /* 0x000fe200078e00ff */
[----:B------:R-:W-:Y:S01]  /*190c0*/  BAR.SYNC.DEFER_BLOCKING 0x1, 0x100 ;  /* 0x0044000000007b1d */ /* 0x000fe20000010000 */
[----:B------:R-:W-:-:S02]  /*190d0*/  F2FP.BF16.PACK_AB R44, R45, R44 ;  /* 0x0000002c2d2c723e */ /* 0x000fc400000010ff */
[C---:B------:R-:W-:Y:S01]  /*190e0*/  IMAD.IADD R17, R13.reuse, 0x1, R10 ;  /* 0x000000010d117824 */ /* 0x040fe200078e020a */
[C---:B------:R-:W-:Y:S02]  /*190f0*/  IADD3 R12, R13.reuse, 0x80, RZ ;  /* 0x000000800d0c7810 */ /* 0x040fe40007ffe0ff */
[----:B------:R-:W-:Y:S02]  /*19100*/  IADD3 R15, R13, 0x70, RZ ;  /* 0x000000700d0f7810 */ /* 0x000fe40007ffe0ff */
[----:B------:R-:W-:Y:S01]  /*19110*/  @P0 IADD3 R15, R12, 0x10, RZ ;  /* 0x000000100c0f0810 */ /* 0x000fe20007ffe0ff */
[----:B------:R-:W-:Y:S01]  /*19120*/  IMAD.MOV.U32 R12, RZ, RZ, 0x40 ;  /* 0x00000040ff0c7424 */ /* 0x000fe200078e00ff */
[----:B------:R-:W-:Y:S02]  /*19130*/  F2FP.BF16.PACK_AB R46, R47, R46 ;  /* 0x0000002e2f2e723e */ /* 0x000fe400000010ff */
[----:B------:R-:W-:Y:S01]  /*19140*/  F2FP.BF16.PACK_AB R48, R49, R48 ;  /* 0x000000303130723e */ /* 0x000fe200000010ff */
[----:B------:R-:W-:Y:S01]  /*19150*/  IMAD.IADD R19, R10, 0x1, R15 ;  /* 0x000000010a137824 */ /* 0x000fe200078e020f */
[----:B------:R-:W-:-:S02]  /*19160*/  SEL R12, R12, 0xffffffc0, !P2 ;  /* 0xffffffc00c0c7807 */ /* 0x000fc40005000000 */
[----:B------:R-:W-:Y:S02]  /*19170*/  F2FP.BF16.PACK_AB R50, R51, R50 ;  /* 0x000000323332723e */ /* 0x000fe400000010ff */
[----:B------:R-:W-:Y:S01]  /*19180*/  F2FP.BF16.PACK_AB R52, R53, R52 ;  /* 0x000000343534723e */ /* 0x000fe200000010ff */
[--C-:B------:R-:W-:Y:S01]  /*19190*/  IMAD.IADD R21, R13, 0x1, R12.reuse ;  /* 0x000000010d157824 */ /* 0x100fe200078e020c */
[----:B------:R-:W-:Y:S01]  /*191a0*/  F2FP.BF16.PACK_AB R54, R55, R54 ;  /* 0x000000363736723e */ /* 0x000fe200000010ff */
[C---:B------:R-:W-:Y:S01]  /*191b0*/  IMAD.IADD R23, R12.reuse, 0x1, R15 ;  /* 0x000000010c177824 */ /* 0x040fe200078e020f */
[----:B------:R-:W-:Y:S01]  /*191c0*/  F2FP.BF16.PACK_AB R56, R57, R56 ;  /* 0x000000383938723e */ /* 0x000fe200000010ff */
[----:B------:R-:W-:Y:S01]  /*191d0*/  IMAD.IADD R25, R12, 0x1, R17 ;  /* 0x000000010c197824 */ /* 0x000fe200078e0211 */
[----:B------:R-:W-:Y:S01]  /*191e0*/  STS [R13+0x80], R128 ;  /* 0x000080800d007388 */ /* 0x000fe20000000800 */
[----:B------:R-:W-:Y:S01]  /*191f0*/  IMAD.IADD R27, R19, 0x1, R12 ;  /* 0x00000001131b7824 */ /* 0x000fe200078e020c */
[----:B------:R-:W-:Y:S01]  /*19200*/  F2FP.BF16.PACK_AB R58, R59, R58 ;  /* 0x0000003a3b3a723e */ /* 0x000fe200000010ff */
[----:B------:R-:W-:Y:S01]  /*19210*/  IMAD.U32 R12, RZ, RZ, UR4 ;  /* 0x00000004ff0c7e24 */ /* 0x000fe2000f8e00ff */
        /* <DEDUP_REMOVED lines=92> */
.L_x_826:
[----:B-1----:R-:W-:Y:S01]  /*197e0*/  SHF.R.S32.HI R3, RZ, 0x1f, R2 ;  /* 0x0000001fff037819 */ /* 0x002fe20000011402 */
[----:B------:R-:W1:Y:S01]  /*197f0*/  S2R R57, SR_CTAID.X ;  /* 0x0000000000397919 */ /* 0x000e620000002500 */
[----:B------:R-:W-:Y:S01]  /*19800*/  LOP3.LUT R13, R9, 0xffffffe0, RZ, 0xc0, !PT ;  /* 0xffffffe0090d7812 */ /* 0x000fe200078ec0ff */
[----:B------:R-:W-:Y:S01]  /*19810*/  IMAD.MOV.U32 R6, RZ, RZ, c[0x0][0x4e8] ;  /* 0x00013a00ff067624 */ /* 0x000fe200078e00ff */
[----:B------:R-:W-:Y:S01]  /*19820*/  LEA.HI R3, R3, R2, RZ, 0x3 ;  /* 0x0000000203037211 */ /* 0x000fe200078f18ff */
[----:B------:R-:W-:Y:S01]  /*19830*/  ULDC.64 UR6, c[0x0][0x490] ;  /* 0x0001240000067ab9 */ /* 0x000fe20000000a00 */
[----:B------:R-:W-:Y:S01]  /*19840*/  BSSY B0, `(.L_x_827) ;  /* 0x000008c000007945 */ /* 0x000fe20003800000 */
[----:B------:R-:W-:Y:S01]  /*19850*/  USHF.R.S32.HI UR10, URZ, 0x1f, UR18 ;  /* 0x0000001f3f0a7899 */ /* 0x000fe20008011412 */
[----:B------:R-:W-:Y:S01]  /*19860*/  LOP3.LUT R9, R3, 0xffffff8, RZ, 0xc0, !PT ;  /* 0x0ffffff803097812 */ /* 0x000fe200078ec0ff */
[----:B------:R-:W-:Y:S01]  /*19870*/  IMAD.IADD R3, R0, 0x1, -R13 ;  /* 0x0000000100037824 */ /* 0x000fe200078e0a0d */
[----:B------:R-:W-:Y:S01]  /*19880*/  ISETP.NE.AND P1, PT, R6, 0x1, PT ;  /* 0x000000010600780c */ /* 0x000fe20003f25270 */
[----:B------:R-:W-:Y:S01]  /*19890*/  UIMAD UR9, UR8, UR6, URZ ;  /* 0x00000006080972a4 */ /* 0x000fe2000f8e023f */
[----:B------:R-:W-:Y:S01]  /*198a0*/  LEA.HI R6, R11, R11, RZ, 0x1 ;  /* 0x0000000b0b067211 */ /* 0x000fe200078f08ff */
[----:B------:R-:W-:Y:S01]  /*198b0*/  IMAD.IADD R2, R2, 0x1, -R9 ;  /* 0x0000000102027824 */ /* 0x000fe200078e0a09 */
[----:B------:R-:W-:Y:S01]  /*198c0*/  SHF.R.S32.HI R10, RZ, 0x1f, R3 ;  /* 0x0000001fff0a7819 */ /* 0x000fe20000011403 */
[----:B------:R-:W-:Y:S01]  /*198d0*/  UMOV UR12, UR22 ;  /* 0x00000016000c7c82 */ /* 0x000fe20008000000 */
[----:B------:R-:W-:Y:S01]  /*198e0*/  LOP3.LUT R6, R6, 0x1ffffffe, RZ, 0xc0, !PT ;  /* 0x1ffffffe06067812 */ /* 0x000fe200078ec0ff */
[----:B------:R-:W-:Y:S01]  /*198f0*/  UMOV UR13, UR23 ;  /* 0x00000017000d7c82 */ /* 0x000fe20008000000 */
[----:B------:R-:W-:Y:S01]  /*19900*/  LEA.HI R9, R10, R3, RZ, 0x2 ;  /* 0x000000030a097211 */ /* 0x000fe200078f10ff */
[----:B------:R-:W-:Y:S01]  /*19910*/  USEL UR10, UR10, URZ, !UP1 ;  /* 0x0000003f0a0a7287 */ /* 0x000fe2000c800000 */
[----:B------:R-:W-:Y:S01]  /*19920*/  LOP3.LUT P2, RZ, R3, 0x3, RZ, 0xc0, !PT ;  /* 0x0000000303ff7812 */ /* 0x000fe2000784c0ff */
[----:B------:R-:W-:Y:S01]  /*19930*/  IMAD.IADD R11, R11, 0x1, -R6 ;  /* 0x000000010b0b7824 */ /* 0x000fe200078e0a06 */
[----:B------:R-:W-:Y:S01]  /*19940*/  SHF.R.S32.HI R9, RZ, 0x2, R9 ;  /* 0x00000002ff097819 */ /* 0x000fe20000011409 */
[----:B------:R-:W-:-:S02]  /*19950*/  UIMAD.WIDE.U32 UR12, UR11, UR6, UR12 ;  /* 0x000000060b0c72a5 */ /* 0x000fc4000f8e000c */
[----:B------:R-:W-:Y:S02]  /*19960*/  UIMAD UR9, UR11, UR7, UR9 ;  /* 0x000000070b0972a4 */ /* 0x000fe4000f8e0209 */
[----:B------:R-:W-:Y:S01]  /*19970*/  IMAD R2, R2, 0x10, R9 ;  /* 0x0000001002027824 */ /* 0x000fe200078e0209 */
[----:B------:R-:W-:Y:S02]  /*19980*/  ULDC.64 UR6, c[0x0][0x498] ;  /* 0x0001260000067ab9 */ /* 0x000fe40000000a00 */
[----:B------:R-:W-:Y:S01]  /*19990*/  USEL UR18, UR18, URZ, !UP1 ;  /* 0x0000003f12127287 */ /* 0x000fe2000c800000 */
[----:B------:R-:W-:Y:S01]  /*199a0*/  IMAD R6, R11, 0x8, R2 ;  /* 0x000000080b067824 */ /* 0x000fe200078e0202 */
[----:B------:R-:W-:Y:S02]  /*199b0*/  UIMAD UR15, UR10, UR6, URZ ;  /* 0x000000060a0f72a4 */ /* 0x000fe4000f8e023f */
[----:B------:R-:W-:Y:S02]  /*199c0*/  UIADD3 UR13, UR13, UR9, URZ ;  /* 0x000000090d0d7290 */ /* 0x000fe4000fffe03f */
[----:B-1----:R-:W-:Y:S01]  /*199d0*/  LEA R9, R57, R6, 0x7 ;  /* 0x0000000639097211 */ /* 0x002fe200078e38ff */
[----:B------:R-:W-:Y:S01]  /*199e0*/  UIMAD UR7, UR18, UR7, UR15 ;  /* 0x00000007120772a4 */ /* 0x000fe2000f8e020f */
[CC--:B------:R-:W-:Y:S01]  /*199f0*/  LEA.HI R6, R5.reuse, R0.reuse, RZ, 0x3 ;  /* 0x0000000005067211 */ /* 0x0c0fe200078f18ff */
[----:B------:R-:W-:Y:S01]  /*19a00*/  UIMAD.WIDE.U32 UR12, UR18, UR6, UR12 ;  /* 0x00000006120c72a5 */ /* 0x000fe2000f8e000c */
[----:B------:R-:W-:Y:S01]  /*19a10*/  LEA.HI R5, R5, R0, RZ, 0x6 ;  /* 0x0000000005057211 */ /* 0x000fe200078f30ff */
[----:B------:R-:W-:Y:S01]  /*19a20*/  @P1 IMAD.HI.U32 R3, R9, c[0x0][0x4ec], RZ ;  /* 0x00013b0009031a27 */ /* 0x000fe200078e00ff */
[----:B------:R-:W-:-:S02]  /*19a30*/  ULDC.64 UR4, c[0x0][0x3a0] ;  /* 0x0000e80000047ab9 */ /* 0x000fc40000000a00 */
[----:B------:R-:W-:Y:S01]  /*19a40*/  UIMAD UR14, UR23, UR4, URZ ;  /* 0x00000004170e72a4 */ /* 0x000fe2000f8e023f */
[----:B------:R-:W-:Y:S01]  /*19a50*/  IMAD.MOV.U32 R14, RZ, RZ, R9 ;  /* 0x000000ffff0e7224 */ /* 0x000fe200078e0009 */
[----:B------:R-:W-:Y:S01]  /*19a60*/  @P1 SHF.R.U32.HI R14, RZ, c[0x0][0x4f0], R3 ;  /* 0x00013c00ff0e1a19 */ /* 0x000fe20000011603 */
[----:B------:R-:W-:Y:S01]  /*19a70*/  UIMAD.WIDE.U32 UR16, UR22, UR4, URZ ;  /* 0x00000004161072a5 */ /* 0x000fe2000f8e003f */
[----:B------:R-:W-:Y:S01]  /*19a80*/  LOP3.LUT R3, R6, 0xfffffff8, RZ, 0xc0, !PT ;  /* 0xfffffff806037812 */ /* 0x000fe200078ec0ff */
[----:B------:R-:W-:Y:S01]  /*19a90*/  UIMAD UR14, UR22, UR5, UR14 ;  /* 0x00000005160e72a4 */ /* 0x000fe2000f8e020e */
[----:B------:R-:W-:Y:S01]  /*19aa0*/  SHF.R.S32.HI R6, RZ, 0x3, R6 ;  /* 0x00000003ff067819 */ /* 0x000fe20000011406 */
[--C-:B------:R-:W-:Y:S01]  /*19ab0*/  IMAD.MOV R10, RZ, RZ, -R14.reuse ;  /* 0x000000ffff0a7224 */ /* 0x100fe200078e0a0e */
[----:B------:R-:W-:Y:S01]  /*19ac0*/  ULDC.64 UR4, c[0x0][0x3e8] ;  /* 0x0000fa0000047ab9 */ /* 0x000fe20000000a00 */
[----:B------:R-:W-:Y:S01]  /*19ad0*/  IMAD.IADD R3, R0, 0x1, -R3 ;  /* 0x0000000100037824 */ /* 0x000fe200078e0a03 */
[----:B------:R-:W-:Y:S01]  /*19ae0*/  UIMAD UR8, UR8, UR4, URZ ;  /* 0x00000004080872a4 */ /* 0x000fe2000f8e023f */
[----:B------:R-:W-:Y:S01]  /*19af0*/  IMAD R10, R10, c[0x0][0x4e8], R9 ;  /* 0x00013a000a0a7a24 */ /* 0x000fe200078e0209 */
[----:B------:R-:W-:Y:S01]  /*19b00*/  SHF.R.S32.HI R9, RZ, 0x1f, R14 ;  /* 0x0000001fff097819 */ /* 0x000fe2000001140e */
[----:B------:R-:W-:Y:S01]  /*19b10*/  IMAD.U32 R0, RZ, RZ, UR7 ;  /* 0x00000007ff007e24 */ /* 0x000fe2000f8e00ff */
[----:B------:R-:W-:Y:S01]  /*19b20*/  IADD3 R14, P0, R14, UR12, RZ ;  /* 0x0000000c0e0e7c10 */ /* 0x000fe2000ff1e0ff */
[----:B------:R-:W-:Y:S01]  /*19b30*/  IMAD.SHL.U32 R19, R6, 0x40, RZ ;  /* 0x0000004006137824 */ /* 0x000fe200078e00ff */
[----:B------:R-:W-:Y:S01]  /*19b40*/  SHF.R.S32.HI R17, RZ, 0x1f, R10 ;  /* 0x0000001fff117819 */ /* 0x000fe2000001140a */
[----:B------:R-:W-:Y:S01]  /*19b50*/  UIADD3 UR17, UR17, UR14, URZ ;  /* 0x0000000e11117290 */ /* 0x000fe2000fffe03f */
[----:B------:R-:W-:Y:S01]  /*19b60*/  IADD3.X R15, R9, UR13, R0, P0, !PT ;  /* 0x0000000d090f7c10 */ /* 0x000fe200087fe400 */
[----:B------:R-:W-:Y:S01]  /*19b70*/  UIMAD UR5, UR11, UR5, UR8 ;  /* 0x000000050b0572a4 */ /* 0x000fe2000f8e0208 */
[----:B------:R-:W-:Y:S01]  /*19b80*/  LEA R0, R3, R6, 0x5 ;  /* 0x0000000603007211 */ /* 0x000fe200078e28ff */
[----:B------:R-:W-:Y:S01]  /*19b90*/  IMAD R17, R17, c[0x0][0x488], RZ ;  /* 0x0001220011117a24 */ /* 0x000fe200078e02ff */
[----:B------:R-:W-:Y:S01]  /*19ba0*/  LOP3.LUT R19, R19, 0x1c0, RZ, 0xc0, !PT ;  /* 0x000001c013137812 */ /* 0x000fe200078ec0ff */
[----:B------:R-:W-:Y:S01]  /*19bb0*/  IMAD.WIDE.U32 R14, R10, c[0x0][0x488], R14 ;  /* 0x000122000a0e7a25 */ /* 0x000fe200078e000e */
[----:B------:R-:W-:-:S02]  /*19bc0*/  UIMAD.WIDE.U32 UR16, UR11, UR4, UR16 ;  /* 0x000000040b1072a5 */ /* 0x000fc4000f8e0010 */
[----:B------:R-:W-:Y:S01]  /*19bd0*/  ULDC.64 UR6, c[0x0][0x3f0] ;  /* 0x0000fc0000067ab9 */ /* 0x000fe20000000a00 */
[----:B------:R-:W-:Y:S01]  /*19be0*/  IMAD R13, R57, 0x80, R0 ;  /* 0x00000080390d7824 */ /* 0x000fe200078e0200 */
[----:B------:R-:W-:Y:S01]  /*19bf0*/  LEA R16, P0, R14, c[0x0][0x450], 0x2 ;  /* 0x000114000e107a11 */ /* 0x000fe200078010ff */
[----:B------:R-:W-:Y:S01]  /*19c00*/  IMAD R17, R10, c[0x0][0x48c], R17 ;  /* 0x000123000a117a24 */ /* 0x000fe200078e0211 */
[----:B------:R-:W-:Y:S01]  /*19c10*/  UIMAD UR10, UR10, UR6, URZ ;  /* 0x000000060a0a72a4 */ /* 0x000fe2000f8e023f */
[----:B------:R-:W-:Y:S01]  /*19c20*/  IMAD.SHL.U32 R0, R3, 0x8, RZ ;  /* 0x0000000803007824 */ /* 0x000fe200078e00ff */
[----:B------:R-:W-:Y:S01]  /*19c30*/  SHF.R.U32.HI R3, RZ, 0x3, R19 ;  /* 0x00000003ff037819 */ /* 0x000fe20000011613 */
[----:B------:R-:W-:Y:S01]  /*19c40*/  @P1 IMAD.HI.U32 R11, R13, c[0x0][0x4ec], RZ ;  /* 0x00013b000d0b1a27 */ /* 0x000fe200078e00ff */
[----:B------:R-:W-:Y:S01]  /*19c50*/  UIADD3 UR17, UR17, UR5, URZ ;  /* 0x0000000511117290 */ /* 0x000fe2000fffe03f */
[----:B------:R-:W-:Y:S01]  /*19c60*/  SHFL.IDX PT, R50, R16, RZ, 0x1c1f ;  /* 0x001c1fff10327589 */ /* 0x000fe200000e0000 */
[----:B------:R-:W-:Y:S01]  /*19c70*/  LOP3.LUT R10, R19, 0x38, R0, 0xf8, !PT ;  /* 0x00000038130a7812 */ /* 0x000fe200078ef800 */
[----:B------:R-:W-:Y:S01]  /*19c80*/  IMAD.IADD R12, R15, 0x1, R17 ;  /* 0x000000010f0c7824 */ /* 0x000fe200078e0211 */
[----:B------:R-:W-:Y:S01]  /*19c90*/  UIMAD UR7, UR18, UR7, UR10 ;  /* 0x00000007120772a4 */ /* 0x000fe2000f8e020a */
[----:B------:R-:W-:Y:S01]  /*19ca0*/  IMAD.MOV.U32 R9, RZ, RZ, R13 ;  /* 0x000000ffff097224 */ /* 0x000fe200078e000d */
[----:B------:R-:W-:Y:S01]  /*19cb0*/  @P1 SHF.R.U32.HI R9, RZ, c[0x0][0x4f0], R11 ;  /* 0x00013c00ff091a19 */ /* 0x000fe2000001160b */
[----:B------:R-:W-:Y:S01]  /*19cc0*/  UIMAD.WIDE.U32 UR16, UR18, UR6, UR16 ;  /* 0x00000006121072a5 */ /* 0x000fe2000f8e0010 */
[----:B------:R-:W-:Y:S01]  /*19cd0*/  LEA.HI.X R12, R14, c[0x0][0x454], R12, 0x2, P0 ;  /* 0x000115000e0c7a11 */ /* 0x000fe200000f140c */
[----:B------:R-:W-:Y:S01]  /*19ce0*/  SHFL.IDX PT, R48, R16, 0x1, 0x1c1f ;  /* 0x003c1f0010307f89 */ /* 0x000fe200000e0000 */
[----:B------:R-:W-:Y:S01]  /*19cf0*/  LOP3.LUT R3, R10, R3, RZ, 0x3c, !PT ;  /* 0x000000030a037212 */ /* 0x000fe200078e3cff */
[--C-:B------:R-:W-:Y:S01]  /*19d00*/  IMAD.MOV R10, RZ, RZ, -R9.reuse ;  /* 0x000000ffff0a7224 */ /* 0x100fe200078e0a09 */
[----:B------:R-:W-:Y:S01]  /*19d10*/  UIADD3 UR7, UR17, UR7, URZ ;  /* 0x0000000711077290 */ /* 0x000fe2000fffe03f */
[----:B------:R-:W1:Y:S01]  /*19d20*/  SHFL.IDX PT, R51, R12, RZ, 0x1c1f ;  /* 0x001c1fff0c337589 */ /* 0x000e6200000e0000 */
[----:B------:R-:W-:Y:S01]  /*19d30*/  SHF.R.S32.HI R11, RZ, 0x1f, R9 ;  /* 0x0000001fff0b7819 */ /* 0x000fe20000011409 */
[----:B------:R-:W-:Y:S01]  /*19d40*/  IMAD R10, R10, c[0x0][0x4e8], R13 ;  /* 0x00013a000a0a7a24 */ /* 0x000fe200078e020d */
[----:B------:R-:W-:Y:S01]  /*19d50*/  MOV R14, UR16 ;  /* 0x00000010000e7c02 */ /* 0x000fe20008000f00 */
[----:B------:R2:W3:Y:S01]  /*19d60*/  SHFL.IDX PT, R49, R12, 0x1, 0x1c1f ;  /* 0x003c1f000c317f89 */ /* 0x0004e200000e0000 */
[----:B------:R-:W-:-:S02]  /*19d70*/  IMAD R13, R57, 0x80, R2 ;  /* 0x00000080390d7824 */ /* 0x000fc400078e0202 */
[----:B-----5:R-:W-:Y:S02]  /*19d80*/  IMAD R2, R7, c[0x0][0x4e8], RZ ;  /* 0x00013a0007027a24 */ /* 0x020fe400078e02ff */
[----:B------:R-:W-:Y:S01]  /*19d90*/  IMAD.U32 R15, RZ, RZ, UR17 ;  /* 0x00000011ff0f7e24 */ /* 0x000fe2000f8e00ff */
[C---:B------:R-:W-:Y:S01]  /*19da0*/  IADD3 R7, R13.reuse, 0x8, RZ ;  /* 0x000000080d077810 */ /* 0x040fe20007ffe0ff */
[----:B------:R-:W-:Y:S01]  /*19db0*/  IMAD.U32 R15, RZ, RZ, UR7 ;  /* 0x00000007ff0f7e24 */ /* 0x000fe2000f8e00ff */
[-C--:B------:R-:W-:Y:S01]  /*19dc0*/  ISETP.GE.OR P1, PT, R13, R2.reuse, P2 ;  /* 0x000000020d00720c */ /* 0x080fe20001726670 */
[----:B------:R-:W-:Y:S01]  /*19dd0*/  IMAD R18, R11, c[0x0][0x3e0], RZ ;  /* 0x0000f8000b127a24 */ /* 0x000fe200078e02ff */
[----:B------:R-:W-:Y:S01]  /*19de0*/  ISETP.GE.OR P0, PT, R7, R2, P2 ;  /* 0x000000020700720c */ /* 0x000fe20001706670 */
[----:B------:R-:W-:-:S04]  /*19df0*/  IMAD.WIDE.U32 R14, R9, c[0x0][0x3e0], R14 ;  /* 0x0000f800090e7a25 */ /* 0x000fc800078e000e */
[----:B------:R-:W-:Y:S01]  /*19e00*/  IMAD R18, R9, c[0x0][0x3e4], R18 ;  /* 0x0000f90009127a24 */ /* 0x000fe200078e0212 */
[----:B------:R-:W-:Y:S01]  /*19e10*/  SHF.R.S32.HI R9, RZ, 0x1f, R10 ;  /* 0x0000001fff097819 */ /* 0x000fe2000001140a */
[----:B------:R-:W-:-:S03]  /*19e20*/  IMAD R57, R57, 0x80, R6 ;  /* 0x0000008039397824 */ /* 0x000fc600078e0206 */
[----:B------:R-:W-:Y:S01]  /*19e30*/  IADD3 R15, R15, R18, RZ ;  /* 0x000000120f0f7210 */ /* 0x000fe20007ffe0ff */
[----:B------:R-:W-:Y:S01]  /*19e40*/  IMAD R9, R9, c[0x0][0x3d8], RZ ;  /* 0x0000f60009097a24 */ /* 0x000fe200078e02ff */
[----:B-1----:R1:W-:Y:S01]  /*19e50*/  @!P1 ST.E [R50.64], R4 ;  /* 0x0000000432009985 */ /* 0x0023e2000c101914 */
[----:B--2---:R-:W-:-:S03]  /*19e60*/  IMAD.SHL.U32 R12, R5, 0x8, RZ ;  /* 0x00000008050c7824 */ /* 0x004fc600078e00ff */
[----:B---3--:R1:W-:Y:S02]  /*19e70*/  @!P0 ST.E [R48.64], R8 ;  /* 0x0000000830008985 */ /* 0x0083e4000c101914 */
[----:B------:R-:W-:Y:S01]  /*19e80*/  LOP3.LUT R12, R3, 0x7ffffe00, R12, 0xf8, !PT ;  /* 0x7ffffe00030c7812 */ /* 0x000fe200078ef80c */
[C---:B------:R-:W-:Y:S02]  /*19e90*/  IMAD R3, R10.reuse, c[0x0][0x3dc], R9 ;  /* 0x0000f7000a037a24 */ /* 0x040fe400078e0209 */
[----:B------:R-:W-:-:S04]  /*19ea0*/  IMAD.WIDE.U32 R10, R10, c[0x0][0x3d8], R14 ;  /* 0x0000f6000a0a7a25 */ /* 0x000fc800078e000e */
[----:B------:R-:W-:Y:S01]  /*19eb0*/  IMAD.SHL.U32 R58, R12, 0x2, RZ ;  /* 0x000000020c3a7824 */ /* 0x000fe200078e00ff */
[----:B------:R-:W-:Y:S01]  /*19ec0*/  LEA R56, P0, R10, c[0x0][0x380], 0x1 ;  /* 0x0000e0000a387a11 */ /* 0x000fe200078008ff */
[----:B------:R-:W-:-:S03]  /*19ed0*/  IMAD.IADD R3, R11, 0x1, R3 ;  /* 0x000000010b037824 */ /* 0x000fc600078e0203 */
[----:B------:R1:W2:Y:S02]  /*19ee0*/  LDS.128 R44, [R58+0x1080] ;  /* 0x001080003a2c7984 */ /* 0x0002a40000000c00 */
[----:B------:R-:W-:Y:S02]  /*19ef0*/  LEA.HI.X R55, R10, c[0x0][0x384], R3, 0x1, P0 ;  /* 0x0000e1000a377a11 */ /* 0x000fe400000f0c03 */
        /* <DEDUP_REMOVED lines=32> */
.L_x_828:
[----:B--2---:R-:W-:Y:S05]  /*1a100*/  BSYNC B0 ;  /* 0x0000000000007941 */ /* 0x004fea0003800000 */
.L_x_827:
        /* <DEDUP_REMOVED lines=23> */
.L_x_830:
[----:B------:R-:W-:Y:S05]  /*1a280*/  BSYNC B0 ;  /* 0x0000000000007941 */ /* 0x000fea0003800000 */
.L_x_829:
        /* <DEDUP_REMOVED lines=23> */
.L_x_832:
[----:B------:R-:W-:Y:S05]  /*1a400*/  BSYNC B0 ;  /* 0x0000000000007941 */ /* 0x000fea0003800000 */
.L_x_831:
        /* <DEDUP_REMOVED lines=24> */
.L_x_825:
        /* <DEDUP_REMOVED lines=31> */
.L_x_833:
        /* <DEDUP_REMOVED lines=43> */
.L_x_835:
[----:B------:R-:W-:Y:S05]  /*1aa30*/  BSYNC B0 ;  /* 0x0000000000007941 */ /* 0x000fea0003800000 */
.L_x_834:
        /* <DEDUP_REMOVED lines=70> */
.L_x_837:
[----:B------:R-:W-:Y:S05]  /*1aea0*/  BSYNC B0 ;  /* 0x0000000000007941 */ /* 0x000fea0003800000 */
.L_x_836:
        /* <DEDUP_REMOVED lines=21> */
.L_x_839:
[----:B------:R-:W-:Y:S05]  /*1b000*/  BSYNC B0 ;  /* 0x0000000000007941 */ /* 0x000fea0003800000 */
.L_x_838:
        /* <DEDUP_REMOVED lines=21> */
.L_x_841:
[----:B------:R-:W-:Y:S05]  /*1b160*/  BSYNC B0 ;  /* 0x0000000000007941 */ /* 0x000fea0003800000 */
.L_x_840:
        /* <DEDUP_REMOVED lines=22> */
.L_x_842:
        /* <DEDUP_REMOVED lines=11> */
.L_x_1710:


//--------------------- .text._ZN7cutlass13device_kernelIN5flash19enable_sm80_to_sm89INS1_16FlashAttnFwdSm80INS1_25CollectiveMainloopFwdSm80ILi8ELi2ELb0EN4cute5tupleIJNS5_1CILi128EEENS7_ILi64EEENS7_ILi192EEEEEELi192ENS_10bfloat16_tEfNS_4arch4Sm80ELb0ELb0ELb1ELb0ELb1ELb0ELb1ELb0EEENS1_21CollectiveEpilogueFwdINS6_IJS8_SA_S9_EEENS6_IJNS7_ILi1EEESI_SI_EEESC_SE_Li256ELb0ELb1ELb0ELb0EEENS1_19SingleTileSchedulerILb0ELb0ELb1ELi128EEEEEEEEEvNT_6ParamsE --------------------------
	.section	.text._ZN7cutlass13device_kernelIN5flash19enable_sm80_to_sm89INS1_16FlashAttnFwdSm80INS1_25CollectiveMainloopFwdSm80ILi8ELi2ELb0EN4cute5tupleIJNS5_1CILi128EEENS7_ILi64EEENS7_ILi192EEEEEELi192ENS_10bfloat16_tEfNS_4arch4Sm80ELb0ELb0ELb1ELb0ELb1ELb0ELb1ELb0EEENS1_21CollectiveEpilogueFwdINS6_IJS8_SA_S9_EEENS6_IJNS7_ILi1EEESI_SI_EEESC_SE_Li256ELb0ELb1ELb0ELb0EEENS1_19SingleTileSchedulerILb0ELb0ELb1ELi128EEEEEEEEEvNT_6ParamsE,"ax",@progbits
	.sectioninfo	@"SHI_REGISTERS=239"
	.align	128
.text._ZN7cutlass13device_kernelIN5flash19enable_sm80_to_sm89INS1_16FlashAttnFwdSm80INS1_25CollectiveMainloopFwdSm80ILi8ELi2ELb0EN4cute5tupleIJNS5_1CILi128EEENS7_ILi64EEENS7_ILi192EEEEEELi192ENS_10bfloat16_tEfNS_4arch4Sm80ELb0ELb0ELb1ELb0ELb1ELb0ELb1ELb0EEENS1_21CollectiveEpilogueFwdINS6_IJS8_SA_S9_EEENS6_IJNS7_ILi1EEESI_SI_EEESC_SE_Li256ELb0ELb1ELb0ELb0EEENS1_19SingleTileSchedulerILb0ELb0ELb1ELi128EEEEEEEEEvNT_6ParamsE:
        .type           _ZN7cutlass13device_kernelIN5flash19enable_sm80_to_sm89INS1_16FlashAttnFwdSm80INS1_25CollectiveMainloopFwdSm80ILi8ELi2ELb0EN4cute5tupleIJNS5_1CILi128EEENS7_ILi64EEENS7_ILi192EEEEEELi192ENS_10bfloat16_tEfNS_4arch4Sm80ELb0ELb0ELb1ELb0ELb1ELb0ELb1ELb0EEENS1_21CollectiveEpilogueFwdINS6_IJS8_SA_S9_EEENS6_IJNS7_ILi1EEESI_SI_EEESC_SE_Li256ELb0ELb1ELb0ELb0EEENS1_19SingleTileSchedulerILb0ELb0ELb1ELi128EEEEEEEEEvNT_6ParamsE,@function
        .size           _ZN7cutlass13device_kernelIN5flash19enable_sm80_to_sm89INS1_16FlashAttnFwdSm80INS1_25CollectiveMainloopFwdSm80ILi8ELi2ELb0EN4cute5tupleIJNS5_1CILi128EEENS7_ILi64EEENS7_ILi192EEEEEELi192ENS_10bfloat16_tEfNS_4arch4Sm80ELb0ELb0ELb1ELb0ELb1ELb0ELb1ELb0EEENS1_21CollectiveEpilogueFwdINS6_IJS8_SA_S9_EEENS6_IJNS7_ILi1EEESI_SI_EEESC_SE_Li256ELb0ELb1ELb0ELb0EEENS1_19SingleTileSchedulerILb0ELb0ELb1ELi128EEEEEEEEEvNT_6ParamsE,(.L_x_1711 - _ZN7cutlass13device_kernelIN5flash19enable_sm80_to_sm89INS1_16FlashAttnFwdSm80INS1_25CollectiveMainloopFwdSm80ILi8ELi2ELb0EN4cute5tupleIJNS5_1CILi128EEENS7_ILi64EEENS7_ILi192EEEEEELi192ENS_10bfloat16_tEfNS_4arch4Sm80ELb0ELb0ELb1ELb0ELb1ELb0ELb1ELb0EEENS1_21CollectiveEpilogueFwdINS6_IJS8_SA_S9_EEENS6_IJNS7_ILi1EEESI_SI_EEESC_SE_Li256ELb0ELb1ELb0ELb0EEENS1_19SingleTileSchedulerILb0ELb0ELb1ELi128EEEEEEEEEvNT_6ParamsE)
        .other          _ZN7cutlass13device_kernelIN5flash19enable_sm80_to_sm89INS1_16FlashAttnFwdSm80INS1_25CollectiveMainloopFwdSm80ILi8ELi2ELb0EN4cute5tupleIJNS5_1CILi128EEENS7_ILi64EEENS7_ILi192EEEEEELi192ENS_10bfloat16_tEfNS_4arch4Sm80ELb0ELb0ELb1ELb0ELb1ELb0ELb1ELb0EEENS1_21CollectiveEpilogueFwdINS6_IJS8_SA_S9_EEENS6_IJNS7_ILi1EEESI_SI_EEESC_SE_Li256ELb0ELb1ELb0ELb0EEENS1_19SingleTileSchedulerILb0ELb0ELb1ELi128EEEEEEEEEvNT_6ParamsE,@"STO_CUDA_ENTRY STV_DEFAULT"
_ZN7cutlass13device_kernelIN5flash19enable_sm80_to_sm89INS1_16FlashAttnFwdSm80INS1_25CollectiveMainloopFwdSm80ILi8ELi2ELb0EN4cute5tupleIJNS5_1CILi128EEENS7_ILi64EEENS7_ILi192EEEEEELi192ENS_10bfloat16_tEfNS_4arch4Sm80ELb0ELb0ELb1ELb0ELb1ELb0ELb1ELb0EEENS1_21CollectiveEpilogueFwdINS6_IJS8_SA_S9_EEENS6_IJNS7_ILi1EEESI_SI_EEESC_SE_Li256ELb0ELb1ELb0ELb0EEENS1_19SingleTileSchedulerILb0ELb0ELb1ELi128EEEEEEEEEvNT_6ParamsE:
[----:B------:R-:W-:Y:S02]  /*0000*/  MOV R1, c[0x0][0x28] ;  /* 0x00000a0000017a02 */ /* 0x000fe40000000f00 */
[----:B------:R-:W1:Y:S02]  /*0010*/  S2UR UR6, SR_CTAID.Z ;  /* 0x00000000000679c3 */ /* 0x000e640000002700 */
[----:B-1----:R-:W-:-:S13]  /*0020*/  ISETP.LE.AND P0, PT, RZ, UR6, PT ;  /* 0x00000006ff007c0c */ /* 0x002fda000bf03270 */
[----:B------:R-:W-:Y:S05]  /*0030*/  @!P0 EXIT ;  /* 0x000000000000894d */ /* 0x000fea0003800000 */
[----:B------:R-:W-:Y:S02]  /*0040*/  ULDC.64 UR4, c[0x0][0x340] ;  /* 0x0000d00000047ab9 */ /* 0x000fe40000000a00 */
[----:B------:R-:W-:Y:S02]  /*0050*/  UISETP.NE.U32.AND UP1, UPT, URZ, UR4, UPT ;  /* 0x000000043f00728c */ /* 0x000fe4000bf25070 */
[----:B------:R-:W-:Y:S02]  /*0060*/  ULDC.64 UR12, c[0x0][0x118] ;  /* 0x00004600000c7ab9 */ /* 0x000fe40000000a00 */
[----:B------:R-:W-:-:S03]  /*0070*/  UISETP.NE.AND.EX UP1, UPT, URZ, UR5, UPT, UP1 ;  /* 0x000000053f00728c */ /* 0x000fc6000bf25310 */
[----:B------:R-:W-:-:S03]  /*0080*/  ULDC.64 UR4, c[0x0][0x340] ;  /* 0x0000d00000047ab9 */ /* 0x000fc60000000a00 */
[----:B------:R-:W-:-:S05]  /*0090*/  PLOP3.LUT P2, PT, PT, PT, UP1, 0x80, 0x0 ;  /* 0x000000000000781c */ /* 0x000fca0003f4f018 */
[----:B------:R-:W-:Y:S02]  /*00a0*/  @UP1 UMOV UR8, 0x4 ;  /* 0x0000000400081882 */ /* 0x000fe40000000000 */
[----:B------:R-:W-:-:S03]  /*00b0*/  @UP1 UIMAD.WIDE UR8, UR6, UR8, UR4 ;  /* 0x00000008060812a5 */ /* 0x000fc6000f8e0204 */
[----:B------:R-:W-:Y:S02]  /*00c0*/  ULDC.64 UR4, c[0x0][0x370] ;  /* 0x0000dc0000047ab9 */ /* 0x000fe40000000a00 */
[----:B------:R-:W-:Y:S01]  /*00d0*/  UISETP.NE.U32.AND UP0, UPT, URZ, UR4, UPT ;  /* 0x000000043f00728c */ /* 0x000fe2000bf05070 */
[----:B------:R-:W-:Y:S02]  /*00e0*/  IMAD.U32 R6, RZ, RZ, UR8 ;  /* 0x00000008ff067e24 */ /* 0x000fe4000f8e00ff */
[----:B------:R-:W-:Y:S01]  /*00f0*/  IMAD.U32 R7, RZ, RZ, UR9 ;  /* 0x00000009ff077e24 */ /* 0x000fe2000f8e00ff */
[----:B------:R-:W-:-:S04]  /*0100*/  UISETP.NE.AND.EX UP0, UPT, URZ, UR5, UPT, UP0 ;  /* 0x000000053f00728c */ /* 0x000fc8000bf05300 */
[----:B------:R1:W2:Y:S01]  /*0110*/  @P2 LDG.E R6, [R6.64] ;  /* 0x0000000c06062981 */ /* 0x0002a2000c1e1900 */
[----:B------:R-:W-:Y:S01]  /*0120*/  ULDC.64 UR8, c[0x0][0x370] ;  /* 0x0000dc0000087ab9 */ /* 0x000fe20000000a00 */
[----:B------:R-:W-:Y:S01]  /*0130*/  PLOP3.LUT P0, PT, PT, PT, UP0, 0x80, 0x0 ;  /* 0x000000000000781c */ /* 0x000fe20003f0f008 */
[----:B------:R-:W-:-:S04]  /*0140*/  IMAD.MOV.U32 R207, RZ, RZ, RZ ;  /* 0x000000ffffcf7224 */ /* 0x000fc800078e00ff */
[----:B------:R-:W-:Y:S02]  /*0150*/  @UP0 UMOV UR4, 0x4 ;  /* 0x0000000400040882 */ /* 0x000fe40000000000 */
[----:B------:R-:W-:-:S06]  /*0160*/  @UP0 UIMAD.WIDE UR4, UR6, UR4, UR8 ;  /* 0x00000004060402a5 */ /* 0x000fcc000f8e0208 */
[----:B------:R-:W-:Y:S02]  /*0170*/  IMAD.U32 R2, RZ, RZ, UR4 ;  /* 0x00000004ff027e24 */ /* 0x000fe4000f8e00ff */
[----:B------:R-:W-:Y:S01]  /*0180*/  IMAD.U32 R3, RZ, RZ, UR5 ;  /* 0x00000005ff037e24 */ /* 0x000fe2000f8e00ff */
[----:B------:R-:W3:Y:S01]  /*0190*/  S2R R132, SR_TID.X ;  /* 0x0000000000847919 */ /* 0x000ee20000002100 */
[----:B------:R-:W4:Y:S01]  /*01a0*/  S2UR UR11, SR_CTAID.Y ;  /* 0x00000000000b79c3 */ /* 0x000f220000002600 */
[----:B------:R-:W-:Y:S02]  /*01b0*/  ULDC.64 UR4, c[0x0][0x1b8] ;  /* 0x00006e0000047ab9 */ /* 0x000fe40000000a00 */
[----:B------:R5:W2:Y:S01]  /*01c0*/  @P0 LDG.E R207, [R2.64] ;  /* 0x0000000c02cf0981 */ /* 0x000aa2000c1e1900 */
[----:B------:R-:W-:Y:S01]  /*01d0*/  USHF.R.S32.HI UR8, URZ, 0x1f, UR6 ;  /* 0x0000001f3f087899 */ /* 0x000fe20008011406 */
[----:B------:R-:W-:Y:S02]  /*01e0*/  IMAD.MOV.U32 R148, RZ, RZ, c[0x0][0x2ac] ;  /* 0x0000ab00ff947624 */ /* 0x000fe400078e00ff */
[----:B------:R-:W5:Y:S01]  /*01f0*/  S2R R200, SR_CTAID.X ;  /* 0x0000000000c87919 */ /* 0x000f620000002500 */
[----:B-1----:R-:W-:-:S02]  /*0200*/  IMAD.MOV.U32 R7, RZ, RZ, c[0x0][0x2c4] ;  /* 0x0000b100ff077624 */ /* 0x002fc400078e00ff */
[----:B------:R-:W-:Y:S02]  /*0210*/  IMAD.MOV.U32 R194, RZ, RZ, c[0x0][0x2b8] ;  /* 0x0000ae00ffc27624 */ /* 0x000fe400078e00ff */
[----:B------:R-:W-:Y:S01]  /*0220*/  IMAD.MOV.U32 R196, RZ, RZ, RZ ;  /* 0x000000ffffc47224 */ /* 0x000fe200078e00ff */
[C---:B------:R-:W-:Y:S01]  /*0230*/  ISETP.NE.AND P0, PT, R7.reuse, 0x1, PT ;  /* 0x000000010700780c */ /* 0x040fe20003f05270 */
[----:B------:R-:W-:Y:S01]  /*0240*/  IMAD R7, R7, c[0x0][0x168], RZ ;  /* 0x00005a0007077a24 */ /* 0x000fe200078e02ff */
[----:B------:R-:W-:Y:S02]  /*0250*/  ISETP.NE.AND P6, PT, R194, 0x1, PT ;  /* 0x00000001c200780c */ /* 0x000fe40003fc5270 */
[----:B---3--:R-:W-:Y:S01]  /*0260*/  SHF.R.S32.HI R5, RZ, 0x1f, R132 ;  /* 0x0000001fff057819 */ /* 0x008fe20000011484 */
[----:B----4-:R-:W-:Y:S02]  /*0270*/  USHF.R.S32.HI UR10, URZ, 0x1f, UR11 ;  /* 0x0000001f3f0a7899 */ /* 0x010fe4000801140b */
[----:B------:R-:W-:Y:S01]  /*0280*/  UIMAD.WIDE.U32 UR14, UR11, UR4, URZ ;  /* 0x000000040b0e72a5 */ /* 0x000fe2000f8e003f */
[----:B------:R-:W-:Y:S01]  /*0290*/  LEA.HI R18, R5, R132, RZ, 0x3 ;  /* 0x0000008405127211 */ /* 0x000fe200078f18ff */
[----:B------:R-:W-:-:S03]  /*02a0*/  UIMAD UR7, UR10, UR4, URZ ;  /* 0x000000040a0772a4 */ /* 0x000fc6000f8e023f */
[----:B-----5:R-:W-:Y:S01]  /*02b0*/  LOP3.LUT R3, R18, 0xfffffff8, RZ, 0xc0, !PT ;  /* 0xfffffff812037812 */ /* 0x020fe200078ec0ff */
[----:B------:R-:W-:Y:S01]  /*02c0*/  UIMAD UR7, UR11, UR5, UR7 ;  /* 0x000000050b0772a4 */ /* 0x000fe2000f8e0207 */
[----:B------:R-:W-:Y:S02]  /*02d0*/  SHF.R.S32.HI R18, RZ, 0x3, R18 ;  /* 0x00000003ff127819 */ /* 0x000fe40000011412 */
[----:B------:R-:W-:Y:S01]  /*02e0*/  ULDC.64 UR4, c[0x0][0x1c0] ;  /* 0x0000700000047ab9 */ /* 0x000fe20000000a00 */
[----:B------:R-:W-:Y:S01]  /*02f0*/  IMAD.IADD R3, R132, 0x1, -R3 ;  /* 0x0000000184037824 */ /* 0x000fe200078e0a03 */
[----:B------:R-:W-:Y:S01]  /*0300*/  UIADD3 UR15, UR15, UR7, URZ ;  /* 0x000000070f0f7290 */ /* 0x000fe2000fffe03f */
[----:B------:R-:W-:Y:S01]  /*0310*/  IMAD.SHL.U32 R201, R18, 0x40, RZ ;  /* 0x0000004012c97824 */ /* 0x000fe200078e00ff */
[----:B------:R-:W-:Y:S01]  /*0320*/  UIMAD UR8, UR8, UR4, URZ ;  /* 0x00000004080872a4 */ /* 0x000fe2000f8e023f */
[C-C-:B------:R-:W-:Y:S01]  /*0330*/  IMAD R203, R3.reuse, 0x20, R18.reuse ;  /* 0x0000002003cb7824 */ /* 0x140fe200078e0212 */
[----:B------:R-:W-:Y:S01]  /*0340*/  UIMAD.WIDE.U32 UR14, UR6, UR4, UR14 ;  /* 0x00000004060e72a5 */ /* 0x000fe2000f8e000e */
[----:B------:R-:W-:Y:S01]  /*0350*/  IMAD.SHL.U32 R206, R3, 0x8, RZ ;  /* 0x0000000803ce7824 */ /* 0x000fe200078e00ff */
[----:B------:R-:W-:Y:S01]  /*0360*/  UIMAD UR5, UR6, UR5, UR8 ;  /* 0x00000005060572a4 */ /* 0x000fe2000f8e0208 */
[C---:B------:R-:W-:Y:S01]  /*0370*/  IMAD R202, R200.reuse, 0x80, R203 ;  /* 0x00000080c8ca7824 */ /* 0x040fe200078e02cb */
[----:B------:R-:W-:Y:S01]  /*0380*/  LOP3.LUT R201, R201, 0x1c0, RZ, 0xc0, !PT ;  /* 0x000001c0c9c97812 */ /* 0x000fe200078ec0ff */
[----:B------:R-:W-:Y:S01]  /*0390*/  IMAD R200, R200, 0x80, R18 ;  /* 0x00000080c8c87824 */ /* 0x000fe200078e0212 */
[----:B------:R-:W-:Y:S01]  /*03a0*/  UIADD3 UR5, UR15, UR5, URZ ;  /* 0x000000050f057290 */ /* 0x000fe2000fffe03f */
[----:B------:R-:W-:Y:S01]  /*03b0*/  @P0 IMAD.HI.U32 R0, R202, c[0x0][0x2c8], RZ ;  /* 0x0000b200ca000a27 */ /* 0x000fe200078e00ff */
[----:B------:R-:W-:-:S02]  /*03c0*/  SHF.R.U32.HI R4, RZ, 0x3, R201 ;  /* 0x00000003ff047819 */ /* 0x000fc400000116c9 */
[----:B------:R-:W-:Y:S01]  /*03d0*/  LOP3.LUT R201, R201, 0x38, R206, 0xf8, !PT ;  /* 0x00000038c9c97812 */ /* 0x000fe200078ef8ce */
[----:B------:R-:W-:Y:S01]  /*03e0*/  IMAD.MOV.U32 R9, RZ, RZ, R202 ;  /* 0x000000ffff097224 */ /* 0x000fe200078e00ca */
[----:B------:R-:W-:Y:S01]  /*03f0*/  @P0 SHF.R.U32.HI R9, RZ, c[0x0][0x2cc], R0 ;  /* 0x0000b300ff090a19 */ /* 0x000fe20000011600 */
[----:B------:R-:W-:Y:S01]  /*0400*/  IMAD.U32 R11, RZ, RZ, UR15 ;  /* 0x0000000fff0b7e24 */ /* 0x000fe2000f8e00ff */
[----:B------:R-:W-:Y:S01]  /*0410*/  LOP3.LUT R201, R201, R4, RZ, 0x3c, !PT ;  /* 0x00000004c9c97212 */ /* 0x000fe200078e3cff */
[----:B------:R-:W-:Y:S01]  /*0420*/  IMAD.U32 R10, RZ, RZ, UR14 ;  /* 0x0000000eff0a7e24 */ /* 0x000fe2000f8e00ff */
[--C-:B------:R-:W-:Y:S01]  /*0430*/  SHF.R.S32.HI R0, RZ, 0x1f, R9.reuse ;  /* 0x0000001fff007819 */ /* 0x100fe20000011409 */
[----:B------:R-:W-:Y:S01]  /*0440*/  IMAD.MOV R11, RZ, RZ, -R9 ;  /* 0x000000ffff0b7224 */ /* 0x000fe200078e0a09 */
[----:B------:R-:W-:Y:S01]  /*0450*/  IADD3 R4, R200, 0x20, RZ ;  /* 0x00000020c8047810 */ /* 0x000fe20007ffe0ff */
[----:B------:R-:W-:Y:S01]  /*0460*/  IMAD.U32 R13, RZ, RZ, UR5 ;  /* 0x00000005ff0d7e24 */ /* 0x000fe2000f8e00ff */
[----:B------:R-:W-:Y:S01]  /*0470*/  IADD3 R205, R206, 0x40, RZ ;  /* 0x00000040cecd7810 */ /* 0x000fe20007ffe0ff */
[----:B------:R-:W-:Y:S01]  /*0480*/  IMAD R8, R11, c[0x0][0x2c4], R202 ;  /* 0x0000b1000b087a24 */ /* 0x000fe200078e02ca */
[----:B------:R-:W-:Y:S01]  /*0490*/  ISETP.GE.AND P1, PT, R200, R7, PT ;  /* 0x00000007c800720c */ /* 0x000fe20003f26270 */
[----:B------:R-:W-:Y:S01]  /*04a0*/  IMAD.MOV.U32 R12, RZ, RZ, R10 ;  /* 0x000000ffff0c7224 */ /* 0x000fe200078e000a */
[----:B------:R-:W-:Y:S01]  /*04b0*/  IADD3 R204, R206, 0x80, RZ ;  /* 0x00000080cecc7810 */ /* 0x000fe20007ffe0ff */
[----:B------:R-:W-:Y:S01]  /*04c0*/  IMAD R0, R0, c[0x0][0x1b0], RZ ;  /* 0x00006c0000007a24 */ /* 0x000fe200078e02ff */
[----:B------:R-:W-:Y:S01]  /*04d0*/  SHF.R.S32.HI R11, RZ, 0x1f, R8 ;  /* 0x0000001fff0b7819 */ /* 0x000fe20000011408 */
[----:B------:R-:W-:Y:S01]  /*04e0*/  IMAD.WIDE.U32 R12, R9, c[0x0][0x1b0], R12 ;  /* 0x00006c00090c7a25 */ /* 0x000fe200078e000c */
[----:B------:R-:W-:Y:S01]  /*04f0*/  ISETP.GE.AND P5, PT, R206, c[0x0][0x198], PT ;  /* 0x00006600ce007a0c */ /* 0x000fe20003fa6270 */
[----:B------:R-:W-:Y:S01]  /*0500*/  ULDC.64 UR4, c[0x0][0x2b0] ;  /* 0x0000ac0000047ab9 */ /* 0x000fe20000000a00 */
[----:B------:R-:W-:Y:S01]  /*0510*/  ISETP.GE.AND P4, PT, R205, c[0x0][0x198], PT ;  /* 0x00006600cd007a0c */ /* 0x000fe20003f86270 */
[----:B------:R-:W-:Y:S01]  /*0520*/  IMAD R9, R9, c[0x0][0x1b4], R0 ;  /* 0x00006d0009097a24 */ /* 0x000fe200078e0200 */
[----:B------:R-:W-:Y:S01]  /*0530*/  ISETP.GE.AND P3, PT, R204, c[0x0][0x198], PT ;  /* 0x00006600cc007a0c */ /* 0x000fe20003f66270 */
[----:B------:R-:W-:-:S02]  /*0540*/  IMAD R11, R11, c[0x0][0x1a8], RZ ;  /* 0x00006a000b0b7a24 */ /* 0x000fc400078e02ff */
[----:B------:R-:W-:Y:S02]  /*0550*/  IMAD.IADD R13, R13, 0x1, R9 ;  /* 0x000000010d0d7824 */ /* 0x000fe400078e0209 */
[C---:B------:R-:W-:Y:S02]  /*0560*/  IMAD R11, R8.reuse, c[0x0][0x1ac], R11 ;  /* 0x00006b00080b7a24 */ /* 0x040fe400078e020b */
[----:B------:R-:W-:Y:S01]  /*0570*/  IMAD.WIDE.U32 R8, R8, c[0x0][0x1a8], R12 ;  /* 0x00006a0008087a25 */ /* 0x000fe200078e000c */
[----:B------:R-:W-:-:S03]  /*0580*/  SHF.R.S32.HI R13, RZ, 0x1f, R204 ;  /* 0x0000001fff0d7819 */ /* 0x000fc600000114cc */
[----:B------:R-:W-:Y:S01]  /*0590*/  IMAD.IADD R0, R9, 0x1, R11 ;  /* 0x0000000109007824 */ /* 0x000fe200078e020b */
[C---:B------:R-:W-:Y:S01]  /*05a0*/  LEA R2, P0, R8.reuse, c[0x0][0x160], 0x1 ;  /* 0x0000580008027a11 */ /* 0x040fe200078008ff */
[----:B------:R-:W-:Y:S01]  /*05b0*/  IMAD.MOV.U32 R9, RZ, RZ, c[0x0][0x1d0] ;  /* 0x00007400ff097624 */ /* 0x000fe200078e00ff */
[----:B------:R-:W-:Y:S02]  /*05c0*/  LEA.HI R198, R13, R204, RZ, 0x3 ;  /* 0x000000cc0dc67211 */ /* 0x000fe400078f18ff */
[----:B------:R-:W-:Y:S01]  /*05d0*/  LEA.HI.X R0, R8, c[0x0][0x164], R0, 0x1, P0 ;  /* 0x0000590008007a11 */ /* 0x000fe200000f0c00 */
[----:B------:R-:W-:Y:S01]  /*05e0*/  IMAD R9, R148, R9, 0x3f ;  /* 0x0000003f94097424 */ /* 0x000fe200078e0209 */
[----:B------:R-:W-:Y:S01]  /*05f0*/  LEA.HI R8, R5, R132, RZ, 0x6 ;  /* 0x0000008405087211 */ /* 0x000fe200078f30ff */
[----:B------:R-:W-:Y:S01]  /*0600*/  SHFL.IDX PT, R10, R2, RZ, 0x181f ;  /* 0x00181fff020a7589 */ /* 0x000fe200000e0000 */
[----:B------:R-:W-:Y:S01]  /*0610*/  ISETP.GE.AND P0, PT, R4, R7, PT ;  /* 0x000000070400720c */ /* 0x000fe20003f06270 */
[----:B------:R-:W-:Y:S01]  /*0620*/  IMAD R148, R148, c[0x0][0x1d0], RZ ;  /* 0x0000740094947a24 */ /* 0x000fe200078e02ff */
[----:B------:R-:W-:Y:S01]  /*0630*/  SHF.R.S32.HI R146, RZ, 0x1f, R9 ;  /* 0x0000001fff927819 */ /* 0x000fe20000011409 */
[----:B------:R-:W1:Y:S01]  /*0640*/  SHFL.IDX PT, R11, R0, RZ, 0x181f ;  /* 0x00181fff000b7589 */ /* 0x000e6200000e0000 */
[----:B------:R-:W-:Y:S01]  /*0650*/  IMAD.SHL.U32 R8, R8, 0x8, RZ ;  /* 0x0000000808087824 */ /* 0x000fe200078e00ff */
[----:B------:R-:W-:-:S02]  /*0660*/  P2R R4, PR, RZ, 0x40 ;  /* 0x00000040ff047803 */ /* 0x000fc40000000000 */
[----:B------:R-:W-:Y:S01]  /*0670*/  LEA.HI R146, R146, R9, RZ, 0x6 ;  /* 0x0000000992927211 */ /* 0x000fe200078f30ff */
[----:B------:R-:W-:Y:S01]  /*0680*/  SHFL.IDX PT, R16, R2, 0x2, 0x181f ;  /* 0x00581f0002107f89 */ /* 0x000fe200000e0000 */
[----:B------:R-:W-:Y:S02]  /*0690*/  LOP3.LUT R201, R201, 0xfffffe00, R8, 0xf8, !PT ;  /* 0xfffffe00c9c97812 */ /* 0x000fe400078ef808 */
[----:B------:R-:W-:Y:S01]  /*06a0*/  SHF.R.S32.HI R4, RZ, 0x1f, R205 ;  /* 0x0000001fff047819 */ /* 0x000fe200000114cd */
[----:B------:R-:W-:Y:S01]  /*06b0*/  SHFL.IDX PT, R8, R2, 0x1, 0x181f ;  /* 0x00381f0002087f89 */ /* 0x000fe200000e0000 */
[----:B------:R-:W-:Y:S01]  /*06c0*/  LOP3.LUT R198, R198, 0xfffffff8, RZ, 0xc0, !PT ;  /* 0xfffffff8c6c67812 */ /* 0x000fe200078ec0ff */
[----:B------:R-:W-:Y:S01]  /*06d0*/  IMAD.SHL.U32 R147, R201, 0x2, RZ ;  /* 0x00000002c9937824 */ /* 0x000fe200078e00ff */
[----:B------:R-:W-:Y:S01]  /*06e0*/  LEA.HI R199, R4, R205, RZ, 0x3 ;  /* 0x000000cd04c77211 */ /* 0x000fe200078f18ff */
[----:B------:R-:W3:Y:S01]  /*06f0*/  SHFL.IDX PT, R9, R0, 0x1, 0x181f ;  /* 0x00381f0000097f89 */ /* 0x000ee200000e0000 */
[----:B------:R-:W-:-:S02]  /*0700*/  IADD3 R4, R200, 0x40, RZ ;  /* 0x00000040c8047810 */ /* 0x000fc40007ffe0ff */
[----:B------:R-:W-:Y:S01]  /*0710*/  LOP3.LUT R199, R199, 0xfffffff8, RZ, 0xc0, !PT ;  /* 0xfffffff8c7c77812 */ /* 0x000fe200078ec0ff */
[----:B------:R-:W4:Y:S01]  /*0720*/  SHFL.IDX PT, R17, R0, 0x2, 0x181f ;  /* 0x00581f0000117f89 */ /* 0x000f2200000e0000 */
[----:B------:R-:W-:Y:S01]  /*0730*/  SHF.R.S32.HI R146, RZ, 0x6, R146 ;  /* 0x00000006ff927819 */ /* 0x000fe20000011492 */
[----:B-1----:R-:W-:-:S04]  /*0740*/  @!P1 IMAD.WIDE R14, R206, 0x2, R10 ;  /* 0x00000002ce0e9825 */ /* 0x002fc800078e020a */
[C-C-:B------:R-:W-:Y:S01]  /*0750*/  @!P1 IMAD.WIDE R12, R199.reuse, 0x2, R10.reuse ;  /* 0x00000002c70c9825 */ /* 0x140fe200078e020a */
[----:B------:R1:W-:Y:S03]  /*0760*/  @!P1 LDGSTS.E.BYPASS.LTC128B.128 [R147+0x18100], [R14.64], !P5 ;  /* 0x181000000e939fae */ /* 0x0003e6000e901d4c */
[----:B------:R-:W-:Y:S01]  /*0770*/  @!P1 IMAD.WIDE R22, R198, 0x2, R10 ;  /* 0x00000002c6169825 */ /* 0x000fe200078e020a */
[----:B------:R5:W-:Y:S03]  /*0780*/  @!P1 LDGSTS.E.BYPASS.LTC128B.128 [R147+0x1c100], [R12.64], !P4 ;  /* 0x1c1000000c939fae */ /* 0x000be6000e101d4c */
[--C-:B---3--:R-:W-:Y:S01]  /*0790*/  @!P0 IMAD.WIDE R20, R206, 0x2, R8.reuse ;  /* 0x00000002ce148825 */ /* 0x108fe200078e0208 */
[----:B------:R4:W-:Y:S03]  /*07a0*/  @!P1 LDGSTS.E.BYPASS.LTC128B.128 [R147+0x20100], [R22.64], !P3 ;  /* 0x2010000016939fae */ /* 0x0009e6000d901d4c */
[--C-:B------:R-:W-:Y:S01]  /*07b0*/  @!P0 IMAD.WIDE R10, R199, 0x2, R8.reuse ;  /* 0x00000002c70a8825 */ /* 0x100fe200078e0208 */
[----:B------:R3:W-:Y:S03]  /*07c0*/  @!P0 LDGSTS.E.BYPASS.LTC128B.128 [R147+0x19100], [R20.64], !P5 ;  /* 0x1910000014938fae */ /* 0x0007e6000e901d4c */
[----:B------:R-:W-:Y:S01]  /*07d0*/  @!P0 IMAD.WIDE R8, R198, 0x2, R8 ;  /* 0x00000002c6088825 */ /* 0x000fe200078e0208 */
[----:B------:R1:W-:Y:S04]  /*07e0*/  @!P0 LDGSTS.E.BYPASS.LTC128B.128 [R147+0x1d100], [R10.64], !P4 ;  /* 0x1d1000000a938fae */ /* 0x0003e8000e101d4c */
[----:B------:R1:W-:Y:S04]  /*07f0*/  @!P0 LDGSTS.E.BYPASS.LTC128B.128 [R147+0x21100], [R8.64], !P3 ;  /* 0x2110000008938fae */ /* 0x0003e8000d901d4c */
[----:B-----5:R-:W-:Y:S04]  /*0800*/  SHFL.IDX PT, R12, R2, 0x3, 0x181f ;  /* 0x00781f00020c7f89 */ /* 0x020fe800000e0000 */
[----:B------:R-:W1:Y:S01]  /*0810*/  SHFL.IDX PT, R13, R0, 0x3, 0x181f ;  /* 0x00781f00000d7f89 */ /* 0x000e6200000e0000 */
[----:B--2---:R2:W5:Y:S01]  /*0820*/  @P2 R2UR UR7, R6 ;  /* 0x00000000060723c2 */ /* 0x00456200000e0000 */
[----:B------:R-:W-:Y:S01]  /*0830*/  ISETP.GE.AND P2, PT, R4, R7, PT ;  /* 0x000000070400720c */ /* 0x000fe20003f46270 */
[----:B------:R-:W-:Y:S01]  /*0840*/  IMAD R4, R146, 0x40, R203 ;  /* 0x0000004092047824 */ /* 0x000fe200078e02cb */
[----:B-----5:R-:W-:-:S02]  /*0850*/  @!UP1 UMOV UR7, UR6 ;  /* 0x0000000600079c82 */ /* 0x020fc40008000000 */
[----:B------:R-:W-:Y:S02]  /*0860*/  USHF.R.S32.HI UR6, URZ, 0x1f, UR7 ;  /* 0x0000001f3f067899 */ /* 0x000fe40008011407 */
[----:B------:R-:W-:Y:S01]  /*0870*/  IADD3 R4, R4, -0x40, RZ ;  /* 0xffffffc004047810 */ /* 0x000fe20007ffe0ff */
[----:B------:R-:W-:Y:S02]  /*0880*/  UIMAD.WIDE.U32 UR8, UR7, UR4, URZ ;  /* 0x00000004070872a5 */ /* 0x000fe4000f8e003f */
[----:B------:R-:W-:Y:S01]  /*0890*/  UIMAD UR6, UR6, UR4, URZ ;  /* 0x00000004060672a4 */ /* 0x000fe2000f8e023f */
[----:B------:R-:W-:-:S03]  /*08a0*/  ISETP.GE.AND P1, PT, R4, R148, PT ;  /* 0x000000940400720c */ /* 0x000fc60003f26270 */
[--C-:B----4-:R-:W-:Y:S01]  /*08b0*/  @!P2 IMAD.WIDE R22, R206, 0x2, R16.reuse ;  /* 0x00000002ce16a825 */ /* 0x110fe200078e0210 */
[----:B------:R-:W-:Y:S01]  /*08c0*/  ISETP.GT.OR P1, PT, R203, 0x3f, P1 ;  /* 0x0000003fcb00780c */ /* 0x000fe20000f24670 */
[----:B------:R-:W-:Y:S02]  /*08d0*/  UIMAD UR6, UR7, UR5, UR6 ;  /* 0x00000005070672a4 */ /* 0x000fe4000f8e0206 */
[--C-:B---3--:R-:W-:Y:S01]  /*08e0*/  @!P2 IMAD.WIDE R20, R199, 0x2, R16.reuse ;  /* 0x00000002c714a825 */ /* 0x108fe200078e0210 */
[----:B------:R3:W-:Y:S01]  /*08f0*/  @!P2 LDGSTS.E.BYPASS.LTC128B.128 [R147+0x1a100], [R22.64], !P5 ;  /* 0x1a1000001693afae */ /* 0x0007e2000e901d4c */
[----:B------:R-:W-:Y:S02]  /*0900*/  UIADD3 UR6, UR9, UR6, URZ ;  /* 0x0000000609067290 */ /* 0x000fe4000fffe03f */
[----:B------:R-:W-:Y:S01]  /*0910*/  @!P2 IMAD.WIDE R16, R198, 0x2, R16 ;  /* 0x00000002c610a825 */ /* 0x000fe200078e0210 */
[----:B--2---:R-:W-:Y:S01]  /*0920*/  IADD3 R6, R200, 0x60, RZ ;  /* 0x00000060c8067810 */ /* 0x004fe20007ffe0ff */
[----:B------:R2:W-:Y:S01]  /*0930*/  @!P2 LDGSTS.E.BYPASS.LTC128B.128 [R147+0x1e100], [R20.64], !P4 ;  /* 0x1e1000001493afae */ /* 0x0005e2000e101d4c */
[----:B------:R-:W-:Y:S01]  /*0940*/  ULDC.64 UR4, c[0x0][0x1e8] ;  /* 0x00007a0000047ab9 */ /* 0x000fe20000000a00 */
[----:B------:R-:W-:Y:S01]  /*0950*/  IMAD.IADD R4, R4, 0x1, R207 ;  /* 0x0000000104047824 */ /* 0x000fe200078e02cf */
[----:B------:R-:W-:Y:S01]  /*0960*/  ISETP.GE.AND P0, PT, R6, R7, PT ;  /* 0x000000070600720c */ /* 0x000fe20003f06270 */
[----:B------:R4:W-:Y:S02]  /*0970*/  @!P2 LDGSTS.E.BYPASS.LTC128B.128 [R147+0x22100], [R16.64], !P3 ;  /* 0x221000001093afae */ /* 0x0009e4000d901d4c */
[----:B------:R-:W-:-:S04]  /*0980*/  @P6 IMAD.HI.U32 R7, R4, c[0x0][0x2bc], RZ ;  /* 0x0000af0004076a27 */ /* 0x000fc800078e00ff */
[----:B------:R-:W-:Y:S01]  /*0990*/  IMAD.MOV.U32 R6, RZ, RZ, R4 ;  /* 0x000000ffff067224 */ /* 0x000fe200078e0004 */
[----:B------:R-:W-:-:S04]  /*09a0*/  @P6 SHF.R.U32.HI R6, RZ, c[0x0][0x2c0], R7 ;  /* 0x0000b000ff066a19 */ /* 0x000fc80000011607 */
[----:B------:R-:W-:Y:S01]  /*09b0*/  @!P1 IADD3 R7, P2, R6, UR8, RZ ;  /* 0x0000000806079c10 */ /* 0x000fe2000ff5e0ff */
[----:B-1----:R-:W-:-:S03]  /*09c0*/  @!P0 IMAD.WIDE R14, R206, 0x2, R12 ;  /* 0x00000002ce0e8825 */ /* 0x002fc600078e020c */
[----:B------:R-:W-:Y:S01]  /*09d0*/  @!P1 LEA.HI.X.SX32 R0, R6, UR6, 0x1, P2 ;  /* 0x0000000606009c11 */ /* 0x000fe200090f0eff */
[--C-:B------:R-:W-:Y:S01]  /*09e0*/  @!P0 IMAD.WIDE R10, R199, 0x2, R12.reuse ;  /* 0x00000002c70a8825 */ /* 0x100fe200078e020c */
[----:B------:R1:W-:Y:S01]  /*09f0*/  @!P0 LDGSTS.E.BYPASS.LTC128B.128 [R147+0x1b100], [R14.64], !P5 ;  /* 0x1b1000000e938fae */ /* 0x0003e2000e901d4c */
[C---:B------:R-:W-:Y:S02]  /*0a00*/  @!P1 LEA R8, P2, R7.reuse, c[0x0][0x2a0], 0x2 ;  /* 0x0000a80007089a11 */ /* 0x040fe400078410ff */
[----:B------:R-:W-:Y:S01]  /*0a10*/  @!P0 IMAD.WIDE R12, R198, 0x2, R12 ;  /* 0x00000002c60c8825 */ /* 0x000fe200078e020c */
[----:B------:R5:W-:Y:S01]  /*0a20*/  @!P0 LDGSTS.E.BYPASS.LTC128B.128 [R147+0x1f100], [R10.64], !P4 ;  /* 0x1f1000000a938fae */ /* 0x000be2000e101d4c */
[----:B------:R-:W-:-:S03]  /*0a30*/  @!P1 LEA.HI.X R9, R7, c[0x0][0x2a4], R0, 0x2, P2 ;  /* 0x0000a90007099a11 */ /* 0x000fc600010f1400 */
[----:B------:R1:W-:Y:S04]  /*0a40*/  @!P0 LDGSTS.E.BYPASS.LTC128B.128 [R147+0x23100], [R12.64], !P3 ;  /* 0x231000000c938fae */ /* 0x0003e8000d901d4c */
[----:B------:R-:W0:Y:S04]  /*0a50*/  LDGDEPBAR ;  /* 0x00000000000079af */ /* 0x000e280000000000 */
[----:B------:R-:W-:Y:S06]  /*0a60*/  BAR.SYNC.DEFER_BLOCKING 0x0 ;  /* 0x0000000000007b1d */ /* 0x000fec0000010000 */
[----:B------:R2:W3:Y:S01]  /*0a70*/  @!P1 LDG.E R196, [R8.64] ;  /* 0x0000000c08c49981 */ /* 0x0004e2000c1e1900 */
[----:B------:R-:W-:Y:S01]  /*0a80*/  IMAD.MOV R197, RZ, RZ, -R6 ;  /* 0x000000ffffc57224 */ /* 0x000fe200078e0a06 */
[----:B------:R-:W-:Y:S01]  /*0a90*/  UIMAD UR7, UR10, UR4, URZ ;  /* 0x000000040a0772a4 */ /* 0x000fe2000f8e023f */
[----:B------:R-:W-:Y:S01]  /*0aa0*/  LEA R131, R146, 0xffffffc0, 0x6 ;  /* 0xffffffc092837811 */ /* 0x000fe200078e30ff */
[----:B------:R-:W-:Y:S01]  /*0ab0*/  UIMAD.WIDE.U32 UR14, UR11, UR4, URZ ;  /* 0x000000040b0e72a5 */ /* 0x000fe2000f8e003f */
[----:B------:R-:W-:Y:S01]  /*0ac0*/  IMAD R197, R197, c[0x0][0x2b8], R4 ;  /* 0x0000ae00c5c57a24 */ /* 0x000fe200078e0204 */
[----:B------:R-:W-:Y:S01]  /*0ad0*/  UIMAD UR7, UR11, UR5, UR7 ;  /* 0x000000050b0772a4 */ /* 0x000fe2000f8e0207 */
[----:B------:R-:W-:Y:S01]  /*0ae0*/  ISETP.GE.AND P5, PT, R206, c[0x0][0x1d4], PT ;  /* 0x00007500ce007a0c */ /* 0x000fe20003fa6270 */
[----:B------:R-:W-:Y:S01]  /*0af0*/  IMAD.IADD R131, R148, 0x1, -R131 ;  /* 0x0000000194837824 */ /* 0x000fe200078e0a83 */
[----:B------:R-:W-:Y:S01]  /*0b00*/  ULDC.64 UR4, c[0x0][0x210] ;  /* 0x0000840000047ab9 */ /* 0x000fe20000000a00 */
[----:B------:R-:W-:Y:S01]  /*0b10*/  SHF.R.S32.HI R29, RZ, 0x1f, R197 ;  /* 0x0000001fff1d7819 */ /* 0x000fe200000114c5 */
[----:B------:R-:W-:Y:S01]  /*0b20*/  IMAD.WIDE.U32 R6, R197, c[0x0][0x1e0], RZ ;  /* 0x00007800c5067a25 */ /* 0x000fe200078e00ff */
[----:B------:R-:W-:Y:S01]  /*0b30*/  UIADD3 UR7, UR15, UR7, URZ ;  /* 0x000000070f077290 */ /* 0x000fe2000fffe03f */
[----:B------:R-:W-:Y:S01]  /*0b40*/  ISETP.GE.AND P4, PT, R205, c[0x0][0x1d4], PT ;  /* 0x00007500cd007a0c */ /* 0x000fe20003f86270 */
[----:B------:R-:W-:Y:S01]  /*0b50*/  UIMAD UR10, UR10, UR4, URZ ;  /* 0x000000040a0a72a4 */ /* 0x000fe2000f8e023f */
[----:B------:R-:W-:Y:S01]  /*0b60*/  IMAD R0, R29, c[0x0][0x1e0], RZ ;  /* 0x000078001d007a24 */ /* 0x000fe200078e02ff */
[----:B------:R-:W-:Y:S01]  /*0b70*/  UIMAD.WIDE.U32 UR16, UR11, UR4, URZ ;  /* 0x000000040b1072a5 */ /* 0x000fe2000f8e003f */
[----:B-1----:R-:W-:Y:S01]  /*0b80*/  IMAD.WIDE.U32 R12, R197, c[0x0][0x208], RZ ;  /* 0x00008200c50c7a25 */ /* 0x002fe200078e00ff */
[----:B------:R-:W-:Y:S01]  /*0b90*/  UIMAD UR10, UR11, UR5, UR10 ;  /* 0x000000050b0a72a4 */ /* 0x000fe2000f8e020a */
[----:B------:R-:W-:-:S02]  /*0ba0*/  ISETP.GE.AND P6, PT, R204, c[0x0][0x1d4], PT ;  /* 0x00007500cc007a0c */ /* 0x000fc40003fc6270 */
[----:B-----5:R-:W-:Y:S01]  /*0bb0*/  IMAD R10, R197, c[0x0][0x1e4], R0 ;  /* 0x00007900c50a7a24 */ /* 0x020fe200078e0200 */
[----:B------:R-:W-:Y:S01]  /*0bc0*/  UIADD3 UR10, UR17, UR10, URZ ;  /* 0x0000000a110a7290 */ /* 0x000fe2000fffe03f */
[----:B------:R-:W-:Y:S01]  /*0bd0*/  IMAD R0, R29, c[0x0][0x208], RZ ;  /* 0x000082001d007a24 */ /* 0x000fe200078e02ff */
[C---:B------:R-:W-:Y:S01]  /*0be0*/  ISETP.GE.AND P3, PT, R206.reuse, c[0x0][0x1d4], PT ;  /* 0x00007500ce007a0c */ /* 0x040fe20003f66270 */
[----:B------:R-:W-:Y:S01]  /*0bf0*/  IMAD.IADD R11, R7, 0x1, R10 ;  /* 0x00000001070b7824 */ /* 0x000fe200078e020a */
[----:B------:R-:W-:Y:S01]  /*0c00*/  ISETP.GE.AND P2, PT, R205, c[0x0][0x1d4], PT ;  /* 0x00007500cd007a0c */ /* 0x000fe20003f46270 */
[----:B------:R-:W-:Y:S01]  /*0c10*/  IMAD.MOV.U32 R10, RZ, RZ, R6 ;  /* 0x000000ffff0a7224 */ /* 0x000fe200078e0006 */
[----:B------:R-:W-:Y:S01]  /*0c20*/  LEA.HI R19, R5, R132, RZ, 0x4 ;  /* 0x0000008405137211 */ /* 0x000fe200078f20ff */
[----:B--2---:R-:W-:Y:S01]  /*0c30*/  IMAD R9, R197, c[0x0][0x20c], R0 ;  /* 0x00008300c5097a24 */ /* 0x004fe200078e0200 */
[----:B------:R-:W-:Y:S01]  /*0c40*/  SHF.R.S32.HI R145, RZ, 0x1f, R206 ;  /* 0x0000001fff917819 */ /* 0x000fe200000114ce */
[----:B------:R-:W-:Y:S01]  /*0c50*/  IMAD.IADD R0, R131, 0x1, -R18 ;  /* 0x0000000183007824 */ /* 0x000fe200078e0a12 */
[----:B------:R-:W-:Y:S01]  /*0c60*/  SEL R144, RZ, 0x10, P6 ;  /* 0x00000010ff907807 */ /* 0x000fe20003000000 */
[----:B------:R-:W-:Y:S01]  /*0c70*/  IMAD.IADD R13, R13, 0x1, R9 ;  /* 0x000000010d0d7824 */ /* 0x000fe200078e0209 */
[----:B------:R-:W-:Y:S01]  /*0c80*/  SHF.R.S32.HI R134, RZ, 0x1f, R199 ;  /* 0x0000001fff867819 */ /* 0x000fe200000114c7 */
[----:B------:R-:W-:Y:S01]  /*0c90*/  IMAD.WIDE R208, R206, 0x2, RZ ;  /* 0x00000002ced07825 */ /* 0x000fe200078e02ff */
[----:B------:R-:W-:-:S02]  /*0ca0*/  ISETP.GE.AND P1, PT, R0, 0x1, PT ;  /* 0x000000010000780c */ /* 0x000fc40003f26270 */
[----:B------:R-:W-:Y:S01]  /*0cb0*/  SHF.R.S32.HI R133, RZ, 0x1f, R198 ;  /* 0x0000001fff857819 */ /* 0x000fe200000114c6 */
[----:B------:R-:W-:Y:S01]  /*0cc0*/  IMAD.MOV.U32 R190, RZ, RZ, 0x10 ;  /* 0x00000010ffbe7424 */ /* 0x000fe200078e00ff */
[----:B------:R-:W-:Y:S02]  /*0cd0*/  IADD3 R195, R147, 0x100, RZ ;  /* 0x0000010093c37810 */ /* 0x000fe40007ffe0ff */
[----:B---3--:R-:W-:Y:S01]  /*0ce0*/  SHF.R.S32.HI R2, RZ, 0x1f, R196 ;  /* 0x0000001fff027819 */ /* 0x008fe200000114c4 */
[----:B------:R-:W-:-:S04]  /*0cf0*/  IMAD.WIDE.U32 R10, R196, c[0x0][0x1f0], R10 ;  /* 0x00007c00c40a7a25 */ /* 0x000fc800078e000a */
[----:B------:R-:W-:Y:S02]  /*0d00*/  IMAD R7, R2, c[0x0][0x1f0], RZ ;  /* 0x00007c0002077a24 */ /* 0x000fe400078e02ff */
[----:B------:R-:W-:-:S04]  /*0d10*/  IMAD.WIDE.U32 R12, R196, c[0x0][0x218], R12 ;  /* 0x00008600c40c7a25 */ /* 0x000fc800078e000c */
[----:B------:R-:W-:Y:S01]  /*0d20*/  IMAD R4, R196, c[0x0][0x1f4], R7 ;  /* 0x00007d00c4047a24 */ /* 0x000fe200078e0207 */
[----:B------:R-:W-:-:S04]  /*0d30*/  IADD3 R7, P0, R10, UR14, RZ ;  /* 0x0000000e0a077c10 */ /* 0x000fc8000ff1e0ff */
[----:B------:R-:W-:Y:S02]  /*0d40*/  IADD3.X R4, R11, UR7, R4, P0, !PT ;  /* 0x000000070b047c10 */ /* 0x000fe400087fe404 */
[----:B------:R-:W-:-:S04]  /*0d50*/  LEA R8, P0, R7, c[0x0][0x1c8], 0x1 ;  /* 0x0000720007087a11 */ /* 0x000fc800078008ff */
[----:B------:R-:W-:Y:S01]  /*0d60*/  LEA.HI.X R4, R7, c[0x0][0x1cc], R4, 0x1, P0 ;  /* 0x0000730007047a11 */ /* 0x000fe200000f0c04 */
[----:B------:R-:W-:Y:S01]  /*0d70*/  IMAD R7, R2, c[0x0][0x218], RZ ;  /* 0x0000860002077a24 */ /* 0x000fe200078e02ff */
[----:B----4-:R-:W-:Y:S01]  /*0d80*/  SHFL.IDX PT, R16, R8, RZ, 0x181f ;  /* 0x00181fff08107589 */ /* 0x010fe200000e0000 */
[----:B------:R-:W-:Y:S02]  /*0d90*/  IADD3 R9, P0, R12, UR16, RZ ;  /* 0x000000100c097c10 */ /* 0x000fe4000ff1e0ff */
[----:B------:R-:W-:Y:S01]  /*0da0*/  IMAD R6, R196, c[0x0][0x21c], R7 ;  /* 0x00008700c4067a24 */ /* 0x000fe200078e0207 */
[----:B------:R-:W1:Y:S04]  /*0db0*/  SHFL.IDX PT, R17, R4, RZ, 0x181f ;  /* 0x00181fff04117589 */ /* 0x000e6800000e0000 */
[----:B------:R-:W-:Y:S01]  /*0dc0*/  SHFL.IDX PT, R10, R8, 0x1, 0x181f ;  /* 0x00381f00080a7f89 */ /* 0x000fe200000e0000 */
[----:B------:R-:W-:-:S02]  /*0dd0*/  IADD3.X R6, R13, UR10, R6, P0, !PT ;  /* 0x0000000a0d067c10 */ /* 0x000fc400087fe406 */
[C---:B------:R-:W-:Y:S01]  /*0de0*/  LEA R7, P0, R9.reuse, c[0x0][0x1f8], 0x1 ;  /* 0x00007e0009077a11 */ /* 0x040fe200078008ff */
[----:B------:R-:W2:Y:S03]  /*0df0*/  SHFL.IDX PT, R11, R4, 0x1, 0x181f ;  /* 0x00381f00040b7f89 */ /* 0x000ea600000e0000 */
[----:B------:R-:W-:Y:S01]  /*0e00*/  LEA.HI.X R9, R9, c[0x0][0x1fc], R6, 0x1, P0 ;  /* 0x00007f0009097a11 */ /* 0x000fe200000f0c06 */
[----:B------:R-:W3:Y:S01]  /*0e10*/  SHFL.IDX PT, R13, R7, RZ, 0x181f ;  /* 0x00181fff070d7589 */ /* 0x000ee200000e0000 */
[----:B------:R-:W-:-:S03]  /*0e20*/  ISETP.GT.AND P0, PT, R0, 0x20, PT ;  /* 0x000000200000780c */ /* 0x000fc60003f04270 */
[----:B------:R-:W4:Y:S04]  /*0e30*/  SHFL.IDX PT, R15, R9, RZ, 0x181f ;  /* 0x00181fff090f7589 */ /* 0x000f2800000e0000 */
[----:B------:R-:W5:Y:S01]  /*0e40*/  SHFL.IDX PT, R7, R7, 0x1, 0x181f ;  /* 0x00381f0007077f89 */ /* 0x000f6200000e0000 */
[----:B-1----:R-:W-:-:S03]  /*0e50*/  @P1 IMAD.WIDE R22, R206, 0x2, R16 ;  /* 0x00000002ce161825 */ /* 0x002fc600078e0210 */
[----:B------:R-:W1:Y:S01]  /*0e60*/  SHFL.IDX PT, R9, R9, 0x1, 0x181f ;  /* 0x00381f0009097f89 */ /* 0x000e6200000e0000 */
[----:B------:R-:W-:-:S03]  /*0e70*/  @P1 IMAD.WIDE R20, R199, 0x2, R16 ;  /* 0x00000002c7141825 */ /* 0x000fc600078e0210 */
[----:B------:R3:W-:Y:S01]  /*0e80*/  @P1 LDGSTS.E.BYPASS.LTC128B.128 [R147+0xc100], [R22.64], !P5 ;  /* 0x0c10000016931fae */ /* 0x0007e2000e901d4c */
[----:B------:R-:W-:-:S03]  /*0e90*/  @P1 IMAD.WIDE R16, R198, 0x2, R16 ;  /* 0x00000002c6101825 */ /* 0x000fc600078e0210 */
[----:B------:R1:W-:Y:S01]  /*0ea0*/  @P1 LDGSTS.E.BYPASS.LTC128B.128 [R147+0xe100], [R20.64], !P4 ;  /* 0x0e10000014931fae */ /* 0x0003e2000e101d4c */
[----:B--2---:R-:W-:-:S03]  /*0eb0*/  @P0 IMAD.WIDE R26, R206, 0x2, R10 ;  /* 0x00000002ce1a0825 */ /* 0x004fc600078e020a */
[----:B------:R2:W-:Y:S01]  /*0ec0*/  @P1 LDGSTS.E.BYPASS.LTC128B.128 [R147+0x10100], [R16.64], !P6 ;  /* 0x1010000010931fae */ /* 0x0005e2000f101d4c */
[----:B------:R-:W-:Y:S01]  /*0ed0*/  ISETP.LT.OR P1, PT, R0, 0x1, P3 ;  /* 0x000000010000780c */ /* 0x000fe20001f21670 */
[--C-:B------:R-:W-:Y:S02]  /*0ee0*/  @P0 IMAD.WIDE R24, R199, 0x2, R10.reuse ;  /* 0x00000002c7180825 */ /* 0x100fe400078e020a */
[----:B------:R1:W-:Y:S02]  /*0ef0*/  @P0 LDGSTS.E.BYPASS.LTC128B.128 [R147+0xd100], [R26.64], !P5 ;  /* 0x0d1000001a930fae */ /* 0x0003e4000e901d4c */
[----:B------:R-:W-:Y:S02]  /*0f00*/  @P0 IMAD.WIDE R10, R198, 0x2, R10 ;  /* 0x00000002c60a0825 */ /* 0x000fe400078e020a */
[----:B------:R5:W-:Y:S04]  /*0f10*/  @P0 LDGSTS.E.BYPASS.LTC128B.128 [R147+0xf100], [R24.64], !P4 ;  /* 0x0f10000018930fae */ /* 0x000be8000e101d4c */
[----:B------:R5:W-:Y:S04]  /*0f20*/  @P0 LDGSTS.E.BYPASS.LTC128B.128 [R147+0x11100], [R10.64], !P6 ;  /* 0x111000000a930fae */ /* 0x000be8000f101d4c */
[----:B------:R-:W0:Y:S01]  /*0f30*/  LDGDEPBAR ;  /* 0x00000000000079af */ /* 0x000e220000000000 */
[----:B---3--:R-:W-:-:S05]  /*0f40*/  IADD3 R22, P0, R13, R208, RZ ;  /* 0x000000d00d167210 */ /* 0x008fca0007f1e0ff */
[----:B----4-:R-:W-:Y:S02]  /*0f50*/  IMAD.X R23, R15, 0x1, R209, P0 ;  /* 0x000000010f177824 */ /* 0x010fe400000e06d1 */
[----:B--2---:R-:W-:-:S03]  /*0f60*/  IMAD.WIDE R16, R199, 0x2, RZ ;  /* 0x00000002c7107825 */ /* 0x004fc600078e02ff */
[----:B------:R2:W-:Y:S01]  /*0f70*/  LDGSTS.E.BYPASS.LTC128B.128 [R147+0x100], [R22.64], !P1 ;  /* 0x0010000016937fae */ /* 0x0005e2000c901d4c */
[----:B------:R-:W-:Y:S02]  /*0f80*/  ISETP.GE.AND P1, PT, R204, c[0x0][0x1d4], PT ;  /* 0x00007500cc007a0c */ /* 0x000fe40003f26270 */
[----:B-1----:R-:W-:-:S05]  /*0f90*/  IADD3 R20, P0, R13, R16, RZ ;  /* 0x000000100d147210 */ /* 0x002fca0007f1e0ff */
[----:B------:R-:W-:Y:S01]  /*0fa0*/  IMAD.X R21, R15, 0x1, R17, P0 ;  /* 0x000000010f157824 */ /* 0x000fe200000e0611 */
[----:B------:R-:W-:Y:S01]  /*0fb0*/  ISETP.LT.OR P0, PT, R0, 0x1, P2 ;  /* 0x000000010000780c */ /* 0x000fe20001701670 */
[----:B-----5:R-:W-:Y:S01]  /*0fc0*/  IMAD.WIDE R10, R198, 0x2, RZ ;  /* 0x00000002c60a7825 */ /* 0x020fe200078e02ff */
[----:B------:R-:W-:-:S11]  /*0fd0*/  ISETP.LT.OR P2, PT, R0, 0x21, P2 ;  /* 0x000000210000780c */ /* 0x000fd60001741670 */
[----:B------:R2:W-:Y:S01]  /*0fe0*/  LDGSTS.E.BYPASS.LTC128B.128 [R147+0x2100], [R20.64], !P0 ;  /* 0x0210000014937fae */ /* 0x0005e2000c101d4c */
[----:B------:R-:W-:Y:S02]  /*0ff0*/  IADD3 R24, P0, R13, R10, RZ ;  /* 0x0000000a0d187210 */ /* 0x000fe40007f1e0ff */
[----:B------:R-:W-:-:S03]  /*1000*/  LOP3.LUT R13, R19, 0xfffffff0, RZ, 0xc0, !PT ;  /* 0xfffffff0130d7812 */ /* 0x000fc600078ec0ff */
[----:B------:R-:W-:Y:S01]  /*1010*/  IMAD.X R25, R15, 0x1, R11, P0 ;  /* 0x000000010f197824 */ /* 0x000fe200000e060b */
[----:B------:R-:W-:Y:S01]  /*1020*/  IADD3 R14, P0, R208, R7, RZ ;  /* 0x00000007d00e7210 */ /* 0x000fe20007f1e0ff */
[----:B------:R-:W-:-:S04]  /*1030*/  IMAD.IADD R28, R132, 0x1, -R13 ;  /* 0x00000001841c7824 */ /* 0x000fc800078e0a0d */
[----:B------:R-:W-:Y:S01]  /*1040*/  IMAD.X R15, R209, 0x1, R9, P0 ;  /* 0x00000001d10f7824 */ /* 0x000fe200000e0609 */
[C---:B------:R-:W-:Y:S02]  /*1050*/  ISETP.LT.OR P0, PT, R0.reuse, 0x1, P1 ;  /* 0x000000010000780c */ /* 0x040fe40000f01670 */
[----:B------:R-:W-:-:S11]  /*1060*/  ISETP.LT.OR P1, PT, R0, 0x21, P1 ;  /* 0x000000210000780c */ /* 0x000fd60000f21670 */
[----:B------:R2:W-:Y:S01]  /*1070*/  LDGSTS.E.BYPASS.LTC128B.128 [R147+0x4100], [R24.64], !P0 ;  /* 0x0410000018937fae */ /* 0x0005e2000c101d4c */
[----:B------:R-:W-:Y:S02]  /*1080*/  ISETP.LT.OR P0, PT, R0, 0x21, P3 ;  /* 0x000000210000780c */ /* 0x000fe40001f01670 */
[----:B------:R-:W-:Y:S02]  /*1090*/  LEA.HI R0, R5, R132, RZ, 0x5 ;  /* 0x0000008405007211 */ /* 0x000fe400078f28ff */
[----:B------:R-:W-:-:S09]  /*10a0*/  ISETP.GT.AND P3, PT, R203, 0x3f, PT ;  /* 0x0000003fcb00780c */ /* 0x000fd20003f64270 */
[----:B------:R2:W-:Y:S01]  /*10b0*/  LDGSTS.E.BYPASS.LTC128B.128 [R147+0x1100], [R14.64], !P0 ;  /* 0x011000000e937fae */ /* 0x0005e2000c101d4c */
[----:B------:R-:W-:-:S05]  /*10c0*/  IADD3 R12, P0, R16, R7, RZ ;  /* 0x00000007100c7210 */ /* 0x000fca0007f1e0ff */
[--C-:B------:R-:W-:Y:S01]  /*10d0*/  IMAD.X R13, R17, 0x1, R9.reuse, P0 ;  /* 0x00000001110d7824 */ /* 0x100fe200000e0609 */
[----:B------:R-:W-:Y:S02]  /*10e0*/  IADD3 R8, P0, R10, R7, RZ ;  /* 0x000000070a087210 */ /* 0x000fe40007f1e0ff */
[----:B------:R-:W-:Y:S02]  /*10f0*/  SHF.R.S32.HI R7, RZ, 0x1f, R28 ;  /* 0x0000001fff077819 */ /* 0x000fe4000001141c */
[----:B------:R2:W-:Y:S01]  /*1100*/  LDGSTS.E.BYPASS.LTC128B.128 [R147+0x3100], [R12.64], !P2 ;  /* 0x031000000c937fae */ /* 0x0005e2000d101d4c */
[----:B------:R-:W-:Y:S01]  /*1110*/  ISETP.GE.AND P2, PT, R148, 0x41, PT ;  /* 0x000000419400780c */ /* 0x000fe20003f46270 */
[----:B------:R-:W-:Y:S01]  /*1120*/  IMAD.X R9, R11, 0x1, R9, P0 ;  /* 0x000000010b097824 */ /* 0x000fe200000e0609 */
[----:B------:R-:W-:-:S04]  /*1130*/  LEA.HI R4, R7, R28, RZ, 0x3 ;  /* 0x0000001c07047211 */ /* 0x000fc800078f18ff */
[----:B------:R-:W-:Y:S01]  /*1140*/  LOP3.LUT R5, R4, 0xfffffff8, RZ, 0xc0, !PT ;  /* 0xfffffff804057812 */ /* 0x000fe200078ec0ff */
[----:B------:R2:W-:Y:S01]  /*1150*/  LDGSTS.E.BYPASS.LTC128B.128 [R147+0x5100], [R8.64], !P1 ;  /* 0x0510000008937fae */ /* 0x0005e2000c901d4c */
[----:B------:R-:W-:-:S03]  /*1160*/  LOP3.LUT P1, RZ, R3, 0x2, RZ, 0xc0, !PT ;  /* 0x0000000203ff7812 */ /* 0x000fc6000782c0ff */
[----:B------:R-:W-:Y:S01]  /*1170*/  IMAD.IADD R28, R28, 0x1, -R5 ;  /* 0x000000011c1c7824 */ /* 0x000fe200078e0a05 */
[----:B------:R-:W-:Y:S01]  /*1180*/  LOP3.LUT R5, R0, 0xffffffe0, RZ, 0xc0, !PT ;  /* 0xffffffe000057812 */ /* 0x000fe200078ec0ff */
[----:B------:R-:W0:Y:S01]  /*1190*/  LDGDEPBAR ;  /* 0x00000000000079af */ /* 0x000e220000000000 */
[----:B------:R-:W-:Y:S02]  /*11a0*/  SHF.R.S32.HI R0, RZ, 0x5, R0 ;  /* 0x00000005ff007819 */ /* 0x000fe40000011400 */
[----:B------:R-:W-:Y:S01]  /*11b0*/  LOP3.LUT P0, RZ, R28, 0x2, RZ, 0xc0, !PT ;  /* 0x000000021cff7812 */ /* 0x000fe2000780c0ff */
[----:B------:R-:W-:Y:S01]  /*11c0*/  IMAD.IADD R132, R132, 0x1, -R5 ;  /* 0x0000000184847824 */ /* 0x000fe200078e0a05 */
[----:B------:R-:W-:Y:S02]  /*11d0*/  P2R R5, PR, RZ, 0x4 ;  /* 0x00000004ff057803 */ /* 0x000fe40000000000 */
[----:B------:R-:W-:Y:S01]  /*11e0*/  SEL R190, R190, 0xfffffff0, !P0 ;  /* 0xfffffff0bebe7807 */ /* 0x000fe20004000000 */
[----:B------:R-:W-:Y:S05]  /*11f0*/  @!P2 BRA `(.L_x_843) ;  /* 0x000004200000a947 */ /* 0x000fea0003800000 */
[----:B------:R-:W-:Y:S01]  /*1200*/  ISETP.NE.AND P2, PT, R194, 0x1, PT ;  /* 0x00000001c200780c */ /* 0x000fe20003f45270 */
        /* <DEDUP_REMOVED lines=8> */
[----:B--2---:R-:W-:-:S04]  /*1290*/  @!P3 LEA R8, P0, R6, c[0x0][0x2a0], 0x2 ;  /* 0x0000a8000608ba11 */ /* 0x004fc800078010ff */
[----:B------:R-:W-:-:S05]  /*12a0*/  @!P3 LEA.HI.X R9, R6, c[0x0][0x2a4], R5, 0x2, P0 ;  /* 0x0000a9000609ba11 */ /* 0x000fca00000f1405 */
[----:B------:R-:W2:Y:S01]  /*12b0*/  @!P3 LDG.E R196, [R8.64] ;  /* 0x0000000c08c4b981 */ /* 0x000ea2000c1e1900 */
[----:B------:R-:W-:Y:S01]  /*12c0*/  IMAD.MOV R2, RZ, RZ, -R2 ;  /* 0x000000ffff027224 */ /* 0x000fe200078e0a02 */
[----:B------:R-:W-:Y:S01]  /*12d0*/  SEL R17, RZ, 0x10, P5 ;  /* 0x00000010ff117807 */ /* 0x000fe20002800000 */
[----:B------:R-:W-:Y:S01]  /*12e0*/  IMAD.SHL.U32 R10, R199, 0x2, RZ ;  /* 0x00000002c70a7824 */ /* 0x000fe200078e00ff */
[----:B------:R-:W-:Y:S01]  /*12f0*/  SEL R16, RZ, 0x10, P4 ;  /* 0x00000010ff107807 */ /* 0x000fe20002000000 */
[----:B------:R-:W-:Y:S01]  /*1300*/  IMAD R197, R2, c[0x0][0x2b8], R197 ;  /* 0x0000ae0002c57a24 */ /* 0x000fe200078e02c5 */
[----:B------:R-:W-:Y:S01]  /*1310*/  IADD3 R22, -R17, 0x10, RZ ;  /* 0x0000001011167810 */ /* 0x000fe20007ffe1ff */
[----:B------:R-:W-:Y:S01]  /*1320*/  IMAD.SHL.U32 R12, R198, 0x2, RZ ;  /* 0x00000002c60c7824 */ /* 0x000fe200078e00ff */
[----:B------:R-:W-:Y:S01]  /*1330*/  IADD3 R20, -R16, 0x10, RZ ;  /* 0x0000001010147810 */ /* 0x000fe20007ffe1ff */
[----:B------:R-:W-:Y:S01]  /*1340*/  IMAD.WIDE.U32 R6, R197, c[0x0][0x1e0], RZ ;  /* 0x00007800c5067a25 */ /* 0x000fe200078e00ff */
[----:B------:R-:W-:-:S02]  /*1350*/  SHF.R.S32.HI R29, RZ, 0x1f, R197 ;  /* 0x0000001fff1d7819 */ /* 0x000fc400000114c5 */
[----:B------:R-:W-:Y:S02]  /*1360*/  LOP3.LUT R22, R22, 0xf, RZ, 0xc0, !PT ;  /* 0x0000000f16167812 */ /* 0x000fe400078ec0ff */
[----:B------:R-:W-:Y:S01]  /*1370*/  LOP3.LUT R20, R20, 0xf, RZ, 0xc0, !PT ;  /* 0x0000000f14147812 */ /* 0x000fe200078ec0ff */
[----:B------:R-:W-:Y:S01]  /*1380*/  IMAD R2, R29, c[0x0][0x1e0], RZ ;  /* 0x000078001d027a24 */ /* 0x000fe200078e02ff */
[----:B------:R-:W-:Y:S02]  /*1390*/  IADD3 R13, -R144, 0x10, RZ ;  /* 0x00000010900d7810 */ /* 0x000fe40007ffe1ff */
[----:B------:R-:W-:Y:S01]  /*13a0*/  SHF.L.U64.HI R11, R198, 0x1, R133 ;  /* 0x00000001c60b7819 */ /* 0x000fe20000010285 */
[----:B------:R-:W-:Y:S01]  /*13b0*/  IMAD R2, R197, c[0x0][0x1e4], R2 ;  /* 0x00007900c5027a24 */ /* 0x000fe200078e0202 */
[----:B------:R-:W-:-:S03]  /*13c0*/  LOP3.LUT R13, R13, 0xf, RZ, 0xc0, !PT ;  /* 0x0000000f0d0d7812 */ /* 0x000fc600078ec0ff */
[----:B------:R-:W-:Y:S01]  /*13d0*/  IMAD.IADD R7, R7, 0x1, R2 ;  /* 0x0000000107077824 */ /* 0x000fe200078e0202 */
[----:B--2---:R-:W-:-:S03]  /*13e0*/  SHF.R.S32.HI R2, RZ, 0x1f, R196 ;  /* 0x0000001fff027819 */ /* 0x004fc600000114c4 */
[----:B------:R-:W-:Y:S01]  /*13f0*/  IMAD.WIDE.U32 R8, R196, c[0x0][0x1f0], R6 ;  /* 0x00007c00c4087a25 */ /* 0x000fe200078e0006 */
[----:B------:R-:W-:-:S03]  /*1400*/  SHF.L.U64.HI R7, R206, 0x1, R145 ;  /* 0x00000001ce077819 */ /* 0x000fc60000010291 */
[----:B------:R-:W-:-:S04]  /*1410*/  IMAD R5, R2, c[0x0][0x1f0], RZ ;  /* 0x00007c0002057a24 */ /* 0x000fc800078e02ff */
[----:B------:R-:W-:Y:S01]  /*1420*/  IMAD R6, R196, c[0x0][0x1f4], R5 ;  /* 0x00007d00c4067a24 */ /* 0x000fe200078e0205 */
[----:B------:R-:W-:-:S04]  /*1430*/  IADD3 R5, P0, R8, UR14, RZ ;  /* 0x0000000e08057c10 */ /* 0x000fc8000ff1e0ff */
[----:B------:R-:W-:Y:S02]  /*1440*/  IADD3.X R8, R9, UR7, R6, P0, !PT ;  /* 0x0000000709087c10 */ /* 0x000fe400087fe406 */
[----:B------:R-:W-:Y:S02]  /*1450*/  LEA R6, P0, R5, c[0x0][0x1c8], 0x1 ;  /* 0x0000720005067a11 */ /* 0x000fe400078008ff */
[----:B------:R-:W-:Y:S02]  /*1460*/  SHF.L.U64.HI R9, R199, 0x1, R134 ;  /* 0x00000001c7097819 */ /* 0x000fe40000010286 */
[----:B------:R-:W-:Y:S01]  /*1470*/  LEA.HI.X R5, R5, c[0x0][0x1cc], R8, 0x1, P0 ;  /* 0x0000730005057a11 */ /* 0x000fe200000f0c08 */
[----:B------:R-:W1:Y:S01]  /*1480*/  SHFL.IDX PT, R15, R6, 0x1, 0x181f ;  /* 0x00381f00060f7f89 */ /* 0x000e6200000e0000 */
[----:B------:R-:W-:-:S03]  /*1490*/  IMAD.SHL.U32 R8, R206, 0x2, RZ ;  /* 0x00000002ce087824 */ /* 0x000fc600078e00ff */
[----:B------:R-:W2:Y:S02]  /*14a0*/  SHFL.IDX PT, R14, R5, 0x1, 0x181f ;  /* 0x00381f00050e7f89 */ /* 0x000ea400000e0000 */
[----:B-1----:R-:W-:-:S04]  /*14b0*/  IADD3 R22, P2, P0, R22, R15, R8 ;  /* 0x0000000f16167210 */ /* 0x002fc8000785e008 */
[----:B--2---:R-:W-:Y:S02]  /*14c0*/  IADD3.X R23, RZ, R14, R7, P2, P0 ;  /* 0x0000000eff177210 */ /* 0x004fe400017e0407 */
[----:B------:R-:W-:-:S04]  /*14d0*/  IADD3 R20, P2, P0, R20, R15, R10 ;  /* 0x0000000f14147210 */ /* 0x000fc8000785e00a */
[-C--:B------:R-:W-:Y:S02]  /*14e0*/  IADD3.X R21, RZ, R14.reuse, R9, P2, P0 ;  /* 0x0000000eff157210 */ /* 0x080fe400017e0409 */
[----:B------:R-:W-:Y:S02]  /*14f0*/  IADD3 R24, P2, P0, R13, R15, R12 ;  /* 0x0000000f0d187210 */ /* 0x000fe4000785e00c */
[----:B------:R-:W1:Y:S02]  /*1500*/  SHFL.IDX PT, R13, R6, RZ, 0x181f ;  /* 0x00181fff060d7589 */ /* 0x000e6400000e0000 */
[----:B------:R-:W-:Y:S02]  /*1510*/  IADD3.X R25, RZ, R14, R11, P2, P0 ;  /* 0x0000000eff197210 */ /* 0x000fe400017e040b */
[----:B------:R-:W2:Y:S01]  /*1520*/  SHFL.IDX PT, R14, R5, RZ, 0x181f ;  /* 0x00181fff050e7589 */ /* 0x000ea200000e0000 */
[----:B-1----:R-:W-:-:S05]  /*1530*/  IADD3 R26, P0, R13, R8, RZ ;  /* 0x000000080d1a7210 */ /* 0x002fca0007f1e0ff */
[----:B--2---:R-:W-:Y:S01]  /*1540*/  IMAD.X R27, R14, 0x1, R7, P0 ;  /* 0x000000010e1b7824 */ /* 0x004fe200000e0607 */
[----:B------:R-:W-:-:S04]  /*1550*/  IADD3 R8, P0, R13, R10, RZ ;  /* 0x0000000a0d087210 */ /* 0x000fc80007f1e0ff */
[----:B------:R1:W-:Y:S01]  /*1560*/  LDGSTS.E.BYPASS.LTC128B.128 [R147+0x12100], [R26.64], !P5 ;  /* 0x121000001a937fae */ /* 0x0003e2000e901d4c */
[----:B------:R-:W-:Y:S01]  /*1570*/  IMAD.X R9, R14, 0x1, R9, P0 ;  /* 0x000000010e097824 */ /* 0x000fe200000e0609 */
[----:B------:R-:W-:-:S04]  /*1580*/  IADD3 R12, P0, R13, R12, RZ ;  /* 0x0000000c0d0c7210 */ /* 0x000fc80007f1e0ff */
        /* <DEDUP_REMOVED lines=9> */
.L_x_843:
[----:B------:R-:W0:Y:S01]  /*1620*/  LDGDEPBAR ;  /* 0x00000000000079af */ /* 0x000e220000000000 */
[----:B------:R-:W-:Y:S01]  /*1630*/  SHF.R.S32.HI R6, RZ, 0x4, R19 ;  /* 0x00000004ff067819 */ /* 0x000fe20000011413 */
[----:B------:R-:W-:Y:S01]  /*1640*/  IMAD.SHL.U32 R5, R3, 0x40, RZ ;  /* 0x0000004003057824 */ /* 0x000fe200078e00ff */
[----:B------:R-:W-:Y:S01]  /*1650*/  ISETP.GE.AND P0, PT, R148, 0x41, PT ;  /* 0x000000419400780c */ /* 0x000fe20003f06270 */
[----:B------:R-:W-:Y:S01]  /*1660*/  IMAD.SHL.U32 R18, R18, 0x8, RZ ;  /* 0x0000000812127824 */ /* 0x000fe200078e00ff */
[----:B-12---:R-:W-:Y:S01]  /*1670*/  LEA.HI R9, R19, R6, RZ, 0x1 ;  /* 0x0000000613097211 */ /* 0x006fe200078f08ff */
[----:B------:R-:W-:Y:S01]  /*1680*/  IMAD.SHL.U32 R7, R28, 0x40, RZ ;  /* 0x000000401c077824 */ /* 0x000fe200078e00ff */
[----:B------:R-:W-:Y:S01]  /*1690*/  LOP3.LUT R5, R5, 0x1c0, RZ, 0xc0, !PT ;  /* 0x000001c005057812 */ /* 0x000fe200078ec0ff */
[----:B------:R-:W-:Y:S01]  /*16a0*/  IMAD.SHL.U32 R129, R4, 0x40, RZ ;  /* 0x0000004004817824 */ /* 0x000fe200078e00ff */
[----:B------:R-:W-:Y:S01]  /*16b0*/  LOP3.LUT R9, R9, 0xfffffffe, RZ, 0xc0, !PT ;  /* 0xfffffffe09097812 */ /* 0x000fe200078ec0ff */
[----:B------:R-:W-:Y:S01]  /*16c0*/  IMAD.MOV.U32 R135, RZ, RZ, 0x20 ;  /* 0x00000020ff877424 */ /* 0x000fe200078e00ff */
[----:B------:R-:W-:Y:S01]  /*16d0*/  LOP3.LUT R18, R5, 0x8, R18, 0xf8, !PT ;  /* 0x0000000805127812 */ /* 0x000fe200078ef812 */
[----:B------:R-:W-:Y:S01]  /*16e0*/  IMAD.SHL.U32 R190, R190, 0x2, RZ ;  /* 0x00000002bebe7824 */ /* 0x000fe200078e00ff */
[----:B------:R-:W-:Y:S01]  /*16f0*/  SHF.R.U32.HI R5, RZ, 0x3, R5 ;  /* 0x00000003ff057819 */ /* 0x000fe20000011605 */
[----:B------:R-:W-:Y:S01]  /*1700*/  IMAD.IADD R9, R6, 0x1, -R9 ;  /* 0x0000000106097824 */ /* 0x000fe200078e0a09 */
[----:B------:R-:W-:-:S02]  /*1710*/  LOP3.LUT R7, R7, 0x1c0, RZ, 0xc0, !PT ;  /* 0x000001c007077812 */ /* 0x000fc400078ec0ff */
[----:B------:R-:W-:Y:S01]  /*1720*/  LOP3.LUT R192, R18, R5, RZ, 0x3c, !PT ;  /* 0x0000000512c07212 */ /* 0x000fe200078e3cff */
[----:B------:R-:W-:Y:S01]  /*1730*/  IMAD.SHL.U32 R6, R9, 0x8, RZ ;  /* 0x0000000809067824 */ /* 0x000fe200078e00ff */
[----:B------:R-:W-:Y:S02]  /*1740*/  SHF.R.U32.HI R128, RZ, 0x3, R7 ;  /* 0x00000003ff807819 */ /* 0x000fe40000011607 */
[----:B------:R-:W-:Y:S01]  /*1750*/  LOP3.LUT R129, R129, 0xfffffe00, RZ, 0xc0, !PT ;  /* 0xfffffe0081817812 */ /* 0x000fe200078ec0ff */
[----:B------:R-:W-:Y:S01]  /*1760*/  IMAD R192, R9, 0x200, R192 ;  /* 0x0000020009c07824 */ /* 0x000fe200078e02c0 */
[----:B------:R-:W-:Y:S01]  /*1770*/  LOP3.LUT R5, R7, 0x8, R6, 0xf8, !PT ;  /* 0x0000000807057812 */ /* 0x000fe200078ef806 */
[----:B------:R-:W-:-:S04]  /*1780*/  DEPBAR.LE SB0, 0x3 ;  /* 0x000080c00000791a */ /* 0x000fc80000000000 */
[----:B------:R-:W-:-:S04]  /*1790*/  DEPBAR.LE SB0, 0x2 ;  /* 0x000080800000791a */ /* 0x000fc80000000000 */
[----:B------:R-:W-:Y:S01]  /*17a0*/  LOP3.LUT R128, R5, R128, RZ, 0x3c, !PT ;  /* 0x0000008005807212 */ /* 0x000fe200078e3cff */
[----:B------:R-:W-:Y:S01]  /*17b0*/  IMAD R7, R0, 0x400, R129 ;  /* 0x0000040000077824 */ /* 0x000fe200078e0281 */
[----:B------:R-:W-:Y:S01]  /*17c0*/  SEL R5, R135, 0xffffffe0, !P1 ;  /* 0xffffffe087057807 */ /* 0x000fe20004800000 */
[----:B------:R-:W-:Y:S01]  /*17d0*/  IMAD.SHL.U32 R192, R192, 0x2, RZ ;  /* 0x00000002c0c07824 */ /* 0x000fe200078e00ff */
[----:B------:R-:W-:Y:S01]  /*17e0*/  BAR.SYNC.DEFER_BLOCKING 0x0 ;  /* 0x0000000000007b1d */ /* 0x000fe20000010000 */
[----:B------:R-:W-:Y:S02]  /*17f0*/  IMAD.IADD R0, R128, 0x1, R7 ;  /* 0x0000000180007824 */ /* 0x000fe400078e0207 */
[----:B------:R-:W-:Y:S02]  /*1800*/  IMAD.IADD R130, R192, 0x1, R5 ;  /* 0x00000001c0827824 */ /* 0x000fe400078e0205 */
[C---:B------:R-:W-:Y:S01]  /*1810*/  IMAD.SHL.U32 R24, R0.reuse, 0x2, RZ ;  /* 0x0000000200187824 */ /* 0x040fe200078e00ff */
[----:B------:R-:W-:-:S05]  /*1820*/  LEA R191, R0, 0x18100, 0x1 ;  /* 0x0001810000bf7811 */ /* 0x000fca00078e08ff */
[----:B------:R-:W-:Y:S01]  /*1830*/  IMAD.IADD R189, R191, 0x1, R190 ;  /* 0x00000001bfbd7824 */ /* 0x000fe200078e02be */
[----:B------:R1:W2:Y:S04]  /*1840*/  LDSM.16.M88.4 R124, [R192+0xc100] ;  /* 0x00c10000c07c783b */ /* 0x0002a80000000200 */
[----:B------:R1:W3:Y:S04]  /*1850*/  LDSM.16.M88.4 R116, [R192+0xc900] ;  /* 0x00c90000c074783b */ /* 0x0002e80000000200 */
[----:B------:R1:W4:Y:S04]  /*1860*/  LDSM.16.M88.4 R8, [R192+0xd100] ;  /* 0x00d10000c008783b */ /* 0x0003280000000200 */
[----:B------:R1:W1:Y:S04]  /*1870*/  LDSM.16.M88.4 R4, [R192+0xd900] ;  /* 0x00d90000c004783b */ /* 0x0002680000000200 */
[----:B------:R1:W1:Y:S04]  /*1880*/  LDSM.16.M88.4 R120, [R130+0xc100] ;  /* 0x00c100008278783b */ /* 0x0002680000000200 */
[----:B------:R1:W1:Y:S04]  /*1890*/  LDSM.16.M88.4 R112, [R130+0xc900] ;  /* 0x00c900008270783b */ /* 0x0002680000000200 */
[----:B------:R1:W1:Y:S04]  /*18a0*/  LDSM.16.M88.4 R16, [R130+0xd100] ;  /* 0x00d100008210783b */ /* 0x0002680000000200 */
[----:B------:R1:W1:Y:S04]  /*18b0*/  LDSM.16.M88.4 R12, [R130+0xd900] ;  /* 0x00d90000820c783b */ /* 0x0002680000000200 */
[----:B------:R-:W1:Y:S04]  /*18c0*/  LDSM.16.M88.4 R24, [R24+0x18100] ;  /* 0x018100001818783b */ /* 0x000e680000000200 */
[----:B------:R1:W1:Y:S01]  /*18d0*/  LDSM.16.M88.4 R20, [R189] ;  /* 0x00000000bd14783b */ /* 0x0002620000000200 */
[----:B------:R-:W-:Y:S05]  /*18e0*/  @!P0 BRA `(.L_x_844) ;  /* 0x0000032000008947 */ /* 0x000fea0003800000 */
[----:B------:R-:W-:Y:S01]  /*18f0*/  IMAD R0, R29, c[0x0][0x208], RZ ;  /* 0x000082001d007a24 */ /* 0x000fe200078e02ff */
[----:B------:R-:W-:Y:S01]  /*1900*/  SEL R33, RZ, 0x10, P5 ;  /* 0x00000010ff217807 */ /* 0x000fe20002800000 */
[----:B------:R-:W-:Y:S01]  /*1910*/  IMAD.WIDE.U32 R30, R197, c[0x0][0x208], RZ ;  /* 0x00008200c51e7a25 */ /* 0x000fe200078e00ff */
[----:B------:R-:W-:-:S02]  /*1920*/  SHF.L.U64.HI R35, R206, 0x1, R145 ;  /* 0x00000001ce237819 */ /* 0x000fc40000010291 */
[----:B------:R-:W-:Y:S01]  /*1930*/  IADD3 R43, -R33, 0x10, RZ ;  /* 0x00000010212b7810 */ /* 0x000fe20007ffe1ff */
[----:B------:R-:W-:Y:S01]  /*1940*/  IMAD R0, R197, c[0x0][0x20c], R0 ;  /* 0x00008300c5007a24 */ /* 0x000fe200078e0200 */
[----:B------:R-:W-:Y:S01]  /*1950*/  SHF.L.U64.HI R32, R199, 0x1, R134 ;  /* 0x00000001c7207819 */ /* 0x000fe20000010286 */
[----:B------:R-:W-:Y:S01]  /*1960*/  IMAD R29, R2, c[0x0][0x218], RZ ;  /* 0x00008600021d7a24 */ /* 0x000fe200078e02ff */
[----:B------:R-:W-:Y:S01]  /*1970*/  LOP3.LUT R43, R43, 0xf, RZ, 0xc0, !PT ;  /* 0x0000000f2b2b7812 */ /* 0x000fe200078ec0ff */
[----:B------:R-:W-:Y:S01]  /*1980*/  IMAD.IADD R31, R31, 0x1, R0 ;  /* 0x000000011f1f7824 */ /* 0x000fe200078e0200 */
[----:B------:R-:W-:Y:S01]  /*1990*/  IADD3 R0, -R144, 0x10, RZ ;  /* 0x0000001090007810 */ /* 0x000fe20007ffe1ff */
[----:B------:R-:W-:Y:S01]  /*19a0*/  IMAD R29, R196, c[0x0][0x21c], R29 ;  /* 0x00008700c41d7a24 */ /* 0x000fe200078e021d */
[----:B------:R-:W-:Y:S01]  /*19b0*/  SHF.L.U64.HI R2, R198, 0x1, R133 ;  /* 0x00000001c6027819 */ /* 0x000fe20000010285 */
[----:B------:R-:W-:Y:S01]  /*19c0*/  IMAD.WIDE.U32 R30, R196, c[0x0][0x218], R30 ;  /* 0x00008600c41e7a25 */ /* 0x000fe200078e001e */
[----:B------:R-:W-:-:S03]  /*19d0*/  LOP3.LUT R0, R0, 0xf, RZ, 0xc0, !PT ;  /* 0x0000000f00007812 */ /* 0x000fc600078ec0ff */
[----:B------:R-:W-:Y:S01]  /*19e0*/  IMAD.SHL.U32 R34, R206, 0x2, RZ ;  /* 0x00000002ce227824 */ /* 0x000fe200078e00ff */
[----:B------:R-:W-:Y:S02]  /*19f0*/  IADD3 R36, P0, R30, UR16, RZ ;  /* 0x000000101e247c10 */ /* 0x000fe4000ff1e0ff */
[----:B------:R-:W-:Y:S02]  /*1a00*/  SEL R30, RZ, 0x10, P4 ;  /* 0x00000010ff1e7807 */ /* 0x000fe40002000000 */
[----:B------:R-:W-:Y:S01]  /*1a10*/  IADD3.X R29, R31, UR10, R29, P0, !PT ;  /* 0x0000000a1f1d7c10 */ /* 0x000fe200087fe41d */
[----:B------:R-:W-:Y:S01]  /*1a20*/  IMAD.SHL.U32 R31, R199, 0x2, RZ ;  /* 0x00000002c71f7824 */ /* 0x000fe200078e00ff */
[----:B------:R-:W-:Y:S02]  /*1a30*/  LEA R37, P0, R36, c[0x0][0x1f8], 0x1 ;  /* 0x00007e0024257a11 */ /* 0x000fe400078008ff */
[----:B------:R-:W-:Y:S02]  /*1a40*/  IADD3 R40, -R30, 0x10, RZ ;  /* 0x000000101e287810 */ /* 0x000fe40007ffe1ff */
[----:B------:R-:W-:Y:S01]  /*1a50*/  LEA.HI.X R36, R36, c[0x0][0x1fc], R29, 0x1, P0 ;  /* 0x00007f0024247a11 */ /* 0x000fe200000f0c1d */
[----:B------:R-:W5:Y:S01]  /*1a60*/  SHFL.IDX PT, R38, R37, 0x1, 0x181f ;  /* 0x00381f0025267f89 */ /* 0x000f6200000e0000 */
[----:B------:R-:W-:Y:S01]  /*1a70*/  LOP3.LUT R40, R40, 0xf, RZ, 0xc0, !PT ;  /* 0x0000000f28287812 */ /* 0x000fe200078ec0ff */
[----:B------:R-:W-:-:S02]  /*1a80*/  IMAD.SHL.U32 R29, R198, 0x2, RZ ;  /* 0x00000002c61d7824 */ /* 0x000fc400078e00ff */
[----:B------:R-:W4:Y:S01]  /*1a90*/  SHFL.IDX PT, R39, R36, 0x1, 0x181f ;  /* 0x00381f0024277f89 */ /* 0x000f2200000e0000 */
[----:B-----5:R-:W-:-:S04]  /*1aa0*/  IADD3 R42, P2, P0, R43, R38, R34 ;  /* 0x000000262b2a7210 */ /* 0x020fc8000785e022 */
[----:B----4-:R-:W-:Y:S02]  /*1ab0*/  IADD3.X R43, RZ, R39, R35, P2, P0 ;  /* 0x00000027ff2b7210 */ /* 0x010fe400017e0423 */
[----:B------:R-:W-:-:S04]  /*1ac0*/  IADD3 R40, P2, P0, R40, R38, R31 ;  /* 0x0000002628287210 */ /* 0x000fc8000785e01f */
[-C--:B------:R-:W-:Y:S02]  /*1ad0*/  IADD3.X R41, RZ, R39.reuse, R32, P2, P0 ;  /* 0x00000027ff297210 */ /* 0x080fe400017e0420 */
[----:B------:R-:W-:Y:S02]  /*1ae0*/  IADD3 R44, P2, P0, R0, R38, R29 ;  /* 0x00000026002c7210 */ /* 0x000fe4000785e01d */
[----:B------:R-:W4:Y:S02]  /*1af0*/  SHFL.IDX PT, R0, R37, RZ, 0x181f ;  /* 0x00181fff25007589 */ /* 0x000f2400000e0000 */
[----:B------:R-:W-:Y:S02]  /*1b00*/  IADD3.X R45, RZ, R39, R2, P2, P0 ;  /* 0x00000027ff2d7210 */ /* 0x000fe400017e0402 */
[----:B------:R-:W5:Y:S01]  /*1b10*/  SHFL.IDX PT, R39, R36, RZ, 0x181f ;  /* 0x00181fff24277589 */ /* 0x000f6200000e0000 */
[----:B----4-:R-:W-:-:S05]  /*1b20*/  IADD3 R34, P0, R0, R34, RZ ;  /* 0x0000002200227210 */ /* 0x010fca0007f1e0ff */
[----:B-----5:R-:W-:Y:S01]  /*1b30*/  IMAD.X R35, R39, 0x1, R35, P0 ;  /* 0x0000000127237824 */ /* 0x020fe200000e0623 */
        /* <DEDUP_REMOVED lines=13> */
.L_x_844:
[----:B------:R-:W-:Y:S01]  /*1c10*/  IMAD.MOV.U32 R2, RZ, RZ, 0x40 ;  /* 0x00000040ff027424 */ /* 0x000fe200078e00ff */
[----:B------:R-:W-:Y:S01]  /*1c20*/  LOP3.LUT P0, RZ, R28, 0x4, RZ, 0xc0, !PT ;  /* 0x000000041cff7812 */ /* 0x000fe2000780c0ff */
[----:B-12-4-:R-:W-:Y:S01]  /*1c30*/  HMMA.16816.F32.BF16 R40, R24, R124, RZ ;  /* 0x0000007c1828723c */ /* 0x016fe200000418ff */
[----:B------:R-:W-:Y:S01]  /*1c40*/  LDSM.16.M88.4 R68, [R191+0x4000] ;  /* 0x00400000bf44783b */ /* 0x000fe20000000200 */
[----:B------:R-:W-:Y:S01]  /*1c50*/  IMAD.IADD R185, R129, 0x1, R128 ;  /* 0x0000000181b97824 */ /* 0x000fe200078e0280 */
[C---:B------:R-:W-:Y:S02]  /*1c60*/  SEL R0, R2.reuse, 0xffffffc0, !P0 ;  /* 0xffffffc002007807 */ /* 0x040fe40004000000 */
[----:B------:R-:W-:Y:S01]  /*1c70*/  LOP3.LUT P0, RZ, R3, 0x4, RZ, 0xc0, !PT ;  /* 0x0000000403ff7812 */ /* 0x000fe2000780c0ff */
[----:B------:R-:W-:Y:S01]  /*1c80*/  LDSM.16.M88.4 R100, [R192+0xe100] ;  /* 0x00e10000c064783b */ /* 0x000fe20000000200 */
[----:B------:R-:W-:Y:S02]  /*1c90*/  IMAD.SHL.U32 R185, R185, 0x2, RZ ;  /* 0x00000002b9b97824 */ /* 0x000fe400078e00ff */
[----:B------:R-:W-:Y:S01]  /*1ca0*/  SEL R187, R2, 0xffffffc0, !P0 ;  /* 0xffffffc002bb7807 */ /* 0x000fe20004000000 */
[--C-:B------:R-:W-:Y:S01]  /*1cb0*/  IMAD.IADD R188, R191, 0x1, R0.reuse ;  /* 0x00000001bfbc7824 */ /* 0x100fe200078e0200 */
[----:B------:R-:W-:Y:S01]  /*1cc0*/  LDSM.16.M88.4 R64, [R189+0x4000] ;  /* 0x00400000bd40783b */ /* 0x000fe20000000200 */
[----:B------:R-:W-:-:S02]  /*1cd0*/  IMAD.IADD R186, R189, 0x1, R0 ;  /* 0x00000001bdba7824 */ /* 0x000fc400078e0200 */
[----:B------:R-:W-:Y:S01]  /*1ce0*/  IMAD.IADD R3, R192, 0x1, R187 ;  /* 0x00000001c0037824 */ /* 0x000fe200078e02bb */
[----:B------:R-:W-:Y:S01]  /*1cf0*/  LDSM.16.M88.4 R76, [R188] ;  /* 0x00000000bc4c783b */ /* 0x000fe20000000200 */
[----:B------:R-:W-:Y:S02]  /*1d00*/  IMAD.IADD R2, R187, 0x1, R130 ;  /* 0x00000001bb027824 */ /* 0x000fe400078e0282 */
[--C-:B------:R-:W-:Y:S01]  /*1d10*/  IMAD.IADD R184, R0, 0x1, R185.reuse ;  /* 0x0000000100b87824 */ /* 0x100fe200078e02b9 */
[----:B------:R-:W1:Y:S01]  /*1d20*/  LDSM.16.M88.4 R108, [R3+0xc100] ;  /* 0x00c10000036c783b */ /* 0x000e620000000200 */
[C---:B------:R-:W-:Y:S02]  /*1d30*/  IMAD.IADD R171, R190.reuse, 0x1, R185 ;  /* 0x00000001beab7824 */ /* 0x040fe400078e02b9 */
[----:B------:R-:W-:Y:S01]  /*1d40*/  IMAD.IADD R162, R190, 0x1, R184 ;  /* 0x00000001bea27824 */ /* 0x000fe200078e02b8 */
[----:B------:R-:W-:Y:S01]  /*1d50*/  LDSM.16.M88.4 R72, [R186] ;  /* 0x00000000ba48783b */ /* 0x000fe20000000200 */
[----:B------:R-:W-:Y:S01]  /*1d60*/  HMMA.16816.F32.BF16 R40, R20, R120, R40 ;  /* 0x000000781428723c */ /* 0x000fe20000041828 */
[----:B------:R-:W-:-:S02]  /*1d70*/  IMAD.IADD R0, R0, 0x1, R171 ;  /* 0x0000000100007824 */ /* 0x000fc400078e02ab */
[----:B------:R-:W2:Y:S04]  /*1d80*/  LDSM.16.M88.4 R104, [R2+0xc100] ;  /* 0x00c100000268783b */ /* 0x000ea80000000200 */
[----:B------:R-:W4:Y:S04]  /*1d90*/  LDSM.16.M88.4 R96, [R130+0xe100] ;  /* 0x00e100008260783b */ /* 0x000f280000000200 */
[----:B------:R-:W-:Y:S04]  /*1da0*/  LDSM.16.M88.4 R60, [R188+0x4000] ;  /* 0x00400000bc3c783b */ /* 0x000fe80000000200 */
[----:B------:R-:W5:Y:S04]  /*1db0*/  LDSM.16.M88.4 R92, [R3+0xe100] ;  /* 0x00e10000035c783b */ /* 0x000f680000000200 */
[----:B------:R-:W-:Y:S04]  /*1dc0*/  LDSM.16.M88.4 R56, [R186+0x4000] ;  /* 0x00400000ba38783b */ /* 0x000fe80000000200 */
[----:B------:R-:W3:Y:S04]  /*1dd0*/  LDSM.16.M88.4 R88, [R2+0xe100] ;  /* 0x00e100000258783b */ /* 0x000ee80000000200 */
[----:B------:R-:W-:Y:S04]  /*1de0*/  LDSM.16.M88.4 R52, [R191+0x8000] ;  /* 0x00800000bf34783b */ /* 0x000fe80000000200 */
[----:B------:R-:W3:Y:S01]  /*1df0*/  LDSM.16.M88.4 R84, [R192+0x10100] ;  /* 0x01010000c054783b */ /* 0x000ee20000000200 */
[----:B-1----:R-:W-:Y:S03]  /*1e00*/  HMMA.16816.F32.BF16 R40, R76, R108, R40 ;  /* 0x0000006c4c28723c */ /* 0x002fe60000041828 */
[----:B------:R-:W-:Y:S04]  /*1e10*/  LDSM.16.M88.4 R48, [R189+0x8000] ;  /* 0x00800000bd30783b */ /* 0x000fe80000000200 */
[----:B------:R-:W1:Y:S04]  /*1e20*/  LDSM.16.M88.4 R80, [R130+0x10100] ;  /* 0x010100008250783b */ /* 0x000e680000000200 */
[----:B------:R-:W-:Y:S04]  /*1e30*/  LDSM.16.M88.4 R44, [R188+0x8000] ;  /* 0x00800000bc2c783b */ /* 0x000fe80000000200 */
[----:B------:R-:W1:Y:S04]  /*1e40*/  LDSM.16.M88.4 R36, [R3+0x10100] ;  /* 0x010100000324783b */ /* 0x000e680000000200 */
[----:B------:R-:W-:Y:S04]  /*1e50*/  LDSM.16.M88.4 R32, [R186+0x8000] ;  /* 0x00800000ba20783b */ /* 0x000fe80000000200 */
[----:B------:R-:W1:Y:S01]  /*1e60*/  LDSM.16.M88.4 R28, [R2+0x10100] ;  /* 0x01010000021c783b */ /* 0x000e620000000200 */
[----:B--2---:R-:W-:Y:S03]  /*1e70*/  HMMA.16816.F32.BF16 R40, R72, R104, R40 ;  /* 0x000000684828723c */ /* 0x004fe60000041828 */
[----:B------:R-:W0:Y:S11]  /*1e80*/  LDGDEPBAR ;  /* 0x00000000000079af */ /* 0x000e360000000000 */
[----:B------:R-:W-:Y:S10]  /*1e90*/  @!UPT UIADD3 URZ, URZ, URZ, URZ ;  /* 0x0000003f3f3ff290 */ /* 0x000ff4000fffe03f */
[----:B------:R-:W-:Y:S11]  /*1ea0*/  HMMA.16816.F32.BF16 R40, R68, R100, R40 ;  /* 0x000000644428723c */ /* 0x000ff60000041828 */
[----:B------:R-:W-:Y:S11]  /*1eb0*/  @!UPT UIADD3 URZ, URZ, URZ, URZ ;  /* 0x0000003f3f3ff290 */ /* 0x000ff6000fffe03f */
[----:B------:R-:W-:Y:S02]  /*1ec0*/  @!UPT UIADD3 URZ, URZ, URZ, URZ ;  /* 0x0000003f3f3ff290 */ /* 0x000fe4000fffe03f */
[----:B----4-:R-:W-:Y:S11]  /*1ed0*/  HMMA.16816.F32.BF16 R40, R64, R96, R40 ;  /* 0x000000604028723c */ /* 0x010ff60000041828 */
[----:B------:R-:W-:Y:S11]  /*1ee0*/  @!UPT UIADD3 URZ, URZ, URZ, URZ ;  /* 0x0000003f3f3ff290 */ /* 0x000ff6000fffe03f */
[----:B------:R-:W-:Y:S02]  /*1ef0*/  @!UPT UIADD3 URZ, URZ, URZ, URZ ;  /* 0x0000003f3f3ff290 */ /* 0x000fe4000fffe03f */
[----:B-----5:R-:W-:Y:S11]  /*1f00*/  HMMA.16816.F32.BF16 R40, R60, R92, R40 ;  /* 0x0000005c3c28723c */ /* 0x020ff60000041828 */
[----:B------:R-:W-:Y:S11]  /*1f10*/  @!UPT UIADD3 URZ, URZ, URZ, URZ ;  /* 0x0000003f3f3ff290 */ /* 0x000ff6000fffe03f */
[----:B------:R-:W-:Y:S02]  /*1f20*/  @!UPT UIADD3 URZ, URZ, URZ, URZ ;  /* 0x0000003f3f3ff290 */ /* 0x000fe4000fffe03f */
[----:B---3--:R-:W-:Y:S11]  /*1f30*/  HMMA.16816.F32.BF16 R40, R56, R88, R40 ;  /* 0x000000583828723c */ /* 0x008ff60000041828 */
[----:B------:R-:W-:Y:S11]  /*1f40*/  @!UPT UIADD3 URZ, URZ, URZ, URZ ;  /* 0x0000003f3f3ff290 */ /* 0x000ff6000fffe03f */
[----:B------:R-:W-:Y:S02]  /*1f50*/  @!UPT UIADD3 URZ, URZ, URZ, URZ ;  /* 0x0000003f3f3ff290 */ /* 0x000fe4000fffe03f */
[----:B------:R-:W-:Y:S11]  /*1f60*/  HMMA.16816.F32.BF16 R40, R52, R84, R40 ;  /* 0x000000543428723c */ /* 0x000ff60000041828 */
[----:B------:R-:W-:Y:S11]  /*1f70*/  @!UPT UIADD3 URZ, URZ, URZ, URZ ;  /* 0x0000003f3f3ff290 */ /* 0x000ff6000fffe03f */
[----:B------:R-:W-:Y:S02]  /*1f80*/  @!UPT UIADD3 URZ, URZ, URZ, URZ ;  /* 0x0000003f3f3ff290 */ /* 0x000fe4000fffe03f */
[----:B-1----:R-:W-:Y:S11]  /*1f90*/  HMMA.16816.F32.BF16 R40, R48, R80, R40 ;  /* 0x000000503028723c */ /* 0x002ff60000041828 */
[----:B------:R-:W-:Y:S11]  /*1fa0*/  @!UPT UIADD3 URZ, URZ, URZ, URZ ;  /* 0x0000003f3f3ff290 */ /* 0x000ff6000fffe03f */
[----:B------:R-:W-:Y:S02]  /*1fb0*/  @!UPT UIADD3 URZ, URZ, URZ, URZ ;  /* 0x0000003f3f3ff290 */ /* 0x000fe4000fffe03f */
[----:B------:R-:W-:Y:S11]  /*1fc0*/  HMMA.16816.F32.BF16 R40, R44, R36, R40 ;  /* 0x000000242c28723c */ /* 0x000ff60000041828 */
[----:B------:R-:W-:Y:S11]  /*1fd0*/  @!UPT UIADD3 URZ, URZ, URZ, URZ ;  /* 0x0000003f3f3ff290 */ /* 0x000ff6000fffe03f */
[----:B------:R-:W-:Y:S02]  /*1fe0*/  @!UPT UIADD3 URZ, URZ, URZ, URZ ;  /* 0x0000003f3f3ff290 */ /* 0x000fe4000fffe03f */
[----:B------:R-:W-:Y:S07]  /*1ff0*/  HMMA.16816.F32.BF16 R40, R32, R28, R40 ;  /* 0x0000001c2028723c */ /* 0x000fee0000041828 */
[----:B------:R-:W-:-:S04]  /*2000*/  SHF.R.S32.HI R29, RZ, 0x1f, R132 ;  /* 0x0000001fff1d7819 */ /* 0x000fc80000011484 */
[----:B------:R-:W-:-:S04]  /*2010*/  LEA.HI R210, R29, R132, RZ, 0x2 ;  /* 0x000000841dd27211 */ /* 0x000fc800078f10ff */
[----:B------:R-:W-:-:S05]  /*2020*/  LOP3.LUT R29, R210, 0x7ffffffc, RZ, 0xc0, !PT ;  /* 0x7ffffffcd21d7812 */ /* 0x000fca00078ec0ff */
[----:B------:R-:W-:-:S04]  /*2030*/  IMAD.IADD R132, R132, 0x1, -R29 ;  /* 0x0000000184847824 */ /* 0x000fc800078e0a1d */
[----:B------:R-:W-:Y:S02]  /*2040*/  FMUL.FTZ R42, R42, c[0x0][0x320] ;  /* 0x0000c8002a2a7a20 */ /* 0x000fe40000410000 */
[----:B------:R-:W-:Y:S02]  /*2050*/  FMUL.FTZ R40, R40, c[0x0][0x320] ;  /* 0x0000c80028287a20 */ /* 0x000fe40000410000 */
[----:B------:R-:W1:Y:S01]  /*2060*/  MUFU.TANH R120, R42 ;  /* 0x0000002a00787308 */ /* 0x000e620000002400 */
[----:B------:R-:W-:Y:S02]  /*2070*/  FMUL.FTZ R28, R43, c[0x0][0x320] ;  /* 0x0000c8002b1c7a20 */ /* 0x000fe40000410000 */
[----:B------:R-:W-:Y:S02]  /*2080*/  FMUL.FTZ R29, R41, c[0x0][0x320] ;  /* 0x0000c800291d7a20 */ /* 0x000fe40000410000 */
[----:B------:R-:W-:-:S03]  /*2090*/  IMAD R131, R132, -0x2, R131 ;  /* 0xfffffffe84837824 */ /* 0x000fc600078e0283 */
[----:B------:R2:W3:Y:S02]  /*20a0*/  MUFU.TANH R125, R40 ;  /* 0x00000028007d7308 */ /* 0x0004e40000002400 */
[----:B------:R-:W-:-:S06]  /*20b0*/  ISETP.GT.AND P0, PT, R131, RZ, PT ;  /* 0x000000ff8300720c */ /* 0x000fcc0003f04270 */
[----:B------:R-:W4:Y:S01]  /*20c0*/  MUFU.TANH R121, R28 ;  /* 0x0000001c00797308 */ /* 0x000f220000002400 */
[----:B-1----:R-:W-:Y:S01]  /*20d0*/  FSEL R120, R120, -INF , P0 ;  /* 0xff80000078787808 */ /* 0x002fe20000000000 */
[----:B--2---:R-:W-:Y:S06]  /*20e0*/  HMMA.16816.F32.BF16 R40, R24, R126, RZ ;  /* 0x0000007e1828723c */ /* 0x004fec00000418ff */
[----:B------:R-:W1:Y:S01]  /*20f0*/  MUFU.TANH R124, R29 ;  /* 0x0000001d007c7308 */ /* 0x000e620000002400 */
[----:B---3--:R-:W-:Y:S02]  /*2100*/  FSEL R125, R125, -INF , P0 ;  /* 0xff8000007d7d7808 */ /* 0x008fe40000000000 */
[----:B------:R-:W-:-:S04]  /*2110*/  ISETP.GT.AND P0, PT, R131, 0x1, PT ;  /* 0x000000018300780c */ /* 0x000fc80003f04270 */
[----:B----4-:R-:W-:Y:S02]  /*2120*/  FSEL R121, R121, -INF , P0 ;  /* 0xff80000079797808 */ /* 0x010fe40000000000 */
[----:B-1----:R-:W-:Y:S02]  /*2130*/  FSEL R124, R124, -INF , P0 ;  /* 0xff8000007c7c7808 */ /* 0x002fe40000000000 */
[----:B------:R-:W-:-:S07]  /*2140*/  ISETP.GT.AND P0, PT, R131, 0x8, PT ;  /* 0x000000088300780c */ /* 0x000fce0003f04270 */
[----:B------:R-:W-:Y:S11]  /*2150*/  HMMA.16816.F32.BF16 R40, R20, R122, R40 ;  /* 0x0000007a1428723c */ /* 0x000ff60000041828 */
[----:B------:R-:W-:Y:S11]  /*2160*/  @!UPT UIADD3 URZ, URZ, URZ, URZ ;  /* 0x0000003f3f3ff290 */ /* 0x000ff6000fffe03f */
[----:B------:R-:W-:Y:S02]  /*2170*/  @!UPT UIADD3 URZ, URZ, URZ, URZ ;  /* 0x0000003f3f3ff290 */ /* 0x000fe4000fffe03f */
[----:B------:R-:W-:Y:S01]  /*2180*/  HMMA.16816.F32.BF16 R40, R76, R110, R40 ;  /* 0x0000006e4c28723c */ /* 0x000fe20000041828 */
[----:B------:R-:W1:Y:S11]  /*2190*/  LDSM.16.M88.4 R108, [R3+0xc900] ;  /* 0x00c90000036c783b */ /* 0x000e760000000200 */
[----:B------:R-:W-:Y:S11]  /*21a0*/  @!UPT UIADD3 URZ, URZ, URZ, URZ ;  /* 0x0000003f3f3ff290 */ /* 0x000ff6000fffe03f */
[----:B------:R-:W-:Y:S01]  /*21b0*/  @!UPT UIADD3 URZ, URZ, URZ, URZ ;  /* 0x0000003f3f3ff290 */ /* 0x000fe2000fffe03f */
[----:B------:R-:W-:Y:S01]  /*21c0*/  HMMA.16816.F32.BF16 R40, R72, R106, R40 ;  /* 0x0000006a4828723c */ /* 0x000fe20000041828 */
[----:B------:R-:W2:Y:S11]  /*21d0*/  LDSM.16.M88.4 R104, [R2+0xc900] ;  /* 0x00c900000268783b */ /* 0x000eb60000000200 */
[----:B------:R-:W-:Y:S11]  /*21e0*/  @!UPT UIADD3 URZ, URZ, URZ, URZ ;  /* 0x0000003f3f3ff290 */ /* 0x000ff6000fffe03f */
[----:B------:R-:W-:Y:S01]  /*21f0*/  @!UPT UIADD3 URZ, URZ, URZ, URZ ;  /* 0x0000003f3f3ff290 */ /* 0x000fe2000fffe03f */
[----:B------:R-:W-:Y:S01]  /*2200*/  HMMA.16816.F32.BF16 R40, R68, R102, R40 ;  /* 0x000000664428723c */ /* 0x000fe20000041828 */
[----:B------:R-:W3:Y:S11]  /*2210*/  LDSM.16.M88.4 R100, [R192+0xe900] ;  /* 0x00e90000c064783b */ /* 0x000ef60000000200 */
[----:B------:R-:W-:Y:S11]  /*2220*/  @!UPT UIADD3 URZ, URZ, URZ, URZ ;  /* 0x0000003f3f3ff290 */ /* 0x000ff6000fffe03f */
[----:B------:R-:W-:Y:S01]  /*2230*/  @!UPT UIADD3 URZ, URZ, URZ, URZ ;  /* 0x0000003f3f3ff290 */ /* 0x000fe2000fffe03f */
[----:B------:R-:W-:Y:S01]  /*2240*/  HMMA.16816.F32.BF16 R40, R64, R98, R40 ;  /* 0x000000624028723c */ /* 0x000fe20000041828 */
[----:B------:R-:W4:Y:S11]  /*2250*/  LDSM.16.M88.4 R96, [R130+0xe900] ;  /* 0x00e900008260783b */ /* 0x000f360000000200 */
[----:B------:R-:W-:Y:S11]  /*2260*/  @!UPT UIADD3 URZ, URZ, URZ, URZ ;  /* 0x0000003f3f3ff290 */ /* 0x000ff6000fffe03f */
[----:B------:R-:W-:Y:S01]  /*2270*/  @!UPT UIADD3 URZ, URZ, URZ, URZ ;  /* 0x0000003f3f3ff290 */ /* 0x000fe2000fffe03f */
[----:B------:R-:W-:Y:S01]  /*2280*/  HMMA.16816.F32.BF16 R40, R60, R94, R40 ;  /* 0x0000005e3c28723c */ /* 0x000fe20000041828 */
[----:B------:R-:W5:Y:S11]  /*2290*/  LDSM.16.M88.4 R92, [R3+0xe900] ;  /* 0x00e90000035c783b */ /* 0x000f760000000200 */
[----:B------:R-:W-:Y:S11]  /*22a0*/  @!UPT UIADD3 URZ, URZ, URZ, URZ ;  /* 0x0000003f3f3ff290 */ /* 0x000ff6000fffe03f */
[----:B------:R-:W-:Y:S01]  /*22b0*/  @!UPT UIADD3 URZ, URZ, URZ, URZ ;  /* 0x0000003f3f3ff290 */ /* 0x000fe2000fffe03f */
[----:B------:R-:W-:Y:S01]  /*22c0*/  HMMA.16816.F32.BF16 R40, R56, R90, R40 ;  /* 0x0000005a3828723c */ /* 0x000fe20000041828 */
[----:B------:R-:W1:Y:S11]  /*22d0*/  LDSM.16.M88.4 R88, [R2+0xe900] ;  /* 0x00e900000258783b */ /* 0x000e760000000200 */
        /* <DEDUP_REMOVED lines=10> */
[----:B------:R-:W-:Y:S08]  /*2380*/  HMMA.16816.F32.BF16 R40, R44, R38, R40 ;  /* 0x000000262c28723c */ /* 0x000ff00000041828 */
[C---:B------:R-:W-:Y:S08]  /*2390*/  HMMA.16816.F32.BF16 R36, R24.reuse, R116, RZ ;  /* 0x000000741824723c */ /* 0x040ff000000418ff */
[----:B------:R-:W-:Y:S08]  /*23a0*/  HMMA.16816.F32.BF16 R116, R24, R118, RZ ;  /* 0x000000761874723c */ /* 0x000ff000000418ff */
[----:B------:R-:W-:Y:S01]  /*23b0*/  HMMA.16816.F32.BF16 R40, R32, R30, R40 ;  /* 0x0000001e2028723c */ /* 0x000fe20000041828 */
[----:B------:R-:W-:Y:S07]  /*23c0*/  LDSM.16.M88.4 R28, [R2+0x10900] ;  /* 0x01090000021c783b */ /* 0x000fee0000000200 */
[C---:B------:R-:W-:Y:S08]  /*23d0*/  HMMA.16816.F32.BF16 R36, R20.reuse, R112, R36 ;  /* 0x000000701424723c */ /* 0x040ff00000041824 */
[----:B------:R-:W-:Y:S08]  /*23e0*/  HMMA.16816.F32.BF16 R116, R20, R114, R116 ;  /* 0x000000721474723c */ /* 0x000ff00000041874 */
[----:B------:R-:W-:-:S02]  /*23f0*/  FMUL.FTZ R42, R42, c[0x0][0x320] ;  /* 0x0000c8002a2a7a20 */ /* 0x000fc40000410000 */
[----:B------:R-:W-:Y:S02]  /*2400*/  FMUL.FTZ R40, R40, c[0x0][0x320] ;  /* 0x0000c80028287a20 */ /* 0x000fe40000410000 */
[----:B------:R-:W-:Y:S01]  /*2410*/  FMUL.FTZ R43, R43, c[0x0][0x320] ;  /* 0x0000c8002b2b7a20 */ /* 0x000fe20000410000 */
[----:B------:R-:W2:Y:S01]  /*2420*/  MUFU.TANH R127, R42 ;  /* 0x0000002a007f7308 */ /* 0x000ea20000002400 */
[----:B------:R-:W-:Y:S02]  /*2430*/  FMUL.FTZ R41, R41, c[0x0][0x320] ;  /* 0x0000c80029297a20 */ /* 0x000fe40000410000 */
[C---:B-1----:R-:W-:Y:S05]  /*2440*/  HMMA.16816.F32.BF16 R36, R76.reuse, R108, R36 ;  /* 0x0000006c4c24723c */ /* 0x042fea0000041824 */
[----:B------:R-:W1:Y:S03]  /*2450*/  MUFU.TANH R155, R40 ;  /* 0x00000028009b7308 */ /* 0x000e660000002400 */
[----:B------:R-:W-:Y:S01]  /*2460*/  HMMA.16816.F32.BF16 R116, R76, R110, R116 ;  /* 0x0000006e4c74723c */ /* 0x000fe20000041874 */
[----:B------:R-:W-:Y:S04]  /*2470*/  LDSM.16.M88.4 R108, [R3+0xd100] ;  /* 0x00d10000036c783b */ /* 0x000fe80000000200 */
[----:B------:R-:W3:Y:S01]  /*2480*/  MUFU.TANH R123, R43 ;  /* 0x0000002b007b7308 */ /* 0x000ee20000002400 */
[----:B--2---:R-:W-:-:S07]  /*2490*/  FSEL R127, R127, -INF , P0 ;  /* 0xff8000007f7f7808 */ /* 0x004fce0000000000 */
[----:B------:R2:W2:Y:S01]  /*24a0*/  MUFU.TANH R153, R41 ;  /* 0x0000002900997308 */ /* 0x0004a20000002400 */
[----:B-1----:R-:W-:Y:S02]  /*24b0*/  FSEL R155, R155, -INF , P0 ;  /* 0xff8000009b9b7808 */ /* 0x002fe40000000000 */
[----:B------:R-:W-:Y:S01]  /*24c0*/  HMMA.16816.F32.BF16 R36, R72, R104, R36 ;  /* 0x000000684824723c */ /* 0x000fe20000041824 */
[----:B------:R-:W-:-:S04]  /*24d0*/  ISETP.GT.AND P0, PT, R131, 0x9, PT ;  /* 0x000000098300780c */ /* 0x000fc80003f04270 */
[----:B---3--:R-:W-:-:S03]  /*24e0*/  FSEL R123, R123, -INF , P0 ;  /* 0xff8000007b7b7808 */ /* 0x008fc60000000000 */
[----:B------:R-:W-:Y:S01]  /*24f0*/  HMMA.16816.F32.BF16 R116, R72, R106, R116 ;  /* 0x0000006a4874723c */ /* 0x000fe20000041874 */
[----:B------:R-:W-:Y:S04]  /*2500*/  LDSM.16.M88.4 R104, [R2+0xd100] ;  /* 0x00d100000268783b */ /* 0x000fe80000000200 */
[----:B--2---:R-:W1:Y:S01]  /*2510*/  LDSM.16.M88.4 R40, [R3+0x10900] ;  /* 0x010900000328783b */ /* 0x004e620000000200 */
[----:B------:R-:W-:Y:S02]  /*2520*/  FSEL R153, R153, -INF , P0 ;  /* 0xff80000099997808 */ /* 0x000fe40000000000 */
[----:B------:R-:W-:-:S08]  /*2530*/  ISETP.GT.AND P0, PT, R131, 0x10, PT ;  /* 0x000000108300780c */ /* 0x000fd00003f04270 */
[C---:B------:R-:W-:Y:S08]  /*2540*/  HMMA.16816.F32.BF16 R36, R68.reuse, R100, R36 ;  /* 0x000000644424723c */ /* 0x040ff00000041824 */
[----:B------:R-:W-:Y:S01]  /*2550*/  HMMA.16816.F32.BF16 R116, R68, R102, R116 ;  /* 0x000000664474723c */ /* 0x000fe20000041874 */
[----:B------:R-:W2:Y:S11]  /*2560*/  LDSM.16.M88.4 R100, [R192+0xf100] ;  /* 0x00f10000c064783b */ /* 0x000eb60000000200 */
[----:B------:R-:W-:Y:S04]  /*2570*/  @!UPT UIADD3 URZ, URZ, URZ, URZ ;  /* 0x0000003f3f3ff290 */ /* 0x000fe8000fffe03f */
[C---:B----4-:R-:W-:Y:S08]  /*2580*/  HMMA.16816.F32.BF16 R36, R64.reuse, R96, R36 ;  /* 0x000000604024723c */ /* 0x050ff00000041824 */
[----:B------:R-:W-:Y:S01]  /*2590*/  HMMA.16816.F32.BF16 R116, R64, R98, R116 ;  /* 0x000000624074723c */ /* 0x000fe20000041874 */
[----:B------:R-:W3:Y:S11]  /*25a0*/  LDSM.16.M88.4 R96, [R130+0xf100] ;  /* 0x00f100008260783b */ /* 0x000ef60000000200 */
[----:B------:R-:W-:Y:S04]  /*25b0*/  @!UPT UIADD3 URZ, URZ, URZ, URZ ;  /* 0x0000003f3f3ff290 */ /* 0x000fe8000fffe03f */
[C---:B-----5:R-:W-:Y:S08]  /*25c0*/  HMMA.16816.F32.BF16 R36, R60.reuse, R92, R36 ;  /* 0x0000005c3c24723c */ /* 0x060ff00000041824 */
[----:B------:R-:W-:Y:S01]  /*25d0*/  HMMA.16816.F32.BF16 R116, R60, R94, R116 ;  /* 0x0000005e3c74723c */ /* 0x000fe20000041874 */
[----:B------:R-:W4:Y:S11]  /*25e0*/  LDSM.16.M88.4 R92, [R3+0xf100] ;  /* 0x00f10000035c783b */ /* 0x000f360000000200 */
[----:B------:R-:W-:Y:S04]  /*25f0*/  @!UPT UIADD3 URZ, URZ, URZ, URZ ;  /* 0x0000003f3f3ff290 */ /* 0x000fe8000fffe03f */
[C---:B------:R-:W-:Y:S08]  /*2600*/  HMMA.16816.F32.BF16 R36, R56.reuse, R88, R36 ;  /* 0x000000583824723c */ /* 0x040ff00000041824 */
[----:B------:R-:W-:Y:S01]  /*2610*/  HMMA.16816.F32.BF16 R116, R56, R90, R116 ;  /* 0x0000005a3874723c */ /* 0x000fe20000041874 */
[----:B------:R-:W5:Y:S11]  /*2620*/  LDSM.16.M88.4 R88, [R2+0xf100] ;  /* 0x00f100000258783b */ /* 0x000f760000000200 */
[----:B------:R-:W-:Y:S04]  /*2630*/  @!UPT UIADD3 URZ, URZ, URZ, URZ ;  /* 0x0000003f3f3ff290 */ /* 0x000fe8000fffe03f */
[C---:B------:R-:W-:Y:S08]  /*2640*/  HMMA.16816.F32.BF16 R36, R52.reuse, R84, R36 ;  /* 0x000000543424723c */ /* 0x040ff00000041824 */
[----:B------:R-:W-:Y:S01]  /*2650*/  HMMA.16816.F32.BF16 R116, R52, R86, R116 ;  /* 0x000000563474723c */ /* 0x000fe20000041874 */
[----:B------:R-:W2:Y:S11]  /*2660*/  LDSM.16.M88.4 R84, [R192+0x11100] ;  /* 0x01110000c054783b */ /* 0x000eb60000000200 */
[----:B------:R-:W-:Y:S04]  /*2670*/  @!UPT UIADD3 URZ, URZ, URZ, URZ ;  /* 0x0000003f3f3ff290 */ /* 0x000fe8000fffe03f */
[C---:B------:R-:W-:Y:S08]  /*2680*/  HMMA.16816.F32.BF16 R36, R48.reuse, R80, R36 ;  /* 0x000000503024723c */ /* 0x040ff00000041824 */
[----:B------:R-:W-:Y:S01]  /*2690*/  HMMA.16816.F32.BF16 R116, R48, R82, R116 ;  /* 0x000000523074723c */ /* 0x000fe20000041874 */
[----:B------:R-:W2:Y:S11]  /*26a0*/  LDSM.16.M88.4 R80, [R130+0x11100] ;  /* 0x011100008250783b */ /* 0x000eb60000000200 */
[----:B------:R-:W-:Y:S04]  /*26b0*/  @!UPT UIADD3 URZ, URZ, URZ, URZ ;  /* 0x0000003f3f3ff290 */ /* 0x000fe8000fffe03f */
[C---:B-1----:R-:W-:Y:S08]  /*26c0*/  HMMA.16816.F32.BF16 R36, R44.reuse, R40, R36 ;  /* 0x000000282c24723c */ /* 0x042ff00000041824 */
[----:B------:R-:W-:Y:S01]  /*26d0*/  HMMA.16816.F32.BF16 R116, R44, R42, R116 ;  /* 0x0000002a2c74723c */ /* 0x000fe20000041874 */
[----:B------:R-:W1:Y:S11]  /*26e0*/  LDSM.16.M88.4 R40, [R3+0x11100] ;  /* 0x011100000328783b */ /* 0x000e760000000200 */
[----:B------:R-:W-:Y:S04]  /*26f0*/  @!UPT UIADD3 URZ, URZ, URZ, URZ ;  /* 0x0000003f3f3ff290 */ /* 0x000fe8000fffe03f */
[C---:B------:R-:W-:Y:S08]  /*2700*/  HMMA.16816.F32.BF16 R36, R32.reuse, R28, R36 ;  /* 0x0000001c2024723c */ /* 0x040ff00000041824 */
[----:B------:R-:W-:Y:S01]  /*2710*/  HMMA.16816.F32.BF16 R116, R32, R30, R116 ;  /* 0x0000001e2074723c */ /* 0x000fe20000041874 */
[----:B------:R-:W1:Y:S11]  /*2720*/  LDSM.16.M88.4 R28, [R2+0x11100] ;  /* 0x01110000021c783b */ /* 0x000e760000000200 */
[----:B------:R-:W-:Y:S04]  /*2730*/  @!UPT UIADD3 URZ, URZ, URZ, URZ ;  /* 0x0000003f3f3ff290 */ /* 0x000fe8000fffe03f */
[----:B------:R-:W-:Y:S02]  /*2740*/  FMUL.FTZ R38, R38, c[0x0][0x320] ;  /* 0x0000c80026267a20 */ /* 0x000fe40000410000 */
[----:B------:R-:W-:Y:S02]  /*2750*/  FMUL.FTZ R36, R36, c[0x0][0x320] ;  /* 0x0000c80024247a20 */ /* 0x000fe40000410000 */
[----:B------:R-:W-:Y:S01]  /*2760*/  FMUL.FTZ R39, R39, c[0x0][0x320] ;  /* 0x0000c80027277a20 */ /* 0x000fe20000410000 */
[----:B------:R-:W2:Y:S01]  /*2770*/  MUFU.TANH R139, R38 ;  /* 0x00000026008b7308 */ /* 0x000ea20000002400 */
[----:B------:R-:W-:Y:S02]  /*2780*/  FMUL.FTZ R37, R37, c[0x0][0x320] ;  /* 0x0000c80025257a20 */ /* 0x000fe40000410000 */
[----:B------:R-:W-:Y:S02]  /*2790*/  FMUL.FTZ R118, R118, c[0x0][0x320] ;  /* 0x0000c80076767a20 */ /* 0x000fe40000410000 */
[----:B------:R-:W-:-:S02]  /*27a0*/  FMUL.FTZ R116, R116, c[0x0][0x320] ;  /* 0x0000c80074747a20 */ /* 0x000fc40000410000 */
[----:B------:R-:W-:Y:S01]  /*27b0*/  FMUL.FTZ R119, R119, c[0x0][0x320] ;  /* 0x0000c80077777a20 */ /* 0x000fe20000410000 */
[----:B------:R-:W1:Y:S01]  /*27c0*/  MUFU.TANH R151, R36 ;  /* 0x0000002400977308 */ /* 0x000e620000002400 */
[----:B------:R-:W-:-:S07]  /*27d0*/  FMUL.FTZ R117, R117, c[0x0][0x320] ;  /* 0x0000c80075757a20 */ /* 0x000fce0000410000 */
[----:B------:R-:W3:Y:S01]  /*27e0*/  MUFU.TANH R137, R39 ;  /* 0x0000002700897308 */ /* 0x000ee20000002400 */
[----:B--2---:R-:W-:-:S07]  /*27f0*/  FSEL R139, R139, -INF , P0 ;  /* 0xff8000008b8b7808 */ /* 0x004fce0000000000 */
[----:B------:R2:W2:Y:S01]  /*2800*/  MUFU.TANH R149, R37 ;  /* 0x0000002500957308 */ /* 0x0004a20000002400 */
[----:B-1----:R-:W-:Y:S02]  /*2810*/  FSEL R151, R151, -INF , P0 ;  /* 0xff80000097977808 */ /* 0x002fe40000000000 */
[----:B------:R-:W-:-:S05]  /*2820*/  ISETP.GT.AND P0, PT, R131, 0x11, PT ;  /* 0x000000118300780c */ /* 0x000fca0003f04270 */
[----:B------:R-:W1:Y:S01]  /*2830*/  MUFU.TANH R217, R118 ;  /* 0x0000007600d97308 */ /* 0x000e620000002400 */
[----:B---3--:R-:W-:Y:S01]  /*2840*/  FSEL R137, R137, -INF , P0 ;  /* 0xff80000089897808 */ /* 0x008fe20000000000 */
[C---:B--2---:R-:W-:Y:S06]  /*2850*/  HMMA.16816.F32.BF16 R36, R24.reuse, R8, RZ ;  /* 0x000000081824723c */ /* 0x044fec00000418ff */
[----:B------:R-:W2:Y:S01]  /*2860*/  MUFU.TANH R221, R116 ;  /* 0x0000007400dd7308 */ /* 0x000ea20000002400 */
[----:B------:R-:W-:Y:S02]  /*2870*/  FSEL R149, R149, -INF , P0 ;  /* 0xff80000095957808 */ /* 0x000fe40000000000 */
[----:B------:R-:W-:Y:S01]  /*2880*/  ISETP.GT.AND P0, PT, R131, 0x18, PT ;  /* 0x000000188300780c */ /* 0x000fe20003f04270 */
[----:B------:R-:W-:Y:S04]  /*2890*/  HMMA.16816.F32.BF16 R8, R24, R10, RZ ;  /* 0x0000000a1808723c */ /* 0x000fe800000418ff */
[----:B------:R-:W3:Y:S01]  /*28a0*/  MUFU.TANH R215, R119 ;  /* 0x0000007700d77308 */ /* 0x000ee20000002400 */
[----:B-1----:R-:W-:-:S07]  /*28b0*/  FSEL R217, R217, -INF , P0 ;  /* 0xff800000d9d97808 */ /* 0x002fce0000000000 */
[----:B------:R-:W1:Y:S01]  /*28c0*/  MUFU.TANH R219, R117 ;  /* 0x0000007500db7308 */ /* 0x000e620000002400 */
[----:B--2---:R-:W-:Y:S02]  /*28d0*/  FSEL R221, R221, -INF , P0 ;  /* 0xff800000dddd7808 */ /* 0x004fe40000000000 */
[----:B------:R-:W-:Y:S01]  /*28e0*/  ISETP.GT.AND P0, PT, R131, 0x19, PT ;  /* 0x000000198300780c */ /* 0x000fe20003f04270 */
[----:B------:R-:W-:Y:S03]  /*28f0*/  HMMA.16816.F32.BF16 R36, R20, R16, R36 ;  /* 0x000000101424723c */ /* 0x000fe60000041824 */
[----:B---3--:R-:W-:-:S05]  /*2900*/  FSEL R215, R215, -INF , P0 ;  /* 0xff800000d7d77808 */ /* 0x008fca0000000000 */
[----:B------:R-:W-:Y:S01]  /*2910*/  HMMA.16816.F32.BF16 R8, R20, R18, R8 ;  /* 0x000000121408723c */ /* 0x000fe20000041808 */
[----:B------:R-:W-:Y:S01]  /*2920*/  LDSM.16.M88.4 R16, [R2+0xd900] ;  /* 0x00d900000210783b */ /* 0x000fe20000000200 */
[----:B-1----:R-:W-:Y:S02]  /*2930*/  FSEL R219, R219, -INF , P0 ;  /* 0xff800000dbdb7808 */ /* 0x002fe40000000000 */
[----:B------:R-:W-:Y:S11]  /*2940*/  ISETP.GT.AND P0, PT, R131, 0x20, PT ;  /* 0x000000208300780c */ /* 0x000ff60003f04270 */
[----:B------:R-:W-:Y:S01]  /*2950*/  @!UPT UIADD3 URZ, URZ, URZ, URZ ;  /* 0x0000003f3f3ff290 */ /* 0x000fe2000fffe03f */
[C---:B------:R-:W-:Y:S08]  /*2960*/  HMMA.16816.F32.BF16 R36, R76.reuse, R108, R36 ;  /* 0x0000006c4c24723c */ /* 0x040ff00000041824 */
[----:B------:R-:W-:Y:S11]  /*2970*/  HMMA.16816.F32.BF16 R8, R76, R110, R8 ;  /* 0x0000006e4c08723c */ /* 0x000ff60000041808 */
[----:B------:R-:W-:Y:S05]  /*2980*/  @!UPT UIADD3 URZ, URZ, URZ, URZ ;  /* 0x0000003f3f3ff290 */ /* 0x000fea000fffe03f */
[C---:B------:R-:W-:Y:S08]  /*2990*/  HMMA.16816.F32.BF16 R36, R72.reuse, R104, R36 ;  /* 0x000000684824723c */ /* 0x040ff00000041824 */
[----:B------:R-:W-:Y:S11]  /*29a0*/  HMMA.16816.F32.BF16 R8, R72, R106, R8 ;  /* 0x0000006a4808723c */ /* 0x000ff60000041808 */
[----:B------:R-:W-:Y:S05]  /*29b0*/  @!UPT UIADD3 URZ, URZ, URZ, URZ ;  /* 0x0000003f3f3ff290 */ /* 0x000fea000fffe03f */
[C---:B------:R-:W-:Y:S08]  /*29c0*/  HMMA.16816.F32.BF16 R36, R68.reuse, R100, R36 ;  /* 0x000000644424723c */ /* 0x040ff00000041824 */
[----:B------:R-:W-:Y:S08]  /*29d0*/  HMMA.16816.F32.BF16 R8, R68, R102, R8 ;  /* 0x000000664408723c */ /* 0x000ff00000041808 */
[----:B------:R-:W-:Y:S08]  /*29e0*/  HMMA.16816.F32.BF16 R100, R24, R4, RZ ;  /* 0x000000041864723c */ /* 0x000ff000000418ff */
[C---:B------:R-:W-:Y:S08]  /*29f0*/  HMMA.16816.F32.BF16 R36, R64.reuse, R96, R36 ;  /* 0x000000604024723c */ /* 0x040ff00000041824 */
[----:B------:R-:W-:Y:S01]  /*2a00*/  HMMA.16816.F32.BF16 R8, R64, R98, R8 ;  /* 0x000000624008723c */ /* 0x000fe20000041808 */
[----:B------:R-:W-:Y:S07]  /*2a10*/  LDSM.16.M88.4 R96, [R2+0x11900] ;  /* 0x011900000260783b */ /* 0x000fee0000000200 */
[----:B------:R-:W-:Y:S08]  /*2a20*/  HMMA.16816.F32.BF16 R4, R24, R6, RZ ;  /* 0x000000061804723c */ /* 0x000ff000000418ff */
[C---:B----4-:R-:W-:Y:S08]  /*2a30*/  HMMA.16816.F32.BF16 R36, R60.reuse, R92, R36 ;  /* 0x0000005c3c24723c */ /* 0x050ff00000041824 */
[----:B------:R-:W-:Y:S01]  /*2a40*/  HMMA.16816.F32.BF16 R8, R60, R94, R8 ;  /* 0x0000005e3c08723c */ /* 0x000fe20000041808 */
[----:B------:R-:W-:Y:S07]  /*2a50*/  LDSM.16.M88.4 R92, [R3+0x11900] ;  /* 0x01190000035c783b */ /* 0x000fee0000000200 */
[----:B------:R-:W-:Y:S08]  /*2a60*/  HMMA.16816.F32.BF16 R100, R20, R12, R100 ;  /* 0x0000000c1464723c */ /* 0x000ff00000041864 */
[C---:B-----5:R-:W-:Y:S08]  /*2a70*/  HMMA.16816.F32.BF16 R36, R56.reuse, R88, R36 ;  /* 0x000000583824723c */ /* 0x060ff00000041824 */
[----:B------:R-:W-:Y:S01]  /*2a80*/  HMMA.16816.F32.BF16 R8, R56, R90, R8 ;  /* 0x0000005a3808723c */ /* 0x000fe20000041808 */
[----:B------:R-:W-:Y:S07]  /*2a90*/  LDSM.16.M88.4 R88, [R130+0x11900] ;  /* 0x011900008258783b */ /* 0x000fee0000000200 */
[----:B------:R-:W-:Y:S08]  /*2aa0*/  HMMA.16816.F32.BF16 R4, R20, R14, R4 ;  /* 0x0000000e1404723c */ /* 0x000ff00000041804 */
[C---:B------:R-:W-:Y:S08]  /*2ab0*/  HMMA.16816.F32.BF16 R36, R52.reuse, R84, R36 ;  /* 0x000000543424723c */ /* 0x040ff00000041824 */
[----:B------:R-:W-:Y:S01]  /*2ac0*/  HMMA.16816.F32.BF16 R8, R52, R86, R8 ;  /* 0x000000563408723c */ /* 0x000fe20000041808 */
[----:B------:R-:W-:Y:S11]  /*2ad0*/  LDSM.16.M88.4 R84, [R192+0x11900] ;  /* 0x01190000c054783b */ /* 0x000ff60000000200 */
[----:B------:R-:W-:Y:S04]  /*2ae0*/  @!UPT UIADD3 URZ, URZ, URZ, URZ ;  /* 0x0000003f3f3ff290 */ /* 0x000fe8000fffe03f */
[C---:B------:R-:W-:Y:S08]  /*2af0*/  HMMA.16816.F32.BF16 R36, R48.reuse, R80, R36 ;  /* 0x000000503024723c */ /* 0x040ff00000041824 */
[----:B------:R-:W-:Y:S01]  /*2b00*/  HMMA.16816.F32.BF16 R8, R48, R82, R8 ;  /* 0x000000523008723c */ /* 0x000fe20000041808 */
[----:B------:R1:W-:Y:S11]  /*2b10*/  LDSM.16.M88.4 R80, [R2+0xf900] ;  /* 0x00f900000250783b */ /* 0x0003f60000000200 */
[----:B------:R-:W-:Y:S04]  /*2b20*/  @!UPT UIADD3 URZ, URZ, URZ, URZ ;  /* 0x0000003f3f3ff290 */ /* 0x000fe8000fffe03f */
[C---:B------:R-:W-:Y:S08]  /*2b30*/  HMMA.16816.F32.BF16 R36, R44.reuse, R40, R36 ;  /* 0x000000282c24723c */ /* 0x040ff00000041824 */
[----:B------:R-:W-:Y:S01]  /*2b40*/  HMMA.16816.F32.BF16 R8, R44, R42, R8 ;  /* 0x0000002a2c08723c */ /* 0x000fe20000041808 */
[----:B------:R-:W-:Y:S01]  /*2b50*/  LDSM.16.M88.4 R40, [R3+0xf900] ;  /* 0x00f900000328783b */ /* 0x000fe20000000200 */
[----:B-1----:R-:W-:-:S04]  /*2b60*/  FMNMX.FTZ R2, R125, R124, !PT ;  /* 0x0000007c7d027209 */ /* 0x002fc80007810000 */
[----:B------:R-:W-:-:S04]  /*2b70*/  FMNMX.FTZ R2, R155, R2, !PT ;  /* 0x000000029b027209 */ /* 0x000fc80007810000 */
[----:B------:R-:W-:-:S04]  /*2b80*/  FMNMX.FTZ R2, R153, R2, !PT ;  /* 0x0000000299027209 */ /* 0x000fc80007810000 */
[----:B------:R-:W-:Y:S02]  /*2b90*/  FMNMX.FTZ R2, R151, R2, !PT ;  /* 0x0000000297027209 */ /* 0x000fe40007810000 */
[----:B------:R-:W-:Y:S02]  /*2ba0*/  HMMA.16816.F32.BF16 R36, R32, R28, R36 ;  /* 0x0000001c2024723c */ /* 0x000fe40000041824 */
[----:B------:R-:W-:-:S04]  /*2bb0*/  FMNMX.FTZ R2, R149, R2, !PT ;  /* 0x0000000295027209 */ /* 0x000fc80007810000 */
[----:B------:R-:W-:Y:S02]  /*2bc0*/  FMNMX.FTZ R2, R221, R2, !PT ;  /* 0x00000002dd027209 */ /* 0x000fe40007810000 */
[----:B------:R-:W-:Y:S02]  /*2bd0*/  HMMA.16816.F32.BF16 R8, R32, R30, R8 ;  /* 0x0000001e2008723c */ /* 0x000fe40000041808 */
[----:B------:R-:W-:Y:S11]  /*2be0*/  FMNMX.FTZ R2, R219, R2, !PT ;  /* 0x00000002db027209 */ /* 0x000ff60007810000 */
[----:B------:R-:W-:Y:S03]  /*2bf0*/  @!UPT UIADD3 URZ, URZ, URZ, URZ ;  /* 0x0000003f3f3ff290 */ /* 0x000fe6000fffe03f */
[----:B------:R-:W-:Y:S02]  /*2c00*/  FMUL.FTZ R36, R36, c[0x0][0x320] ;  /* 0x0000c80024247a20 */ /* 0x000fe40000410000 */
[----:B------:R-:W-:Y:S02]  /*2c10*/  FMUL.FTZ R38, R38, c[0x0][0x320] ;  /* 0x0000c80026267a20 */ /* 0x000fe40000410000 */
[----:B------:R1:W2:Y:S01]  /*2c20*/  MUFU.TANH R165, R36 ;  /* 0x0000002400a57308 */ /* 0x0002a20000002400 */
[----:B------:R-:W-:Y:S02]  /*2c30*/  FMUL.FTZ R39, R39, c[0x0][0x320] ;  /* 0x0000c80027277a20 */ /* 0x000fe40000410000 */
[----:B------:R-:W-:Y:S02]  /*2c40*/  FMUL.FTZ R37, R37, c[0x0][0x320] ;  /* 0x0000c80025257a20 */ /* 0x000fe40000410000 */
[----:B------:R-:W-:Y:S02]  /*2c50*/  FMUL.FTZ R10, R10, c[0x0][0x320] ;  /* 0x0000c8000a0a7a20 */ /* 0x000fe40000410000 */
[----:B------:R-:W-:Y:S01]  /*2c60*/  FMUL.FTZ R8, R8, c[0x0][0x320] ;  /* 0x0000c80008087a20 */ /* 0x000fe20000410000 */
[----:B------:R-:W3:Y:S01]  /*2c70*/  MUFU.TANH R181, R38 ;  /* 0x0000002600b57308 */ /* 0x000ee20000002400 */
[----:B------:R-:W-:-:S07]  /*2c80*/  FMUL.FTZ R28, R11, c[0x0][0x320] ;  /* 0x0000c8000b1c7a20 */ /* 0x000fce0000410000 */
[----:B------:R-:W-:Y:S01]  /*2c90*/  MUFU.TANH R193, R10 ;  /* 0x0000000a00c17308 */ /* 0x000fe20000002400 */
[----:B-1----:R-:W-:Y:S01]  /*2ca0*/  FMUL.FTZ R36, R9, c[0x0][0x320] ;  /* 0x0000c80009247a20 */ /* 0x002fe20000410000 */
[----:B--2---:R-:W-:-:S04]  /*2cb0*/  FSEL R165, R165, -INF , P0 ;  /* 0xff800000a5a57808 */ /* 0x004fc80000000000 */
[----:B------:R-:W-:Y:S02]  /*2cc0*/  FMNMX.FTZ R2, R165, R2, !PT ;  /* 0x00000002a5027209 */ /* 0x000fe40007810000 */
[----:B------:R1:W-:Y:S01]  /*2cd0*/  MUFU.TANH R213, R8 ;  /* 0x0000000800d57308 */ /* 0x0003e20000002400 */
[----:B---3--:R-:W-:Y:S02]  /*2ce0*/  FSEL R181, R181, -INF , P0 ;  /* 0xff800000b5b57808 */ /* 0x008fe40000000000 */
[----:B------:R-:W-:-:S05]  /*2cf0*/  ISETP.GT.AND P0, PT, R131, 0x21, PT ;  /* 0x000000218300780c */ /* 0x000fca0003f04270 */
[----:B------:R2:W-:Y:S01]  /*2d00*/  MUFU.TANH R183, R28 ;  /* 0x0000001c00b77308 */ /* 0x0005e20000002400 */
[----:B-1----:R-:W1:Y:S07]  /*2d10*/  LDSM.16.M88.4 R8, [R3+0xd900] ;  /* 0x00d900000308783b */ /* 0x002e6e0000000200 */
[----:B------:R-:W3:Y:S01]  /*2d20*/  MUFU.TANH R179, R39 ;  /* 0x0000002700b37308 */ /* 0x000ee20000002400 */
[----:B--2---:R-:W2:Y:S07]  /*2d30*/  LDSM.16.M88.4 R28, [R192+0xf900] ;  /* 0x00f90000c01c783b */ /* 0x004eae0000000200 */
[----:B------:R-:W4:Y:S08]  /*2d40*/  MUFU.TANH R167, R37 ;  /* 0x0000002500a77308 */ /* 0x000f300000002400 */
[----:B------:R5:W1:Y:S01]  /*2d50*/  MUFU.TANH R211, R36 ;  /* 0x0000002400d37308 */ /* 0x000a620000002400 */
[----:B---3--:R-:W-:-:S02]  /*2d60*/  FSEL R179, R179, -INF , P0 ;  /* 0xff800000b3b37808 */ /* 0x008fc40000000000 */
[----:B----4-:R-:W-:Y:S02]  /*2d70*/  FSEL R167, R167, -INF , P0 ;  /* 0xff800000a7a77808 */ /* 0x010fe40000000000 */
[----:B------:R-:W-:Y:S02]  /*2d80*/  ISETP.GT.AND P0, PT, R131, 0x28, PT ;  /* 0x000000288300780c */ /* 0x000fe40003f04270 */
[----:B------:R-:W-:Y:S02]  /*2d90*/  FMNMX.FTZ R2, R167, R2, !PT ;  /* 0x00000002a7027209 */ /* 0x000fe40007810000 */
[----:B------:R-:W-:Y:S01]  /*2da0*/  FSEL R193, R193, -INF , P0 ;  /* 0xff800000c1c17808 */ /* 0x000fe20000000000 */
[----:B-----5:R-:W3:Y:S01]  /*2db0*/  LDSM.16.M88.4 R36, [R130+0xf900] ;  /* 0x00f900008224783b */ /* 0x020ee20000000200 */
[----:B------:R-:W-:Y:S01]  /*2dc0*/  FSEL R213, R213, -INF , P0 ;  /* 0xff800000d5d57808 */ /* 0x000fe20000000000 */
[----:B------:R-:W-:-:S04]  /*2dd0*/  DEPBAR.LE SB0, 0x2 ;  /* 0x000080800000791a */ /* 0x000fc80000000000 */
[----:B------:R-:W-:Y:S01]  /*2de0*/  BAR.SYNC.DEFER_BLOCKING 0x0 ;  /* 0x0000000000007b1d */ /* 0x000fe20000010000 */
[C---:B-1----:R-:W-:Y:S01]  /*2df0*/  HMMA.16816.F32.BF16 R100, R76.reuse, R8, R100 ;  /* 0x000000084c64723c */ /* 0x042fe20000041864 */
[----:B------:R-:W-:Y:S02]  /*2e00*/  ISETP.GT.AND P0, PT, R131, 0x29, PT ;  /* 0x000000298300780c */ /* 0x000fe40003f04270 */
[----:B------:R-:W-:Y:S02]  /*2e10*/  FMNMX.FTZ R2, R213, R2, !PT ;  /* 0x00000002d5027209 */ /* 0x000fe40007810000 */
[----:B------:R-:W-:Y:S02]  /*2e20*/  FSEL R183, R183, -INF , P0 ;  /* 0xff800000b7b77808 */ /* 0x000fe40000000000 */
[----:B------:R-:W-:Y:S01]  /*2e30*/  FSEL R211, R211, -INF , P0 ;  /* 0xff800000d3d37808 */ /* 0x000fe20000000000 */
[----:B------:R-:W-:Y:S01]  /*2e40*/  HMMA.16816.F32.BF16 R4, R76, R10, R4 ;  /* 0x0000000a4c04723c */ /* 0x000fe20000041804 */
[----:B------:R-:W-:-:S02]  /*2e50*/  ISETP.GT.AND P0, PT, R131, 0x30, PT ;  /* 0x000000308300780c */ /* 0x000fc40003f04270 */
[----:B------:R-:W-:Y:S01]  /*2e60*/  FMNMX.FTZ R2, R211, R2, !PT ;  /* 0x00000002d3027209 */ /* 0x000fe20007810000 */
[----:B------:R-:W-:Y:S11]  /*2e70*/  LDSM.16.MT88.4 R116, [R171+0x100] ;  /* 0x00010000ab74783b */ /* 0x000ff60000004200 */
[----:B------:R-:W-:Y:S01]  /*2e80*/  @!UPT UIADD3 URZ, URZ, URZ, URZ ;  /* 0x0000003f3f3ff290 */ /* 0x000fe2000fffe03f */
[C---:B------:R-:W-:Y:S01]  /*2e90*/  HMMA.16816.F32.BF16 R100, R72.reuse, R16, R100 ;  /* 0x000000104864723c */ /* 0x040fe20000041864 */
[----:B------:R-:W-:Y:S04]  /*2ea0*/  LDSM.16.MT88.4 R108, [R184+0x100] ;  /* 0x00010000b86c783b */ /* 0x000fe80000004200 */
[----:B------:R-:W-:Y:S03]  /*2eb0*/  LDSM.16.MT88.4 R8, [R185+0x2900] ;  /* 0x00290000b908783b */ /* 0x000fe60000004200 */
[----:B------:R-:W-:Y:S01]  /*2ec0*/  HMMA.16816.F32.BF16 R4, R72, R18, R4 ;  /* 0x000000124804723c */ /* 0x000fe20000041804 */
[----:B------:R-:W-:Y:S04]  /*2ed0*/  LDSM.16.MT88.4 R72, [R185+0x4100] ;  /* 0x00410000b948783b */ /* 0x000fe80000004200 */
[----:B------:R-:W-:Y:S04]  /*2ee0*/  LDSM.16.MT88.4 R16, [R184+0x2900] ;  /* 0x00290000b810783b */ /* 0x000fe80000004200 */
[----:B------:R-:W-:Y:S04]  /*2ef0*/  LDSM.16.MT88.4 R20, [R185+0x900] ;  /* 0x00090000b914783b */ /* 0x000fe80000004200 */
[----:B------:R-:W-:Y:S03]  /*2f00*/  LDSM.16.MT88.4 R12, [R162+0x2900] ;  /* 0x00290000a20c783b */ /* 0x000fe60000004200 */
[C---:B--2---:R-:W-:Y:S01]  /*2f10*/  HMMA.16816.F32.BF16 R100, R68.reuse, R28, R100 ;  /* 0x0000001c4464723c */ /* 0x044fe20000041864 */
[----:B------:R-:W-:Y:S07]  /*2f20*/  LDSM.16.MT88.4 R24, [R171+0x2900] ;  /* 0x00290000ab18783b */ /* 0x000fee0000004200 */
[----:B------:R-:W-:Y:S01]  /*2f30*/  HMMA.16816.F32.BF16 R4, R68, R30, R4 ;  /* 0x0000001e4404723c */ /* 0x000fe20000041804 */
[----:B------:R-:W-:Y:S11]  /*2f40*/  LDSM.16.MT88.4 R28, [R162+0x900] ;  /* 0x00090000a21c783b */ /* 0x000ff60000004200 */
[----:B------:R-:W-:Y:S04]  /*2f50*/  @!UPT UIADD3 URZ, URZ, URZ, URZ ;  /* 0x0000003f3f3ff290 */ /* 0x000fe8000fffe03f */
[C---:B---3--:R-:W-:Y:S08]  /*2f60*/  HMMA.16816.F32.BF16 R100, R64.reuse, R36, R100 ;  /* 0x000000244064723c */ /* 0x048ff00000041864 */
[----:B------:R-:W-:Y:S01]  /*2f70*/  HMMA.16816.F32.BF16 R4, R64, R38, R4 ;  /* 0x000000264004723c */ /* 0x000fe20000041804 */
[----:B------:R-:W-:Y:S11]  /*2f80*/  LDSM.16.MT88.4 R64, [R162+0x2100] ;  /* 0x00210000a240783b */ /* 0x000ff60000004200 */
[----:B------:R-:W-:Y:S04]  /*2f90*/  @!UPT UIADD3 URZ, URZ, URZ, URZ ;  /* 0x0000003f3f3ff290 */ /* 0x000fe8000fffe03f */
[C---:B------:R-:W-:Y:S08]  /*2fa0*/  HMMA.16816.F32.BF16 R100, R60.reuse, R40, R100 ;  /* 0x000000283c64723c */ /* 0x040ff00000041864 */
[----:B------:R-:W-:Y:S01]  /*2fb0*/  HMMA.16816.F32.BF16 R4, R60, R42, R4 ;  /* 0x0000002a3c04723c */ /* 0x000fe20000041804 */
[----:B------:R-:W-:Y:S11]  /*2fc0*/  LDSM.16.MT88.4 R40, [R185+0x2100] ;  /* 0x00210000b928783b */ /* 0x000ff60000004200 */
[----:B------:R-:W-:Y:S04]  /*2fd0*/  @!UPT UIADD3 URZ, URZ, URZ, URZ ;  /* 0x0000003f3f3ff290 */ /* 0x000fe8000fffe03f */
[C---:B------:R-:W-:Y:S08]  /*2fe0*/  HMMA.16816.F32.BF16 R100, R56.reuse, R80, R100 ;  /* 0x000000503864723c */ /* 0x040ff00000041864 */
[----:B------:R-:W-:Y:S01]  /*2ff0*/  HMMA.16816.F32.BF16 R4, R56, R82, R4 ;  /* 0x000000523804723c */ /* 0x000fe20000041804 */
[----:B------:R-:W-:Y:S04]  /*3000*/  LDSM.16.MT88.4 R56, [R184+0x2100] ;  /* 0x00210000b838783b */ /* 0x000fe80000004200 */
[----:B------:R-:W-:Y:S11]  /*3010*/  LDSM.16.MT88.4 R80, [R171+0x4100] ;  /* 0x00410000ab50783b */ /* 0x000ff60000004200 */
[C---:B------:R-:W-:Y:S08]  /*3020*/  HMMA.16816.F32.BF16 R100, R52.reuse, R84, R100 ;  /* 0x000000543464723c */ /* 0x040ff00000041864 */
[----:B------:R-:W-:Y:S11]  /*3030*/  HMMA.16816.F32.BF16 R4, R52, R86, R4 ;  /* 0x000000563404723c */ /* 0x000ff60000041804 */
[----:B------:R-:W-:Y:S05]  /*3040*/  @!UPT UIADD3 URZ, URZ, URZ, URZ ;  /* 0x0000003f3f3ff290 */ /* 0x000fea000fffe03f */
        /* <DEDUP_REMOVED lines=9> */
[----:B------:R-:W-:Y:S11]  /*30e0*/  LDSM.16.MT88.4 R32, [R184+0x900] ;  /* 0x00090000b820783b */ /* 0x000ff60000004200 */
[----:B------:R-:W-:Y:S04]  /*30f0*/  @!UPT UIADD3 URZ, URZ, URZ, URZ ;  /* 0x0000003f3f3ff290 */ /* 0x000fe8000fffe03f */
[----:B------:R-:W-:Y:S02]  /*3100*/  FMUL.FTZ R102, R102, c[0x0][0x320] ;  /* 0x0000c80066667a20 */ /* 0x000fe40000410000 */
[----:B------:R-:W-:Y:S02]  /*3110*/  FMUL.FTZ R100, R100, c[0x0][0x320] ;  /* 0x0000c80064647a20 */ /* 0x000fe40000410000 */
[----:B------:R-:W1:Y:S01]  /*3120*/  MUFU.TANH R141, R102 ;  /* 0x00000066008d7308 */ /* 0x000e620000002400 */
[----:B------:R-:W-:Y:S02]  /*3130*/  FMUL.FTZ R103, R103, c[0x0][0x320] ;  /* 0x0000c80067677a20 */ /* 0x000fe40000410000 */
[----:B------:R-:W-:Y:S02]  /*3140*/  FMUL.FTZ R101, R101, c[0x0][0x320] ;  /* 0x0000c80065657a20 */ /* 0x000fe40000410000 */
[----:B------:R-:W-:Y:S02]  /*3150*/  FMUL.FTZ R6, R6, c[0x0][0x320] ;  /* 0x0000c80006067a20 */ /* 0x000fe40000410000 */
[----:B------:R-:W-:Y:S01]  /*3160*/  FMUL.FTZ R4, R4, c[0x0][0x320] ;  /* 0x0000c80004047a20 */ /* 0x000fe20000410000 */
[----:B------:R-:W2:Y:S01]  /*3170*/  MUFU.TANH R143, R100 ;  /* 0x00000064008f7308 */ /* 0x000ea20000002400 */
[----:B------:R-:W-:-:S02]  /*3180*/  FMUL.FTZ R5, R5, c[0x0][0x320] ;  /* 0x0000c80005057a20 */ /* 0x000fc40000410000 */
[----:B------:R-:W-:-:S05]  /*3190*/  FMUL.FTZ R7, R7, c[0x0][0x320] ;  /* 0x0000c80007077a20 */ /* 0x000fca0000410000 */
[----:B------:R-:W3:Y:S01]  /*31a0*/  MUFU.TANH R140, R103 ;  /* 0x00000067008c7308 */ /* 0x000ee20000002400 */
[----:B-1----:R-:W-:-:S07]  /*31b0*/  FSEL R141, R141, -INF , P0 ;  /* 0xff8000008d8d7808 */ /* 0x002fce0000000000 */
[----:B------:R-:W1:Y:S01]  /*31c0*/  MUFU.TANH R142, R101 ;  /* 0x00000065008e7308 */ /* 0x000e620000002400 */
[----:B--2---:R-:W-:Y:S02]  /*31d0*/  FSEL R143, R143, -INF , P0 ;  /* 0xff8000008f8f7808 */ /* 0x004fe40000000000 */
[----:B------:R-:W-:Y:S02]  /*31e0*/  ISETP.GT.AND P0, PT, R131, 0x31, PT ;  /* 0x000000318300780c */ /* 0x000fe40003f04270 */
[----:B------:R-:W-:Y:S02]  /*31f0*/  FMNMX.FTZ R3, R143, R2, !PT ;  /* 0x000000028f037209 */ /* 0x000fe40007810000 */
[----:B------:R-:W-:Y:S01]  /*3200*/  FMNMX.FTZ R2, R120, R121, !PT ;  /* 0x0000007978027209 */ /* 0x000fe20007810000 */
[----:B------:R-:W2:Y:S01]  /*3210*/  MUFU.TANH R173, R6 ;  /* 0x0000000600ad7308 */ /* 0x000ea20000002400 */
[----:B---3--:R-:W-:Y:S02]  /*3220*/  FSEL R140, R140, -INF , P0 ;  /* 0xff8000008c8c7808 */ /* 0x008fe40000000000 */
[----:B------:R-:W-:-:S04]  /*3230*/  FMNMX.FTZ R2, R127, R2, !PT ;  /* 0x000000027f027209 */ /* 0x000fc80007810000 */
[----:B------:R-:W-:Y:S01]  /*3240*/  FMNMX.FTZ R2, R123, R2, !PT ;  /* 0x000000027b027209 */ /* 0x000fe20007810000 */
[----:B------:R-:W3:Y:S01]  /*3250*/  MUFU.TANH R177, R4 ;  /* 0x0000000400b17308 */ /* 0x000ee20000002400 */
[----:B-1----:R-:W-:Y:S01]  /*3260*/  FSEL R142, R142, -INF , P0 ;  /* 0xff8000008e8e7808 */ /* 0x002fe20000000000 */
[----:B------:R-:W-:Y:S01]  /*3270*/  LDSM.16.MT88.4 R100, [R0+0x100] ;  /* 0x000100000064783b */ /* 0x000fe20000004200 */
[----:B------:R-:W-:Y:S02]  /*3280*/  ISETP.GT.AND P0, PT, R131, 0x38, PT ;  /* 0x000000388300780c */ /* 0x000fe40003f04270 */
[----:B------:R-:W-:-:S03]  /*3290*/  FMNMX.FTZ R2, R139, R2, !PT ;  /* 0x000000028b027209 */ /* 0x000fc60007810000 */
[----:B------:R-:W1:Y:S01]  /*32a0*/  MUFU.TANH R175, R5 ;  /* 0x0000000500af7308 */ /* 0x000e620000002400 */
[----:B--2---:R-:W-:Y:S02]  /*32b0*/  FSEL R173, R173, -INF , P0 ;  /* 0xff800000adad7808 */ /* 0x004fe40000000000 */
[----:B------:R-:W-:-:S04]  /*32c0*/  FMNMX.FTZ R2, R137, R2, !PT ;  /* 0x0000000289027209 */ /* 0x000fc80007810000 */
[----:B------:R-:W-:Y:S01]  /*32d0*/  FMNMX.FTZ R2, R217, R2, !PT ;  /* 0x00000002d9027209 */ /* 0x000fe20007810000 */
[----:B------:R-:W2:Y:S01]  /*32e0*/  MUFU.TANH R169, R7 ;  /* 0x0000000700a97308 */ /* 0x000ea20000002400 */
[----:B---3--:R-:W-:Y:S02]  /*32f0*/  FSEL R177, R177, -INF , P0 ;  /* 0xff800000b1b17808 */ /* 0x008fe40000000000 */
[----:B------:R-:W-:Y:S02]  /*3300*/  ISETP.GT.AND P0, PT, R131, 0x39, PT ;  /* 0x000000398300780c */ /* 0x000fe40003f04270 */
[----:B------:R-:W-:Y:S02]  /*3310*/  FMNMX.FTZ R4, R142, R3, !PT ;  /* 0x000000038e047209 */ /* 0x000fe40007810000 */
[----:B------:R-:W-:Y:S02]  /*3320*/  FMNMX.FTZ R2, R215, R2, !PT ;  /* 0x00000002d7027209 */ /* 0x000fe40007810000 */
[----:B-1----:R-:W-:-:S02]  /*3330*/  FSEL R175, R175, -INF , P0 ;  /* 0xff800000afaf7808 */ /* 0x002fc40000000000 */
[----:B------:R-:W-:Y:S02]  /*3340*/  FMNMX.FTZ R4, R177, R4, !PT ;  /* 0x00000004b1047209 */ /* 0x000fe40007810000 */
[----:B------:R-:W-:Y:S02]  /*3350*/  FMNMX.FTZ R2, R181, R2, !PT ;  /* 0x00000002b5027209 */ /* 0x000fe40007810000 */
[----:B------:R-:W-:Y:S02]  /*3360*/  FMNMX.FTZ R4, R175, R4, !PT ;  /* 0x00000004af047209 */ /* 0x000fe40007810000 */
[----:B------:R-:W-:Y:S02]  /*3370*/  FMNMX.FTZ R2, R179, R2, !PT ;  /* 0x00000002b3027209 */ /* 0x000fe40007810000 */
[----:B--2---:R-:W-:Y:S01]  /*3380*/  FSEL R169, R169, -INF , P0 ;  /* 0xff800000a9a97808 */ /* 0x004fe20000000000 */
[----:B------:R-:W1:Y:S01]  /*3390*/  SHFL.BFLY PT, R3, R4, 0x2, 0x1f ;  /* 0x0c401f0004037f89 */ /* 0x000e6200000e0000 */
[----:B------:R-:W-:-:S04]  /*33a0*/  FMNMX.FTZ R2, R193, R2, !PT ;  /* 0x00000002c1027209 */ /* 0x000fc80007810000 */
[----:B------:R-:W-:Y:S02]  /*33b0*/  FMNMX.FTZ R2, R183, R2, !PT ;  /* 0x00000002b7027209 */ /* 0x000fe40007810000 */
[----:B-1----:R-:W-:-:S05]  /*33c0*/  FMNMX.FTZ R3, R4, R3, !PT ;  /* 0x0000000304037209 */ /* 0x002fca0007810000 */
[----:B------:R-:W1:Y:S02]  /*33d0*/  SHFL.BFLY PT, R132, R3, 0x1, 0x1f ;  /* 0x0c201f0003847f89 */ /* 0x000e6400000e0000 */
[----:B-1----:R-:W-:Y:S02]  /*33e0*/  FMNMX.FTZ R132, R3, R132, !PT ;  /* 0x0000008403847209 */ /* 0x002fe40007810000 */
[----:B------:R-:W-:Y:S02]  /*33f0*/  FMNMX.FTZ R3, R141, R2, !PT ;  /* 0x000000028d037209 */ /* 0x000fe40007810000 */
[C---:B------:R-:W-:Y:S01]  /*3400*/  FSETP.NEU.FTZ.AND P0, PT, R132.reuse, -INF , PT ;  /* 0xff8000008400780b */ /* 0x040fe20003f1d000 */
[----:B------:R-:W-:Y:S01]  /*3410*/  FMUL.FTZ R170, R132, c[0x0][0x2d0] ;  /* 0x0000b40084aa7a20 */ /* 0x000fe20000410000 */
[----:B------:R-:W-:-:S04]  /*3420*/  FMNMX.FTZ R2, R140, R3, !PT ;  /* 0x000000038c027209 */ /* 0x000fc80007810000 */
[----:B------:R-:W-:Y:S02]  /*3430*/  FMNMX.FTZ R2, R173, R2, !PT ;  /* 0x00000002ad027209 */ /* 0x000fe40007810000 */
[----:B------:R-:W-:Y:S02]  /*3440*/  FSEL R170, R170, RZ, P0 ;  /* 0x000000ffaaaa7208 */ /* 0x000fe40000000000 */
[----:B------:R-:W-:-:S03]  /*3450*/  FMNMX.FTZ R5, R169, R2, !PT ;  /* 0x00000002a9057209 */ /* 0x000fc60007810000 */
[--C-:B------:R-:W-:Y:S02]  /*3460*/  FFMA.FTZ R159, R125, c[0x0][0x2d0], -R170.reuse ;  /* 0x0000b4007d9f7a23 */ /* 0x100fe400000108aa */
[----:B------:R-:W1:Y:S01]  /*3470*/  SHFL.BFLY PT, R2, R5, 0x2, 0x1f ;  /* 0x0c401f0005027f89 */ /* 0x000e6200000e0000 */
[--C-:B------:R-:W-:Y:S02]  /*3480*/  FFMA.FTZ R158, R124, c[0x0][0x2d0], -R170.reuse ;  /* 0x0000b4007c9e7a23 */ /* 0x100fe400000108aa */
[--C-:B------:R-:W-:Y:S01]  /*3490*/  FFMA.FTZ R156, R155, c[0x0][0x2d0], -R170.reuse ;  /* 0x0000b4009b9c7a23 */ /* 0x100fe200000108aa */
[----:B------:R-:W-:Y:S01]  /*34a0*/  MUFU.EX2 R159, R159 ;  /* 0x0000009f009f7308 */ /* 0x000fe20000000800 */
[--C-:B------:R-:W-:Y:S02]  /*34b0*/  FFMA.FTZ R153, R153, c[0x0][0x2d0], -R170.reuse ;  /* 0x0000b40099997a23 */ /* 0x100fe400000108aa */
[--C-:B------:R-:W-:Y:S02]  /*34c0*/  FFMA.FTZ R157, R151, c[0x0][0x2d0], -R170.reuse ;  /* 0x0000b400979d7a23 */ /* 0x100fe400000108aa */
[----:B------:R-:W-:-:S02]  /*34d0*/  FFMA.FTZ R152, R149, c[0x0][0x2d0], -R170 ;  /* 0x0000b40095987a23 */ /* 0x000fc400000108aa */
[--C-:B------:R-:W-:Y:S01]  /*34e0*/  FFMA.FTZ R151, R221, c[0x0][0x2d0], -R170.reuse ;  /* 0x0000b400dd977a23 */ /* 0x100fe200000108aa */
[----:B------:R-:W2:Y:S01]  /*34f0*/  MUFU.EX2 R158, R158 ;  /* 0x0000009e009e7308 */ /* 0x000ea20000000800 */
[--C-:B------:R-:W-:Y:S02]  /*3500*/  FFMA.FTZ R164, R165, c[0x0][0x2d0], -R170.reuse ;  /* 0x0000b400a5a47a23 */ /* 0x100fe400000108aa */
[--C-:B------:R-:W-:Y:S02]  /*3510*/  FFMA.FTZ R167, R167, c[0x0][0x2d0], -R170.reuse ;  /* 0x0000b400a7a77a23 */ /* 0x100fe400000108aa */
[--C-:B------:R-:W-:Y:S02]  /*3520*/  FFMA.FTZ R165, R213, c[0x0][0x2d0], -R170.reuse ;  /* 0x0000b400d5a57a23 */ /* 0x100fe400000108aa */
[--C-:B------:R-:W-:Y:S01]  /*3530*/  FFMA.FTZ R166, R211, c[0x0][0x2d0], -R170.reuse ;  /* 0x0000b400d3a67a23 */ /* 0x100fe200000108aa */
[----:B------:R-:W-:Y:S01]  /*3540*/  MUFU.EX2 R156, R156 ;  /* 0x0000009c009c7308 */ /* 0x000fe20000000800 */
[----:B------:R-:W-:-:S02]  /*3550*/  FFMA.FTZ R176, R143, c[0x0][0x2d0], -R170 ;  /* 0x0000b4008fb07a23 */ /* 0x000fc400000108aa */
[----:B------:R-:W-:Y:S01]  /*3560*/  FFMA.FTZ R177, R177, c[0x0][0x2d0], -R170 ;  /* 0x0000b400b1b17a23 */ /* 0x000fe200000108aa */
[----:B-1----:R-:W-:Y:S02]  /*3570*/  FMNMX.FTZ R2, R5, R2, !PT ;  /* 0x0000000205027209 */ /* 0x002fe40007810000 */
[----:B------:R-:W-:Y:S02]  /*3580*/  LDSM.16.MT88.4 R4, [R185+0x100] ;  /* 0x00010000b904783b */ /* 0x000fe40000004200 */
[----:B------:R-:W1:Y:S01]  /*3590*/  MUFU.EX2 R153, R153 ;  /* 0x0000009900997308 */ /* 0x000e620000000800 */
[----:B--2---:R-:W-:Y:S01]  /*35a0*/  F2FP.BF16.PACK_AB R96, R158, R159 ;  /* 0x0000009f9e60723e */ /* 0x004fe200000010ff */
[----:B------:R-:W2:Y:S01]  /*35b0*/  SHFL.BFLY PT, R3, R2, 0x1, 0x1f ;  /* 0x0c201f0002037f89 */ /* 0x000ea200000e0000 */
[----:B------:R-:W-:-:S05]  /*35c0*/  FADD.FTZ R159, R159, R158 ;  /* 0x0000009e9f9f7221 */ /* 0x000fca0000010000 */
[----:B------:R-:W-:Y:S01]  /*35d0*/  MUFU.EX2 R157, R157 ;  /* 0x0000009d009d7308 */ /* 0x000fe20000000800 */
[----:B-1----:R-:W-:-:S07]  /*35e0*/  F2FP.BF16.PACK_AB R98, R153, R156 ;  /* 0x0000009c9962723e */ /* 0x002fce00000010ff */
[----:B------:R-:W-:Y:S01]  /*35f0*/  MUFU.EX2 R152, R152 ;  /* 0x0000009800987308 */ /* 0x000fe20000000800 */
[----:B------:R-:W-:-:S04]  /*3600*/  FADD.FTZ R156, R156, R159 ;  /* 0x0000009f9c9c7221 */ /* 0x000fc80000010000 */
[----:B------:R-:W-:-:S03]  /*3610*/  FADD.FTZ R156, R153, R156 ;  /* 0x0000009c999c7221 */ /* 0x000fc60000010000 */
[----:B------:R-:W-:Y:S01]  /*3620*/  MUFU.EX2 R151, R151 ;  /* 0x0000009700977308 */ /* 0x000fe20000000800 */
[----:B--2---:R-:W-:Y:S01]  /*3630*/  FMNMX.FTZ R3, R2, R3, !PT ;  /* 0x0000000302037209 */ /* 0x004fe20007810000 */
[----:B------:R-:W-:-:S03]  /*3640*/  FFMA.FTZ R2, R219, c[0x0][0x2d0], -R170 ;  /* 0x0000b400db027a23 */ /* 0x000fc600000108aa */
[C---:B------:R-:W-:Y:S01]  /*3650*/  FSETP.NEU.FTZ.AND P0, PT, R3.reuse, -INF , PT ;  /* 0xff8000000300780b */ /* 0x040fe20003f1d000 */
[----:B------:R-:W-:Y:S02]  /*3660*/  FMUL.FTZ R168, R3, c[0x0][0x2d0] ;  /* 0x0000b40003a87a20 */ /* 0x000fe40000410000 */
[----:B------:R-:W-:Y:S03]  /*3670*/  MUFU.EX2 R2, R2 ;  /* 0x0000000200027308 */ /* 0x000fe60000000800 */
[----:B------:R-:W-:Y:S02]  /*3680*/  FSEL R168, R168, RZ, P0 ;  /* 0x000000ffa8a87208 */ /* 0x000fe40000000000 */
[----:B------:R-:W-:-:S03]  /*3690*/  ISETP.GE.AND P0, PT, R148, 0x81, PT ;  /* 0x000000819400780c */ /* 0x000fc60003f06270 */
[--C-:B------:R-:W-:Y:S01]  /*36a0*/  FFMA.FTZ R161, R120, c[0x0][0x2d0], -R168.reuse ;  /* 0x0000b40078a17a23 */ /* 0x100fe200000108a8 */
[----:B------:R-:W-:Y:S01]  /*36b0*/  MUFU.EX2 R164, R164 ;  /* 0x000000a400a47308 */ /* 0x000fe20000000800 */
[--C-:B------:R-:W-:Y:S02]  /*36c0*/  FFMA.FTZ R160, R121, c[0x0][0x2d0], -R168.reuse ;  /* 0x0000b40079a07a23 */ /* 0x100fe400000108a8 */
[--C-:B------:R-:W-:Y:S02]  /*36d0*/  FFMA.FTZ R163, R127, c[0x0][0x2d0], -R168.reuse ;  /* 0x0000b4007fa37a23 */ /* 0x100fe400000108a8 */
[--C-:B------:R-:W-:Y:S02]  /*36e0*/  FFMA.FTZ R154, R123, c[0x0][0x2d0], -R168.reuse ;  /* 0x0000b4007b9a7a23 */ /* 0x100fe400000108a8 */
[--C-:B------:R-:W-:Y:S01]  /*36f0*/  FFMA.FTZ R155, R139, c[0x0][0x2d0], -R168.reuse ;  /* 0x0000b4008b9b7a23 */ /* 0x100fe200000108a8 */
[----:B------:R-:W-:Y:S01]  /*3700*/  MUFU.EX2 R161, R161 ;  /* 0x000000a100a17308 */ /* 0x000fe20000000800 */
[----:B------:R-:W-:-:S02]  /*3710*/  FFMA.FTZ R150, R137, c[0x0][0x2d0], -R168 ;  /* 0x0000b40089967a23 */ /* 0x000fc400000108a8 */
[--C-:B------:R-:W-:Y:S01]  /*3720*/  FFMA.FTZ R149, R217, c[0x0][0x2d0], -R168.reuse ;  /* 0x0000b400d9957a23 */ /* 0x100fe200000108a8 */
[----:B------:R-:W-:Y:S01]  /*3730*/  LDSM.16.MT88.4 R136, [R171+0x900] ;  /* 0x00090000ab88783b */ /* 0x000fe20000004200 */
[--C-:B------:R-:W-:Y:S02]  /*3740*/  FFMA.FTZ R172, R181, c[0x0][0x2d0], -R168.reuse ;  /* 0x0000b400b5ac7a23 */ /* 0x100fe400000108a8 */
[--C-:B------:R-:W-:Y:S01]  /*3750*/  FFMA.FTZ R179, R179, c[0x0][0x2d0], -R168.reuse ;  /* 0x0000b400b3b37a23 */ /* 0x100fe200000108a8 */
[----:B------:R-:W1:Y:S01]  /*3760*/  MUFU.EX2 R160, R160 ;  /* 0x000000a000a07308 */ /* 0x000e620000000800 */
[--C-:B------:R-:W-:Y:S02]  /*3770*/  FFMA.FTZ R174, R193, c[0x0][0x2d0], -R168.reuse ;  /* 0x0000b400c1ae7a23 */ /* 0x100fe400000108a8 */
[----:B------:R-:W-:Y:S02]  /*3780*/  FFMA.FTZ R181, R183, c[0x0][0x2d0], -R168 ;  /* 0x0000b400b7b57a23 */ /* 0x000fe400000108a8 */
[----:B------:R-:W-:-:S02]  /*3790*/  FFMA.FTZ R183, R142, c[0x0][0x2d0], -R170 ;  /* 0x0000b4008eb77a23 */ /* 0x000fc400000108aa */
[----:B------:R-:W-:Y:S01]  /*37a0*/  FFMA.FTZ R170, R175, c[0x0][0x2d0], -R170 ;  /* 0x0000b400afaa7a23 */ /* 0x000fe200000108aa */
[----:B------:R-:W-:Y:S01]  /*37b0*/  MUFU.EX2 R163, R163 ;  /* 0x000000a300a37308 */ /* 0x000fe20000000800 */
[--C-:B------:R-:W-:Y:S02]  /*37c0*/  FFMA.FTZ R175, R141, c[0x0][0x2d0], -R168.reuse ;  /* 0x0000b4008daf7a23 */ /* 0x100fe400000108a8 */
[--C-:B------:R-:W-:Y:S02]  /*37d0*/  FFMA.FTZ R178, R140, c[0x0][0x2d0], -R168.reuse ;  /* 0x0000b4008cb27a23 */ /* 0x100fe400000108a8 */
[----:B------:R-:W-:Y:S01]  /*37e0*/  FFMA.FTZ R173, R173, c[0x0][0x2d0], -R168 ;  /* 0x0000b400adad7a23 */ /* 0x000fe200000108a8 */
[----:B------:R-:W-:Y:S02]  /*37f0*/  LDSM.16.MT88.4 R140, [R171+0x3900] ;  /* 0x00390000ab8c783b */ /* 0x000fe40000004200 */
[----:B------:R-:W2:Y:S01]  /*3800*/  MUFU.EX2 R154, R154 ;  /* 0x0000009a009a7308 */ /* 0x000ea20000000800 */
[----:B-1----:R-:W-:Y:S01]  /*3810*/  F2FP.BF16.PACK_AB R97, R160, R161 ;  /* 0x000000a1a061723e */ /* 0x002fe200000010ff */
[----:B------:R-:W-:-:S06]  /*3820*/  FADD.FTZ R160, R161, R160 ;  /* 0x000000a0a1a07221 */ /* 0x000fcc0000010000 */
[----:B------:R-:W-:Y:S01]  /*3830*/  MUFU.EX2 R155, R155 ;  /* 0x0000009b009b7308 */ /* 0x000fe20000000800 */
[----:B--2---:R-:W-:-:S07]  /*3840*/  F2FP.BF16.PACK_AB R99, R154, R163 ;  /* 0x000000a39a63723e */ /* 0x004fce00000010ff */
[----:B------:R-:W1:Y:S01]  /*3850*/  MUFU.EX2 R150, R150 ;  /* 0x0000009600967308 */ /* 0x000e620000000800 */
[----:B------:R-:W-:-:S04]  /*3860*/  FADD.FTZ R163, R163, R160 ;  /* 0x000000a0a3a37221 */ /* 0x000fc80000010000 */
[----:B------:R-:W-:Y:S01]  /*3870*/  FADD.FTZ R154, R154, R163 ;  /* 0x000000a39a9a7221 */ /* 0x000fe20000010000 */
[C---:B------:R-:W-:Y:S02]  /*3880*/  HMMA.16816.F32.BF16 R128, R96.reuse, R4, RZ ;  /* 0x000000046080723c */ /* 0x040fe400000418ff */
[----:B------:R-:W-:Y:S06]  /*3890*/  MUFU.EX2 R149, R149 ;  /* 0x0000009500957308 */ /* 0x000fec0000000800 */
[C---:B------:R-:W-:Y:S01]  /*38a0*/  HMMA.16816.F32.BF16 R124, R96.reuse, R6, RZ ;  /* 0x00000006607c723c */ /* 0x040fe200000418ff */
[----:B------:R2:W3:Y:S01]  /*38b0*/  LDSM.16.MT88.4 R4, [R0+0x4100] ;  /* 0x004100000004783b */ /* 0x0004e20000004200 */
[----:B------:R-:W-:Y:S06]  /*38c0*/  MUFU.EX2 R167, R167 ;  /* 0x000000a700a77308 */ /* 0x000fec0000000800 */
[C---:B------:R-:W-:Y:S02]  /*38d0*/  HMMA.16816.F32.BF16 R36, R96.reuse, R40, RZ ;  /* 0x000000286024723c */ /* 0x040fe400000418ff */
[----:B------:R-:W-:Y:S06]  /*38e0*/  MUFU.EX2 R165, R165 ;  /* 0x000000a500a57308 */ /* 0x000fec0000000800 */
[----:B------:R-:W-:Y:S02]  /*38f0*/  HMMA.16816.F32.BF16 R52, R96, R56, RZ ;  /* 0x000000386034723c */ /* 0x000fe400000418ff */
[----:B------:R-:W-:Y:S01]  /*3900*/  MUFU.EX2 R166, R166 ;  /* 0x000000a600a67308 */ /* 0x000fe20000000800 */
[----:B--2---:R-:W-:-:S05]  /*3910*/  FFMA.FTZ R0, R215, c[0x0][0x2d0], -R168 ;  /* 0x0000b400d7007a23 */ /* 0x004fca00000108a8 */
[----:B------:R-:W-:Y:S02]  /*3920*/  HMMA.16816.F32.BF16 R40, R96, R42, RZ ;  /* 0x0000002a6028723c */ /* 0x000fe400000418ff */
[----:B------:R-:W-:Y:S01]  /*3930*/  MUFU.EX2 R172, R172 ;  /* 0x000000ac00ac7308 */ /* 0x000fe20000000800 */
[----:B------:R-:W-:-:S05]  /*3940*/  FFMA.FTZ R168, R169, c[0x0][0x2d0], -R168 ;  /* 0x0000b400a9a87a23 */ /* 0x000fca00000108a8 */
[C---:B------:R-:W-:Y:S02]  /*3950*/  HMMA.16816.F32.BF16 R56, R96.reuse, R58, RZ ;  /* 0x0000003a6038723c */ /* 0x040fe400000418ff */
[----:B------:R-:W2:Y:S06]  /*3960*/  MUFU.EX2 R0, R0 ;  /* 0x0000000000007308 */ /* 0x000eac0000000800 */
[C---:B------:R-:W-:Y:S02]  /*3970*/  HMMA.16816.F32.BF16 R120, R96.reuse, R116, RZ ;  /* 0x000000746078723c */ /* 0x040fe400000418ff */
[----:B------:R-:W4:Y:S06]  /*3980*/  MUFU.EX2 R179, R179 ;  /* 0x000000b300b37308 */ /* 0x000f2c0000000800 */
        /* <DEDUP_REMOVED lines=20> */
[C---:B------:R-:W-:Y:S08]  /*3ad0*/  HMMA.16816.F32.BF16 R48, R96.reuse, R50, RZ ;  /* 0x000000326030723c */ /* 0x040ff000000418ff */
[C---:B------:R-:W-:Y:S08]  /*3ae0*/  HMMA.16816.F32.BF16 R64, R96.reuse, R66, RZ ;  /* 0x000000426040723c */ /* 0x040ff000000418ff */
[C---:B------:R-:W-:Y:S08]  /*3af0*/  HMMA.16816.F32.BF16 R72, R96.reuse, R74, RZ ;  /* 0x0000004a6048723c */ /* 0x040ff000000418ff */
[C---:B------:R-:W-:Y:S08]  /*3b00*/  HMMA.16816.F32.BF16 R80, R96.reuse, R82, RZ ;  /* 0x000000526050723c */ /* 0x040ff000000418ff */
[C---:B------:R-:W-:Y:S08]  /*3b10*/  HMMA.16816.F32.BF16 R88, R96.reuse, R90, RZ ;  /* 0x0000005a6058723c */ /* 0x040ff000000418ff */
[C---:B---3--:R-:W-:Y:S07]  /*3b20*/  HMMA.16816.F32.BF16 R92, R96.reuse, R4, RZ ;  /* 0x00000004605c723c */ /* 0x048fee00000418ff */
[----:B------:R-:W-:Y:S01]  /*3b30*/  F2FP.BF16.PACK_AB R4, R152, R157 ;  /* 0x0000009d9804723e */ /* 0x000fe200000010ff */
[----:B------:R-:W-:Y:S01]  /*3b40*/  HMMA.16816.F32.BF16 R96, R96, R6, RZ ;  /* 0x000000066060723c */ /* 0x000fe200000418ff */
[----:B-1----:R-:W-:Y:S01]  /*3b50*/  F2FP.BF16.PACK_AB R5, R150, R155 ;  /* 0x0000009b9605723e */ /* 0x002fe200000010ff */
[----:B------:R-:W-:-:S02]  /*3b60*/  FADD.FTZ R157, R157, R156 ;  /* 0x0000009c9d9d7221 */ /* 0x000fc40000010000 */
[----:B------:R-:W-:Y:S02]  /*3b70*/  FADD.FTZ R155, R155, R154 ;  /* 0x0000009a9b9b7221 */ /* 0x000fe40000010000 */
[----:B------:R-:W-:Y:S01]  /*3b80*/  FADD.FTZ R152, R152, R157 ;  /* 0x0000009d98987221 */ /* 0x000fe20000010000 */
[----:B------:R-:W-:Y:S01]  /*3b90*/  F2FP.BF16.PACK_AB R6, R2, R151 ;  /* 0x000000970206723e */ /* 0x000fe200000010ff */
[----:B------:R-:W-:Y:S01]  /*3ba0*/  FADD.FTZ R150, R150, R155 ;  /* 0x0000009b96967221 */ /* 0x000fe20000010000 */
[----:B--2---:R-:W-:Y:S01]  /*3bb0*/  F2FP.BF16.PACK_AB R7, R0, R149 ;  /* 0x000000950007723e */ /* 0x004fe200000010ff */
[----:B------:R-:W-:Y:S02]  /*3bc0*/  FADD.FTZ R151, R151, R152 ;  /* 0x0000009897977221 */ /* 0x000fe40000010000 */
[----:B------:R-:W-:Y:S02]  /*3bd0*/  FADD.FTZ R149, R149, R150 ;  /* 0x0000009695957221 */ /* 0x000fe40000010000 */
[----:B------:R-:W-:-:S02]  /*3be0*/  FADD.FTZ R151, R2, R151 ;  /* 0x0000009702977221 */ /* 0x000fc40000010000 */
[----:B------:R-:W-:Y:S01]  /*3bf0*/  HMMA.16816.F32.BF16 R36, R4, R8, R36 ;  /* 0x000000080424723c */ /* 0x000fe20000041824 */
        /* <DEDUP_REMOVED lines=33> */
[C---:B------:R-:W-:Y:S08]  /*3e10*/  HMMA.16816.F32.BF16 R92, R4.reuse, R12, R92 ;  /* 0x0000000c045c723c */ /* 0x040ff0000004185c */
[----:B------:R-:W-:Y:S01]  /*3e20*/  HMMA.16816.F32.BF16 R96, R4, R14, R96 ;  /* 0x0000000e0460723c */ /* 0x000fe20000041860 */
[----:B------:R-:W3:Y:S06]  /*3e30*/  LDSM.16.MT88.4 R12, [R185+0x3100] ;  /* 0x00310000b90c783b */ /* 0x000eec0000004200 */
[----:B------:R-:W-:Y:S01]  /*3e40*/  F2FP.BF16.PACK_AB R4, R167, R164 ;  /* 0x000000a4a704723e */ /* 0x000fe200000010ff */
[----:B------:R-:W-:Y:S01]  /*3e50*/  FADD.FTZ R164, R164, R151 ;  /* 0x00000097a4a47221 */ /* 0x000fe20000010000 */
[----:B----4-:R-:W-:Y:S01]  /*3e60*/  F2FP.BF16.PACK_AB R5, R179, R172 ;  /* 0x000000acb305723e */ /* 0x010fe200000010ff */
[----:B------:R-:W-:Y:S01]  /*3e70*/  FADD.FTZ R172, R172, R149 ;  /* 0x00000095acac7221 */ /* 0x000fe20000010000 */
[----:B------:R-:W-:Y:S01]  /*3e80*/  F2FP.BF16.PACK_AB R6, R166, R165 ;  /* 0x000000a5a606723e */ /* 0x000fe200000010ff */
[----:B------:R-:W-:Y:S01]  /*3e90*/  FADD.FTZ R164, R167, R164 ;  /* 0x000000a4a7a47221 */ /* 0x000fe20000010000 */
[----:B-----5:R-:W-:Y:S01]  /*3ea0*/  F2FP.BF16.PACK_AB R7, R181, R174 ;  /* 0x000000aeb507723e */ /* 0x020fe200000010ff */
        /* <DEDUP_REMOVED lines=94> */
[----:B------:R-:W-:Y:S01]  /*4490*/  SEL R10, RZ, 0x10, P4 ;  /* 0x00000010ff0a7807 */ /* 0x000fe20002000000 */
[C---:B------:R-:W-:Y:S01]  /*44a0*/  IMAD.SHL.U32 R2, R206.reuse, 0x2, RZ ;  /* 0x00000002ce027824 */ /* 0x040fe200078e00ff */
[----:B------:R-:W-:Y:S01]  /*44b0*/  SHF.L.U64.HI R145, R206, 0x1, R145 ;  /* 0x00000001ce917819 */ /* 0x000fe20000010291 */
[----:B------:R-:W-:Y:S01]  /*44c0*/  IMAD R197, R0, c[0x0][0x2b8], R197 ;  /* 0x0000ae0000c57a24 */ /* 0x000fe200078e02c5 */
[----:B------:R-:W-:Y:S01]  /*44d0*/  IADD3 R14, -R10, 0x10, RZ ;  /* 0x000000100a0e7810 */ /* 0x000fe20007ffe1ff */
[C---:B------:R-:W-:Y:S01]  /*44e0*/  IMAD.SHL.U32 R12, R199.reuse, 0x2, RZ ;  /* 0x00000002c70c7824 */ /* 0x040fe200078e00ff */
[----:B------:R-:W-:Y:S01]  /*44f0*/  SHF.L.U64.HI R13, R199, 0x1, R134 ;  /* 0x00000001c70d7819 */ /* 0x000fe20000010286 */
[----:B------:R-:W-:Y:S01]  /*4500*/  IMAD.WIDE.U32 R4, R197, c[0x0][0x1e0], RZ ;  /* 0x00007800c5047a25 */ /* 0x000fe200078e00ff */
[----:B------:R-:W-:-:S02]  /*4510*/  SHF.R.S32.HI R0, RZ, 0x1f, R197 ;  /* 0x0000001fff007819 */ /* 0x000fc400000114c5 */
[----:B------:R-:W-:Y:S01]  /*4520*/  LOP3.LUT R14, R14, 0xf, RZ, 0xc0, !PT ;  /* 0x0000000f0e0e7812 */ /* 0x000fe200078ec0ff */
[----:B------:R-:W-:Y:S01]  /*4530*/  IMAD.MOV.U32 R8, RZ, RZ, R4 ;  /* 0x000000ffff087224 */ /* 0x000fe200078e0004 */
[----:B------:R-:W-:Y:S01]  /*4540*/  SHF.L.U64.HI R11, R198, 0x1, R133 ;  /* 0x00000001c60b7819 */ /* 0x000fe20000010285 */
[----:B------:R-:W-:-:S04]  /*4550*/  IMAD R0, R0, c[0x0][0x1e0], RZ ;  /* 0x0000780000007a24 */ /* 0x000fc800078e02ff */
[----:B------:R-:W-:-:S04]  /*4560*/  IMAD R0, R197, c[0x0][0x1e4], R0 ;  /* 0x00007900c5007a24 */ /* 0x000fc800078e0200 */
[----:B------:R-:W-:Y:S01]  /*4570*/  IMAD.IADD R9, R5, 0x1, R0 ;  /* 0x0000000105097824 */ /* 0x000fe200078e0200 */
[----:B------:R-:W-:-:S04]  /*4580*/  SEL R0, RZ, 0x10, P5 ;  /* 0x00000010ff007807 */ /* 0x000fc80002800000 */
[----:B------:R-:W-:-:S04]  /*4590*/  IADD3 R16, -R0, 0x10, RZ ;  /* 0x0000001000107810 */ /* 0x000fc80007ffe1ff */
[----:B------:R-:W-:Y:S02]  /*45a0*/  LOP3.LUT R16, R16, 0xf, RZ, 0xc0, !PT ;  /* 0x0000000f10107812 */ /* 0x000fe400078ec0ff */
[----:B--2---:R-:W-:Y:S01]  /*45b0*/  SHF.R.S32.HI R5, RZ, 0x1f, R196 ;  /* 0x0000001fff057819 */ /* 0x004fe200000114c4 */
[----:B------:R-:W-:-:S04]  /*45c0*/  IMAD.WIDE.U32 R8, R196, c[0x0][0x1f0], R8 ;  /* 0x00007c00c4087a25 */ /* 0x000fc800078e0008 */
[----:B------:R-:W-:Y:S01]  /*45d0*/  IMAD R5, R5, c[0x0][0x1f0], RZ ;  /* 0x00007c0005057a24 */ /* 0x000fe200078e02ff */
[----:B------:R-:W-:Y:S02]  /*45e0*/  IADD3 R7, P0, R8, UR14, RZ ;  /* 0x0000000e08077c10 */ /* 0x000fe4000ff1e0ff */
[----:B------:R-:W-:Y:S01]  /*45f0*/  IADD3 R8, -R144, 0x10, RZ ;  /* 0x0000001090087810 */ /* 0x000fe20007ffe1ff */
[----:B------:R-:W-:-:S03]  /*4600*/  IMAD R4, R196, c[0x0][0x1f4], R5 ;  /* 0x00007d00c4047a24 */ /* 0x000fc600078e0205 */
[----:B------:R-:W-:Y:S02]  /*4610*/  LOP3.LUT R8, R8, 0xf, RZ, 0xc0, !PT ;  /* 0x0000000f08087812 */ /* 0x000fe400078ec0ff */
[----:B------:R-:W-:Y:S01]  /*4620*/  IADD3.X R4, R9, UR7, R4, P0, !PT ;  /* 0x0000000709047c10 */ /* 0x000fe200087fe404 */
[----:B------:R-:W-:Y:S01]  /*4630*/  IMAD.SHL.U32 R9, R198, 0x2, RZ ;  /* 0x00000002c6097824 */ /* 0x000fe200078e00ff */
[----:B------:R-:W-:-:S04]  /*4640*/  LEA R5, P0, R7, c[0x0][0x1c8], 0x1 ;  /* 0x0000720007057a11 */ /* 0x000fc800078008ff */
[----:B------:R-:W-:Y:S02]  /*4650*/  LEA.HI.X R4, R7, c[0x0][0x1cc], R4, 0x1, P0 ;  /* 0x0000730007047a11 */ /* 0x000fe400000f0c04 */
[----:B------:R-:W1:Y:S04]  /*4660*/  SHFL.IDX PT, R7, R5, 0x1, 0x181f ;  /* 0x00381f0005077f89 */ /* 0x000e6800000e0000 */
[----:B------:R-:W2:Y:S04]  /*4670*/  SHFL.IDX PT, R6, R4, 0x1, 0x181f ;  /* 0x00381f0004067f89 */ /* 0x000ea800000e0000 */
[----:B------:R-:W3:Y:S04]  /*4680*/  SHFL.IDX PT, R5, R5, RZ, 0x181f ;  /* 0x00181fff05057589 */ /* 0x000ee800000e0000 */
[----:B------:R-:W4:Y:S01]  /*4690*/  SHFL.IDX PT, R4, R4, RZ, 0x181f ;  /* 0x00181fff04047589 */ /* 0x000f2200000e0000 */
[----:B-1----:R-:W-:-:S04]  /*46a0*/  IADD3 R16, P2, P0, R16, R7, R2 ;  /* 0x0000000710107210 */ /* 0x002fc8000785e002 */
[----:B--2---:R-:W-:Y:S02]  /*46b0*/  IADD3.X R17, RZ, R6, R145, P2, P0 ;  /* 0x00000006ff117210 */ /* 0x004fe400017e0491 */
[----:B------:R-:W-:-:S04]  /*46c0*/  IADD3 R14, P2, P0, R14, R7, R12 ;  /* 0x000000070e0e7210 */ /* 0x000fc8000785e00c */
[----:B------:R-:W-:Y:S02]  /*46d0*/  IADD3.X R15, RZ, R6, R13, P2, P0 ;  /* 0x00000006ff0f7210 */ /* 0x000fe400017e040d */
[----:B------:R-:W-:-:S04]  /*46e0*/  IADD3 R18, P2, P0, R8, R7, R9 ;  /* 0x0000000708127210 */ /* 0x000fc8000785e009 */
[----:B------:R-:W-:Y:S02]  /*46f0*/  IADD3.X R19, RZ, R6, R11, P2, P0 ;  /* 0x00000006ff137210 */ /* 0x000fe400017e040b */
[----:B---3--:R-:W-:-:S05]  /*4700*/  IADD3 R6, P0, R5, R2, RZ ;  /* 0x0000000205067210 */ /* 0x008fca0007f1e0ff */
[----:B----4-:R-:W-:Y:S01]  /*4710*/  IMAD.X R7, R4, 0x1, R145, P0 ;  /* 0x0000000104077824 */ /* 0x010fe200000e0691 */
        /* <DEDUP_REMOVED lines=13> */
.L_x_845:
[----:B------:R-:W-:Y:S01]  /*47f0*/  ISETP.GE.AND P0, PT, R148, 0x41, PT ;  /* 0x000000419400780c */ /* 0x000fe20003f06270 */
[----:B------:R-:W0:-:S12]  /*4800*/  LDGDEPBAR ;  /* 0x00000000000079af */ /* 0x000e180000000000 */
[----:B------:R-:W-:Y:S05]  /*4810*/  @!P0 BRA `(.L_x_846) ;  /* 0x0000306000008947 */ /* 0x000fea0003800000 */
[----:B------:R-:W-:Y:S01]  /*4820*/  SHF.L.U64.HI R212, R198, 0x1, R133 ;  /* 0x00000001c6d47819 */ /* 0x000fe20000010285 */
[----:B------:R-:W-:Y:S01]  /*4830*/  IMAD.MOV.U32 R0, RZ, RZ, R3 ;  /* 0x000000ffff007224 */ /* 0x000fe200078e0003 */
[----:B------:R-:W-:Y:S01]  /*4840*/  IADD3 R216, R146, -0x2, RZ ;  /* 0xfffffffe92d87810 */ /* 0x000fe20007ffe0ff */
[----:B------:R-:W-:Y:S01]  /*4850*/  IMAD.MOV.U32 R133, RZ, RZ, R132 ;  /* 0x000000ffff857224 */ /* 0x000fe200078e0084 */
[C---:B------:R-:W-:Y:S01]  /*4860*/  SHF.L.U64.HI R214, R199.reuse, 0x1, R134 ;  /* 0x00000001c7d67819 */ /* 0x040fe20000010286 */
[----:B------:R-:W-:Y:S01]  /*4870*/  IMAD.SHL.U32 R211, R198, 0x2, RZ ;  /* 0x00000002c6d37824 */ /* 0x000fe200078e00ff */
[----:B------:R-:W-:Y:S01]  /*4880*/  SHF.L.U32 R213, R199, 0x1, RZ ;  /* 0x00000001c7d57819 */ /* 0x000fe200000006ff */
[----:B------:R-:W-:Y:S02]  /*4890*/  UMOV UR11, URZ ;  /* 0x0000003f000b7c82 */ /* 0x000fe40008000000 */
[----:B------:R-:W-:Y:S02]  /*48a0*/  UMOV UR5, 0x1 ;  /* 0x0000000100057882 */ /* 0x000fe40000000000 */
[----:B------:R-:W-:-:S03]  /*48b0*/  SEL R134, R135, 0xffffffe0, !P1 ;  /* 0xffffffe087867807 */ /* 0x000fc60004800000 */
.L_x_849:
[----:B------:R-:W-:Y:S04]  /*48c0*/  DEPBAR.LE SB0, 0x2 ;  /* 0x000080800000791a */ /* 0x000fe80000000000 */
[----:B------:R-:W-:Y:S01]  /*48d0*/  BAR.SYNC.DEFER_BLOCKING 0x0 ;  /* 0x0000000000007b1d */ /* 0x000fe20000010000 */
[----:B------:R-:W-:Y:S01]  /*48e0*/  UIMAD UR4, UR5, 0x6000, URZ ;  /* 0x00006000050478a4 */ /* 0x000fe2000f8e023f */
[----:B------:R-:W-:Y:S05]  /*48f0*/  ISETP.NE.AND P0, PT, R216, RZ, PT ;  /* 0x000000ffd800720c */ /* 0x000fea0003f05270 */
[----:B------:R-:W-:Y:S05]  /*4900*/  IADD3 R180, R192, UR4, RZ ;  /* 0x00000004c0b47c10 */ /* 0x000fea000fffe0ff */
[----:B------:R-:W-:Y:S01]  /*4910*/  IMAD.IADD R132, R134, 0x1, R180 ;  /* 0x0000000186847824 */ /* 0x000fe200078e02b4 */
[----:B------:R2:W3:Y:S04]  /*4920*/  LDSM.16.M88.4 R136, [R191] ;  /* 0x00000000bf88783b */ /* 0x0004e80000000200 */
[----:B------:R2:W4:Y:S04]  /*4930*/  LDSM.16.M88.4 R140, [R192+UR4+0xc100] ;  /* 0x00c10004c08c783b */ /* 0x0005280008000200 */
[----:B-1----:R2:W1:Y:S04]  /*4940*/  LDSM.16.M88.4 R144, [R192+UR4+0xc900] ;  /* 0x00c90004c090783b */ /* 0x0024680008000200 */
[----:B------:R2:W1:Y:S04]  /*4950*/  LDSM.16.M88.4 R148, [R192+UR4+0xd100] ;  /* 0x00d10004c094783b */ /* 0x0004680008000200 */
[----:B------:R2:W1:Y:S04]  /*4960*/  LDSM.16.M88.4 R152, [R192+UR4+0xd900] ;  /* 0x00d90004c098783b */ /* 0x0004680008000200 */
[----:B------:R2:W1:Y:S04]  /*4970*/  LDSM.16.M88.4 R156, [R189] ;  /* 0x00000000bd9c783b */ /* 0x0004680000000200 */
[----:B------:R2:W1:Y:S04]  /*4980*/  LDSM.16.M88.4 R160, [R132+0xc100] ;  /* 0x00c1000084a0783b */ /* 0x0004680000000200 */
[----:B------:R2:W1:Y:S04]  /*4990*/  LDSM.16.M88.4 R164, [R132+0xc900] ;  /* 0x00c9000084a4783b */ /* 0x0004680000000200 */
[----:B------:R2:W1:Y:S04]  /*49a0*/  LDSM.16.M88.4 R168, [R132+0xd100] ;  /* 0x00d1000084a8783b */ /* 0x0004680000000200 */
[----:B------:R2:W1:Y:S01]  /*49b0*/  LDSM.16.M88.4 R172, [R132+0xd900] ;  /* 0x00d9000084ac783b */ /* 0x0004620000000200 */
[----:B------:R-:W-:-:S05]  /*49c0*/  @!P0 BRA `(.L_x_847) ;  /* 0x0000031000008947 */ /* 0x000fca0003800000 */
[----:B------:R-:W-:Y:S01]  /*49d0*/  SHF.R.S32.HI R3, RZ, 0x1f, R197 ;  /* 0x0000001fff037819 */ /* 0x000fe200000114c5 */
[----:B------:R-:W-:Y:S01]  /*49e0*/  IMAD.WIDE.U32 R4, R197, c[0x0][0x208], RZ ;  /* 0x00008200c5047a25 */ /* 0x000fe200078e00ff */
[----:B------:R-:W-:Y:S02]  /*49f0*/  SHF.R.S32.HI R2, RZ, 0x1f, R196 ;  /* 0x0000001fff027819 */ /* 0x000fe400000114c4 */
[----:B------:R-:W-:Y:S01]  /*4a00*/  SEL R6, RZ, 0x10, P5 ;  /* 0x00000010ff067807 */ /* 0x000fe20002800000 */
[----:B------:R-:W-:Y:S02]  /*4a10*/  IMAD R3, R3, c[0x0][0x208], RZ ;  /* 0x0000820003037a24 */ /* 0x000fe400078e02ff */
[----:B------:R-:W-:Y:S01]  /*4a20*/  IMAD R2, R2, c[0x0][0x218], RZ ;  /* 0x0000860002027a24 */ /* 0x000fe200078e02ff */
[C---:B------:R-:W-:Y:S01]  /*4a30*/  IADD3 R12, -R6.reuse, 0x10, RZ ;  /* 0x00000010060c7810 */ /* 0x040fe20007ffe1ff */
[----:B------:R-:W-:Y:S01]  /*4a40*/  IMAD R3, R197, c[0x0][0x20c], R3 ;  /* 0x00008300c5037a24 */ /* 0x000fe200078e0203 */
[----:B------:R-:W-:Y:S01]  /*4a50*/  ISETP.NE.U32.AND P2, PT, R6, RZ, PT ;  /* 0x000000ff0600720c */ /* 0x000fe20003f45070 */
[----:B------:R-:W-:Y:S01]  /*4a60*/  IMAD R2, R196, c[0x0][0x21c], R2 ;  /* 0x00008700c4027a24 */ /* 0x000fe200078e0202 */
[----:B------:R-:W-:Y:S01]  /*4a70*/  LOP3.LUT R12, R12, 0xf, RZ, 0xc0, !PT ;  /* 0x0000000f0c0c7812 */ /* 0x000fe200078ec0ff */
[----:B------:R-:W-:Y:S04]  /*4a80*/  IMAD.IADD R5, R5, 0x1, R3 ;  /* 0x0000000105057824 */ /* 0x000fe800078e0203 */
[----:B------:R-:W-:Y:S05]  /*4a90*/  IMAD.WIDE.U32 R4, R196, c[0x0][0x218], R4 ;  /* 0x00008600c4047a25 */ /* 0x000fea00078e0004 */
[----:B------:R-:W-:Y:S04]  /*4aa0*/  IADD3 R3, P0, R4, UR16, RZ ;  /* 0x0000001004037c10 */ /* 0x000fe8000ff1e0ff */
[----:B------:R-:W-:Y:S02]  /*4ab0*/  IADD3.X R2, R5, UR10, R2, P0, !PT ;  /* 0x0000000a05027c10 */ /* 0x000fe400087fe402 */
[C---:B------:R-:W-:Y:S02]  /*4ac0*/  LEA R14, P0, R3.reuse, c[0x0][0x1f8], 0x1 ;  /* 0x00007e00030e7a11 */ /* 0x040fe400078008ff */
[----:B------:R-:W-:Y:S02]  /*4ad0*/  SEL R5, RZ, 0x10, P4 ;  /* 0x00000010ff057807 */ /* 0x000fe40002000000 */
[----:B------:R-:W-:Y:S01]  /*4ae0*/  LEA.HI.X R10, R3, c[0x0][0x1fc], R2, 0x1, P0 ;  /* 0x00007f00030a7a11 */ /* 0x000fe200000f0c02 */
[----:B------:R-:W5:Y:S01]  /*4af0*/  SHFL.IDX PT, R7, R14, 0x1, 0x181f ;  /* 0x00381f000e077f89 */ /* 0x000f6200000e0000 */
[----:B------:R-:W-:Y:S02]  /*4b00*/  SEL R3, RZ, 0x10, P6 ;  /* 0x00000010ff037807 */ /* 0x000fe40003000000 */
[----:B------:R-:W-:Y:S01]  /*4b10*/  IADD3 R4, -R5, 0x10, RZ ;  /* 0x0000001005047810 */ /* 0x000fe20007ffe1ff */
[----:B------:R-:W2:Y:S01]  /*4b20*/  SHFL.IDX PT, R9, R10, 0x1, 0x181f ;  /* 0x00381f000a097f89 */ /* 0x000ea200000e0000 */
[----:B------:R-:W-:Y:S02]  /*4b30*/  IADD3 R2, -R3, 0x10, RZ ;  /* 0x0000001003027810 */ /* 0x000fe40007ffe1ff */
[----:B------:R-:W-:Y:S01]  /*4b40*/  LOP3.LUT R4, R4, 0xf, RZ, 0xc0, !PT ;  /* 0x0000000f04047812 */ /* 0x000fe200078ec0ff */
[----:B------:R4:W3:Y:S01]  /*4b50*/  SHFL.IDX PT, R8, R14, RZ, 0x181f ;  /* 0x00181fff0e087589 */ /* 0x0008e200000e0000 */
[----:B------:R-:W-:Y:S03]  /*4b60*/  LOP3.LUT R2, R2, 0xf, RZ, 0xc0, !PT ;  /* 0x0000000f02027812 */ /* 0x000fe600078ec0ff */
[----:B------:R-:W1:Y:S01]  /*4b70*/  SHFL.IDX PT, R11, R10, RZ, 0x181f ;  /* 0x00181fff0a0b7589 */ /* 0x000e6200000e0000 */
[----:B-----5:R-:W-:Y:S04]  /*4b80*/  IADD3 R12, P1, P0, R12, R7, R208 ;  /* 0x000000070c0c7210 */ /* 0x020fe8000783e0d0 */
[----:B--2---:R-:W-:Y:S02]  /*4b90*/  IADD3.X R13, RZ, R9, R209, P1, P0 ;  /* 0x00000009ff0d7210 */ /* 0x004fe40000fe04d1 */
[----:B----4-:R-:W-:Y:S04]  /*4ba0*/  IADD3 R14, P1, P0, R4, R7, R213 ;  /* 0x00000007040e7210 */ /* 0x010fe8000783e0d5 */
[----:B------:R-:W-:Y:S02]  /*4bb0*/  IADD3.X R15, RZ, R9, R214, P1, P0 ;  /* 0x00000009ff0f7210 */ /* 0x000fe40000fe04d6 */
[----:B------:R-:W-:Y:S01]  /*4bc0*/  IADD3 R16, P1, P0, R2, R7, R211 ;  /* 0x0000000702107210 */ /* 0x000fe2000783e0d3 */
[----:B------:R-:W-:Y:S03]  /*4bd0*/  IMAD.U32 R2, RZ, RZ, UR11 ;  /* 0x0000000bff027e24 */ /* 0x000fe6000f8e00ff */
[----:B------:R-:W-:Y:S01]  /*4be0*/  IADD3.X R17, RZ, R9, R212, P1, P0 ;  /* 0x00000009ff117210 */ /* 0x000fe20000fe04d4 */
[----:B------:R-:W-:Y:S01]  /*4bf0*/  IMAD R7, R2, 0x6000, R195 ;  /* 0x0000600002077824 */ /* 0x000fe200078e02c3 */
[----:B---3--:R-:W-:Y:S02]  /*4c00*/  IADD3 R20, P1, R208, R8, RZ ;  /* 0x00000008d0147210 */ /* 0x008fe40007f3e0ff */
[C---:B------:R-:W-:Y:S03]  /*4c10*/  IADD3 R18, P0, R8.reuse, R213, RZ ;  /* 0x000000d508127210 */ /* 0x040fe60007f1e0ff */
[----:B-1----:R-:W-:Y:S01]  /*4c20*/  IMAD.X R21, R209, 0x1, R11, P1 ;  /* 0x00000001d1157824 */ /* 0x002fe200008e060b */
[----:B------:R-:W-:Y:S01]  /*4c30*/  ISETP.NE.U32.AND P1, PT, R5, RZ, PT ;  /* 0x000000ff0500720c */ /* 0x000fe20003f25070 */
[C---:B------:R-:W-:Y:S01]  /*4c40*/  IMAD.X R19, R11.reuse, 0x1, R214, P0 ;  /* 0x000000010b137824 */ /* 0x040fe200000e06d6 */
[----:B------:R-:W-:Y:S02]  /*4c50*/  IADD3 R8, P0, R8, R211, RZ ;  /* 0x000000d308087210 */ /* 0x000fe40007f1e0ff */
[----:B------:R1:W-:Y:S03]  /*4c60*/  LDGSTS.E.BYPASS.LTC128B.128 [R7], [R20.64], !P5 ;  /* 0x0000000014077fae */ /* 0x0003e6000e901d4c */
[----:B------:R-:W-:Y:S01]  /*4c70*/  IMAD.X R9, R11, 0x1, R212, P0 ;  /* 0x000000010b097824 */ /* 0x000fe200000e06d4 */
[----:B------:R1:W-:Y:S01]  /*4c80*/  LDGSTS.E.BYPASS.LTC128B.128 [R7+0x2000], [R18.64], !P4 ;  /* 0x0200000012077fae */ /* 0x0003e2000e101d4c */
[----:B------:R-:W-:Y:S03]  /*4c90*/  ISETP.NE.U32.AND P0, PT, R3, RZ, PT ;  /* 0x000000ff0300720c */ /* 0x000fe60003f05070 */
[----:B------:R1:W-:Y:S04]  /*4ca0*/  LDGSTS.E.BYPASS.LTC128B.128 [R7+0x4000], [R8.64], !P6 ;  /* 0x0400000008077fae */ /* 0x0003e8000f101d4c */
[----:B------:R1:W-:Y:S04]  /*4cb0*/  LDGSTS.E.BYPASS.LTC128B.128.ZFILL [R7+0x1000], [R12.64], P2 ;  /* 0x010000000c077fae */ /* 0x0003e80009141d4c */
[----:B------:R1:W-:Y:S04]  /*4cc0*/  LDGSTS.E.BYPASS.LTC128B.128.ZFILL [R7+0x3000], [R14.64], P1 ;  /* 0x030000000e077fae */ /* 0x0003e80008941d4c */
[----:B------:R1:W-:Y:S02]  /*4cd0*/  LDGSTS.E.BYPASS.LTC128B.128.ZFILL [R7+0x5000], [R16.64], P0 ;  /* 0x0500000010077fae */ /* 0x0003e40008141d4c */
.L_x_847:
[C---:B-1-34-:R-:W-:Y:S01]  /*4ce0*/  HMMA.16816.F32.BF16 R4, R136.reuse, R140, RZ ;  /* 0x0000008c8804723c */ /* 0x05afe200000418ff */
[----:B------:R-:W0:Y:S01]  /*4cf0*/  LDGDEPBAR ;  /* 0x00000000000079af */ /* 0x000e220000000000 */
[----:B------:R-:W-:Y:S01]  /*4d00*/  UIADD3 UR18, UR11, 0x1, URZ ;  /* 0x000000010b127890 */ /* 0x000fe2000fffe03f */
[----:B------:R-:W-:Y:S01]  /*4d10*/  ISETP.GE.AND P0, PT, R216, 0x2, PT ;  /* 0x00000002d800780c */ /* 0x000fe20003f06270 */
[----:B------:R-:W-:Y:S01]  /*4d20*/  UISETP.GE.AND UP0, UPT, UR11, 0x1, UPT ;  /* 0x000000010b00788c */ /* 0x000fe2000bf06270 */
[C---:B------:R-:W-:Y:S02]  /*4d30*/  IADD3 R193, R187.reuse, R180, RZ ;  /* 0x000000b4bbc17210 */ /* 0x040fe40007ffe0ff */
[----:B------:R-:W-:Y:S01]  /*4d40*/  IADD3 R2, R187, R132, RZ ;  /* 0x00000084bb027210 */ /* 0x000fe20007ffe0ff */
[C---:B------:R-:W-:Y:S01]  /*4d50*/  HMMA.16816.F32.BF16 R8, R136.reuse, R142, RZ ;  /* 0x0000008e8808723c */ /* 0x040fe200000418ff */
[----:B------:R-:W-:Y:S01]  /*4d60*/  LDSM.16.M88.4 R140, [R188] ;  /* 0x00000000bc8c783b */ /* 0x000fe20000000200 */
[----:B------:R-:W-:Y:S02]  /*4d70*/  USEL UR11, UR18, URZ, !UP0 ;  /* 0x0000003f120b7287 */ /* 0x000fe4000c000000 */
[----:B------:R-:W-:Y:S04]  /*4d80*/  IADD3 R3, R134, R180, R187 ;  /* 0x000000b486037210 */ /* 0x000fe80007ffe0bb */
[C---:B------:R-:W-:Y:S01]  /*4d90*/  HMMA.16816.F32.BF16 R12, R136.reuse, R144, RZ ;  /* 0x00000090880c723c */ /* 0x040fe200000418ff */
[----:B------:R-:W-:Y:S07]  /*4da0*/  LDSM.16.M88.4 R176, [R193+0xe100] ;  /* 0x00e10000c1b0783b */ /* 0x000fee0000000200 */
[C---:B------:R-:W-:Y:S01]  /*4db0*/  HMMA.16816.F32.BF16 R16, R136.reuse, R146, RZ ;  /* 0x000000928810723c */ /* 0x040fe200000418ff */
[----:B------:R-:W1:Y:S07]  /*4dc0*/  LDSM.16.M88.4 R144, [R193+0xc100] ;  /* 0x00c10000c190783b */ /* 0x000e6e0000000200 */
[C---:B------:R-:W-:Y:S01]  /*4dd0*/  HMMA.16816.F32.BF16 R20, R136.reuse, R148, RZ ;  /* 0x000000948814723c */ /* 0x040fe200000418ff */
[----:B------:R-:W-:Y:S07]  /*4de0*/  LDSM.16.M88.4 R180, [R192+UR4+0x10100] ;  /* 0x01010004c0b4783b */ /* 0x000fee0008000200 */
[C---:B------:R-:W-:Y:S01]  /*4df0*/  HMMA.16816.F32.BF16 R24, R136.reuse, R150, RZ ;  /* 0x000000968818723c */ /* 0x040fe200000418ff */
[----:B------:R-:W-:Y:S07]  /*4e00*/  LDSM.16.M88.4 R148, [R193+0xd100] ;  /* 0x00d10000c194783b */ /* 0x000fee0000000200 */
[C---:B------:R-:W-:Y:S08]  /*4e10*/  HMMA.16816.F32.BF16 R28, R136.reuse, R152, RZ ;  /* 0x00000098881c723c */ /* 0x040ff000000418ff */
[----:B------:R-:W-:Y:S01]  /*4e20*/  HMMA.16816.F32.BF16 R32, R136, R154, RZ ;  /* 0x0000009a8820723c */ /* 0x000fe200000418ff */
[----:B------:R-:W3:Y:S07]  /*4e30*/  LDSM.16.M88.4 R136, [R193+0xc900] ;  /* 0x00c90000c188783b */ /* 0x000eee0000000200 */
[C---:B------:R-:W-:Y:S01]  /*4e40*/  HMMA.16816.F32.BF16 R4, R156.reuse, R160, R4 ;  /* 0x000000a09c04723c */ /* 0x040fe20000041804 */
[----:B------:R-:W4:Y:S07]  /*4e50*/  LDSM.16.M88.4 R152, [R193+0xd900] ;  /* 0x00d90000c198783b */ /* 0x000f2e0000000200 */
[C---:B------:R-:W-:Y:S01]  /*4e60*/  HMMA.16816.F32.BF16 R8, R156.reuse, R162, R8 ;  /* 0x000000a29c08723c */ /* 0x040fe20000041808 */
[----:B------:R-:W-:Y:S07]  /*4e70*/  LDSM.16.M88.4 R160, [R186] ;  /* 0x00000000baa0783b */ /* 0x000fee0000000200 */
[C---:B------:R-:W-:Y:S08]  /*4e80*/  HMMA.16816.F32.BF16 R12, R156.reuse, R164, R12 ;  /* 0x000000a49c0c723c */ /* 0x040ff0000004180c */
[C---:B------:R-:W-:Y:S01]  /*4e90*/  HMMA.16816.F32.BF16 R16, R156.reuse, R166, R16 ;  /* 0x000000a69c10723c */ /* 0x040fe20000041810 */
[----:B------:R-:W5:Y:S07]  /*4ea0*/  LDSM.16.M88.4 R164, [R2+0xc100] ;  /* 0x00c1000002a4783b */ /* 0x000f6e0000000200 */
[C---:B------:R-:W-:Y:S08]  /*4eb0*/  HMMA.16816.F32.BF16 R20, R156.reuse, R168, R20 ;  /* 0x000000a89c14723c */ /* 0x040ff00000041814 */
[C---:B------:R-:W-:Y:S01]  /*4ec0*/  HMMA.16816.F32.BF16 R24, R156.reuse, R170, R24 ;  /* 0x000000aa9c18723c */ /* 0x040fe20000041818 */
[----:B------:R-:W-:Y:S07]  /*4ed0*/  LDSM.16.M88.4 R168, [R132+0xe100] ;  /* 0x00e1000084a8783b */ /* 0x000fee0000000200 */
[C---:B------:R-:W-:Y:S08]  /*4ee0*/  HMMA.16816.F32.BF16 R28, R156.reuse, R172, R28 ;  /* 0x000000ac9c1c723c */ /* 0x040ff0000004181c */
[----:B------:R-:W-:Y:S01]  /*4ef0*/  HMMA.16816.F32.BF16 R32, R156, R174, R32 ;  /* 0x000000ae9c20723c */ /* 0x000fe20000041820 */
[----:B------:R-:W2:Y:S07]  /*4f00*/  LDSM.16.M88.4 R156, [R2+0xc900] ;  /* 0x00c90000029c783b */ /* 0x000eae0000000200 */
[C---:B-1----:R-:W-:Y:S01]  /*4f10*/  HMMA.16816.F32.BF16 R4, R140.reuse, R144, R4 ;  /* 0x000000908c04723c */ /* 0x042fe20000041804 */
[----:B------:R-:W-:Y:S07]  /*4f20*/  LDSM.16.M88.4 R172, [R132+0xe900] ;  /* 0x00e9000084ac783b */ /* 0x000fee0000000200 */
[C---:B------:R-:W-:Y:S01]  /*4f30*/  HMMA.16816.F32.BF16 R8, R140.reuse, R146, R8 ;  /* 0x000000928c08723c */ /* 0x040fe20000041808 */
[----:B------:R-:W1:Y:S07]  /*4f40*/  LDSM.16.M88.4 R144, [R2+0xd100] ;  /* 0x00d100000290783b */ /* 0x000e6e0000000200 */
[C---:B---3--:R-:W-:Y:S08]  /*4f50*/  HMMA.16816.F32.BF16 R12, R140.reuse, R136, R12 ;  /* 0x000000888c0c723c */ /* 0x048ff0000004180c */
[C---:B------:R-:W-:Y:S01]  /*4f60*/  HMMA.16816.F32.BF16 R16, R140.reuse, R138, R16 ;  /* 0x0000008a8c10723c */ /* 0x040fe20000041810 */
[----:B------:R-:W3:Y:S07]  /*4f70*/  LDSM.16.M88.4 R136, [R2+0xd900] ;  /* 0x00d900000288783b */ /* 0x000eee0000000200 */
[C---:B------:R-:W-:Y:S08]  /*4f80*/  HMMA.16816.F32.BF16 R20, R140.reuse, R148, R20 ;  /* 0x000000948c14723c */ /* 0x040ff00000041814 */
[C---:B------:R-:W-:Y:S01]  /*4f90*/  HMMA.16816.F32.BF16 R24, R140.reuse, R150, R24 ;  /* 0x000000968c18723c */ /* 0x040fe20000041818 */
[----:B------:R-:W-:Y:S07]  /*4fa0*/  LDSM.16.M88.4 R148, [R192+UR4+0xe100] ;  /* 0x00e10004c094783b */ /* 0x000fee0008000200 */
[C---:B----4-:R-:W-:Y:S08]  /*4fb0*/  HMMA.16816.F32.BF16 R28, R140.reuse, R152, R28 ;  /* 0x000000988c1c723c */ /* 0x050ff0000004181c */
[----:B------:R-:W-:Y:S01]  /*4fc0*/  HMMA.16816.F32.BF16 R32, R140, R154, R32 ;  /* 0x0000009a8c20723c */ /* 0x000fe20000041820 */
[----:B------:R-:W4:Y:S07]  /*4fd0*/  LDSM.16.M88.4 R140, [R191+0x4000] ;  /* 0x00400000bf8c783b */ /* 0x000f2e0000000200 */
[C---:B-----5:R-:W-:Y:S01]  /*4fe0*/  HMMA.16816.F32.BF16 R4, R160.reuse, R164, R4 ;  /* 0x000000a4a004723c */ /* 0x060fe20000041804 */
[----:B------:R-:W5:Y:S07]  /*4ff0*/  LDSM.16.M88.4 R152, [R192+UR4+0xe900] ;  /* 0x00e90004c098783b */ /* 0x000f6e0008000200 */
[C---:B------:R-:W-:Y:S01]  /*5000*/  HMMA.16816.F32.BF16 R8, R160.reuse, R166, R8 ;  /* 0x000000a6a008723c */ /* 0x040fe20000041808 */
[----:B------:R-:W-:Y:S07]  /*5010*/  LDSM.16.M88.4 R164, [R192+UR4+0xf900] ;  /* 0x00f90004c0a4783b */ /* 0x000fee0008000200 */
[C---:B--2---:R-:W-:Y:S08]  /*5020*/  HMMA.16816.F32.BF16 R12, R160.reuse, R156, R12 ;  /* 0x0000009ca00c723c */ /* 0x044ff0000004180c */
[C---:B------:R-:W-:Y:S01]  /*5030*/  HMMA.16816.F32.BF16 R16, R160.reuse, R158, R16 ;  /* 0x0000009ea010723c */ /* 0x040fe20000041810 */
[----:B------:R-:W2:Y:S07]  /*5040*/  LDSM.16.M88.4 R156, [R192+UR4+0xf100] ;  /* 0x00f10004c09c783b */ /* 0x000eae0008000200 */
[C---:B-1----:R-:W-:Y:S08]  /*5050*/  HMMA.16816.F32.BF16 R20, R160.reuse, R144, R20 ;  /* 0x00000090a014723c */ /* 0x042ff00000041814 */
[C---:B------:R-:W-:Y:S01]  /*5060*/  HMMA.16816.F32.BF16 R24, R160.reuse, R146, R24 ;  /* 0x00000092a018723c */ /* 0x040fe20000041818 */
[----:B------:R-:W1:Y:S07]  /*5070*/  LDSM.16.M88.4 R144, [R189+0x4000] ;  /* 0x00400000bd90783b */ /* 0x000e6e0000000200 */
[C---:B---3--:R-:W-:Y:S08]  /*5080*/  HMMA.16816.F32.BF16 R28, R160.reuse, R136, R28 ;  /* 0x00000088a01c723c */ /* 0x048ff0000004181c */
[----:B------:R-:W-:Y:S01]  /*5090*/  HMMA.16816.F32.BF16 R32, R160, R138, R32 ;  /* 0x0000008aa020723c */ /* 0x000fe20000041820 */
[----:B------:R-:W3:Y:S07]  /*50a0*/  LDSM.16.M88.4 R136, [R132+0xf100] ;  /* 0x00f100008488783b */ /* 0x000eee0000000200 */
[C---:B----4-:R-:W-:Y:S01]  /*50b0*/  HMMA.16816.F32.BF16 R4, R140.reuse, R148, R4 ;  /* 0x000000948c04723c */ /* 0x050fe20000041804 */
[----:B------:R-:W-:Y:S07]  /*50c0*/  LDSM.16.M88.4 R160, [R188+0x4000] ;  /* 0x00400000bca0783b */ /* 0x000fee0000000200 */
[C---:B------:R-:W-:Y:S01]  /*50d0*/  HMMA.16816.F32.BF16 R8, R140.reuse, R150, R8 ;  /* 0x000000968c08723c */ /* 0x040fe20000041808 */
[----:B------:R-:W4:Y:S07]  /*50e0*/  LDSM.16.M88.4 R148, [R132+0xf900] ;  /* 0x00f900008494783b */ /* 0x000f2e0000000200 */
[C---:B-----5:R-:W-:Y:S08]  /*50f0*/  HMMA.16816.F32.BF16 R12, R140.reuse, R152, R12 ;  /* 0x000000988c0c723c */ /* 0x060ff0000004180c */
[C---:B------:R-:W-:Y:S01]  /*5100*/  HMMA.16816.F32.BF16 R16, R140.reuse, R154, R16 ;  /* 0x0000009a8c10723c */ /* 0x040fe20000041810 */
[----:B------:R-:W-:Y:S07]  /*5110*/  LDSM.16.M88.4 R152, [R193+0xf100] ;  /* 0x00f10000c198783b */ /* 0x000fee0000000200 */
[C---:B--2---:R-:W-:Y:S08]  /*5120*/  HMMA.16816.F32.BF16 R20, R140.reuse, R156, R20 ;  /* 0x0000009c8c14723c */ /* 0x044ff00000041814 */
        /* <DEDUP_REMOVED lines=9> */
[C---:B------:R-:W-:Y:S08]  /*51c0*/  HMMA.16816.F32.BF16 R12, R144.reuse, R172, R12 ;  /* 0x000000ac900c723c */ /* 0x040ff0000004180c */
[C---:B------:R-:W-:Y:S01]  /*51d0*/  HMMA.16816.F32.BF16 R16, R144.reuse, R174, R16 ;  /* 0x000000ae9010723c */ /* 0x040fe20000041810 */
[----:B------:R-:W-:Y:S07]  /*51e0*/  LDSM.16.M88.4 R172, [R191+0x8000] ;  /* 0x00800000bfac783b */ /* 0x000fee0000000200 */
[C---:B---3--:R-:W-:Y:S08]  /*51f0*/  HMMA.16816.F32.BF16 R20, R144.reuse, R136, R20 ;  /* 0x000000889014723c */ /* 0x048ff00000041814 */
[C---:B------:R-:W-:Y:S01]  /*5200*/  HMMA.16816.F32.BF16 R24, R144.reuse, R138, R24 ;  /* 0x0000008a9018723c */ /* 0x040fe20000041818 */
[----:B------:R-:W3:Y:S07]  /*5210*/  LDSM.16.M88.4 R136, [R3+0xe900] ;  /* 0x00e900000388783b */ /* 0x000eee0000000200 */
[C---:B----4-:R-:W-:Y:S08]  /*5220*/  HMMA.16816.F32.BF16 R28, R144.reuse, R148, R28 ;  /* 0x00000094901c723c */ /* 0x050ff0000004181c */
        /* <DEDUP_REMOVED lines=8> */
[----:B------:R-:W2:Y:S07]  /*52b0*/  LDSM.16.M88.4 R140, [R192+UR4+0x10900] ;  /* 0x01090004c08c783b */ /* 0x000eae0008000200 */
[C---:B------:R-:W-:Y:S08]  /*52c0*/  HMMA.16816.F32.BF16 R20, R160.reuse, R152, R20 ;  /* 0x00000098a014723c */ /* 0x040ff00000041814 */
[C---:B------:R-:W-:Y:S01]  /*52d0*/  HMMA.16816.F32.BF16 R24, R160.reuse, R154, R24 ;  /* 0x0000009aa018723c */ /* 0x040fe20000041818 */
[----:B------:R-:W2:Y:S07]  /*52e0*/  LDSM.16.M88.4 R152, [R192+UR4+0x11100] ;  /* 0x01110004c098783b */ /* 0x000eae0008000200 */
[C---:B------:R-:W-:Y:S08]  /*52f0*/  HMMA.16816.F32.BF16 R28, R160.reuse, R156, R28 ;  /* 0x0000009ca01c723c */ /* 0x040ff0000004181c */
[----:B------:R-:W-:Y:S01]  /*5300*/  HMMA.16816.F32.BF16 R32, R160, R158, R32 ;  /* 0x0000009ea020723c */ /* 0x000fe20000041820 */
[----:B------:R-:W2:Y:S07]  /*5310*/  LDSM.16.M88.4 R156, [R192+UR4+0x11900] ;  /* 0x01190004c09c783b */ /* 0x000eae0008000200 */
[C---:B-1----:R-:W-:Y:S01]  /*5320*/  HMMA.16816.F32.BF16 R4, R164.reuse, R168, R4 ;  /* 0x000000a8a404723c */ /* 0x042fe20000041804 */
[----:B------:R-:W1:Y:S07]  /*5330*/  LDSM.16.M88.4 R160, [R189+0x8000] ;  /* 0x00800000bda0783b */ /* 0x000e6e0000000200 */
        /* <DEDUP_REMOVED lines=24> */
[C---:B-1----:R-:W-:Y:S01]  /*54c0*/  HMMA.16816.F32.BF16 R4, R160.reuse, R176, R4 ;  /* 0x000000b0a004723c */ /* 0x042fe20000041804 */
[----:B------:R-:W1:Y:S07]  /*54d0*/  LDSM.16.M88.4 R172, [R186+0x8000] ;  /* 0x00800000baac783b */ /* 0x000e6e0000000200 */
[C---:B------:R-:W-:Y:S08]  /*54e0*/  HMMA.16816.F32.BF16 R8, R160.reuse, R178, R8 ;  /* 0x000000b2a008723c */ /* 0x040ff00000041808 */
[C---:B---3--:R-:W-:Y:S08]  /*54f0*/  HMMA.16816.F32.BF16 R12, R160.reuse, R136, R12 ;  /* 0x00000088a00c723c */ /* 0x048ff0000004180c */
[C---:B------:R-:W-:Y:S01]  /*5500*/  HMMA.16816.F32.BF16 R16, R160.reuse, R138, R16 ;  /* 0x0000008aa010723c */ /* 0x040fe20000041810 */
[----:B------:R-:W3:Y:S07]  /*5510*/  LDSM.16.M88.4 R136, [R3+0x10900] ;  /* 0x010900000388783b */ /* 0x000eee0000000200 */
[C---:B----4-:R-:W-:Y:S08]  /*5520*/  HMMA.16816.F32.BF16 R20, R160.reuse, R144, R20 ;  /* 0x00000090a014723c */ /* 0x050ff00000041814 */
[C---:B------:R-:W-:Y:S08]  /*5530*/  HMMA.16816.F32.BF16 R24, R160.reuse, R146, R24 ;  /* 0x00000092a018723c */ /* 0x040ff00000041818 */
[C---:B-----5:R-:W-:Y:S08]  /*5540*/  HMMA.16816.F32.BF16 R28, R160.reuse, R148, R28 ;  /* 0x00000094a01c723c */ /* 0x060ff0000004181c */
[----:B------:R-:W-:Y:S08]  /*5550*/  HMMA.16816.F32.BF16 R32, R160, R150, R32 ;  /* 0x00000096a020723c */ /* 0x000ff00000041820 */
[C---:B------:R-:W-:Y:S08]  /*5560*/  HMMA.16816.F32.BF16 R4, R164.reuse, R168, R4 ;  /* 0x000000a8a404723c */ /* 0x040ff00000041804 */
[C---:B------:R-:W-:Y:S08]  /*5570*/  HMMA.16816.F32.BF16 R8, R164.reuse, R170, R8 ;  /* 0x000000aaa408723c */ /* 0x040ff00000041808 */
[C---:B--2---:R-:W-:Y:S08]  /*5580*/  HMMA.16816.F32.BF16 R12, R164.reuse, R140, R12 ;  /* 0x0000008ca40c723c */ /* 0x044ff0000004180c */
[C---:B------:R-:W-:Y:S01]  /*5590*/  HMMA.16816.F32.BF16 R16, R164.reuse, R142, R16 ;  /* 0x0000008ea410723c */ /* 0x040fe20000041810 */
[----:B------:R-:W2:Y:S07]  /*55a0*/  LDSM.16.M88.4 R140, [R3+0x11100] ;  /* 0x01110000038c783b */ /* 0x000eae0000000200 */
        /* <DEDUP_REMOVED lines=8> */
[----:B------:R-:W1:Y:S01]  /*5630*/  LDSM.16.M88.4 R136, [R3+0x11900] ;  /* 0x011900000388783b */ /* 0x000e620000000200 */
[----:B------:R-:W-:Y:S04]  /*5640*/  DEPBAR.LE SB0, 0x2 ;  /* 0x000080800000791a */ /* 0x000fe80000000000 */
[----:B------:R-:W-:Y:S02]  /*5650*/  FMUL.FTZ R170, R4, c[0x0][0x320] ;  /* 0x0000c80004aa7a20 */ /* 0x000fe40000410000 */
[C---:B--2---:R-:W-:Y:S04]  /*5660*/  HMMA.16816.F32.BF16 R20, R172.reuse, R140, R20 ;  /* 0x0000008cac14723c */ /* 0x044fe80000041814 */
[----:B------:R-:W2:Y:S01]  /*5670*/  MUFU.TANH R170, R170 ;  /* 0x000000aa00aa7308 */ /* 0x000ea20000002400 */
[----:B------:R-:W-:Y:S01]  /*5680*/  FMUL.FTZ R155, R5, c[0x0][0x320] ;  /* 0x0000c800059b7a20 */ /* 0x000fe20000410000 */
[----:B------:R-:W-:Y:S01]  /*5690*/  BAR.SYNC.DEFER_BLOCKING 0x0 ;  /* 0x0000000000007b1d */ /* 0x000fe20000010000 */
[----:B------:R-:W-:Y:S01]  /*56a0*/  FMUL.FTZ R169, R6, c[0x0][0x320] ;  /* 0x0000c80006a97a20 */ /* 0x000fe20000410000 */
[C---:B------:R-:W-:Y:S04]  /*56b0*/  HMMA.16816.F32.BF16 R24, R172.reuse, R142, R24 ;  /* 0x0000008eac18723c */ /* 0x040fe80000041818 */
[----:B------:R-:W-:Y:S02]  /*56c0*/  FMUL.FTZ R171, R8, c[0x0][0x320] ;  /* 0x0000c80008ab7a20 */ /* 0x000fe40000410000 */
[----:B------:R-:W-:Y:S02]  /*56d0*/  FMUL.FTZ R168, R7, c[0x0][0x320] ;  /* 0x0000c80007a87a20 */ /* 0x000fe40000410000 */
[----:B------:R-:W-:Y:S04]  /*56e0*/  FMUL.FTZ R223, R9, c[0x0][0x320] ;  /* 0x0000c80009df7a20 */ /* 0x000fe80000410000 */
[----:B------:R-:W-:Y:S02]  /*56f0*/  FMUL.FTZ R228, R10, c[0x0][0x320] ;  /* 0x0000c8000ae47a20 */ /* 0x000fe40000410000 */
[----:B------:R-:W-:Y:S02]  /*5700*/  FMUL.FTZ R178, R11, c[0x0][0x320] ;  /* 0x0000c8000bb27a20 */ /* 0x000fe40000410000 */
[----:B------:R-:W-:Y:S02]  /*5710*/  FMUL.FTZ R177, R12, c[0x0][0x320] ;  /* 0x0000c8000cb17a20 */ /* 0x000fe40000410000 */
[----:B------:R-:W-:Y:S02]  /*5720*/  FMUL.FTZ R179, R13, c[0x0][0x320] ;  /* 0x0000c8000db37a20 */ /* 0x000fe40000410000 */
[----:B------:R-:W-:Y:S01]  /*5730*/  FMUL.FTZ R218, R14, c[0x0][0x320] ;  /* 0x0000c8000eda7a20 */ /* 0x000fe20000410000 */
[----:B--2---:R-:W-:Y:S01]  /*5740*/  FMNMX.FTZ R2, R170, R133, !PT ;  /* 0x00000085aa027209 */ /* 0x004fe20007810000 */
[----:B------:R-:W2:Y:S01]  /*5750*/  MUFU.TANH R155, R155 ;  /* 0x0000009b009b7308 */ /* 0x000ea20000002400 */
[----:B------:R-:W-:Y:S01]  /*5760*/  LDSM.16.MT88.4 R140, [R184+UR4+0x2900] ;  /* 0x00290004b88c783b */ /* 0x000fe20008004200 */
[----:B------:R-:W-:Y:S01]  /*5770*/  FMUL.FTZ R182, R15, c[0x0][0x320] ;  /* 0x0000c8000fb67a20 */ /* 0x000fe20000410000 */
[C---:B-1----:R-:W-:Y:S03]  /*5780*/  HMMA.16816.F32.BF16 R28, R172.reuse, R136, R28 ;  /* 0x00000088ac1c723c */ /* 0x042fe6000004181c */
[----:B------:R-:W-:Y:S02]  /*5790*/  FMUL.FTZ R181, R16, c[0x0][0x320] ;  /* 0x0000c80010b57a20 */ /* 0x000fe40000410000 */
[----:B------:R-:W-:Y:S01]  /*57a0*/  FMUL.FTZ R183, R17, c[0x0][0x320] ;  /* 0x0000c80011b77a20 */ /* 0x000fe20000410000 */
[----:B------:R-:W-:Y:S01]  /*57b0*/  LDSM.16.MT88.4 R144, [R185+UR4+0x3900] ;  /* 0x00390004b990783b */ /* 0x000fe20008004200 */
[----:B------:R-:W1:Y:S01]  /*57c0*/  MUFU.TANH R169, R169 ;  /* 0x000000a900a97308 */ /* 0x000e620000002400 */
[----:B------:R-:W-:Y:S04]  /*57d0*/  HMMA.16816.F32.BF16 R32, R172, R138, R32 ;  /* 0x0000008aac20723c */ /* 0x000fe80000041820 */
[----:B------:R-:W-:Y:S01]  /*57e0*/  FMUL.FTZ R226, R18, c[0x0][0x320] ;  /* 0x0000c80012e27a20 */ /* 0x000fe20000410000 */
[----:B------:R-:W-:Y:S01]  /*57f0*/  IADD3 R137, R185, UR4, RZ ;  /* 0x00000004b9897c10 */ /* 0x000fe2000fffe0ff */
[----:B------:R-:W-:Y:S02]  /*5800*/  FMUL.FTZ R220, R19, c[0x0][0x320] ;  /* 0x0000c80013dc7a20 */ /* 0x000fe40000410000 */
[----:B------:R-:W-:Y:S01]  /*5810*/  FMUL.FTZ R221, R20, c[0x0][0x320] ;  /* 0x0000c80014dd7a20 */ /* 0x000fe20000410000 */
[----:B------:R-:W3:Y:S03]  /*5820*/  MUFU.TANH R168, R168 ;  /* 0x000000a800a87308 */ /* 0x000ee60000002400 */
[----:B------:R-:W-:Y:S01]  /*5830*/  FMUL.FTZ R219, R21, c[0x0][0x320] ;  /* 0x0000c80015db7a20 */ /* 0x000fe20000410000 */
[----:B--2---:R-:W-:Y:S01]  /*5840*/  FMNMX.FTZ R2, R155, R2, !PT ;  /* 0x000000029b027209 */ /* 0x004fe20007810000 */
[----:B------:R-:W-:Y:S02]  /*5850*/  FMUL.FTZ R224, R22, c[0x0][0x320] ;  /* 0x0000c80016e07a20 */ /* 0x000fe40000410000 */
[----:B------:R-:W-:Y:S02]  /*5860*/  FMUL.FTZ R222, R23, c[0x0][0x320] ;  /* 0x0000c80017de7a20 */ /* 0x000fe40000410000 */
[----:B------:R-:W-:Y:S01]  /*5870*/  FMUL.FTZ R167, R24, c[0x0][0x320] ;  /* 0x0000c80018a77a20 */ /* 0x000fe20000410000 */
[----:B------:R-:W2:Y:S01]  /*5880*/  MUFU.TANH R171, R171 ;  /* 0x000000ab00ab7308 */ /* 0x000ea20000002400 */
[----:B------:R-:W-:Y:S02]  /*5890*/  FMUL.FTZ R165, R25, c[0x0][0x320] ;  /* 0x0000c80019a57a20 */ /* 0x000fe40000410000 */
[----:B------:R-:W-:Y:S01]  /*58a0*/  FMUL.FTZ R166, R26, c[0x0][0x320] ;  /* 0x0000c8001aa67a20 */ /* 0x000fe20000410000 */
[----:B-1----:R-:W-:Y:S01]  /*58b0*/  FMNMX.FTZ R3, R169, R0, !PT ;  /* 0x00000000a9037209 */ /* 0x002fe20007810000 */
[----:B------:R-:W-:Y:S02]  /*58c0*/  FMUL.FTZ R164, R27, c[0x0][0x320] ;  /* 0x0000c8001ba47a20 */ /* 0x000fe40000410000 */
[----:B------:R-:W-:Y:S02]  /*58d0*/  FMUL.FTZ R163, R28, c[0x0][0x320] ;  /* 0x0000c8001ca37a20 */ /* 0x000fe40000410000 */
[----:B------:R-:W-:Y:S01]  /*58e0*/  FMUL.FTZ R161, R29, c[0x0][0x320] ;  /* 0x0000c8001da17a20 */ /* 0x000fe20000410000 */
[----:B------:R-:W1:Y:S01]  /*58f0*/  MUFU.TANH R223, R223 ;  /* 0x000000df00df7308 */ /* 0x000e620000002400 */
[----:B------:R-:W-:Y:S02]  /*5900*/  FMUL.FTZ R162, R30, c[0x0][0x320] ;  /* 0x0000c8001ea27a20 */ /* 0x000fe40000410000 */
[----:B------:R-:W-:Y:S01]  /*5910*/  FMUL.FTZ R160, R31, c[0x0][0x320] ;  /* 0x0000c8001fa07a20 */ /* 0x000fe20000410000 */
[----:B---3--:R-:W-:Y:S01]  /*5920*/  FMNMX.FTZ R3, R168, R3, !PT ;  /* 0x00000003a8037209 */ /* 0x008fe20007810000 */
[----:B------:R-:W-:Y:S02]  /*5930*/  FMUL.FTZ R32, R32, c[0x0][0x320] ;  /* 0x0000c80020207a20 */ /* 0x000fe40000410000 */
[----:B------:R-:W-:Y:S02]  /*5940*/  FMUL.FTZ R33, R33, c[0x0][0x320] ;  /* 0x0000c80021217a20 */ /* 0x000fe40000410000 */
[----:B------:R-:W-:Y:S01]  /*5950*/  FMUL.FTZ R34, R34, c[0x0][0x320] ;  /* 0x0000c80022227a20 */ /* 0x000fe20000410000 */
[----:B------:R-:W3:Y:S01]  /*5960*/  MUFU.TANH R228, R228 ;  /* 0x000000e400e47308 */ /* 0x000ee20000002400 */
[----:B------:R-:W-:Y:S01]  /*5970*/  FMUL.FTZ R154, R35, c[0x0][0x320] ;  /* 0x0000c800239a7a20 */ /* 0x000fe20000410000 */
[----:B--2---:R-:W-:Y:S08]  /*5980*/  FMNMX.FTZ R2, R171, R2, !PT ;  /* 0x00000002ab027209 */ /* 0x004ff00007810000 */
[----:B------:R-:W2:Y:S01]  /*5990*/  MUFU.TANH R178, R178 ;  /* 0x000000b200b27308 */ /* 0x000ea20000002400 */
[----:B-1----:R-:W-:Y:S09]  /*59a0*/  FMNMX.FTZ R2, R223, R2, !PT ;  /* 0x00000002df027209 */ /* 0x002ff20007810000 */
[----:B------:R-:W1:Y:S01]  /*59b0*/  MUFU.TANH R177, R177 ;  /* 0x000000b100b17308 */ /* 0x000e620000002400 */
[----:B---3--:R-:W-:Y:S09]  /*59c0*/  FMNMX.FTZ R3, R228, R3, !PT ;  /* 0x00000003e4037209 */ /* 0x008ff20007810000 */
[----:B------:R-:W3:Y:S01]  /*59d0*/  MUFU.TANH R179, R179 ;  /* 0x000000b300b37308 */ /* 0x000ee20000002400 */
[----:B--2---:R-:W-:Y:S09]  /*59e0*/  FMNMX.FTZ R3, R178, R3, !PT ;  /* 0x00000003b2037209 */ /* 0x004ff20007810000 */
        /* <DEDUP_REMOVED lines=43> */
[----:B-1----:R-:W-:Y:S05]  /*5ca0*/  FMNMX.FTZ R35, R157, R2, !PT ;  /* 0x000000029d237209 */ /* 0x002fea0007810000 */
[----:B------:R-:W1:Y:S01]  /*5cb0*/  SHFL.BFLY PT, R2, R35, 0x2, 0x1f ;  /* 0x0c401f0023027f89 */ /* 0x000e6200000e0000 */
[----:B---3--:R-:W-:Y:S04]  /*5cc0*/  FMNMX.FTZ R3, R156, R3, !PT ;  /* 0x000000039c037209 */ /* 0x008fe80007810000 */
[----:B--2---:R-:W-:Y:S05]  /*5cd0*/  FMNMX.FTZ R34, R154, R3, !PT ;  /* 0x000000039a227209 */ /* 0x004fea0007810000 */
[----:B------:R-:W2:Y:S01]  /*5ce0*/  SHFL.BFLY PT, R3, R34, 0x2, 0x1f ;  /* 0x0c401f0022037f89 */ /* 0x000ea200000e0000 */
[----:B-1----:R-:W-:Y:S07]  /*5cf0*/  FMNMX.FTZ R33, R35, R2, !PT ;  /* 0x0000000223217209 */ /* 0x002fee0007810000 */
[----:B------:R-:W1:Y:S01]  /*5d00*/  SHFL.BFLY PT, R132, R33, 0x1, 0x1f ;  /* 0x0c201f0021847f89 */ /* 0x000e6200000e0000 */
[----:B--2---:R-:W-:Y:S07]  /*5d10*/  FMNMX.FTZ R32, R34, R3, !PT ;  /* 0x0000000322207209 */ /* 0x004fee0007810000 */
[----:B------:R-:W2:Y:S01]  /*5d20*/  SHFL.BFLY PT, R3, R32, 0x1, 0x1f ;  /* 0x0c201f0020037f89 */ /* 0x000ea200000e0000 */
[----:B-1----:R-:W-:Y:S05]  /*5d30*/  FMNMX.FTZ R132, R33, R132, !PT ;  /* 0x0000008421847209 */ /* 0x002fea0007810000 */
[----:B------:R-:W-:Y:S01]  /*5d40*/  FADD.FTZ R4, -R132, R133 ;  /* 0x0000008584047221 */ /* 0x000fe20000010100 */
[----:B------:R-:W-:Y:S01]  /*5d50*/  IADD3 R133, R190, R137, RZ ;  /* 0x00000089be857210 */ /* 0x000fe20007ffe0ff */
[----:B------:R-:W-:Y:S02]  /*5d60*/  FMUL.FTZ R158, R132, c[0x0][0x2d0] ;  /* 0x0000b400849e7a20 */ /* 0x000fe40000410000 */
[----:B------:R-:W-:Y:S02]  /*5d70*/  FMUL.FTZ R2, R4, c[0x0][0x2d0] ;  /* 0x0000b40004027a20 */ /* 0x000fe40000410000 */
[--C-:B------:R-:W-:Y:S01]  /*5d80*/  FFMA.FTZ R175, R155, c[0x0][0x2d0], -R158.reuse ;  /* 0x0000b4009baf7a23 */ /* 0x100fe2000001089e */
[----:B------:R-:W-:Y:S01]  /*5d90*/  LDSM.16.MT88.4 R136, [R133+0x100] ;  /* 0x000100008588783b */ /* 0x000fe20000004200 */
[--C-:B------:R-:W-:Y:S02]  /*5da0*/  FFMA.FTZ R176, R170, c[0x0][0x2d0], -R158.reuse ;  /* 0x0000b400aab07a23 */ /* 0x100fe4000001089e */
[--C-:B------:R-:W-:Y:S01]  /*5db0*/  FFMA.FTZ R174, R171, c[0x0][0x2d0], -R158.reuse ;  /* 0x0000b400abae7a23 */ /* 0x100fe2000001089e */
[----:B------:R-:W1:Y:S01]  /*5dc0*/  MUFU.EX2 R2, R2 ;  /* 0x0000000200027308 */ /* 0x000e620000000800 */
[--C-:B------:R-:W-:Y:S02]  /*5dd0*/  FFMA.FTZ R173, R223, c[0x0][0x2d0], -R158.reuse ;  /* 0x0000b400dfad7a23 */ /* 0x100fe4000001089e */
[--C-:B------:R-:W-:Y:S01]  /*5de0*/  FFMA.FTZ R223, R167, c[0x0][0x2d0], -R158.reuse ;  /* 0x0000b400a7df7a23 */ /* 0x100fe2000001089e */
[----:B--2---:R-:W-:Y:S01]  /*5df0*/  FMNMX.FTZ R3, R32, R3, !PT ;  /* 0x0000000320037209 */ /* 0x004fe20007810000 */
[----:B------:R-:W-:Y:S01]  /*5e00*/  LDSM.16.MT88.4 R148, [R133+0x3900] ;  /* 0x003900008594783b */ /* 0x000fe20000004200 */
[--C-:B------:R-:W-:Y:S02]  /*5e10*/  FFMA.FTZ R227, R163, c[0x0][0x2d0], -R158.reuse ;  /* 0x0000b400a3e37a23 */ /* 0x100fe4000001089e */
[----:B------:R-:W-:Y:S02]  /*5e20*/  FFMA.FTZ R230, R161, c[0x0][0x2d0], -R158 ;  /* 0x0000b400a1e67a23 */ /* 0x000fe4000001089e */
[C---:B------:R-:W-:Y:S01]  /*5e30*/  FMUL.FTZ R155, R3.reuse, c[0x0][0x2d0] ;  /* 0x0000b400039b7a20 */ /* 0x040fe20000410000 */
[----:B------:R-:W-:Y:S01]  /*5e40*/  MUFU.EX2 R176, R176 ;  /* 0x000000b000b07308 */ /* 0x000fe20000000800 */
[----:B------:R-:W-:Y:S01]  /*5e50*/  FADD.FTZ R4, -R3, R0 ;  /* 0x0000000003047221 */ /* 0x000fe20000010100 */
[----:B------:R-:W2:Y:S01]  /*5e60*/  LDSM.16.MT88.4 R32, [R185+UR4+0x100] ;  /* 0x00010004b920783b */ /* 0x000ea20008004200 */
[--C-:B------:R-:W-:Y:S02]  /*5e70*/  FFMA.FTZ R172, R169, c[0x0][0x2d0], -R155.reuse ;  /* 0x0000b400a9ac7a23 */ /* 0x100fe4000001089b */
[--C-:B------:R-:W-:Y:S02]  /*5e80*/  FFMA.FTZ R171, R168, c[0x0][0x2d0], -R155.reuse ;  /* 0x0000b400a8ab7a23 */ /* 0x100fe4000001089b */
[--C-:B------:R-:W-:Y:S02]  /*5e90*/  FFMA.FTZ R170, R228, c[0x0][0x2d0], -R155.reuse ;  /* 0x0000b400e4aa7a23 */ /* 0x100fe4000001089b */
[--C-:B------:R-:W-:Y:S01]  /*5ea0*/  FFMA.FTZ R169, R178, c[0x0][0x2d0], -R155.reuse ;  /* 0x0000b400b2a97a23 */ /* 0x100fe2000001089b */
[----:B------:R-:W3:Y:S01]  /*5eb0*/  MUFU.EX2 R175, R175 ;  /* 0x000000af00af7308 */ /* 0x000ee20000000800 */
[----:B------:R-:W-:Y:S02]  /*5ec0*/  FMUL.FTZ R0, R4, c[0x0][0x2d0] ;  /* 0x0000b40004007a20 */ /* 0x000fe40000410000 */
[C---:B-1----:R-:W-:Y:S02]  /*5ed0*/  FMUL.FTZ R4, R2.reuse, R128 ;  /* 0x0000008002047220 */ /* 0x042fe40000410000 */
[C---:B------:R-:W-:Y:S02]  /*5ee0*/  FMUL.FTZ R5, R2.reuse, R129 ;  /* 0x0000008102057220 */ /* 0x040fe40000410000 */
[C---:B------:R-:W-:Y:S02]  /*5ef0*/  FMUL.FTZ R8, R2.reuse, R124 ;  /* 0x0000007c02087220 */ /* 0x040fe40000410000 */
[C---:B------:R-:W-:Y:S01]  /*5f00*/  FMUL.FTZ R9, R2.reuse, R125 ;  /* 0x0000007d02097220 */ /* 0x040fe20000410000 */
        /* <DEDUP_REMOVED lines=12> */
[----:B------:R-:W-:Y:S01]  /*5fd0*/  FMUL.FTZ R29, R2, R105 ;  /* 0x00000069021d7220 */ /* 0x000fe20000410000 */
[----:B------:R-:W3:Y:S01]  /*5fe0*/  MUFU.EX2 R173, R173 ;  /* 0x000000ad00ad7308 */ /* 0x000ee20000000800 */
[--C-:B------:R-:W-:Y:S02]  /*5ff0*/  FFMA.FTZ R225, R166, c[0x0][0x2d0], -R155.reuse ;  /* 0x0000b400a6e17a23 */ /* 0x100fe4000001089b */
[--C-:B------:R-:W-:Y:S02]  /*6000*/  FFMA.FTZ R228, R164, c[0x0][0x2d0], -R155.reuse ;  /* 0x0000b400a4e47a23 */ /* 0x100fe4000001089b */
[C---:B-1----:R-:W-:Y:S02]  /*6010*/  FMUL.FTZ R6, R0.reuse, R130 ;  /* 0x0000008200067220 */ /* 0x042fe40000410000 */
[C---:B------:R-:W-:Y:S02]  /*6020*/  FMUL.FTZ R7, R0.reuse, R131 ;  /* 0x0000008300077220 */ /* 0x040fe40000410000 */
[C---:B------:R-:W-:Y:S01]  /*6030*/  FMUL.FTZ R10, R0.reuse, R126 ;  /* 0x0000007e000a7220 */ /* 0x040fe20000410000 */
[----:B------:R-:W-:Y:S01]  /*6040*/  MUFU.EX2 R172, R172 ;  /* 0x000000ac00ac7308 */ /* 0x000fe20000000800 */
[C---:B------:R-:W-:Y:S02]  /*6050*/  FMUL.FTZ R11, R0.reuse, R127 ;  /* 0x0000007f000b7220 */ /* 0x040fe40000410000 */
[----:B------:R-:W1:Y:S01]  /*6060*/  LDSM.16.MT88.4 R124, [R184+UR4+0x100] ;  /* 0x00010004b87c783b */ /* 0x000e620008004200 */
[C---:B------:R-:W-:Y:S02]  /*6070*/  FMUL.FTZ R14, R0.reuse, R122 ;  /* 0x0000007a000e7220 */ /* 0x040fe40000410000 */
[C---:B------:R-:W-:Y:S02]  /*6080*/  FMUL.FTZ R15, R0.reuse, R123 ;  /* 0x0000007b000f7220 */ /* 0x040fe40000410000 */
[C---:B------:R-:W-:Y:S02]  /*6090*/  FMUL.FTZ R18, R0.reuse, R118 ;  /* 0x0000007600127220 */ /* 0x040fe40000410000 */
[----:B------:R-:W4:Y:S01]  /*60a0*/  MUFU.EX2 R171, R171 ;  /* 0x000000ab00ab7308 */ /* 0x000f220000000800 */
[C---:B------:R-:W-:Y:S02]  /*60b0*/  FMUL.FTZ R19, R0.reuse, R119 ;  /* 0x0000007700137220 */ /* 0x040fe40000410000 */
[----:B------:R-:W-:Y:S01]  /*60c0*/  LDSM.16.MT88.4 R116, [R184+UR4+0x900] ;  /* 0x00090004b874783b */ /* 0x000fe20008004200 */
[----:B---3--:R-:W-:Y:S01]  /*60d0*/  F2FP.BF16.PACK_AB R130, R173, R174 ;  /* 0x000000aead82723e */ /* 0x008fe200000010ff */
[C---:B------:R-:W-:Y:S02]  /*60e0*/  FMUL.FTZ R22, R0.reuse, R114 ;  /* 0x0000007200167220 */ /* 0x040fe40000410000 */
[C---:B------:R-:W-:Y:S02]  /*60f0*/  FMUL.FTZ R23, R0.reuse, R115 ;  /* 0x0000007300177220 */ /* 0x040fe40000410000 */
[C---:B------:R-:W-:Y:S01]  /*6100*/  FMUL.FTZ R26, R0.reuse, R110 ;  /* 0x0000006e001a7220 */ /* 0x040fe20000410000 */
[----:B------:R-:W-:Y:S01]  /*6110*/  MUFU.EX2 R170, R170 ;  /* 0x000000aa00aa7308 */ /* 0x000fe20000000800 */
[----:B------:R-:W-:Y:S01]  /*6120*/  LDSM.16.MT88.4 R112, [R185+UR4+0x2100] ;  /* 0x00210004b970783b */ /* 0x000fe20008004200 */
[C---:B------:R-:W-:Y:S02]  /*6130*/  FMUL.FTZ R27, R0.reuse, R111 ;  /* 0x0000006f001b7220 */ /* 0x040fe40000410000 */
[C---:B------:R-:W-:Y:S02]  /*6140*/  FMUL.FTZ R30, R0.reuse, R106 ;  /* 0x0000006a001e7220 */ /* 0x040fe40000410000 */
[----:B------:R-:W-:Y:S02]  /*6150*/  FMUL.FTZ R31, R0, R107 ;  /* 0x0000006b001f7220 */ /* 0x000fe40000410000 */
[--C-:B------:R-:W-:Y:S01]  /*6160*/  FFMA.FTZ R229, R162, c[0x0][0x2d0], -R155.reuse ;  /* 0x0000b400a2e57a23 */ /* 0x100fe2000001089b */
[----:B------:R-:W-:Y:S01]  /*6170*/  LDSM.16.MT88.4 R104, [R133+0x2100] ;  /* 0x002100008568783b */ /* 0x000fe20000004200 */
[----:B------:R-:W3:Y:S01]  /*6180*/  MUFU.EX2 R169, R169 ;  /* 0x000000a900a97308 */ /* 0x000ee20000000800 */
[--C-:B------:R-:W-:Y:S02]  /*6190*/  FFMA.FTZ R232, R160, c[0x0][0x2d0], -R155.reuse ;  /* 0x0000b400a0e87a23 */ /* 0x100fe4000001089b */
[--C-:B------:R-:W-:Y:S01]  /*61a0*/  FFMA.FTZ R231, R159, c[0x0][0x2d0], -R158.reuse ;  /* 0x0000b4009fe77a23 */ /* 0x100fe2000001089e */
[----:B----4-:R-:W-:Y:S01]  /*61b0*/  F2FP.BF16.PACK_AB R129, R171, R172 ;  /* 0x000000acab81723e */ /* 0x010fe200000010ff */
[--C-:B------:R-:W-:Y:S02]  /*61c0*/  FFMA.FTZ R233, R156, c[0x0][0x2d0], -R155.reuse ;  /* 0x0000b4009ce97a23 */ /* 0x100fe4000001089b */
[----:B------:R-:W-:Y:S01]  /*61d0*/  LDSM.16.MT88.4 R160, [R185+UR4+0x5900] ;  /* 0x00590004b9a0783b */ /* 0x000fe20008004200 */
[C---:B------:R-:W-:Y:S02]  /*61e0*/  FMUL.FTZ R36, R2.reuse, R36 ;  /* 0x0000002402247220 */ /* 0x040fe40000410000 */
[----:B------:R-:W-:Y:S01]  /*61f0*/  FMUL.FTZ R37, R2, R37 ;  /* 0x0000002502257220 */ /* 0x000fe20000410000 */
[----:B------:R-:W-:Y:S01]  /*6200*/  MUFU.EX2 R223, R223 ;  /* 0x000000df00df7308 */ /* 0x000fe20000000800 */
[C---:B------:R-:W-:Y:S02]  /*6210*/  FMUL.FTZ R38, R0.reuse, R38 ;  /* 0x0000002600267220 */ /* 0x040fe40000410000 */
[----:B------:R-:W-:Y:S02]  /*6220*/  FMUL.FTZ R39, R0, R39 ;  /* 0x0000002700277220 */ /* 0x000fe40000410000 */
[C---:B------:R-:W-:Y:S02]  /*6230*/  FMUL.FTZ R40, R2.reuse, R40 ;  /* 0x0000002802287220 */ /* 0x040fe40000410000 */
[----:B------:R-:W-:Y:S02]  /*6240*/  FMUL.FTZ R41, R2, R41 ;  /* 0x0000002902297220 */ /* 0x000fe40000410000 */
[C---:B------:R-:W-:Y:S01]  /*6250*/  FMUL.FTZ R42, R0.reuse, R42 ;  /* 0x0000002a002a7220 */ /* 0x040fe20000410000 */
[----:B------:R-:W-:Y:S01]  /*6260*/  MUFU.EX2 R225, R225 ;  /* 0x000000e100e17308 */ /* 0x000fe20000000800 */
[----:B------:R-:W-:Y:S01]  /*6270*/  FMUL.FTZ R43, R0, R43 ;  /* 0x0000002b002b7220 */ /* 0x000fe20000410000 */
[----:B---3--:R-:W-:Y:S01]  /*6280*/  F2FP.BF16.PACK_AB R131, R169, R170 ;  /* 0x000000aaa983723e */ /* 0x008fe200000010ff */
[C---:B------:R-:W-:Y:S02]  /*6290*/  FMUL.FTZ R44, R2.reuse, R44 ;  /* 0x0000002c022c7220 */ /* 0x040fe40000410000 */
[----:B------:R-:W-:Y:S02]  /*62a0*/  FMUL.FTZ R45, R2, R45 ;  /* 0x0000002d022d7220 */ /* 0x000fe40000410000 */
[C---:B------:R-:W-:Y:S02]  /*62b0*/  FMUL.FTZ R46, R0.reuse, R46 ;  /* 0x0000002e002e7220 */ /* 0x040fe40000410000 */
[C---:B--2---:R-:W-:Y:S01]  /*62c0*/  HMMA.16816.F32.BF16 R4, R128.reuse, R32, R4 ;  /* 0x000000208004723c */ /* 0x044fe20000041804 */
[----:B------:R-:W-:Y:S04]  /*62d0*/  MUFU.EX2 R228, R228 ;  /* 0x000000e400e47308 */ /* 0x000fe80000000800 */
[----:B------:R-:W-:Y:S02]  /*62e0*/  FMUL.FTZ R47, R0, R47 ;  /* 0x0000002f002f7220 */ /* 0x000fe40000410000 */
[----:B------:R-:W-:Y:S01]  /*62f0*/  IADD3 R33, R184, UR4, RZ ;  /* 0x00000004b8217c10 */ /* 0x000fe2000fffe0ff */
[C---:B------:R-:W-:Y:S03]  /*6300*/  HMMA.16816.F32.BF16 R8, R128.reuse, R34, R8 ;  /* 0x000000228008723c */ /* 0x040fe60000041808 */
[----:B------:R-:W-:Y:S01]  /*6310*/  MUFU.EX2 R227, R227 ;  /* 0x000000e300e37308 */ /* 0x000fe20000000800 */
[----:B------:R-:W-:Y:S01]  /*6320*/  IADD3 R168, R190, R33, RZ ;  /* 0x00000021bea87210 */ /* 0x000fe20007ffe0ff */
[C---:B------:R-:W-:Y:S02]  /*6330*/  FMUL.FTZ R32, R2.reuse, R100 ;  /* 0x0000006402207220 */ /* 0x040fe40000410000 */
[----:B------:R-:W-:Y:S01]  /*6340*/  FMUL.FTZ R33, R2, R101 ;  /* 0x0000006502217220 */ /* 0x000fe20000410000 */
[C---:B------:R-:W-:Y:S01]  /*6350*/  HMMA.16816.F32.BF16 R12, R128.reuse, R136, R12 ;  /* 0x00000088800c723c */ /* 0x040fe2000004180c */
[----:B------:R-:W2:Y:S03]  /*6360*/  LDSM.16.MT88.4 R120, [R168+0x100] ;  /* 0x00010000a878783b */ /* 0x000ea60000004200 */
[C---:B------:R-:W-:Y:S01]  /*6370*/  FMUL.FTZ R34, R0.reuse, R102 ;  /* 0x0000006600227220 */ /* 0x040fe20000410000 */
[----:B------:R-:W-:Y:S01]  /*6380*/  MUFU.EX2 R230, R230 ;  /* 0x000000e600e67308 */ /* 0x000fe20000000800 */
[----:B------:R-:W-:Y:S02]  /*6390*/  FMUL.FTZ R35, R0, R103 ;  /* 0x0000006700237220 */ /* 0x000fe40000410000 */
[C---:B------:R-:W-:Y:S01]  /*63a0*/  HMMA.16816.F32.BF16 R16, R128.reuse, R138, R16 ;  /* 0x0000008a8010723c */ /* 0x040fe20000041810 */
[----:B------:R-:W3:Y:S03]  /*63b0*/  LDSM.16.MT88.4 R100, [R184+UR4+0x2100] ;  /* 0x00210004b864783b */ /* 0x000ee60008004200 */
[C---:B------:R-:W-:Y:S02]  /*63c0*/  FMUL.FTZ R48, R2.reuse, R48 ;  /* 0x0000003002307220 */ /* 0x040fe40000410000 */
[----:B------:R-:W-:Y:S01]  /*63d0*/  FMUL.FTZ R49, R2, R49 ;  /* 0x0000003102317220 */ /* 0x000fe20000410000 */
[----:B------:R-:W-:Y:S01]  /*63e0*/  MUFU.EX2 R229, R229 ;  /* 0x000000e500e57308 */ /* 0x000fe20000000800 */
[C---:B-1----:R-:W-:Y:S01]  /*63f0*/  HMMA.16816.F32.BF16 R20, R128.reuse, R124, R20 ;  /* 0x0000007c8014723c */ /* 0x042fe20000041814 */
[----:B------:R-:W1:Y:S03]  /*6400*/  LDSM.16.MT88.4 R108, [R168+0x2100] ;  /* 0x00210000a86c783b */ /* 0x000e660000004200 */
[C---:B------:R-:W-:Y:S02]  /*6410*/  FMUL.FTZ R50, R0.reuse, R50 ;  /* 0x0000003200327220 */ /* 0x040fe40000410000 */
[----:B------:R-:W-:Y:S02]  /*6420*/  FMUL.FTZ R51, R0, R51 ;  /* 0x0000003300337220 */ /* 0x000fe40000410000 */
[C---:B------:R-:W-:Y:S01]  /*6430*/  HMMA.16816.F32.BF16 R24, R128.reuse, R126, R24 ;  /* 0x0000007e8018723c */ /* 0x040fe20000041818 */
[----:B------:R-:W-:Y:S01]  /*6440*/  LDSM.16.MT88.4 R124, [R185+UR4+0x2900] ;  /* 0x00290004b97c783b */ /* 0x000fe20008004200 */
[----:B------:R-:W-:Y:S02]  /*6450*/  MUFU.EX2 R232, R232 ;  /* 0x000000e800e87308 */ /* 0x000fe40000000800 */
[C---:B------:R-:W-:Y:S02]  /*6460*/  FMUL.FTZ R52, R2.reuse, R52 ;  /* 0x0000003402347220 */ /* 0x040fe40000410000 */
[----:B------:R-:W-:Y:S02]  /*6470*/  FMUL.FTZ R53, R2, R53 ;  /* 0x0000003502357220 */ /* 0x000fe40000410000 */
[C---:B------:R-:W-:Y:S01]  /*6480*/  FMUL.FTZ R54, R0.reuse, R54 ;  /* 0x0000003600367220 */ /* 0x040fe20000410000 */
[----:B------:R-:W-:Y:S03]  /*6490*/  LDSM.16.MT88.4 R136, [R133+0x2900] ;  /* 0x002900008588783b */ /* 0x000fe60000004200 */
[----:B------:R-:W-:Y:S01]  /*64a0*/  FMUL.FTZ R55, R0, R55 ;  /* 0x0000003700377220 */ /* 0x000fe20000410000 */
[----:B------:R-:W-:Y:S01]  /*64b0*/  MUFU.EX2 R231, R231 ;  /* 0x000000e700e77308 */ /* 0x000fe20000000800 */
[C---:B------:R-:W-:Y:S02]  /*64c0*/  FMUL.FTZ R56, R2.reuse, R56 ;  /* 0x0000003802387220 */ /* 0x040fe40000410000 */
[----:B------:R-:W-:Y:S01]  /*64d0*/  FMUL.FTZ R57, R2, R57 ;  /* 0x0000003902397220 */ /* 0x000fe20000410000 */
[C---:B--2---:R-:W-:Y:S03]  /*64e0*/  HMMA.16816.F32.BF16 R28, R128.reuse, R120, R28 ;  /* 0x00000078801c723c */ /* 0x044fe6000004181c */
[C---:B------:R-:W-:Y:S02]  /*64f0*/  FMUL.FTZ R58, R0.reuse, R58 ;  /* 0x0000003a003a7220 */ /* 0x040fe40000410000 */
[----:B------:R-:W-:Y:S01]  /*6500*/  FMUL.FTZ R59, R0, R59 ;  /* 0x0000003b003b7220 */ /* 0x000fe20000410000 */
[----:B------:R-:W-:Y:S01]  /*6510*/  MUFU.EX2 R233, R233 ;  /* 0x000000e900e97308 */ /* 0x000fe20000000800 */
[C---:B------:R-:W-:Y:S01]  /*6520*/  FMUL.FTZ R60, R2.reuse, R60 ;  /* 0x0000003c023c7220 */ /* 0x040fe20000410000 */
[C---:B------:R-:W-:Y:S01]  /*6530*/  HMMA.16816.F32.BF16 R32, R128.reuse, R122, R32 ;  /* 0x0000007a8020723c */ /* 0x040fe20000041820 */
[----:B------:R-:W-:Y:S03]  /*6540*/  LDSM.16.MT88.4 R120, [R168+0x900] ;  /* 0x00090000a878783b */ /* 0x000fe60000004200 */
[----:B------:R-:W-:Y:S02]  /*6550*/  FMUL.FTZ R61, R2, R61 ;  /* 0x0000003d023d7220 */ /* 0x000fe40000410000 */
[C---:B------:R-:W-:Y:S02]  /*6560*/  FMUL.FTZ R62, R0.reuse, R62 ;  /* 0x0000003e003e7220 */ /* 0x040fe40000410000 */
[C---:B------:R-:W-:Y:S04]  /*6570*/  HMMA.16816.F32.BF16 R36, R128.reuse, R112, R36 ;  /* 0x000000708024723c */ /* 0x040fe80000041824 */
[----:B------:R-:W-:Y:S02]  /*6580*/  FMUL.FTZ R63, R0, R63 ;  /* 0x0000003f003f7220 */ /* 0x000fe40000410000 */
[C---:B------:R-:W-:Y:S02]  /*6590*/  FMUL.FTZ R64, R2.reuse, R64 ;  /* 0x0000004002407220 */ /* 0x040fe40000410000 */
[C---:B------:R-:W-:Y:S01]  /*65a0*/  HMMA.16816.F32.BF16 R40, R128.reuse, R114, R40 ;  /* 0x000000728028723c */ /* 0x040fe20000041828 */
[----:B------:R-:W-:Y:S03]  /*65b0*/  LDSM.16.MT88.4 R112, [R185+UR4+0x900] ;  /* 0x00090004b970783b */ /* 0x000fe60008004200 */
[----:B------:R-:W-:Y:S02]  /*65c0*/  FMUL.FTZ R65, R2, R65 ;  /* 0x0000004102417220 */ /* 0x000fe40000410000 */
[C---:B------:R-:W-:Y:S02]  /*65d0*/  FMUL.FTZ R66, R0.reuse, R66 ;  /* 0x0000004200427220 */ /* 0x040fe40000410000 */
[C---:B------:R-:W-:Y:S04]  /*65e0*/  HMMA.16816.F32.BF16 R44, R128.reuse, R104, R44 ;  /* 0x00000068802c723c */ /* 0x040fe8000004182c */
[----:B------:R-:W-:Y:S02]  /*65f0*/  FMUL.FTZ R67, R0, R67 ;  /* 0x0000004300437220 */ /* 0x000fe40000410000 */
[C---:B------:R-:W-:Y:S02]  /*6600*/  FMUL.FTZ R68, R2.reuse, R68 ;  /* 0x0000004402447220 */ /* 0x040fe40000410000 */
[C---:B------:R-:W-:Y:S01]  /*6610*/  HMMA.16816.F32.BF16 R48, R128.reuse, R106, R48 ;  /* 0x0000006a8030723c */ /* 0x040fe20000041830 */
[----:B------:R-:W2:Y:S03]  /*6620*/  LDSM.16.MT88.4 R104, [R185+UR4+0x4100] ;  /* 0x00410004b968783b */ /* 0x000ea60008004200 */
[----:B------:R-:W-:Y:S02]  /*6630*/  FMUL.FTZ R69, R2, R69 ;  /* 0x0000004502457220 */ /* 0x000fe40000410000 */
[C---:B------:R-:W-:Y:S02]  /*6640*/  FMUL.FTZ R70, R0.reuse, R70 ;  /* 0x0000004600467220 */ /* 0x040fe40000410000 */
[C---:B---3--:R-:W-:Y:S04]  /*6650*/  HMMA.16816.F32.BF16 R52, R128.reuse, R100, R52 ;  /* 0x000000648034723c */ /* 0x048fe80000041834 */
[----:B------:R-:W-:Y:S02]  /*6660*/  FMUL.FTZ R71, R0, R71 ;  /* 0x0000004700477220 */ /* 0x000fe40000410000 */
[C---:B------:R-:W-:Y:S02]  /*6670*/  FMUL.FTZ R72, R2.reuse, R72 ;  /* 0x0000004802487220 */ /* 0x040fe40000410000 */
[C---:B------:R-:W-:Y:S01]  /*6680*/  HMMA.16816.F32.BF16 R56, R128.reuse, R102, R56 ;  /* 0x000000668038723c */ /* 0x040fe20000041838 */
[----:B------:R-:W3:Y:S03]  /*6690*/  LDSM.16.MT88.4 R100, [R133+0x4100] ;  /* 0x004100008564783b */ /* 0x000ee60000004200 */
[----:B------:R-:W-:Y:S02]  /*66a0*/  FMUL.FTZ R73, R2, R73 ;  /* 0x0000004902497220 */ /* 0x000fe40000410000 */
[C---:B------:R-:W-:Y:S02]  /*66b0*/  FMUL.FTZ R74, R0.reuse, R74 ;  /* 0x0000004a004a7220 */ /* 0x040fe40000410000 */
[C---:B-1----:R-:W-:Y:S04]  /*66c0*/  HMMA.16816.F32.BF16 R60, R128.reuse, R108, R60 ;  /* 0x0000006c803c723c */ /* 0x042fe8000004183c */
[----:B------:R-:W-:Y:S02]  /*66d0*/  FMUL.FTZ R75, R0, R75 ;  /* 0x0000004b004b7220 */ /* 0x000fe40000410000 */
[C---:B------:R-:W-:Y:S02]  /*66e0*/  FMUL.FTZ R84, R2.reuse, R84 ;  /* 0x0000005402547220 */ /* 0x040fe40000410000 */
[C---:B------:R-:W-:Y:S01]  /*66f0*/  HMMA.16816.F32.BF16 R64, R128.reuse, R110, R64 ;  /* 0x0000006e8040723c */ /* 0x040fe20000041840 */
[----:B------:R-:W1:Y:S03]  /*6700*/  LDSM.16.MT88.4 R108, [R184+UR4+0x4100] ;  /* 0x00410004b86c783b */ /* 0x000e660008004200 */
[----:B------:R-:W-:Y:S02]  /*6710*/  FMUL.FTZ R85, R2, R85 ;  /* 0x0000005502557220 */ /* 0x000fe40000410000 */
[C---:B------:R-:W-:Y:S02]  /*6720*/  FMUL.FTZ R86, R0.reuse, R86 ;  /* 0x0000005600567220 */ /* 0x040fe40000410000 */
[----:B------:R-:W-:Y:S01]  /*6730*/  FMUL.FTZ R87, R0, R87 ;  /* 0x0000005700577220 */ /* 0x000fe20000410000 */
[C---:B--2---:R-:W-:Y:S03]  /*6740*/  HMMA.16816.F32.BF16 R68, R128.reuse, R104, R68 ;  /* 0x000000688044723c */ /* 0x044fe60000041844 */
[--C-:B------:R-:W-:Y:S02]  /*6750*/  FFMA.FTZ R177, R177, c[0x0][0x2d0], -R158.reuse ;  /* 0x0000b400b1b17a23 */ /* 0x100fe4000001089e */
[--C-:B------:R-:W-:Y:S02]  /*6760*/  FFMA.FTZ R178, R179, c[0x0][0x2d0], -R158.reuse ;  /* 0x0000b400b3b27a23 */ /* 0x100fe4000001089e */
[--C-:B------:R-:W-:Y:S01]  /*6770*/  FFMA.FTZ R179, R218, c[0x0][0x2d0], -R155.reuse ;  /* 0x0000b400dab37a23 */ /* 0x100fe2000001089b */
[C---:B------:R-:W-:Y:S01]  /*6780*/  HMMA.16816.F32.BF16 R72, R128.reuse, R106, R72 ;  /* 0x0000006a8048723c */ /* 0x040fe20000041848 */
[----:B------:R-:W2:Y:S01]  /*6790*/  LDSM.16.MT88.4 R104, [R168+0x4100] ;  /* 0x00410000a868783b */ /* 0x000ea20000004200 */
[----:B------:R-:W-:Y:S02]  /*67a0*/  MUFU.EX2 R177, R177 ;  /* 0x000000b100b17308 */ /* 0x000fe40000000800 */
[C---:B------:R-:W-:Y:S02]  /*67b0*/  FMUL.FTZ R76, R2.reuse, R76 ;  /* 0x0000004c024c7220 */ /* 0x040fe40000410000 */
[----:B------:R-:W-:Y:S02]  /*67c0*/  FMUL.FTZ R77, R2, R77 ;  /* 0x0000004d024d7220 */ /* 0x000fe40000410000 */
[C---:B------:R-:W-:Y:S04]  /*67d0*/  FMUL.FTZ R78, R0.reuse, R78 ;  /* 0x0000004e004e7220 */ /* 0x040fe80000410000 */
[----:B------:R-:W-:Y:S01]  /*67e0*/  FMUL.FTZ R79, R0, R79 ;  /* 0x0000004f004f7220 */ /* 0x000fe20000410000 */
[----:B------:R-:W4:Y:S01]  /*67f0*/  MUFU.EX2 R178, R178 ;  /* 0x000000b200b27308 */ /* 0x000f220000000800 */
[--C-:B------:R-:W-:Y:S02]  /*6800*/  FFMA.FTZ R182, R182, c[0x0][0x2d0], -R155.reuse ;  /* 0x0000b400b6b67a23 */ /* 0x100fe4000001089b */
[--C-:B------:R-:W-:Y:S02]  /*6810*/  FFMA.FTZ R181, R181, c[0x0][0x2d0], -R158.reuse ;  /* 0x0000b400b5b57a23 */ /* 0x100fe4000001089e */
[--C-:B------:R-:W-:Y:S01]  /*6820*/  FFMA.FTZ R218, R183, c[0x0][0x2d0], -R158.reuse ;  /* 0x0000b400b7da7a23 */ /* 0x100fe2000001089e */
[C---:B---3--:R-:W-:Y:S03]  /*6830*/  HMMA.16816.F32.BF16 R76, R128.reuse, R100, R76 ;  /* 0x00000064804c723c */ /* 0x048fe6000004184c */
[C---:B------:R-:W-:Y:S01]  /*6840*/  FMUL.FTZ R80, R2.reuse, R80 ;  /* 0x0000005002507220 */ /* 0x040fe20000410000 */
[----:B------:R-:W-:Y:S01]  /*6850*/  MUFU.EX2 R179, R179 ;  /* 0x000000b300b37308 */ /* 0x000fe20000000800 */
[----:B------:R-:W-:Y:S02]  /*6860*/  FMUL.FTZ R81, R2, R81 ;  /* 0x0000005102517220 */ /* 0x000fe40000410000 */
[C---:B------:R-:W-:Y:S02]  /*6870*/  FMUL.FTZ R82, R0.reuse, R82 ;  /* 0x0000005200527220 */ /* 0x040fe40000410000 */
[----:B------:R-:W-:Y:S03]  /*6880*/  FMUL.FTZ R83, R0, R83 ;  /* 0x0000005300537220 */ /* 0x000fe60000410000 */
[--C-:B------:R-:W-:Y:S02]  /*6890*/  FFMA.FTZ R183, R226, c[0x0][0x2d0], -R155.reuse ;  /* 0x0000b400e2b77a23 */ /* 0x100fe4000001089b */
[--C-:B------:R-:W-:Y:S01]  /*68a0*/  FFMA.FTZ R220, R220, c[0x0][0x2d0], -R155.reuse ;  /* 0x0000b400dcdc7a23 */ /* 0x100fe2000001089b */
[----:B------:R-:W3:Y:S01]  /*68b0*/  MUFU.EX2 R182, R182 ;  /* 0x000000b600b67308 */ /* 0x000ee20000000800 */
[C---:B------:R-:W-:Y:S03]  /*68c0*/  HMMA.16816.F32.BF16 R80, R128.reuse, R102, R80 ;  /* 0x000000668050723c */ /* 0x040fe60000041850 */
[----:B------:R-:W-:Y:S01]  /*68d0*/  FMUL.FTZ R88, R2, R88 ;  /* 0x0000005802587220 */ /* 0x000fe20000410000 */
[----:B----4-:R-:W-:Y:S01]  /*68e0*/  F2FP.BF16.PACK_AB R100, R178, R177 ;  /* 0x000000b1b264723e */ /* 0x010fe200000010ff */
[----:B------:R-:W-:Y:S02]  /*68f0*/  FMUL.FTZ R89, R2, R89 ;  /* 0x0000005902597220 */ /* 0x000fe40000410000 */
[C---:B------:R-:W-:Y:S01]  /*6900*/  FMUL.FTZ R90, R0.reuse, R90 ;  /* 0x0000005a005a7220 */ /* 0x040fe20000410000 */
[C---:B-1----:R-:W-:Y:S01]  /*6910*/  HMMA.16816.F32.BF16 R84, R128.reuse, R108, R84 ;  /* 0x0000006c8054723c */ /* 0x042fe20000041854 */
[----:B------:R-:W-:Y:S03]  /*6920*/  MUFU.EX2 R181, R181 ;  /* 0x000000b500b57308 */ /* 0x000fe60000000800 */
[----:B------:R-:W-:Y:S02]  /*6930*/  FMUL.FTZ R91, R0, R91 ;  /* 0x0000005b005b7220 */ /* 0x000fe40000410000 */
[C---:B------:R-:W-:Y:S02]  /*6940*/  FMUL.FTZ R92, R2.reuse, R92 ;  /* 0x0000005c025c7220 */ /* 0x040fe40000410000 */
[----:B------:R-:W-:Y:S03]  /*6950*/  FMUL.FTZ R93, R2, R93 ;  /* 0x0000005d025d7220 */ /* 0x000fe60000410000 */
[C---:B------:R-:W-:Y:S01]  /*6960*/  HMMA.16816.F32.BF16 R88, R128.reuse, R110, R88 ;  /* 0x0000006e8058723c */ /* 0x040fe20000041858 */
[----:B------:R-:W1:Y:S01]  /*6970*/  MUFU.EX2 R218, R218 ;  /* 0x000000da00da7308 */ /* 0x000e620000000800 */
[----:B------:R-:W4:Y:S01]  /*6980*/  LDSM.16.MT88.4 R108, [R133+0x900] ;  /* 0x00090000856c783b */ /* 0x000f220000004200 */
[----:B------:R-:W-:Y:S01]  /*6990*/  FMUL.FTZ R94, R0, R94 ;  /* 0x0000005e005e7220 */ /* 0x000fe20000410000 */
[----:B---3--:R-:W-:Y:S01]  /*69a0*/  F2FP.BF16.PACK_AB R101, R182, R179 ;  /* 0x000000b3b665723e */ /* 0x008fe200000010ff */
[----:B------:R-:W-:Y:S02]  /*69b0*/  FMUL.FTZ R95, R0, R95 ;  /* 0x0000005f005f7220 */ /* 0x000fe40000410000 */
[C---:B------:R-:W-:Y:S02]  /*69c0*/  FMUL.FTZ R96, R2.reuse, R96 ;  /* 0x0000006002607220 */ /* 0x040fe40000410000 */
[----:B------:R-:W-:Y:S02]  /*69d0*/  FMUL.FTZ R97, R2, R97 ;  /* 0x0000006102617220 */ /* 0x000fe40000410000 */
[----:B------:R-:W-:Y:S01]  /*69e0*/  MUFU.EX2 R183, R183 ;  /* 0x000000b700b77308 */ /* 0x000fe20000000800 */
[C---:B--2---:R-:W-:Y:S03]  /*69f0*/  HMMA.16816.F32.BF16 R92, R128.reuse, R104, R92 ;  /* 0x00000068805c723c */ /* 0x044fe6000004185c */
[C---:B------:R-:W-:Y:S02]  /*6a00*/  FMUL.FTZ R98, R0.reuse, R98 ;  /* 0x0000006200627220 */ /* 0x040fe40000410000 */
[----:B------:R-:W-:Y:S02]  /*6a10*/  FMUL.FTZ R99, R0, R99 ;  /* 0x0000006300637220 */ /* 0x000fe40000410000 */
[--C-:B------:R-:W-:Y:S02]  /*6a20*/  FFMA.FTZ R221, R221, c[0x0][0x2d0], -R158.reuse ;  /* 0x0000b400dddd7a23 */ /* 0x100fe4000001089e */
[----:B------:R-:W2:Y:S03]  /*6a30*/  MUFU.EX2 R220, R220 ;  /* 0x000000dc00dc7308 */ /* 0x000ea60000000800 */
[----:B------:R-:W-:Y:S01]  /*6a40*/  HMMA.16816.F32.BF16 R96, R128, R106, R96 ;  /* 0x0000006a8060723c */ /* 0x000fe20000041860 */
[----:B------:R-:W3:Y:S02]  /*6a50*/  LDSM.16.MT88.4 R104, [R168+0x2900] ;  /* 0x00290000a868783b */ /* 0x000ee40000004200 */
[----:B-1----:R-:W-:Y:S01]  /*6a60*/  F2FP.BF16.PACK_AB R102, R218, R181 ;  /* 0x000000b5da66723e */ /* 0x002fe200000010ff */
[--C-:B------:R-:W-:Y:S02]  /*6a70*/  FFMA.FTZ R226, R219, c[0x0][0x2d0], -R158.reuse ;  /* 0x0000b400dbe27a23 */ /* 0x100fe4000001089e */
[--C-:B------:R-:W-:Y:S01]  /*6a80*/  FFMA.FTZ R219, R224, c[0x0][0x2d0], -R155.reuse ;  /* 0x0000b400e0db7a23 */ /* 0x100fe2000001089b */
[----:B------:R-:W-:Y:S01]  /*6a90*/  MUFU.EX2 R221, R221 ;  /* 0x000000dd00dd7308 */ /* 0x000fe20000000800 */
[--C-:B------:R-:W-:Y:S02]  /*6aa0*/  FFMA.FTZ R224, R165, c[0x0][0x2d0], -R158.reuse ;  /* 0x0000b400a5e07a23 */ /* 0x100fe4000001089e */
[----:B------:R-:W-:Y:S02]  /*6ab0*/  LDSM.16.MT88.4 R164, [R133+0x5900] ;  /* 0x0059000085a4783b */ /* 0x000fe40000004200 */
[----:B------:R-:W-:Y:S02]  /*6ac0*/  FFMA.FTZ R158, R157, c[0x0][0x2d0], -R158 ;  /* 0x0000b4009d9e7a23 */ /* 0x000fe4000001089e */
[--C-:B------:R-:W-:Y:S02]  /*6ad0*/  FFMA.FTZ R222, R222, c[0x0][0x2d0], -R155.reuse ;  /* 0x0000b400dede7a23 */ /* 0x100fe4000001089b */
[----:B------:R-:W-:Y:S01]  /*6ae0*/  FFMA.FTZ R155, R154, c[0x0][0x2d0], -R155 ;  /* 0x0000b4009a9b7a23 */ /* 0x000fe2000001089b */
[----:B------:R1:W5:Y:S01]  /*6af0*/  MUFU.EX2 R234, R158 ;  /* 0x0000009e00ea7308 */ /* 0x0003620000000800 */
[----:B------:R-:W-:Y:S02]  /*6b00*/  FFMA.FTZ R176, R2, R217, R176 ;  /* 0x000000d902b07223 */ /* 0x000fe400000100b0 */
[----:B------:R-:W-:Y:S01]  /*6b10*/  FFMA.FTZ R172, R0, R215, R172 ;  /* 0x000000d700ac7223 */ /* 0x000fe200000100ac */
[----:B--2---:R-:W-:Y:S01]  /*6b20*/  F2FP.BF16.PACK_AB R103, R220, R183 ;  /* 0x000000b7dc67723e */ /* 0x004fe200000010ff */
[----:B------:R-:W-:Y:S02]  /*6b30*/  FADD.FTZ R175, R175, R176 ;  /* 0x000000b0afaf7221 */ /* 0x000fe40000010000 */
[----:B------:R-:W-:Y:S02]  /*6b40*/  FADD.FTZ R171, R171, R172 ;  /* 0x000000acabab7221 */ /* 0x000fe40000010000 */
[----:B------:R-:W-:Y:S01]  /*6b50*/  FADD.FTZ R0, R174, R175 ;  /* 0x000000afae007221 */ /* 0x000fe20000010000 */
[----:B------:R2:W2:Y:S01]  /*6b60*/  MUFU.EX2 R236, R155 ;  /* 0x0000009b00ec7308 */ /* 0x0004a20000000800 */
[C---:B------:R-:W-:Y:S05]  /*6b70*/  HMMA.16816.F32.BF16 R4, R100.reuse, R112, R4 ;  /* 0x000000706404723c */ /* 0x040fea0000041804 */
[----:B------:R-:W-:Y:S02]  /*6b80*/  FADD.FTZ R170, R170, R171 ;  /* 0x000000abaaaa7221 */ /* 0x000fe40000010000 */
[----:B------:R-:W-:Y:S01]  /*6b90*/  FADD.FTZ R0, R173, R0 ;  /* 0x00000000ad007221 */ /* 0x000fe20000010000 */
[C---:B------:R-:W-:Y:S01]  /*6ba0*/  HMMA.16816.F32.BF16 R8, R100.reuse, R114, R8 ;  /* 0x000000726408723c */ /* 0x040fe20000041808 */
[----:B------:R-:W-:Y:S01]  /*6bb0*/  LDSM.16.MT88.4 R112, [R133+0x4900] ;  /* 0x004900008570783b */ /* 0x000fe20000004200 */
[----:B------:R-:W3:Y:S02]  /*6bc0*/  MUFU.EX2 R226, R226 ;  /* 0x000000e200e27308 */ /* 0x000ee40000000800 */
[----:B------:R-:W-:Y:S02]  /*6bd0*/  FADD.FTZ R170, R169, R170 ;  /* 0x000000aaa9aa7221 */ /* 0x000fe40000010000 */
[----:B------:R-:W-:Y:S02]  /*6be0*/  FADD.FTZ R177, R177, R0 ;  /* 0x00000000b1b17221 */ /* 0x000fe40000010000 */
[C---:B----4-:R-:W-:Y:S01]  /*6bf0*/  HMMA.16816.F32.BF16 R12, R100.reuse, R108, R12 ;  /* 0x0000006c640c723c */ /* 0x050fe2000004180c */
[----:B-1----:R-:W-:Y:S03]  /*6c00*/  LDSM.16.MT88.4 R156, [R168+0x3900] ;  /* 0x00390000a89c783b */ /* 0x002fe60000004200 */
[----:B------:R-:W-:Y:S01]  /*6c10*/  MUFU.EX2 R219, R219 ;  /* 0x000000db00db7308 */ /* 0x000fe20000000800 */
[----:B------:R-:W-:Y:S02]  /*6c20*/  FADD.FTZ R179, R179, R170 ;  /* 0x000000aab3b37221 */ /* 0x000fe40000010000 */
[----:B------:R-:W-:Y:S01]  /*6c30*/  FADD.FTZ R178, R178, R177 ;  /* 0x000000b1b2b27221 */ /* 0x000fe20000010000 */
[C---:B------:R-:W-:Y:S01]  /*6c40*/  HMMA.16816.F32.BF16 R16, R100.reuse, R110, R16 ;  /* 0x0000006e6410723c */ /* 0x040fe20000041810 */
[----:B------:R-:W1:Y:S03]  /*6c50*/  LDSM.16.MT88.4 R108, [R185+UR4+0x4900] ;  /* 0x00490004b96c783b */ /* 0x000e660008004200 */
[----:B------:R-:W-:Y:S02]  /*6c60*/  FADD.FTZ R182, R182, R179 ;  /* 0x000000b3b6b67221 */ /* 0x000fe40000010000 */
[----:B------:R-:W4:Y:S01]  /*6c70*/  MUFU.EX2 R222, R222 ;  /* 0x000000de00de7308 */ /* 0x000f220000000800 */
[----:B------:R-:W-:Y:S01]  /*6c80*/  FADD.FTZ R181, R181, R178 ;  /* 0x000000b2b5b57221 */ /* 0x000fe20000010000 */
[C---:B------:R-:W-:Y:S01]  /*6c90*/  HMMA.16816.F32.BF16 R20, R100.reuse, R116, R20 ;  /* 0x000000746414723c */ /* 0x040fe20000041814 */
[----:B--2---:R-:W-:Y:S03]  /*6ca0*/  LDSM.16.MT88.4 R152, [R184+UR4+0x3900] ;  /* 0x00390004b898783b */ /* 0x004fe60008004200 */
[----:B------:R-:W-:Y:S02]  /*6cb0*/  FADD.FTZ R183, R183, R182 ;  /* 0x000000b6b7b77221 */ /* 0x000fe40000010000 */
[----:B------:R-:W-:Y:S02]  /*6cc0*/  FADD.FTZ R218, R218, R181 ;  /* 0x000000b5dada7221 */ /* 0x000fe40000010000 */
[C---:B------:R-:W-:Y:S01]  /*6cd0*/  HMMA.16816.F32.BF16 R24, R100.reuse, R118, R24 ;  /* 0x000000766418723c */ /* 0x040fe20000041818 */
[----:B------:R-:W-:Y:S01]  /*6ce0*/  LDSM.16.MT88.4 R116, [R168+0x4900] ;  /* 0x00490000a874783b */ /* 0x000fe20000004200 */
[----:B------:R-:W2:Y:S02]  /*6cf0*/  MUFU.EX2 R224, R224 ;  /* 0x000000e000e07308 */ /* 0x000ea40000000800 */
[----:B------:R-:W-:Y:S04]  /*6d00*/  FADD.FTZ R220, R220, R183 ;  /* 0x000000b7dcdc7221 */ /* 0x000fe80000010000 */
        /* <DEDUP_REMOVED lines=10> */
[----:B-----5:R-:W-:Y:S01]  /*6db0*/  F2FP.BF16.PACK_AB R138, R234, R231 ;  /* 0x000000e7ea8a723e */ /* 0x020fe200000010ff */
[C---:B------:R-:W-:Y:S04]  /*6dc0*/  HMMA.16816.F32.BF16 R52, R100.reuse, R140, R52 ;  /* 0x0000008c6434723c */ /* 0x040fe80000041834 */
[----:B------:R-:W-:Y:S04]  /*6dd0*/  F2FP.BF16.PACK_AB R139, R236, R233 ;  /* 0x000000e9ec8b723e */ /* 0x000fe800000010ff */
[C---:B------:R-:W-:Y:S01]  /*6de0*/  HMMA.16816.F32.BF16 R56, R100.reuse, R142, R56 ;  /* 0x0000008e6438723c */ /* 0x040fe20000041838 */
[----:B------:R-:W-:Y:S07]  /*6df0*/  LDSM.16.MT88.4 R140, [R168+0x1900] ;  /* 0x00190000a88c783b */ /* 0x000fee0000004200 */
[C---:B---3--:R-:W-:Y:S08]  /*6e00*/  HMMA.16816.F32.BF16 R60, R100.reuse, R104, R60 ;  /* 0x00000068643c723c */ /* 0x048ff0000004183c */
[C---:B------:R-:W-:Y:S01]  /*6e10*/  HMMA.16816.F32.BF16 R64, R100.reuse, R106, R64 ;  /* 0x0000006a6440723c */ /* 0x040fe20000041840 */
[----:B------:R-:W3:Y:S07]  /*6e20*/  LDSM.16.MT88.4 R104, [R184+UR4+0x4900] ;  /* 0x00490004b868783b */ /* 0x000eee0008004200 */
[C---:B-1----:R-:W-:Y:S08]  /*6e30*/  HMMA.16816.F32.BF16 R68, R100.reuse, R108, R68 ;  /* 0x0000006c6444723c */ /* 0x042ff00000041844 */
[C---:B------:R-:W-:Y:S01]  /*6e40*/  HMMA.16816.F32.BF16 R72, R100.reuse, R110, R72 ;  /* 0x0000006e6448723c */ /* 0x040fe20000041848 */
[----:B------:R-:W1:Y:S07]  /*6e50*/  LDSM.16.MT88.4 R108, [R185+UR4+0x1100] ;  /* 0x00110004b96c783b */ /* 0x000e6e0008004200 */
[C---:B------:R-:W-:Y:S08]  /*6e60*/  HMMA.16816.F32.BF16 R76, R100.reuse, R112, R76 ;  /* 0x00000070644c723c */ /* 0x040ff0000004184c */
[C---:B------:R-:W-:Y:S01]  /*6e70*/  HMMA.16816.F32.BF16 R80, R100.reuse, R114, R80 ;  /* 0x000000726450723c */ /* 0x040fe20000041850 */
[----:B------:R-:W5:Y:S07]  /*6e80*/  LDSM.16.MT88.4 R112, [R184+UR4+0x1100] ;  /* 0x00110004b870783b */ /* 0x000f6e0008004200 */
[C---:B---3--:R-:W-:Y:S08]  /*6e90*/  HMMA.16816.F32.BF16 R84, R100.reuse, R104, R84 ;  /* 0x000000686454723c */ /* 0x048ff00000041854 */
[C---:B------:R-:W-:Y:S01]  /*6ea0*/  HMMA.16816.F32.BF16 R88, R100.reuse, R106, R88 ;  /* 0x0000006a6458723c */ /* 0x040fe20000041858 */
[----:B------:R-:W3:Y:S07]  /*6eb0*/  LDSM.16.MT88.4 R104, [R185+UR4+0x3100] ;  /* 0x00310004b968783b */ /* 0x000eee0008004200 */
[C---:B------:R-:W-:Y:S08]  /*6ec0*/  HMMA.16816.F32.BF16 R92, R100.reuse, R116, R92 ;  /* 0x00000074645c723c */ /* 0x040ff0000004185c */
[----:B------:R-:W-:Y:S01]  /*6ed0*/  HMMA.16816.F32.BF16 R96, R100, R118, R96 ;  /* 0x000000766460723c */ /* 0x000fe20000041860 */
[----:B------:R-:W3:Y:S06]  /*6ee0*/  LDSM.16.MT88.4 R116, [R133+0x3100] ;  /* 0x003100008574783b */ /* 0x000eec0000004200 */
[----:B------:R-:W-:Y:S01]  /*6ef0*/  F2FP.BF16.PACK_AB R100, R226, R221 ;  /* 0x000000dde264723e */ /* 0x000fe200000010ff */
[----:B------:R-:W-:Y:S01]  /*6f00*/  FADD.FTZ R221, R221, R218 ;  /* 0x000000dadddd7221 */ /* 0x000fe20000010000 */
[----:B----4-:R-:W-:Y:S03]  /*6f10*/  F2FP.BF16.PACK_AB R101, R222, R219 ;  /* 0x000000dbde65723e */ /* 0x010fe600000010ff */
[----:B--2---:R-:W-:Y:S01]  /*6f20*/  F2FP.BF16.PACK_AB R102, R224, R223 ;  /* 0x000000dfe066723e */ /* 0x004fe200000010ff */
[----:B------:R-:W-:Y:S01]  /*6f30*/  FADD.FTZ R219, R219, R220 ;  /* 0x000000dcdbdb7221 */ /* 0x000fe20000010000 */
[----:B------:R-:W-:Y:S01]  /*6f40*/  F2FP.BF16.PACK_AB R103, R228, R225 ;  /* 0x000000e1e467723e */ /* 0x000fe200000010ff */
[----:B------:R-:W-:Y:S02]  /*6f50*/  FADD.FTZ R226, R226, R221 ;  /* 0x000000dde2e27221 */ /* 0x000fe40000010000 */
[----:B------:R-:W-:Y:S02]  /*6f60*/  FADD.FTZ R222, R222, R219 ;  /* 0x000000dbdede7221 */ /* 0x000fe40000010000 */
[----:B------:R-:W-:Y:S02]  /*6f70*/  FADD.FTZ R223, R223, R226 ;  /* 0x000000e2dfdf7221 */ /* 0x000fe40000010000 */
[C---:B-1----:R-:W-:Y:S03]  /*6f80*/  HMMA.16816.F32.BF16 R4, R100.reuse, R108, R4 ;  /* 0x0000006c6404723c */ /* 0x042fe60000041804 */
[----:B------:R-:W-:Y:S02]  /*6f90*/  FADD.FTZ R225, R225, R222 ;  /* 0x000000dee1e17221 */ /* 0x000fe40000010000 */
[----:B------:R-:W-:Y:S02]  /*6fa0*/  FADD.FTZ R224, R224, R223 ;  /* 0x000000dfe0e07221 */ /* 0x000fe40000010000 */
[----:B------:R-:W-:Y:S01]  /*6fb0*/  FADD.FTZ R228, R228, R225 ;  /* 0x000000e1e4e47221 */ /* 0x000fe20000010000 */
[C---:B------:R-:W-:Y:S01]  /*6fc0*/  HMMA.16816.F32.BF16 R8, R100.reuse, R110, R8 ;  /* 0x0000006e6408723c */ /* 0x040fe20000041808 */
[----:B------:R-:W1:Y:S03]  /*6fd0*/  LDSM.16.MT88.4 R108, [R184+UR4+0x3100] ;  /* 0x00310004b86c783b */ /* 0x000e660008004200 */
        /* <DEDUP_REMOVED lines=8> */
[C---:B-----5:R-:W-:Y:S04]  /*7060*/  HMMA.16816.F32.BF16 R20, R100.reuse, R112, R20 ;  /* 0x000000706414723c */ /* 0x060fe80000041814 */
[----:B------:R-:W-:Y:S02]  /*7070*/  FADD.FTZ R217, R234, R217 ;  /* 0x000000d9ead97221 */ /* 0x000fe40000010000 */
[----:B------:R-:W-:Y:S02]  /*7080*/  FADD.FTZ R215, R236, R215 ;  /* 0x000000d7ecd77221 */ /* 0x000fe40000010000 */
[C---:B------:R-:W-:Y:S01]  /*7090*/  HMMA.16816.F32.BF16 R24, R100.reuse, R114, R24 ;  /* 0x000000726418723c */ /* 0x040fe20000041818 */
[----:B------:R-:W2:Y:S07]  /*70a0*/  LDSM.16.MT88.4 R112, [R168+0x3100] ;  /* 0x00310000a870783b */ /* 0x000eae0000004200 */
[C---:B------:R-:W-:Y:S08]  /*70b0*/  HMMA.16816.F32.BF16 R28, R100.reuse, R124, R28 ;  /* 0x0000007c641c723c */ /* 0x040ff0000004181c */
[C---:B------:R-:W-:Y:S01]  /*70c0*/  HMMA.16816.F32.BF16 R32, R100.reuse, R126, R32 ;  /* 0x0000007e6420723c */ /* 0x040fe20000041820 */
[----:B------:R-:W-:Y:S07]  /*70d0*/  LDSM.16.MT88.4 R124, [R185+UR4+0x1900] ;  /* 0x00190004b97c783b */ /* 0x000fee0008004200 */
[C---:B---3--:R-:W-:Y:S08]  /*70e0*/  HMMA.16816.F32.BF16 R36, R100.reuse, R104, R36 ;  /* 0x000000686424723c */ /* 0x048ff00000041824 */
[C---:B------:R-:W-:Y:S01]  /*70f0*/  HMMA.16816.F32.BF16 R40, R100.reuse, R106, R40 ;  /* 0x0000006a6428723c */ /* 0x040fe20000041828 */
[----:B------:R-:W3:Y:S07]  /*7100*/  LDSM.16.MT88.4 R104, [R185+UR4+0x5100] ;  /* 0x00510004b968783b */ /* 0x000eee0008004200 */
[C---:B------:R-:W-:Y:S08]  /*7110*/  HMMA.16816.F32.BF16 R44, R100.reuse, R116, R44 ;  /* 0x00000074642c723c */ /* 0x040ff0000004182c */
[C---:B------:R-:W-:Y:S01]  /*7120*/  HMMA.16816.F32.BF16 R48, R100.reuse, R118, R48 ;  /* 0x000000766430723c */ /* 0x040fe20000041830 */
[----:B------:R-:W4:Y:S07]  /*7130*/  LDSM.16.MT88.4 R116, [R133+0x5100] ;  /* 0x005100008574783b */ /* 0x000f2e0000004200 */
[C---:B-1----:R-:W-:Y:S08]  /*7140*/  HMMA.16816.F32.BF16 R52, R100.reuse, R108, R52 ;  /* 0x0000006c6434723c */ /* 0x042ff00000041834 */
[C---:B------:R-:W-:Y:S01]  /*7150*/  HMMA.16816.F32.BF16 R56, R100.reuse, R110, R56 ;  /* 0x0000006e6438723c */ /* 0x040fe20000041838 */
[----:B------:R-:W1:Y:S07]  /*7160*/  LDSM.16.MT88.4 R108, [R184+UR4+0x5100] ;  /* 0x00510004b86c783b */ /* 0x000e6e0008004200 */
[C---:B--2---:R-:W-:Y:S08]  /*7170*/  HMMA.16816.F32.BF16 R60, R100.reuse, R112, R60 ;  /* 0x00000070643c723c */ /* 0x044ff0000004183c */
[C---:B------:R-:W-:Y:S01]  /*7180*/  HMMA.16816.F32.BF16 R64, R100.reuse, R114, R64 ;  /* 0x000000726440723c */ /* 0x040fe20000041840 */
[----:B------:R-:W2:Y:S07]  /*7190*/  LDSM.16.MT88.4 R112, [R168+0x5100] ;  /* 0x00510000a870783b */ /* 0x000eae0000004200 */
[C---:B---3--:R-:W-:Y:S08]  /*71a0*/  HMMA.16816.F32.BF16 R68, R100.reuse, R104, R68 ;  /* 0x000000686444723c */ /* 0x048ff00000041844 */
[C---:B------:R-:W-:Y:S01]  /*71b0*/  HMMA.16816.F32.BF16 R72, R100.reuse, R106, R72 ;  /* 0x0000006a6448723c */ /* 0x040fe20000041848 */
[----:B------:R-:W-:Y:S07]  /*71c0*/  LDSM.16.MT88.4 R104, [R184+UR4+0x1900] ;  /* 0x00190004b868783b */ /* 0x000fee0008004200 */
[C---:B----4-:R-:W-:Y:S08]  /*71d0*/  HMMA.16816.F32.BF16 R76, R100.reuse, R116, R76 ;  /* 0x00000074644c723c */ /* 0x050ff0000004184c */
[C---:B------:R-:W-:Y:S01]  /*71e0*/  HMMA.16816.F32.BF16 R80, R100.reuse, R118, R80 ;  /* 0x000000766450723c */ /* 0x040fe20000041850 */
[----:B------:R-:W3:Y:S07]  /*71f0*/  LDSM.16.MT88.4 R116, [R133+0x1900] ;  /* 0x001900008574783b */ /* 0x000eee0000004200 */
[C---:B-1----:R-:W-:Y:S08]  /*7200*/  HMMA.16816.F32.BF16 R84, R100.reuse, R108, R84 ;  /* 0x0000006c6454723c */ /* 0x042ff00000041854 */
[C---:B------:R-:W-:Y:S08]  /*7210*/  HMMA.16816.F32.BF16 R88, R100.reuse, R110, R88 ;  /* 0x0000006e6458723c */ /* 0x040ff00000041858 */
[C---:B--2---:R-:W-:Y:S08]  /*7220*/  HMMA.16816.F32.BF16 R92, R100.reuse, R112, R92 ;  /* 0x00000070645c723c */ /* 0x044ff0000004185c */
[----:B------:R-:W-:Y:S08]  /*7230*/  HMMA.16816.F32.BF16 R96, R100, R114, R96 ;  /* 0x000000726460723c */ /* 0x000ff00000041860 */
[C---:B------:R-:W-:Y:S08]  /*7240*/  HMMA.16816.F32.BF16 R128, R136.reuse, R124, R4 ;  /* 0x0000007c8880723c */ /* 0x040ff00000041804 */
[C---:B------:R-:W-:Y:S08]  /*7250*/  HMMA.16816.F32.BF16 R124, R136.reuse, R126, R8 ;  /* 0x0000007e887c723c */ /* 0x040ff00000041808 */
[C---:B---3--:R-:W-:Y:S08]  /*7260*/  HMMA.16816.F32.BF16 R120, R136.reuse, R116, R12 ;  /* 0x000000748878723c */ /* 0x048ff0000004180c */
[C---:B------:R-:W-:Y:S08]  /*7270*/  HMMA.16816.F32.BF16 R116, R136.reuse, R118, R16 ;  /* 0x000000768874723c */ /* 0x040ff00000041810 */
[C---:B------:R-:W-:Y:S08]  /*7280*/  HMMA.16816.F32.BF16 R112, R136.reuse, R104, R20 ;  /* 0x000000688870723c */ /* 0x040ff00000041814 */
[C---:B------:R-:W-:Y:S08]  /*7290*/  HMMA.16816.F32.BF16 R108, R136.reuse, R106, R24 ;  /* 0x0000006a886c723c */ /* 0x040ff00000041818 */
[C---:B------:R-:W-:Y:S08]  /*72a0*/  HMMA.16816.F32.BF16 R104, R136.reuse, R140, R28 ;  /* 0x0000008c8868723c */ /* 0x040ff0000004181c */
[C---:B------:R-:W-:Y:S01]  /*72b0*/  HMMA.16816.F32.BF16 R100, R136.reuse, R142, R32 ;  /* 0x0000008e8864723c */ /* 0x040fe20000041820 */
[----:B------:R-:W1:Y:S07]  /*72c0*/  LDSM.16.MT88.4 R32, [R184+UR4+0x5900] ;  /* 0x00590004b820783b */ /* 0x000e6e0008004200 */
        /* <DEDUP_REMOVED lines=15> */
[C---:B--2---:R-:W-:Y:S08]  /*73c0*/  HMMA.16816.F32.BF16 R92, R136.reuse, R140, R92 ;  /* 0x0000008c885c723c */ /* 0x044ff0000004185c */
[----:B------:R-:W-:Y:S01]  /*73d0*/  HMMA.16816.F32.BF16 R96, R136, R142, R96 ;  /* 0x0000008e8860723c */ /* 0x000fe20000041860 */
[----:B------:R-:W-:-:S07]  /*73e0*/  @!P0 BRA `(.L_x_848) ;  /* 0x0000040000008947 */ /* 0x000fce0003800000 */
[----:B------:R-:W-:Y:S01]  /*73f0*/  ISETP.NE.AND P1, PT, R194, 0x1, PT ;  /* 0x00000001c200780c */ /* 0x000fe20003f25270 */
[----:B------:R-:W-:Y:S01]  /*7400*/  IMAD R0, R216, 0x40, R207 ;  /* 0x00000040d8007824 */ /* 0x000fe200078e02cf */
[----:B------:R-:W-:Y:S01]  /*7410*/  SEL R4, RZ, 0x10, P4 ;  /* 0x00000010ff047807 */ /* 0x000fe20002000000 */
[----:B------:R-:W-:Y:S03]  /*7420*/  IMAD.MOV.U32 R196, RZ, RZ, RZ ;  /* 0x000000ffffc47224 */ /* 0x000fe600078e00ff */
[----:B------:R-:W-:Y:S02]  /*7430*/  IADD3 R197, R0, -0x80, R203 ;  /* 0xffffff8000c57810 */ /* 0x000fe40007ffe0cb */
[----:B------:R-:W-:Y:S03]  /*7440*/  IADD3 R10, -R4, 0x10, RZ ;  /* 0x00000010040a7810 */ /* 0x000fe60007ffe1ff */
[--C-:B------:R-:W-:Y:S01]  /*7450*/  IMAD.MOV.U32 R0, RZ, RZ, R197.reuse ;  /* 0x000000ffff007224 */ /* 0x100fe200078e00c5 */
[----:B------:R-:W-:Y:S01]  /*7460*/  LOP3.LUT R10, R10, 0xf, RZ, 0xc0, !PT ;  /* 0x0000000f0a0a7812 */ /* 0x000fe200078ec0ff */
[----:B------:R-:W-:Y:S05]  /*7470*/  @P1 IMAD.HI.U32 R2, R197, c[0x0][0x2bc], RZ ;  /* 0x0000af00c5021a27 */ /* 0x000fea00078e00ff */
[----:B------:R-:W-:Y:S04]  /*7480*/  @P1 SHF.R.U32.HI R0, RZ, c[0x0][0x2c0], R2 ;  /* 0x0000b000ff001a19 */ /* 0x000fe80000011602 */
[C---:B------:R-:W-:Y:S04]  /*7490*/  @!P3 IADD3 R5, P0, R0.reuse, UR8, RZ ;  /* 0x000000080005bc10 */ /* 0x040fe8000ff1e0ff */
[----:B------:R-:W-:Y:S01]  /*74a0*/  @!P3 LEA.HI.X.SX32 R2, R0, UR6, 0x1, P0 ;  /* 0x000000060002bc11 */ /* 0x000fe200080f0eff */
[----:B------:R-:W-:Y:S01]  /*74b0*/  IMAD.MOV R0, RZ, RZ, -R0 ;  /* 0x000000ffff007224 */ /* 0x000fe200078e0a00 */
[C---:B------:R-:W-:Y:S03]  /*74c0*/  @!P3 LEA R8, P0, R5.reuse, c[0x0][0x2a0], 0x2 ;  /* 0x0000a8000508ba11 */ /* 0x040fe600078010ff */
[----:B------:R-:W-:Y:S01]  /*74d0*/  IMAD R197, R0, c[0x0][0x2b8], R197 ;  /* 0x0000ae0000c57a24 */ /* 0x000fe200078e02c5 */
[----:B------:R-:W-:Y:S02]  /*74e0*/  @!P3 LEA.HI.X R9, R5, c[0x0][0x2a4], R2, 0x2, P0 ;  /* 0x0000a9000509ba11 */ /* 0x000fe400000f1402 */
[----:B------:R-:W-:Y:S01]  /*74f0*/  SEL R2, RZ, 0x10, P6 ;  /* 0x00000010ff027807 */ /* 0x000fe20003000000 */
        /* <DEDUP_REMOVED lines=14> */
[----:B------:R-:W1:Y:S01]  /*75e0*/  SHFL.IDX PT, R6, R11, 0x1, 0x181f ;  /* 0x00381f000b067f89 */ /* 0x000e6200000e0000 */
[----:B------:R-:W-:Y:S02]  /*75f0*/  SEL R5, RZ, 0x10, P5 ;  /* 0x00000010ff057807 */ /* 0x000fe40002800000 */
[----:B------:R-:W-:Y:S01]  /*7600*/  IADD3 R0, -R2, 0x10, RZ ;  /* 0x0000001002007810 */ /* 0x000fe20007ffe1ff */
[----:B------:R-:W2:Y:S01]  /*7610*/  SHFL.IDX PT, R7, R14, 0x1, 0x181f ;  /* 0x00381f000e077f89 */ /* 0x000ea200000e0000 */
[C---:B------:R-:W-:Y:S02]  /*7620*/  ISETP.NE.U32.AND P2, PT, R5.reuse, RZ, PT ;  /* 0x000000ff0500720c */ /* 0x040fe40003f45070 */
[----:B------:R-:W-:Y:S01]  /*7630*/  IADD3 R13, -R5, 0x10, RZ ;  /* 0x00000010050d7810 */ /* 0x000fe20007ffe1ff */
[----:B------:R3:W4:Y:S01]  /*7640*/  SHFL.IDX PT, R8, R11, RZ, 0x181f ;  /* 0x00181fff0b087589 */ /* 0x00072200000e0000 */
[----:B------:R-:W-:Y:S02]  /*7650*/  LOP3.LUT R0, R0, 0xf, RZ, 0xc0, !PT ;  /* 0x0000000f00007812 */ /* 0x000fe400078ec0ff */
[----:B------:R-:W-:Y:S01]  /*7660*/  LOP3.LUT R13, R13, 0xf, RZ, 0xc0, !PT ;  /* 0x0000000f0d0d7812 */ /* 0x000fe200078ec0ff */
[----:B------:R5:W4:Y:S03]  /*7670*/  SHFL.IDX PT, R9, R14, RZ, 0x181f ;  /* 0x00181fff0e097589 */ /* 0x000b2600000e0000 */
[-C--:B-1----:R-:W-:Y:S04]  /*7680*/  IADD3 R12, P1, P0, R13, R6.reuse, R208 ;  /* 0x000000060d0c7210 */ /* 0x082fe8000783e0d0 */
[-C--:B--2---:R-:W-:Y:S02]  /*7690*/  IADD3.X R13, RZ, R7.reuse, R209, P1, P0 ;  /* 0x00000007ff0d7210 */ /* 0x084fe40000fe04d1 */
[-C--:B------:R-:W-:Y:S04]  /*76a0*/  IADD3 R10, P1, P0, R10, R6.reuse, R213 ;  /* 0x000000060a0a7210 */ /* 0x080fe8000783e0d5 */
[-C--:B---3--:R-:W-:Y:S02]  /*76b0*/  IADD3.X R11, RZ, R7.reuse, R214, P1, P0 ;  /* 0x00000007ff0b7210 */ /* 0x088fe40000fe04d6 */
[----:B------:R-:W-:Y:S01]  /*76c0*/  IADD3 R6, P1, P0, R0, R6, R211 ;  /* 0x0000000600067210 */ /* 0x000fe2000783e0d3 */
[----:B------:R-:W-:Y:S03]  /*76d0*/  IMAD.U32 R0, RZ, RZ, UR11 ;  /* 0x0000000bff007e24 */ /* 0x000fe6000f8e00ff */
[----:B------:R-:W-:Y:S01]  /*76e0*/  IADD3.X R7, RZ, R7, R212, P1, P0 ;  /* 0x00000007ff077210 */ /* 0x000fe20000fe04d4 */
[----:B------:R-:W-:Y:S01]  /*76f0*/  IMAD R0, R0, 0x3000, R201 ;  /* 0x0000300000007824 */ /* 0x000fe200078e02c9 */
[----:B----4-:R-:W-:Y:S02]  /*7700*/  IADD3 R16, P1, R208, R8, RZ ;  /* 0x00000008d0107210 */ /* 0x010fe40007f3e0ff */
[----:B-----5:R-:W-:Y:S01]  /*7710*/  IADD3 R14, P0, R8, R213, RZ ;  /* 0x000000d5080e7210 */ /* 0x020fe20007f1e0ff */
[----:B------:R-:W-:Y:S02]  /*7720*/  IMAD.SHL.U32 R5, R0, 0x2, RZ ;  /* 0x0000000200057824 */ /* 0x000fe400078e00ff */
[----:B------:R-:W-:Y:S01]  /*7730*/  IMAD.X R17, R209, 0x1, R9, P1 ;  /* 0x00000001d1117824 */ /* 0x000fe200008e0609 */
[----:B------:R-:W-:Y:S01]  /*7740*/  ISETP.NE.U32.AND P1, PT, R4, RZ, PT ;  /* 0x000000ff0400720c */ /* 0x000fe20003f25070 */
[C---:B------:R-:W-:Y:S01]  /*7750*/  IMAD.X R15, R9.reuse, 0x1, R214, P0 ;  /* 0x00000001090f7824 */ /* 0x040fe200000e06d6 */
[----:B------:R-:W-:Y:S02]  /*7760*/  IADD3 R8, P0, R8, R211, RZ ;  /* 0x000000d308087210 */ /* 0x000fe40007f1e0ff */
[----:B------:R1:W-:Y:S03]  /*7770*/  LDGSTS.E.BYPASS.LTC128B.128 [R5+0xc100], [R16.64], !P5 ;  /* 0x0c10000010057fae */ /* 0x0003e6000e901d4c */
[----:B------:R-:W-:Y:S01]  /*7780*/  IMAD.X R9, R9, 0x1, R212, P0 ;  /* 0x0000000109097824 */ /* 0x000fe200000e06d4 */
[----:B------:R1:W-:Y:S01]  /*7790*/  LDGSTS.E.BYPASS.LTC128B.128 [R5+0xe100], [R14.64], !P4 ;  /* 0x0e1000000e057fae */ /* 0x0003e2000e101d4c */
[----:B------:R-:W-:Y:S03]  /*77a0*/  ISETP.NE.U32.AND P0, PT, R2, RZ, PT ;  /* 0x000000ff0200720c */ /* 0x000fe60003f05070 */
[----:B------:R1:W-:Y:S04]  /*77b0*/  LDGSTS.E.BYPASS.LTC128B.128 [R5+0x10100], [R8.64], !P6 ;  /* 0x1010000008057fae */ /* 0x0003e8000f101d4c */
[----:B------:R1:W-:Y:S04]  /*77c0*/  LDGSTS.E.BYPASS.LTC128B.128.ZFILL [R5+0xd100], [R12.64], P2 ;  /* 0x0d1000000c057fae */ /* 0x0003e80009141d4c */
[----:B------:R1:W-:Y:S04]  /*77d0*/  LDGSTS.E.BYPASS.LTC128B.128.ZFILL [R5+0xf100], [R10.64], P1 ;  /* 0x0f1000000a057fae */ /* 0x0003e80008941d4c */
[----:B------:R1:W-:Y:S02]  /*77e0*/  LDGSTS.E.BYPASS.LTC128B.128.ZFILL [R5+0x11100], [R6.64], P0 ;  /* 0x1110000006057fae */ /* 0x0003e40008141d4c */
.L_x_848:
[----:B------:R-:W-:Y:S01]  /*77f0*/  UIADD3 UR4, UR5, 0x1, URZ ;  /* 0x0000000105047890 */ /* 0x000fe2000fffe03f */
[----:B------:R-:W0:Y:S01]  /*7800*/  LDGDEPBAR ;  /* 0x00000000000079af */ /* 0x000e220000000000 */
[----:B------:R-:W-:Y:S01]  /*7810*/  UISETP.GE.AND UP0, UPT, UR5, 0x1, UPT ;  /* 0x000000010500788c */ /* 0x000fe2000bf06270 */
[C---:B------:R-:W-:Y:S01]  /*7820*/  ISETP.GT.AND P0, PT, R216.reuse, RZ, PT ;  /* 0x000000ffd800720c */ /* 0x040fe20003f04270 */
[----:B------:R-:W-:Y:S01]  /*7830*/  IMAD.MOV.U32 R0, RZ, RZ, R3 ;  /* 0x000000ffff007224 */ /* 0x000fe200078e0003 */
[----:B------:R-:W-:Y:S01]  /*7840*/  IADD3 R216, R216, -0x1, RZ ;  /* 0xffffffffd8d87810 */ /* 0x000fe20007ffe0ff */
[----:B------:R-:W-:Y:S01]  /*7850*/  USEL UR5, UR4, URZ, !UP0 ;  /* 0x0000003f04057287 */ /* 0x000fe2000c000000 */
[----:B------:R-:W-:Y:S09]  /*7860*/  IMAD.MOV.U32 R133, RZ, RZ, R132 ;  /* 0x000000ffff857224 */ /* 0x000ff200078e0084 */
[----:B------:R-:W-:-:S05]  /*7870*/  @P0 BRA `(.L_x_849) ;  /* 0xffffd04000000947 */ /* 0x000fca000383ffff */
.L_x_846:
[----:B------:R-:W2:Y:S01]  /*7880*/  SHFL.BFLY PT, R0, R215, 0x2, 0x1f ;  /* 0x0c401f00d7007f89 */ /* 0x000ea200000e0000 */
[----:B-1----:R-:W-:Y:S01]  /*7890*/  MOV R5, c[0x0][0x4e8] ;  /* 0x00013a0000057a02 */ /* 0x002fe20000000f00 */
[----:B------:R-:W1:Y:S01]  /*78a0*/  S2UR UR7, SR_CTAID.Y ;  /* 0x00000000000779c3 */ /* 0x000e620000002600 */
[----:B------:R-:W-:Y:S01]  /*78b0*/  MOV R6, R202 ;  /* 0x000000ca00067202 */ /* 0x000fe20000000f00 */
[----:B------:R-:W3:Y:S01]  /*78c0*/  SHFL.BFLY PT, R2, R217, 0x2, 0x1f ;  /* 0x0c401f00d9027f89 */ /* 0x000ee200000e0000 */
[C---:B------:R-:W-:Y:S01]  /*78d0*/  ISETP.NE.AND P4, PT, R5.reuse, 0x1, PT ;  /* 0x000000010500780c */ /* 0x040fe20003f85270 */
[----:B------:R-:W-:Y:S01]  /*78e0*/  ULDC.64 UR4, c[0x0][0x490] ;  /* 0x0001240000047ab9 */ /* 0x000fe20000000a00 */
[----:B------:R-:W-:Y:S01]  /*78f0*/  MOV R10, RZ ;  /* 0x000000ff000a7202 */ /* 0x000fe20000000f00 */
[----:B------:R-:W4:Y:S01]  /*7900*/  S2R R7, SR_TID.X ;  /* 0x0000000000077919 */ /* 0x000f220000002100 */
[----:B------:R-:W-:Y:S01]  /*7910*/  SHF.R.S32.HI R210, RZ, 0x2, R210 ;  /* 0x00000002ffd27819 */ /* 0x000fe200000114d2 */
[----:B------:R-:W-:Y:S01]  /*7920*/  IMAD R5, R5, c[0x0][0x388], RZ ;  /* 0x0000e20005057a24 */ /* 0x000fe200078e02ff */
[----:B------:R-:W-:Y:S01]  /*7930*/  SHF.L.U32 R201, R201, 0x1, RZ ;  /* 0x00000001c9c97819 */ /* 0x000fe200000006ff */
[----:B------:R-:W-:Y:S01]  /*7940*/  BSSY B0, `(.L_x_850) ;  /* 0x0000168000007945 */ /* 0x000fe20003800000 */
[----:B--2---:R-:W-:Y:S01]  /*7950*/  FADD.FTZ R11, R0, R215 ;  /* 0x000000d7000b7221 */ /* 0x004fe20000010000 */
[----:B-1----:R-:W-:Y:S01]  /*7960*/  USHF.R.S32.HI UR6, URZ, 0x1f, UR7 ;  /* 0x0000001f3f067899 */ /* 0x002fe20008011407 */
[----:B---3--:R-:W-:Y:S01]  /*7970*/  FADD.FTZ R9, R2, R217 ;  /* 0x000000d902097221 */ /* 0x008fe20000010000 */
[----:B------:R-:W-:-:S02]  /*7980*/  UIMAD.WIDE.U32 UR10, UR7, UR4, URZ ;  /* 0x00000004070a72a5 */ /* 0x000fc4000f8e003f */
[----:B------:R-:W1:Y:S01]  /*7990*/  SHFL.BFLY PT, R2, R11, 0x1, 0x1f ;  /* 0x0c201f000b027f89 */ /* 0x000e6200000e0000 */
[----:B------:R-:W-:Y:S01]  /*79a0*/  UIMAD UR8, UR6, UR4, URZ ;  /* 0x00000004060872a4 */ /* 0x000fe2000f8e023f */
[----:B----4-:R-:W-:Y:S02]  /*79b0*/  SHF.R.S32.HI R8, RZ, 0x1f, R7 ;  /* 0x0000001fff087819 */ /* 0x010fe40000011407 */
[----:B------:R-:W2:Y:S01]  /*79c0*/  SHFL.BFLY PT, R4, R9, 0x1, 0x1f ;  /* 0x0c201f0009047f89 */ /* 0x000ea200000e0000 */
[----:B------:R-:W-:Y:S01]  /*79d0*/  UIMAD UR8, UR7, UR5, UR8 ;  /* 0x00000005070872a4 */ /* 0x000fe2000f8e0208 */
[CC--:B------:R-:W-:Y:S02]  /*79e0*/  LEA.HI R0, R8.reuse, R7.reuse, RZ, 0x5 ;  /* 0x0000000708007211 */ /* 0x0c0fe400078f28ff */
[----:B------:R-:W-:Y:S01]  /*79f0*/  LEA.HI R8, R8, R7, RZ, 0x2 ;  /* 0x0000000708087211 */ /* 0x000fe200078f10ff */
[----:B------:R-:W-:Y:S01]  /*7a00*/  ULDC.64 UR4, c[0x0][0x3e8] ;  /* 0x0000fa0000047ab9 */ /* 0x000fe20000000a00 */
[----:B------:R-:W-:Y:S01]  /*7a10*/  LOP3.LUT R14, R0, 0xffffffe0, RZ, 0xc0, !PT ;  /* 0xffffffe0000e7812 */ /* 0x000fe200078ec0ff */
[----:B------:R-:W-:Y:S01]  /*7a20*/  UIMAD UR6, UR6, UR4, URZ ;  /* 0x00000004060672a4 */ /* 0x000fe2000f8e023f */
[----:B------:R-:W-:Y:S01]  /*7a30*/  LOP3.LUT R12, R8, 0xfffffffc, RZ, 0xc0, !PT ;  /* 0xfffffffc080c7812 */ /* 0x000fe200078ec0ff */
[----:B------:R-:W-:Y:S01]  /*7a40*/  UIMAD.WIDE.U32 UR14, UR7, UR4, URZ ;  /* 0x00000004070e72a5 */ /* 0x000fe2000f8e003f */
[----:B------:R-:W-:Y:S01]  /*7a50*/  SHF.R.S32.HI R0, RZ, 0x5, R0 ;  /* 0x00000005ff007819 */ /* 0x000fe20000011400 */
[----:B------:R-:W-:Y:S01]  /*7a60*/  UIMAD UR5, UR7, UR5, UR6 ;  /* 0x00000005070572a4 */ /* 0x000fe2000f8e0206 */
[----:B------:R-:W-:Y:S01]  /*7a70*/  MOV R19, UR11 ;  /* 0x0000000b00137c02 */ /* 0x000fe20008000f00 */
[----:B------:R-:W-:Y:S01]  /*7a80*/  UIADD3 UR8, UR11, UR8, URZ ;  /* 0x000000080b087290 */ /* 0x000fe2000fffe03f */
[----:B------:R-:W-:Y:S01]  /*7a90*/  MOV R18, UR10 ;  /* 0x0000000a00127c02 */ /* 0x000fe20008000f00 */
[----:B------:R-:W-:Y:S01]  /*7aa0*/  UIADD3 UR5, UR15, UR5, URZ ;  /* 0x000000050f057290 */ /* 0x000fe2000fffe03f */
[----:B------:R-:W-:Y:S01]  /*7ab0*/  MOV R17, UR15 ;  /* 0x0000000f00117c02 */ /* 0x000fe20008000f00 */
[----:B------:R-:W-:-:S02]  /*7ac0*/  IMAD.U32 R16, RZ, RZ, UR14 ;  /* 0x0000000eff107e24 */ /* 0x000fc4000f8e00ff */
[----:B------:R-:W-:Y:S01]  /*7ad0*/  MOV R19, UR8 ;  /* 0x0000000800137c02 */ /* 0x000fe20008000f00 */
[----:B-1----:R-:W-:Y:S01]  /*7ae0*/  FADD.FTZ R2, R11, R2 ;  /* 0x000000020b027221 */ /* 0x002fe20000010000 */
[----:B------:R-:W-:Y:S01]  /*7af0*/  IADD3 R11, -R14, R7, RZ ;  /* 0x000000070e0b7210 */ /* 0x000fe20007ffe1ff */
[----:B------:R-:W-:Y:S01]  /*7b00*/  IMAD.IADD R7, R7, 0x1, -R12 ;  /* 0x0000000107077824 */ /* 0x000fe200078e0a0c */
[----:B------:R-:W-:Y:S01]  /*7b10*/  MOV R14, 0xff800000 ;  /* 0xff800000000e7802 */ /* 0x000fe20000000f00 */
[----:B--2---:R-:W-:Y:S01]  /*7b20*/  FADD.FTZ R4, R9, R4 ;  /* 0x0000000409047221 */ /* 0x004fe20000010000 */
[----:B------:R-:W-:Y:S01]  /*7b30*/  BAR.SYNC.DEFER_BLOCKING 0x1, 0x100 ;  /* 0x0044000000007b1d */ /* 0x000fe20000010000 */
[----:B------:R-:W-:Y:S01]  /*7b40*/  FSETP.NE.FTZ.AND P0, PT, R2, RZ, PT ;  /* 0x000000ff0200720b */ /* 0x000fe20003f15000 */
[----:B------:R-:W-:Y:S01]  /*7b50*/  @P4 IMAD.HI.U32 R9, R202, c[0x0][0x4ec], RZ ;  /* 0x00013b00ca094a27 */ /* 0x000fe200078e00ff */
[----:B------:R-:W-:Y:S02]  /*7b60*/  LOP3.LUT P3, RZ, R11, 0x3, RZ, 0xc0, !PT ;  /* 0x000000030bff7812 */ /* 0x000fe4000786c0ff */
[----:B------:R-:W-:-:S02]  /*7b70*/  FSETP.NE.FTZ.AND P1, PT, R4, RZ, PT ;  /* 0x000000ff0400720b */ /* 0x000fc40003f35000 */
[----:B------:R-:W-:Y:S02]  /*7b80*/  @P4 SHF.R.U32.HI R6, RZ, c[0x0][0x4f0], R9 ;  /* 0x00013c00ff064a19 */ /* 0x000fe40000011609 */
[----:B------:R-:W-:Y:S02]  /*7b90*/  MOV R9, RZ ;  /* 0x000000ff00097202 */ /* 0x000fe40000000f00 */
[----:B------:R-:W-:Y:S02]  /*7ba0*/  IADD3 R13, -R6, RZ, RZ ;  /* 0x000000ff060d7210 */ /* 0x000fe40007ffe1ff */
[----:B------:R-:W-:Y:S01]  /*7bb0*/  MOV R17, UR5 ;  /* 0x0000000500117c02 */ /* 0x000fe20008000f00 */
[----:B------:R-:W1:Y:S02]  /*7bc0*/  @P0 MUFU.LG2 R12, R2 ;  /* 0x00000002000c0308 */ /* 0x000e640000000c00 */
[----:B------:R-:W-:Y:S01]  /*7bd0*/  IMAD R11, R13, c[0x0][0x4e8], R202 ;  /* 0x00013a000d0b7a24 */ /* 0x000fe200078e02ca */
[----:B------:R-:W-:-:S02]  /*7be0*/  SHF.R.S32.HI R13, RZ, 0x2, R8 ;  /* 0x00000002ff0d7819 */ /* 0x000fc40000011408 */
[----:B------:R-:W-:-:S03]  /*7bf0*/  SHF.R.S32.HI R8, RZ, 0x1f, R8 ;  /* 0x0000001fff087819 */ /* 0x000fc60000011408 */
[----:B------:R2:W3:Y:S01]  /*7c00*/  @P0 MUFU.RCP R9, R2 ;  /* 0x0000000200090308 */ /* 0x0004e20000001000 */
[----:B------:R-:W-:-:S04]  /*7c10*/  LEA.HI R8, R8, R13, RZ, 0x3 ;  /* 0x0000000d08087211 */ /* 0x000fc800078f18ff */
[----:B------:R-:W-:-:S03]  /*7c20*/  LOP3.LUT R8, R8, 0xfffffff8, RZ, 0xc0, !PT ;  /* 0xfffffff808087812 */ /* 0x000fc600078ec0ff */
[----:B------:R-:W-:Y:S01]  /*7c30*/  @P1 MUFU.RCP R10, R4 ;  /* 0x00000004000a1308 */ /* 0x000fe20000001000 */
[----:B-1----:R-:W-:Y:S01]  /*7c40*/  @P0 FMUL.FTZ R12, R12, 0.69314718246459960938 ;  /* 0x3f3172180c0c0820 */ /* 0x002fe20000410000 */
[----:B--2---:R-:W-:-:S06]  /*7c50*/  @P0 MOV R2, 0x3f317218 ;  /* 0x3f31721800020802 */ /* 0x004fcc0000000f00 */
[----:B------:R-:W1:Y:S01]  /*7c60*/  @P1 MUFU.LG2 R4, R4 ;  /* 0x0000000400041308 */ /* 0x000e620000000c00 */
[C---:B---3--:R-:W-:Y:S02]  /*7c70*/  FMUL.FTZ R131, R9.reuse, R131 ;  /* 0x0000008309837220 */ /* 0x048fe40000410000 */
[C---:B------:R-:W-:Y:S02]  /*7c80*/  FMUL.FTZ R130, R9.reuse, R130 ;  /* 0x0000008209827220 */ /* 0x040fe40000410000 */
[----:B------:R-:W-:Y:S02]  /*7c90*/  @P0 FMUL.FTZ R2, R2, c[0x0][0x2d0] ;  /* 0x0000b40002020a20 */ /* 0x000fe40000410000 */
[----:B------:R-:W-:Y:S01]  /*7ca0*/  FMUL.FTZ R127, R9, R127 ;  /* 0x0000007f097f7220 */ /* 0x000fe20000410000 */
[----:B------:R-:W-:Y:S01]  /*7cb0*/  F2FP.BF16.PACK_AB R130, R131, R130 ;  /* 0x000000828382723e */ /* 0x000fe200000010ff */
[C---:B------:R-:W-:Y:S02]  /*7cc0*/  FMUL.FTZ R126, R9.reuse, R126 ;  /* 0x0000007e097e7220 */ /* 0x040fe40000410000 */
[----:B------:R-:W-:-:S02]  /*7cd0*/  FMUL.FTZ R123, R9, R123 ;  /* 0x0000007b097b7220 */ /* 0x000fc40000410000 */
[----:B------:R-:W-:Y:S01]  /*7ce0*/  FMUL.FTZ R122, R9, R122 ;  /* 0x0000007a097a7220 */ /* 0x000fe20000410000 */
[----:B------:R-:W-:Y:S01]  /*7cf0*/  F2FP.BF16.PACK_AB R126, R127, R126 ;  /* 0x0000007e7f7e723e */ /* 0x000fe200000010ff */
[C---:B------:R-:W-:Y:S02]  /*7d00*/  FMUL.FTZ R119, R9.reuse, R119 ;  /* 0x0000007709777220 */ /* 0x040fe40000410000 */
[----:B------:R-:W-:Y:S01]  /*7d10*/  FMUL.FTZ R118, R9, R118 ;  /* 0x0000007609767220 */ /* 0x000fe20000410000 */
[----:B------:R-:W-:Y:S01]  /*7d20*/  F2FP.BF16.PACK_AB R122, R123, R122 ;  /* 0x0000007a7b7a723e */ /* 0x000fe200000010ff */
[C---:B------:R-:W-:Y:S02]  /*7d30*/  FMUL.FTZ R115, R9.reuse, R115 ;  /* 0x0000007309737220 */ /* 0x040fe40000410000 */
[----:B------:R-:W-:Y:S01]  /*7d40*/  FMUL.FTZ R114, R9, R114 ;  /* 0x0000007209727220 */ /* 0x000fe20000410000 */
[----:B------:R-:W-:Y:S01]  /*7d50*/  F2FP.BF16.PACK_AB R118, R119, R118 ;  /* 0x000000767776723e */ /* 0x000fe200000010ff */
        /* <DEDUP_REMOVED lines=56> */
[----:B------:R-:W-:Y:S01]  /*80e0*/  IADD3 R9, R13, -R8, RZ ;  /* 0x800000080d097210 */ /* 0x000fe20007ffe0ff */
[----:B-1----:R-:W-:Y:S01]  /*80f0*/  @P1 FMUL.FTZ R15, R4, 0.69314718246459960938 ;  /* 0x3f317218040f1820 */ /* 0x002fe20000410000 */
[----:B------:R-:W-:Y:S01]  /*8100*/  MOV R13, 0xff800000 ;  /* 0xff800000000d7802 */ /* 0x000fe20000000f00 */
[----:B------:R-:W-:Y:S01]  /*8110*/  @P0 FFMA.FTZ R13, R2, R3, R12 ;  /* 0x00000003020d0223 */ /* 0x000fe2000001000c */
[----:B------:R-:W-:Y:S01]  /*8120*/  @P1 MOV R8, 0x3f317218 ;  /* 0x3f31721800081802 */ /* 0x000fe20000000f00 */
[----:B------:R-:W1:Y:S01]  /*8130*/  S2R R3, SR_CTAID.Z ;  /* 0x0000000000037919 */ /* 0x000e620000002700 */
[----:B------:R-:W-:Y:S01]  /*8140*/  LEA.HI R4, R7, R7, RZ, 0x1 ;  /* 0x0000000707047211 */ /* 0x000fe200078f08ff */
[----:B------:R-:W-:Y:S01]  /*8150*/  FMUL.FTZ R129, R10, R129 ;  /* 0x000000810a817220 */ /* 0x000fe20000410000 */
[----:B------:R-:W-:Y:S01]  /*8160*/  F2FP.BF16.PACK_AB R94, R95, R94 ;  /* 0x0000005e5f5e723e */ /* 0x000fe200000010ff */
[----:B------:R-:W-:Y:S01]  /*8170*/  @P1 FMUL.FTZ R8, R8, c[0x0][0x2d0] ;  /* 0x0000b40008081a20 */ /* 0x000fe20000410000 */
[----:B------:R-:W-:Y:S01]  /*8180*/  LOP3.LUT R12, R4, 0x1ffffffe, RZ, 0xc0, !PT ;  /* 0x1ffffffe040c7812 */ /* 0x000fe200078ec0ff */
[----:B------:R-:W-:Y:S01]  /*8190*/  FMUL.FTZ R128, R10, R128 ;  /* 0x000000800a807220 */ /* 0x000fe20000410000 */
[----:B------:R-:W-:Y:S01]  /*81a0*/  F2FP.BF16.PACK_AB R98, R99, R98 ;  /* 0x000000626362723e */ /* 0x000fe200000010ff */
[----:B------:R-:W-:Y:S01]  /*81b0*/  @P1 FFMA.FTZ R14, R8, R132, R15 ;  /* 0x00000084080e1223 */ /* 0x000fe2000001000f */
[----:B------:R-:W-:Y:S01]  /*81c0*/  SHF.R.S32.HI R15, RZ, 0x1f, R0 ;  /* 0x0000001fff0f7819 */ /* 0x000fe20000011400 */
[----:B------:R-:W2:Y:S01]  /*81d0*/  S2R R8, SR_CTAID.X ;  /* 0x0000000000087919 */ /* 0x000ea20000002500 */
[----:B------:R-:W-:Y:S01]  /*81e0*/  IADD3 R12, R7, -R12, RZ ;  /* 0x8000000c070c7210 */ /* 0x000fe20007ffe0ff */
[C---:B------:R-:W-:Y:S01]  /*81f0*/  FMUL.FTZ R125, R10.reuse, R125 ;  /* 0x0000007d0a7d7220 */ /* 0x040fe20000410000 */
[----:B------:R-:W-:Y:S01]  /*8200*/  LEA.HI R15, R15, R0, RZ, 0x3 ;  /* 0x000000000f0f7211 */ /* 0x000fe200078f18ff */
[C---:B------:R-:W-:Y:S01]  /*8210*/  FMUL.FTZ R124, R10.reuse, R124 ;  /* 0x0000007c0a7c7220 */ /* 0x040fe20000410000 */
[----:B------:R-:W-:Y:S01]  /*8220*/  R2P PR, R9, 0x6 ;  /* 0x0000000609007804 */ /* 0x000fe20000000000 */
[C---:B------:R-:W-:Y:S01]  /*8230*/  FMUL.FTZ R121, R10.reuse, R121 ;  /* 0x000000790a797220 */ /* 0x040fe20000410000 */
[----:B------:R-:W-:Y:S01]  /*8240*/  LOP3.LUT R15, R15, 0xffffff8, RZ, 0xc0, !PT ;  /* 0x0ffffff80f0f7812 */ /* 0x000fe200078ec0ff */
[C---:B------:R-:W-:Y:S01]  /*8250*/  FMUL.FTZ R120, R10.reuse, R120 ;  /* 0x000000780a787220 */ /* 0x040fe20000410000 */
[----:B------:R-:W-:Y:S01]  /*8260*/  F2FP.BF16.PACK_AB R128, R129, R128 ;  /* 0x000000808180723e */ /* 0x000fe200000010ff */
[----:B------:R-:W-:Y:S01]  /*8270*/  FMUL.FTZ R117, R10, R117 ;  /* 0x000000750a757220 */ /* 0x000fe20000410000 */
[----:B------:R-:W-:Y:S01]  /*8280*/  F2FP.BF16.PACK_AB R124, R125, R124 ;  /* 0x0000007c7d7c723e */ /* 0x000fe200000010ff */
[C---:B------:R-:W-:Y:S01]  /*8290*/  IMAD.IADD R15, R0.reuse, 0x1, -R15 ;  /* 0x00000001000f7824 */ /* 0x040fe200078e0a0f */
[----:B------:R-:W-:Y:S01]  /*82a0*/  LEA R0, R0, R7, 0x9 ;  /* 0x0000000700007211 */ /* 0x000fe200078e48ff */
[----:B-1----:R-:W-:Y:S01]  /*82b0*/  IMAD.WIDE.U32 R16, R3, c[0x0][0x3f0], R16 ;  /* 0x0000fc0003107a25 */ /* 0x002fe200078e0010 */
[----:B------:R-:W-:-:S02]  /*82c0*/  SHF.R.S32.HI R2, RZ, 0x1f, R3 ;  /* 0x0000001fff027819 */ /* 0x000fc40000011403 */
[----:B------:R-:W-:Y:S01]  /*82d0*/  LOP3.LUT R7, R9, 0x1, RZ, 0xc0, !PT ;  /* 0x0000000109077812 */ /* 0x000fe200078ec0ff */
[----:B------:R-:W-:Y:S01]  /*82e0*/  IMAD.WIDE.U32 R18, R3, c[0x0][0x498], R18 ;  /* 0x0001260003127a25 */ /* 0x000fe200078e0012 */
[----:B------:R-:W-:Y:S02]  /*82f0*/  SHF.L.U32 R9, R9, 0x6, RZ ;  /* 0x0000000609097819 */ /* 0x000fe400000006ff */
[----:B------:R-:W-:Y:S01]  /*8300*/  LEA R15, R15, R210, 0x4 ;  /* 0x000000d20f0f7211 */ /* 0x000fe200078e20ff */
[C---:B------:R-:W-:Y:S01]  /*8310*/  IMAD R4, R2.reuse, c[0x0][0x3f0], RZ ;  /* 0x0000fc0002047a24 */ /* 0x040fe200078e02ff */
[----:B------:R-:W-:Y:S01]  /*8320*/  LOP3.LUT R9, R9, 0x1c0, RZ, 0xc0, !PT ;  /* 0x000001c009097812 */ /* 0x000fe200078ec0ff */
[----:B------:R-:W-:Y:S01]  /*8330*/  IMAD R2, R2, c[0x0][0x498], RZ ;  /* 0x0001260002027a24 */ /* 0x000fe200078e02ff */
[----:B------:R-:W-:Y:S01]  /*8340*/  ISETP.NE.U32.AND P0, PT, R7, 0x1, PT ;  /* 0x000000010700780c */ /* 0x000fe20003f05070 */
[----:B------:R-:W-:Y:S01]  /*8350*/  IMAD R4, R3, c[0x0][0x3f4], R4 ;  /* 0x0000fd0003047a24 */ /* 0x000fe200078e0204 */
[----:B------:R-:W-:Y:S01]  /*8360*/  LEA.HI R9, R9, R9, RZ, 0x1d ;  /* 0x0000000909097211 */ /* 0x000fe200078fe8ff */
[----:B------:R-:W-:Y:S01]  /*8370*/  IMAD R7, R12, 0x8, R15 ;  /* 0x000000080c077824 */ /* 0x000fe200078e020f */
[----:B------:R-:W-:Y:S01]  /*8380*/  F2FP.BF16.PACK_AB R120, R121, R120 ;  /* 0x000000787978723e */ /* 0x000fe200000010ff */
[----:B------:R-:W-:Y:S01]  /*8390*/  IMAD R2, R3, c[0x0][0x49c], R2 ;  /* 0x0001270003027a24 */ /* 0x000fe200078e0202 */
[----:B------:R-:W-:Y:S01]  /*83a0*/  IADD3 R17, R17, R4, RZ ;  /* 0x0000000411117210 */ /* 0x000fe20007ffe0ff */
[----:B------:R-:W-:Y:S01]  /*83b0*/  FMUL.FTZ R116, R10, R116 ;  /* 0x000000740a747220 */ /* 0x000fe20000410000 */
[----:B--2---:R-:W-:Y:S01]  /*83c0*/  LEA R4, R8, R15, 0x7 ;  /* 0x0000000f08047211 */ /* 0x004fe200078e38ff */
[----:B------:R-:W-:Y:S01]  /*83d0*/  FMUL.FTZ R113, R10, R113 ;  /* 0x000000710a717220 */ /* 0x000fe20000410000 */
[----:B------:R-:W-:Y:S01]  /*83e0*/  LEA R0, R0, R9, 0x1 ;  /* 0x0000000900007211 */ /* 0x000fe200078e08ff */
[----:B------:R-:W-:Y:S01]  /*83f0*/  IMAD.WIDE.U32 R16, R6, c[0x0][0x3e0], R16 ;  /* 0x0000f80006107a25 */ /* 0x000fe200078e0010 */
[----:B------:R-:W-:-:S02]  /*8400*/  LEA R7, R8, R7, 0x7 ;  /* 0x0000000708077211 */ /* 0x000fc400078e38ff */
[----:B------:R-:W-:Y:S01]  /*8410*/  ISETP.GE.OR P5, PT, R4, R5, P3 ;  /* 0x000000050400720c */ /* 0x000fe20001fa6670 */
[C---:B------:R-:W-:Y:S01]  /*8420*/  FMUL.FTZ R112, R10.reuse, R112 ;  /* 0x000000700a707220 */ /* 0x040fe20000410000 */
[----:B------:R-:W-:Y:S01]  /*8430*/  SHF.R.S32.HI R3, RZ, 0x1f, R6 ;  /* 0x0000001fff037819 */ /* 0x000fe20000011406 */
[----:B------:R-:W-:Y:S01]  /*8440*/  FMUL.FTZ R109, R10, R109 ;  /* 0x0000006d0a6d7220 */ /* 0x000fe20000410000 */
[----:B------:R-:W-:Y:S01]  /*8450*/  IADD3 R4, R4, 0x8, RZ ;  /* 0x0000000804047810 */ /* 0x000fe20007ffe0ff */
[----:B------:R-:W-:Y:S01]  /*8460*/  FMUL.FTZ R108, R10, R108 ;  /* 0x0000006c0a6c7220 */ /* 0x000fe20000410000 */
[----:B------:R-:W-:Y:S01]  /*8470*/  SHF.L.U32 R9, R0, 0x1, RZ ;  /* 0x0000000100097819 */ /* 0x000fe200000006ff */
[----:B------:R-:W-:Y:S01]  /*8480*/  @P4 IMAD.HI.U32 R0, R7, c[0x0][0x4ec], RZ ;  /* 0x00013b0007004a27 */ /* 0x000fe200078e00ff */
[----:B------:R-:W-:Y:S02]  /*8490*/  ISETP.GE.OR P3, PT, R4, R5, P3 ;  /* 0x000000050400720c */ /* 0x000fe40001f66670 */
[----:B------:R-:W-:Y:S01]  /*84a0*/  MOV R15, R7 ;  /* 0x00000007000f7202 */ /* 0x000fe20000000f00 */
[----:B------:R-:W-:Y:S01]  /*84b0*/  IMAD R3, R3, c[0x0][0x3e0], RZ ;  /* 0x0000f80003037a24 */ /* 0x000fe200078e02ff */
[C---:B------:R-:W-:Y:S01]  /*84c0*/  IADD3 R4, R9.reuse, 0x80, RZ ;  /* 0x0000008009047810 */ /* 0x040fe20007ffe0ff */
[----:B------:R-:W-:Y:S01]  /*84d0*/  FMUL.FTZ R105, R10, R105 ;  /* 0x000000690a697220 */ /* 0x000fe20000410000 */
[----:B------:R-:W-:Y:S01]  /*84e0*/  @P4 SHF.R.U32.HI R15, RZ, c[0x0][0x4f0], R0 ;  /* 0x00013c00ff0f4a19 */ /* 0x000fe20000011600 */
[----:B------:R-:W-:Y:S01]  /*84f0*/  IMAD R3, R6, c[0x0][0x3e4], R3 ;  /* 0x0000f90006037a24 */ /* 0x000fe200078e0203 */
[----:B------:R-:W-:Y:S01]  /*8500*/  IADD3 R21, R9, 0x70, RZ ;  /* 0x0000007009157810 */ /* 0x000fe20007ffe0ff */
[----:B------:R-:W-:Y:S01]  /*8510*/  FMUL.FTZ R104, R10, R104 ;  /* 0x000000680a687220 */ /* 0x000fe20000410000 */
[----:B------:R-:W-:Y:S01]  /*8520*/  @P0 IADD3 R21, R4, 0x10, RZ ;  /* 0x0000001004150810 */ /* 0x000fe20007ffe0ff */
[----:B------:R-:W-:Y:S01]  /*8530*/  IMAD.IADD R17, R17, 0x1, R3 ;  /* 0x0000000111117824 */ /* 0x000fe200078e0203 */
[C---:B------:R-:W-:Y:S01]  /*8540*/  IADD3 R4, -R15.reuse, RZ, RZ ;  /* 0x000000ff0f047210 */ /* 0x040fe20007ffe1ff */
[C---:B------:R-:W-:Y:S01]  /*8550*/  FMUL.FTZ R101, R10.reuse, R101 ;  /* 0x000000650a657220 */ /* 0x040fe20000410000 */
[----:B------:R-:W-:Y:S01]  /*8560*/  SHF.R.S32.HI R3, RZ, 0x1f, R15 ;  /* 0x0000001fff037819 */ /* 0x000fe2000001140f */
[----:B------:R-:W-:Y:S01]  /*8570*/  FMUL.FTZ R100, R10, R100 ;  /* 0x000000640a647220 */ /* 0x000fe20000410000 */
[----:B------:R-:W-:Y:S01]  /*8580*/  IADD3 R18, P0, R15, R18, RZ ;  /* 0x000000120f127210 */ /* 0x000fe20007f1e0ff */
[----:B------:R-:W-:Y:S01]  /*8590*/  IMAD R7, R4, c[0x0][0x4e8], R7 ;  /* 0x00013a0004077a24 */ /* 0x000fe200078e0207 */
[----:B------:R-:W-:Y:S01]  /*85a0*/  SEL R0, R135, 0xffffffe0, !P1 ;  /* 0xffffffe087007807 */ /* 0x000fe20004800000 */
[C---:B------:R-:W-:Y:S01]  /*85b0*/  FMUL.FTZ R37, R10.reuse, R37 ;  /* 0x000000250a257220 */ /* 0x040fe20000410000 */
[----:B------:R-:W-:Y:S01]  /*85c0*/  IADD3.X R19, R3, R19, R2, P0, !PT ;  /* 0x0000001303137210 */ /* 0x000fe200007fe402 */
[C---:B------:R-:W-:Y:S01]  /*85d0*/  FMUL.FTZ R36, R10.reuse, R36 ;  /* 0x000000240a247220 */ /* 0x040fe20000410000 */
[----:B------:R-:W-:Y:S01]  /*85e0*/  IADD3 R3, R9, R0, RZ ;  /* 0x0000000009037210 */ /* 0x000fe20007ffe0ff */
[----:B------:R-:W-:Y:S01]  /*85f0*/  FMUL.FTZ R41, R10, R41 ;  /* 0x000000290a297220 */ /* 0x000fe20000410000 */
[----:B------:R-:W-:Y:S01]  /*8600*/  IADD3 R15, R0, R21, RZ ;  /* 0x00000015000f7210 */ /* 0x000fe20007ffe0ff */
[----:B------:R-:W-:Y:S01]  /*8610*/  FMUL.FTZ R40, R10, R40 ;  /* 0x000000280a287220 */ /* 0x000fe20000410000 */
[----:B------:R-:W-:Y:S01]  /*8620*/  SHF.R.S32.HI R0, RZ, 0x1f, R7 ;  /* 0x0000001fff007819 */ /* 0x000fe20000011407 */
[----:B------:R-:W-:Y:S01]  /*8630*/  IMAD.WIDE.U32 R18, R7, c[0x0][0x488], R18 ;  /* 0x0001220007127a25 */ /* 0x000fe200078e0012 */
[----:B------:R-:W-:Y:S01]  /*8640*/  MOV R2, 0x40 ;  /* 0x0000004000027802 */ /* 0x000fe20000000f00 */
[----:B------:R-:W-:Y:S01]  /*8650*/  STS [R9+0x80], R128 ;  /* 0x0000808009007388 */ /* 0x000fe20000000800 */
[----:B------:R-:W-:Y:S01]  /*8660*/  F2FP.BF16.PACK_AB R116, R117, R116 ;  /* 0x000000747574723e */ /* 0x000fe200000010ff */
[----:B------:R-:W-:Y:S01]  /*8670*/  IMAD R0, R0, c[0x0][0x488], RZ ;  /* 0x0001220000007a24 */ /* 0x000fe200078e02ff */
[----:B------:R-:W-:Y:S01]  /*8680*/  SEL R2, R2, 0xffffffc0, !P2 ;  /* 0xffffffc002027807 */ /* 0x000fe20005000000 */
[C---:B------:R-:W-:Y:S01]  /*8690*/  FMUL.FTZ R45, R10.reuse, R45 ;  /* 0x0000002d0a2d7220 */ /* 0x040fe20000410000 */
[----:B------:R-:W-:Y:S01]  /*86a0*/  F2FP.BF16.PACK_AB R112, R113, R112 ;  /* 0x000000707170723e */ /* 0x000fe200000010ff */
[----:B------:R-:W-:Y:S01]  /*86b0*/  IMAD R0, R7, c[0x0][0x48c], R0 ;  /* 0x0001230007007a24 */ /* 0x000fe200078e0200 */
[----:B------:R-:W-:Y:S01]  /*86c0*/  IADD3 R23, R9, R2, RZ ;  /* 0x0000000209177210 */ /* 0x000fe20007ffe0ff */
[----:B------:R-:W-:Y:S01]  /*86d0*/  FMUL.FTZ R44, R10, R44 ;  /* 0x0000002c0a2c7220 */ /* 0x000fe20000410000 */
[----:B------:R-:W-:Y:S01]  /*86e0*/  F2FP.BF16.PACK_AB R108, R109, R108 ;  /* 0x0000006c6d6c723e */ /* 0x000fe200000010ff */
[----:B------:R-:W-:Y:S01]  /*86f0*/  STS [R9+0x480], R130 ;  /* 0x0004808209007388 */ /* 0x000fe20000000800 */
[----:B------:R-:W-:Y:S01]  /*8700*/  IMAD.IADD R7, R2, 0x1, R21 ;  /* 0x0000000102077824 */ /* 0x000fe200078e0215 */
[----:B------:R-:W-:Y:S01]  /*8710*/  F2FP.BF16.PACK_AB R104, R105, R104 ;  /* 0x000000686968723e */ /* 0x000fe200000010ff */
[C---:B------:R-:W-:Y:S01]  /*8720*/  FMUL.FTZ R49, R10.reuse, R49 ;  /* 0x000000310a317220 */ /* 0x040fe20000410000 */
[----:B------:R-:W-:Y:S01]  /*8730*/  STS [R21], R124 ;  /* 0x0000007c15007388 */ /* 0x000fe20000000800 */
[----:B------:R-:W-:Y:S01]  /*8740*/  FMUL.FTZ R48, R10, R48 ;  /* 0x000000300a307220 */ /* 0x000fe20000410000 */
[----:B------:R-:W-:Y:S01]  /*8750*/  IADD3 R25, R2, R3, RZ ;  /* 0x0000000302197210 */ /* 0x000fe20007ffe0ff */
[C---:B------:R-:W-:Y:S01]  /*8760*/  FMUL.FTZ R53, R10.reuse, R53 ;  /* 0x000000350a357220 */ /* 0x040fe20000410000 */
[----:B------:R-:W-:Y:S01]  /*8770*/  STS [R21+0x400], R126 ;  /* 0x0004007e15007388 */ /* 0x000fe20000000800 */
[C---:B------:R-:W-:Y:S01]  /*8780*/  FMUL.FTZ R52, R10.reuse, R52 ;  /* 0x000000340a347220 */ /* 0x040fe20000410000 */
[----:B------:R-:W-:Y:S01]  /*8790*/  F2FP.BF16.PACK_AB R100, R101, R100 ;  /* 0x000000646564723e */ /* 0x000fe200000010ff */
[C---:B------:R-:W-:Y:S01]  /*87a0*/  FMUL.FTZ R57, R10.reuse, R57 ;  /* 0x000000390a397220 */ /* 0x040fe20000410000 */
[----:B------:R-:W-:Y:S01]  /*87b0*/  STS [R3+0x80], R120 ;  /* 0x0000807803007388 */ /* 0x000fe20000000800 */
[----:B------:R-:W-:Y:S01]  /*87c0*/  IADD3 R27, R15, R2, RZ ;  /* 0x000000020f1b7210 */ /* 0x000fe20007ffe0ff */
[C---:B------:R-:W-:Y:S01]  /*87d0*/  FMUL.FTZ R56, R10.reuse, R56 ;  /* 0x000000380a387220 */ /* 0x040fe20000410000 */
[----:B------:R-:W-:Y:S01]  /*87e0*/  F2FP.BF16.PACK_AB R36, R37, R36 ;  /* 0x000000242524723e */ /* 0x000fe200000010ff */
        /* <DEDUP_REMOVED lines=39> */
[----:B------:R-:W-:Y:S01]  /*8a60*/  FMUL.FTZ R10, R10, R96 ;  /* 0x000000600a0a7220 */ /* 0x000fe20000410000 */
[----:B------:R-:W-:Y:S01]  /*8a70*/  STS [R27+0x400], R102 ;  /* 0x000400661b007388 */ /* 0x000fe20000000800 */
[----:B------:R-:W-:-:S02]  /*8a80*/  F2FP.BF16.PACK_AB R80, R81, R80 ;  /* 0x000000505150723e */ /* 0x000fc400000010ff */
[----:B------:R-:W-:Y:S01]  /*8a90*/  F2FP.BF16.PACK_AB R84, R85, R84 ;  /* 0x000000545554723e */ /* 0x000fe200000010ff */
[----:B------:R-:W-:Y:S01]  /*8aa0*/  STS [R9+0x4080], R36 ;  /* 0x0040802409007388 */ /* 0x000fe20000000800 */
[----:B------:R-:W-:Y:S02]  /*8ab0*/  LEA R4, P0, R18, c[0x0][0x450], 0x2 ;  /* 0x0001140012047a11 */ /* 0x000fe400078010ff */
[----:B------:R-:W-:Y:S01]  /*8ac0*/  IADD3 R19, R19, R0, RZ ;  /* 0x0000000013137210 */ /* 0x000fe20007ffe0ff */
[----:B------:R-:W-:Y:S01]  /*8ad0*/  STS [R9+0x4480], R38 ;  /* 0x0044802609007388 */ /* 0x000fe20000000800 */
[----:B------:R-:W-:Y:S02]  /*8ae0*/  F2FP.BF16.PACK_AB R88, R89, R88 ;  /* 0x000000585958723e */ /* 0x000fe400000010ff */
[----:B------:R-:W-:Y:S01]  /*8af0*/  F2FP.BF16.PACK_AB R92, R93, R92 ;  /* 0x0000005c5d5c723e */ /* 0x000fe200000010ff */
[----:B------:R-:W-:Y:S01]  /*8b00*/  STS [R21+0x4000], R40 ;  /* 0x0040002815007388 */ /* 0x000fe20000000800 */
[----:B------:R-:W-:-:S02]  /*8b10*/  F2FP.BF16.PACK_AB R10, R97, R10 ;  /* 0x0000000a610a723e */ /* 0x000fc400000010ff */
[----:B------:R-:W-:Y:S01]  /*8b20*/  LEA.HI.X R19, R18, c[0x0][0x454], R19, 0x2, P0 ;  /* 0x0001150012137a11 */ /* 0x000fe200000f1413 */
[----:B------:R-:W-:Y:S01]  /*8b30*/  STS [R21+0x4400], R42 ;  /* 0x0044002a15007388 */ /* 0x000fe20000000800 */
[----:B------:R-:W-:-:S03]  /*8b40*/  SHF.R.S32.HI R0, RZ, 0x1f, R11 ;  /* 0x0000001fff007819 */ /* 0x000fc6000001140b */
[----:B------:R-:W-:Y:S02]  /*8b50*/  STS [R3+0x4080], R44 ;  /* 0x0040802c03007388 */ /* 0x000fe40000000800 */
[----:B------:R-:W-:Y:S02]  /*8b60*/  IMAD R0, R0, c[0x0][0x3d8], RZ ;  /* 0x0000f60000007a24 */ /* 0x000fe400078e02ff */
[----:B------:R-:W-:Y:S02]  /*8b70*/  STS [R3+0x4480], R46 ;  /* 0x0044802e03007388 */ /* 0x000fe40000000800 */
[C---:B------:R-:W-:Y:S02]  /*8b80*/  IMAD R0, R11.reuse, c[0x0][0x3dc], R0 ;  /* 0x0000f7000b007a24 */ /* 0x040fe400078e0200 */
        /* <DEDUP_REMOVED lines=22> */
[----:B-1----:R-:W-:-:S03]  /*8cf0*/  IMAD.WIDE.U32 R2, R11, c[0x0][0x3d8], R16 ;  /* 0x0000f6000b027a25 */ /* 0x002fc600078e0010 */
[----:B------:R-:W-:Y:S02]  /*8d00*/  STS [R25+0x8080], R92 ;  /* 0x0080805c19007388 */ /* 0x000fe40000000800 */
[----:B------:R-:W-:Y:S02]  /*8d10*/  IADD3 R0, R3, R0, RZ ;  /* 0x0000000003007210 */ /* 0x000fe40007ffe0ff */
[----:B------:R-:W-:Y:S01]  /*8d20*/  STS [R25+0x8480], R94 ;  /* 0x0084805e19007388 */ /* 0x000fe20000000800 */
[----:B------:R-:W-:-:S03]  /*8d30*/  SHF.R.S32.HI R3, RZ, 0x1f, R198 ;  /* 0x0000001fff037819 */ /* 0x000fc600000114c6 */
[----:B------:R-:W-:Y:S04]  /*8d40*/  STS [R27+0x8000], R10 ;  /* 0x0080000a1b007388 */ /* 0x000fe80000000800 */
[----:B------:R-:W-:Y:S04]  /*8d50*/  STS [R27+0x8400], R98 ;  /* 0x008400621b007388 */ /* 0x000fe80000000800 */
[----:B------:R-:W-:Y:S04]  /*8d60*/  SHFL.IDX PT, R96, R4, RZ, 0x1c1f ;  /* 0x001c1fff04607589 */ /* 0x000fe800000e0000 */
[----:B------:R-:W1:Y:S04]  /*8d70*/  SHFL.IDX PT, R97, R19, RZ, 0x1c1f ;  /* 0x001c1fff13617589 */ /* 0x000e6800000e0000 */
[----:B------:R-:W-:Y:S06]  /*8d80*/  BAR.SYNC.DEFER_BLOCKING 0x1, 0x100 ;  /* 0x0044000000007b1d */ /* 0x000fec0000010000 */
[----:B------:R2:W-:Y:S04]  /*8d90*/  SHFL.IDX PT, R100, R4, 0x1, 0x1c1f ;  /* 0x003c1f0004647f89 */ /* 0x0005e800000e0000 */
[----:B------:R-:W3:Y:S04]  /*8da0*/  SHFL.IDX PT, R101, R19, 0x1, 0x1c1f ;  /* 0x003c1f0013657f89 */ /* 0x000ee800000e0000 */
[----:B-1----:R1:W-:Y:S01]  /*8db0*/  @!P5 ST.E [R96.64], R14 ;  /* 0x0000000e6000d985 */ /* 0x0023e2000c10190c */
[----:B--2---:R-:W-:-:S04]  /*8dc0*/  LEA R4, P0, R2, c[0x0][0x380], 0x1 ;  /* 0x0000e00002047a11 */ /* 0x004fc800078008ff */
[----:B------:R-:W-:Y:S01]  /*8dd0*/  LEA.HI.X R2, R2, c[0x0][0x384], R0, 0x1, P0 ;  /* 0x0000e10002027a11 */ /* 0x000fe200000f0c00 */
[----:B---3--:R1:W-:Y:S01]  /*8de0*/  @!P3 ST.E [R100.64], R13 ;  /* 0x0000000d6400b985 */ /* 0x0083e2000c10190c */
[----:B------:R-:W-:Y:S02]  /*8df0*/  ISETP.GE.AND P0, PT, R200, R5, PT ;  /* 0x00000005c800720c */ /* 0x000fe40003f06270 */
[----:B------:R-:W-:Y:S01]  /*8e00*/  SHF.R.S32.HI R0, RZ, 0x1f, R199 ;  /* 0x0000001fff007819 */ /* 0x000fe200000114c7 */
[----:B------:R1:W2:Y:S04]  /*8e10*/  LDS.128 R52, [R201+0x1080] ;  /* 0x00108000c9347984 */ /* 0x0002a80000000c00 */
[----:B------:R1:W3:Y:S04]  /*8e20*/  LDS.128 R48, [R201+0x2080] ;  /* 0x00208000c9307984 */ /* 0x0002e80000000c00 */
        /* <DEDUP_REMOVED lines=11> */
[----:B------:R-:W-:-:S02]  /*8ee0*/  ISETP.GE.AND P2, PT, R206, c[0x0][0x3c8], PT ;  /* 0x0000f200ce007a0c */ /* 0x000fc40003f46270 */
[----:B------:R-:W-:Y:S01]  /*8ef0*/  ISETP.GE.AND P1, PT, R205, c[0x0][0x3c8], PT ;  /* 0x0000f200cd007a0c */ /* 0x000fe20003f26270 */
[----:B-1----:R-:W1:Y:S01]  /*8f00*/  LDS.128 R12, [R201+0x4080] ;  /* 0x00408000c90c7984 */ /* 0x002e620000000c00 */
[----:B------:R-:W-:-:S03]  /*8f10*/  ISETP.GE.AND P0, PT, R204, c[0x0][0x3c8], PT ;  /* 0x0000f200cc007a0c */ /* 0x000fc60003f06270 */
[----:B------:R-:W5:Y:S06]  /*8f20*/  LDS.128 R8, [R201+0x8080] ;  /* 0x00808000c9087984 */ /* 0x000f6c0000000c00 */
[-C--:B------:R-:W-:Y:S02]  /*8f30*/  @!P2 IADD3 R58, P5, R208, R7.reuse, RZ ;  /* 0x00000007d03aa210 */ /* 0x080fe40007fbe0ff */
[-C--:B------:R-:W-:Y:S02]  /*8f40*/  @!P1 LEA R6, P4, R199, R7.reuse, 0x1 ;  /* 0x00000007c7069211 */ /* 0x080fe400078808ff */
[----:B------:R-:W-:Y:S01]  /*8f50*/  @!P0 LEA R56, P3, R198, R7, 0x1 ;  /* 0x00000007c6388211 */ /* 0x000fe200078608ff */
[----:B------:R-:W-:Y:S01]  /*8f60*/  @!P2 IMAD.X R59, R209, 0x1, R57, P5 ;  /* 0x00000001d13ba824 */ /* 0x000fe200028e0639 */
[----:B------:R-:W-:-:S02]  /*8f70*/  @!P1 LEA.HI.X R7, R199, R57, R0, 0x1, P4 ;  /* 0x00000039c7079211 */ /* 0x000fc400020f0c00 */
[----:B------:R-:W-:Y:S02]  /*8f80*/  @!P0 LEA.HI.X R57, R198, R57, R3, 0x1, P3 ;  /* 0x00000039c6398211 */ /* 0x000fe400018f0c03 */
[----:B--2---:R2:W-:Y:S04]  /*8f90*/  @!P2 ST.E.128 [R58.64], R16 ;  /* 0x000000103a00a985 */ /* 0x0045e8000c101d0c */
[----:B-1----:R2:W-:Y:S04]  /*8fa0*/  @!P1 ST.E.128 [R6.64], R12 ;  /* 0x0000000c06009985 */ /* 0x0025e8000c101d0c */
[----:B-----5:R2:W-:Y:S02]  /*8fb0*/  @!P0 ST.E.128 [R56.64], R8 ;  /* 0x0000000838008985 */ /* 0x0205e4000c101d0c */
.L_x_851:
[----:B--2---:R-:W-:Y:S05]  /*8fc0*/  BSYNC B0 ;  /* 0x0000000000007941 */ /* 0x004fea0003800000 */
.L_x_850:
[----:B------:R-:W-:Y:S01]  /*8fd0*/  IADD3 R6, R200, 0x20, RZ ;  /* 0x00000020c8067810 */ /* 0x000fe20007ffe0ff */
[----:B------:R2:W4:Y:S01]  /*8fe0*/  SHFL.IDX PT, R9, R2, 0x1, 0x181f ;  /* 0x00381f0002097f89 */ /* 0x00052200000e0000 */
[----:B------:R-:W-:Y:S02]  /*8ff0*/  BSSY B0, `(.L_x_852) ;  /* 0x0000010000007945 */ /* 0x000fe40003800000 */
[----:B------:R-:W-:Y:S01]  /*9000*/  ISETP.GE.AND P0, PT, R6, R5, PT ;  /* 0x000000050600720c */ /* 0x000fe20003f06270 */
[----:B-1----:R2:W1:-:S12]  /*9010*/  SHFL.IDX PT, R7, R4, 0x1, 0x181f ;  /* 0x00381f0004077f89 */ /* 0x00245800000e0000 */
[----:B------:R-:W-:Y:S05]  /*9020*/  @P0 BRA `(.L_x_853) ;  /* 0x000000c000000947 */ /* 0x000fea0003800000 */
[----:B------:R-:W-:Y:S02]  /*9030*/  ISETP.GE.AND P2, PT, R206, c[0x0][0x3c8], PT ;  /* 0x0000f200ce007a0c */ /* 0x000fe40003f46270 */
[----:B------:R-:W-:Y:S02]  /*9040*/  ISETP.GE.AND P1, PT, R205, c[0x0][0x3c8], PT ;  /* 0x0000f200cd007a0c */ /* 0x000fe40003f26270 */
[----:B------:R-:W-:-:S09]  /*9050*/  ISETP.GE.AND P0, PT, R204, c[0x0][0x3c8], PT ;  /* 0x0000f200cc007a0c */ /* 0x000fd20003f06270 */
[-C--:B-1----:R-:W-:Y:S02]  /*9060*/  @!P2 IADD3 R10, P5, R208, R7.reuse, RZ ;  /* 0x00000007d00aa210 */ /* 0x082fe40007fbe0ff */
[-C--:B------:R-:W-:Y:S02]  /*9070*/  @!P1 LEA R6, P4, R199, R7.reuse, 0x1 ;  /* 0x00000007c7069211 */ /* 0x080fe400078808ff */
[C---:B------:R-:W-:Y:S01]  /*9080*/  @!P0 LEA R8, P3, R198.reuse, R7, 0x1 ;  /* 0x00000007c6088211 */ /* 0x040fe200078608ff */
[----:B----4-:R-:W-:Y:S01]  /*9090*/  @!P2 IMAD.X R11, R209, 0x1, R9, P5 ;  /* 0x00000001d10ba824 */ /* 0x010fe200028e0609 */
[-C--:B------:R-:W-:Y:S02]  /*90a0*/  @!P1 LEA.HI.X R7, R199, R9.reuse, R0, 0x1, P4 ;  /* 0x00000009c7079211 */ /* 0x080fe400020f0c00 */
[----:B------:R-:W-:Y:S02]  /*90b0*/  @!P0 LEA.HI.X R9, R198, R9, R3, 0x1, P3 ;  /* 0x00000009c6098211 */ /* 0x000fe400018f0c03 */
[----:B------:R1:W-:Y:S04]  /*90c0*/  @!P2 ST.E.128 [R10.64], R52 ;  /* 0x000000340a00a985 */ /* 0x0003e8000c101d0c */
[----:B------:R1:W-:Y:S04]  /*90d0*/  @!P1 ST.E.128 [R6.64], R40 ;  /* 0x0000002806009985 */ /* 0x0003e8000c101d0c */
[----:B------:R1:W-:Y:S02]  /*90e0*/  @!P0 ST.E.128 [R8.64], R28 ;  /* 0x0000001c08008985 */ /* 0x0003e4000c101d0c */
.L_x_853:
[----:B------:R-:W-:Y:S05]  /*90f0*/  BSYNC B0 ;  /* 0x0000000000007941 */ /* 0x000fea0003800000 */
.L_x_852:
[----:B-1----:R-:W-:Y:S01]  /*9100*/  IADD3 R6, R200, 0x40, RZ ;  /* 0x00000040c8067810 */ /* 0x002fe20007ffe0ff */
[----:B----4-:R1:W4:Y:S01]  /*9110*/  SHFL.IDX PT, R9, R2, 0x2, 0x181f ;  /* 0x00581f0002097f89 */ /* 0x01032200000e0000 */
[----:B------:R-:W-:Y:S02]  /*9120*/  BSSY B0, `(.L_x_854) ;  /* 0x0000010000007945 */ /* 0x000fe40003800000 */
[----:B------:R-:W-:Y:S01]  /*9130*/  ISETP.GE.AND P0, PT, R6, R5, PT ;  /* 0x000000050600720c */ /* 0x000fe20003f06270 */
[----:B------:R1:W2:-:S12]  /*9140*/  SHFL.IDX PT, R7, R4, 0x2, 0x181f ;  /* 0x00581f0004077f89 */ /* 0x00029800000e0000 */
[----:B------:R-:W-:Y:S05]  /*9150*/  @P0 BRA `(.L_x_855) ;  /* 0x000000c000000947 */ /* 0x000fea0003800000 */
[----:B------:R-:W-:Y:S02]  /*9160*/  ISETP.GE.AND P2, PT, R206, c[0x0][0x3c8], PT ;  /* 0x0000f200ce007a0c */ /* 0x000fe40003f46270 */
[----:B------:R-:W-:Y:S02]  /*9170*/  ISETP.GE.AND P1, PT, R205, c[0x0][0x3c8], PT ;  /* 0x0000f200cd007a0c */ /* 0x000fe40003f26270 */
[----:B------:R-:W-:-:S09]  /*9180*/  ISETP.GE.AND P0, PT, R204, c[0x0][0x3c8], PT ;  /* 0x0000f200cc007a0c */ /* 0x000fd20003f06270 */
[-C--:B--2---:R-:W-:Y:S02]  /*9190*/  @!P2 IADD3 R10, P5, R208, R7.reuse, RZ ;  /* 0x00000007d00aa210 */ /* 0x084fe40007fbe0ff */
[-C--:B------:R-:W-:Y:S02]  /*91a0*/  @!P1 LEA R6, P4, R199, R7.reuse, 0x1 ;  /* 0x00000007c7069211 */ /* 0x080fe400078808ff */
[C---:B------:R-:W-:Y:S01]  /*91b0*/  @!P0 LEA R8, P3, R198.reuse, R7, 0x1 ;  /* 0x00000007c6088211 */ /* 0x040fe200078608ff */
[----:B----4-:R-:W-:Y:S01]  /*91c0*/  @!P2 IMAD.X R11, R209, 0x1, R9, P5 ;  /* 0x00000001d10ba824 */ /* 0x010fe200028e0609 */
[-C--:B------:R-:W-:Y:S02]  /*91d0*/  @!P1 LEA.HI.X R7, R199, R9.reuse, R0, 0x1, P4 ;  /* 0x00000009c7079211 */ /* 0x080fe400020f0c00 */
[----:B------:R-:W-:Y:S02]  /*91e0*/  @!P0 LEA.HI.X R9, R198, R9, R3, 0x1, P3 ;  /* 0x00000009c6098211 */ /* 0x000fe400018f0c03 */
[----:B---3--:R2:W-:Y:S04]  /*91f0*/  @!P2 ST.E.128 [R10.64], R48 ;  /* 0x000000300a00a985 */ /* 0x0085e8000c101d0c */
[----:B------:R2:W-:Y:S04]  /*9200*/  @!P1 ST.E.128 [R6.64], R36 ;  /* 0x0000002406009985 */ /* 0x0005e8000c101d0c */
[----:B------:R2:W-:Y:S02]  /*9210*/  @!P0 ST.E.128 [R8.64], R24 ;  /* 0x0000001808008985 */ /* 0x0005e4000c101d0c */
.L_x_855:
[----:B------:R-:W-:Y:S05]  /*9220*/  BSYNC B0 ;  /* 0x0000000000007941 */ /* 0x000fea0003800000 */
.L_x_854:
[----:B------:R-:W-:Y:S01]  /*9230*/  IADD3 R200, R200, 0x60, RZ ;  /* 0x00000060c8c87810 */ /* 0x000fe20007ffe0ff */
[----:B--2---:R2:W1:Y:S03]  /*9240*/  SHFL.IDX PT, R7, R2, 0x3, 0x181f ;  /* 0x00781f0002077f89 */ /* 0x00446600000e0000 */
[----:B------:R-:W-:Y:S01]  /*9250*/  ISETP.GE.AND P0, PT, R200, R5, PT ;  /* 0x00000005c800720c */ /* 0x000fe20003f06270 */
[----:B----4-:R2:W4:-:S12]  /*9260*/  SHFL.IDX PT, R9, R4, 0x3, 0x181f ;  /* 0x00781f0004097f89 */ /* 0x01051800000e0000 */
[----:B------:R-:W-:Y:S05]  /*9270*/  @P0 EXIT ;  /* 0x000000000000094d */ /* 0x000fea0003800000 */
[----:B------:R-:W-:Y:S02]  /*9280*/  ISETP.GE.AND P1, PT, R206, c[0x0][0x3c8], PT ;  /* 0x0000f200ce007a0c */ /* 0x000fe40003f26270 */
[----:B------:R-:W-:-:S11]  /*9290*/  ISETP.GE.AND P0, PT, R205, c[0x0][0x3c8], PT ;  /* 0x0000f200cd007a0c */ /* 0x000fd60003f06270 */
[-C--:B----4-:R-:W-:Y:S02]  /*92a0*/  @!P1 IADD3 R10, P3, R208, R9.reuse, RZ ;  /* 0x00000009d00a9210 */ /* 0x090fe40007f7e0ff */
[----:B-12---:R-:W-:-:S03]  /*92b0*/  @!P0 LEA R4, P2, R199, R9, 0x1 ;  /* 0x00000009c7048211 */ /* 0x006fc600078408ff */
[----:B------:R-:W-:Y:S01]  /*92c0*/  @!P1 IMAD.X R11, R209, 0x1, R7, P3 ;  /* 0x00000001d10b9824 */ /* 0x000fe200018e0607 */
[----:B------:R-:W-:-:S04]  /*92d0*/  @!P0 LEA.HI.X R5, R199, R7, R0, 0x1, P2 ;  /* 0x00000007c7058211 */ /* 0x000fc800010f0c00 */
[----:B------:R1:W-:Y:S04]  /*92e0*/  @!P1 ST.E.128 [R10.64], R44 ;  /* 0x0000002c0a009985 */ /* 0x0003e8000c101d0c */
[----:B------:R1:W-:Y:S01]  /*92f0*/  @!P0 ST.E.128 [R4.64], R32 ;  /* 0x0000002004008985 */ /* 0x0003e2000c101d0c */
[----:B------:R-:W-:-:S13]  /*9300*/  ISETP.GE.AND P0, PT, R204, c[0x0][0x3c8], PT ;  /* 0x0000f200cc007a0c */ /* 0x000fda0003f06270 */
[----:B------:R-:W-:Y:S05]  /*9310*/  @P0 EXIT ;  /* 0x000000000000094d */ /* 0x000fea0003800000 */
[----:B------:R-:W-:-:S04]  /*9320*/  LEA R2, P0, R198, R9, 0x1 ;  /* 0x00000009c6027211 */ /* 0x000fc800078008ff */
[----:B------:R-:W-:-:S05]  /*9330*/  LEA.HI.X R3, R198, R7, R3, 0x1, P0 ;  /* 0x00000007c6037211 */ /* 0x000fca00000f0c03 */
[----:B------:R-:W-:Y:S01]  /*9340*/  ST.E.128 [R2.64], R20 ;  /* 0x0000001402007985 */ /* 0x000fe2000c101d0c */
[----:B------:R-:W-:Y:S05]  /*9350*/  EXIT ;  /* 0x000000000000794d */ /* 0x000fea0003800000 */
.L_x_856:
        /* <DEDUP_REMOVED lines=10> */
.L_x_1711:


//--------------------- .text._ZN7cutlass13device_kernelIN5flash19enable_sm80_to_sm89INS1_16FlashAttnFwdSm80INS1_25CollectiveMainloopFwdSm80ILi8ELi2ELb0EN4cute5tupleIJNS5_1CILi128EEENS7_ILi64EEENS7_ILi192EEEEEELi192ENS_10bfloat16_tEfNS_4arch4Sm80ELb0ELb0ELb1ELb1ELb1ELb0ELb1ELb0EEENS1_21CollectiveEpilogueFwdINS6_IJS8_SA_S9_EEENS6_IJNS7_ILi1EEESI_SI_EEESC_SE_Li256ELb1ELb1ELb0ELb0EEENS1_19SingleTileSchedulerILb1ELb0ELb1ELi128EEEEEEEEEvNT_6ParamsE --------------------------
	.section	.text._ZN7cutlass13device_kernelIN5flash19enable_sm80_to_sm89INS1_16FlashAttnFwdSm80INS1_25CollectiveMainloopFwdSm80ILi8ELi2ELb0EN4cute5tupleIJNS5_1CILi128EEENS7_ILi64EEENS7_ILi192EEEEEELi192ENS_10bfloat16_tEfNS_4arch4Sm80ELb0ELb0ELb1ELb1ELb1ELb0ELb1ELb0EEENS1_21CollectiveEpilogueFwdINS6_IJS8_SA_S9_EEENS6_IJNS7_ILi1EEESI_SI_EEESC_SE_Li256ELb1ELb1ELb0ELb0EEENS1_19SingleTileSchedulerILb1ELb0ELb1ELi128EEEEEEEEEvNT_6ParamsE,"ax",@progbits
	.sectioninfo	@"SHI_REGISTERS=241"
	.align	128
.text._ZN7cutlass13device_kernelIN5flash19enable_sm80_to_sm89INS1_16FlashAttnFwdSm80INS1_25CollectiveMainloopFwdSm80ILi8ELi2ELb0EN4cute5tupleIJNS5_1CILi128EEENS7_ILi64EEENS7_ILi192EEEEEELi192ENS_10bfloat16_tEfNS_4arch4Sm80ELb0ELb0ELb1ELb1ELb1ELb0ELb1ELb0EEENS1_21CollectiveEpilogueFwdINS6_IJS8_SA_S9_EEENS6_IJNS7_ILi1EEESI_SI_EEESC_SE_Li256ELb1ELb1ELb0ELb0EEENS1_19SingleTileSchedulerILb1ELb0ELb1ELi128EEEEEEEEEvNT_6ParamsE:
        .type           _ZN7cutlass13device_kernelIN5flash19enable_sm80_to_sm89INS1_16FlashAttnFwdSm80INS1_25CollectiveMainloopFwdSm80ILi8ELi2ELb0EN4cute5tupleIJNS5_1CILi128EEENS7_ILi64EEENS7_ILi192EEEEEELi192ENS_10bfloat16_tEfNS_4arch4Sm80ELb0ELb0ELb1ELb1ELb1ELb0ELb1ELb0EEENS1_21CollectiveEpilogueFwdINS6_IJS8_SA_S9_EEENS6_IJNS7_ILi1EEESI_SI_EEESC_SE_Li256ELb1ELb1ELb0ELb0EEENS1_19SingleTileSchedulerILb1ELb0ELb1ELi128EEEEEEEEEvNT_6ParamsE,@function
        .size           _ZN7cutlass13device_kernelIN5flash19enable_sm80_to_sm89INS1_16FlashAttnFwdSm80INS1_25CollectiveMainloopFwdSm80ILi8ELi2ELb0EN4cute5tupleIJNS5_1CILi128EEENS7_ILi64EEENS7_ILi192EEEEEELi192ENS_10bfloat16_tEfNS_4arch4Sm80ELb0ELb0ELb1ELb1ELb1ELb0ELb1ELb0EEENS1_21CollectiveEpilogueFwdINS6_IJS8_SA_S9_EEENS6_IJNS7_ILi1EEESI_SI_EEESC_SE_Li256ELb1ELb1ELb0ELb0EEENS1_19SingleTileSchedulerILb1ELb0ELb1ELi128EEEEEEEEEvNT_6ParamsE,(.L_x_1712 - _ZN7cutlass13device_kernelIN5flash19enable_sm80_to_sm89INS1_16FlashAttnFwdSm80INS1_25CollectiveMainloopFwdSm80ILi8ELi2ELb0EN4cute5tupleIJNS5_1CILi128EEENS7_ILi64EEENS7_ILi192EEEEEELi192ENS_10bfloat16_tEfNS_4arch4Sm80ELb0ELb0ELb1ELb1ELb1ELb0ELb1ELb0EEENS1_21CollectiveEpilogueFwdINS6_IJS8_SA_S9_EEENS6_IJNS7_ILi1EEESI_SI_EEESC_SE_Li256ELb1ELb1ELb0ELb0EEENS1_19SingleTileSchedulerILb1ELb0ELb1ELi128EEEEEEEEEvNT_6ParamsE)
        .other          _ZN7cutlass13device_kernelIN5flash19enable_sm80_to_sm89INS1_16FlashAttnFwdSm80INS1_25CollectiveMainloopFwdSm80ILi8ELi2ELb0EN4cute5tupleIJNS5_1CILi128EEENS7_ILi64EEENS7_ILi192EEEEEELi192ENS_10bfloat16_tEfNS_4arch4Sm80ELb0ELb0ELb1ELb1ELb1ELb0ELb1ELb0EEENS1_21CollectiveEpilogueFwdINS6_IJS8_SA_S9_EEENS6_IJNS7_ILi1EEESI_SI_EEESC_SE_Li256ELb1ELb1ELb0ELb0EEENS1_19SingleTileSchedulerILb1ELb0ELb1ELi128EEEEEEEEEvNT_6ParamsE,@"STO_CUDA_ENTRY STV_DEFAULT"
_ZN7cutlass13device_kernelIN5flash19enable_sm80_to_sm89INS1_16FlashAttnFwdSm80INS1_25CollectiveMainloopFwdSm80ILi8ELi2ELb0EN4cute5tupleIJNS5_1CILi128EEENS7_ILi64EEENS7_ILi192EEEEEELi192ENS_10bfloat16_tEfNS_4arch4Sm80ELb0ELb0ELb1ELb1ELb1ELb0ELb1ELb0EEENS1_21CollectiveEpilogueFwdINS6_IJS8_SA_S9_EEENS6_IJNS7_ILi1EEESI_SI_EEESC_SE_Li256ELb1ELb1ELb0ELb0EEENS1_19SingleTileSchedulerILb1ELb0ELb1ELi128EEEEEEEEEvNT_6ParamsE:
        /* <DEDUP_REMOVED lines=16> */
.L_x_858:
        /* <DEDUP_REMOVED lines=8> */
.L_x_860:
[----:B------:R-:W-:-:S05]  /*0180*/  MOV R7, c[0x0][0x54c] ;  /* 0x0001530000077a02 */ /* 0x000fca0000000f00 */
.L_x_859:
[----:B-----5:R-:W-:Y:S01]  /*0190*/  IMAD R7, R7, c[0x0][0x548], RZ ;  /* 0x0001520007077a24 */ /* 0x020fe200078e02ff */
[----:B------:R-:W-:-:S04]  /*01a0*/  SHF.L.U32 R0, R3, 0x7, RZ ;  /* 0x0000000703007819 */ /* 0x000fc800000006ff */
[----:B------:R-:W-:-:S04]  /*01b0*/  ISETP.GE.AND P0, PT, R0, R7, PT ;  /* 0x000000070000720c */ /* 0x000fc80003f06270 */
[----:B------:R-:W-:Y:S01]  /*01c0*/  SEL R204, R204, 0xffffffff, !P0 ;  /* 0xffffffffcccc7807 */ /* 0x000fe20004000000 */
[----:B------:R-:W-:Y:S05]  /*01d0*/  BRA `(.L_x_861) ;  /* 0x0000012000007947 */ /* 0x000fea0003800000 */
.L_x_857:
[----:B---3--:R-:W-:-:S04]  /*01e0*/  ISETP.NE.U32.AND P0, PT, RZ, c[0x0][0x568], PT ;  /* 0x00015a00ff007a0c */ /* 0x008fc80003f05070 */
[----:B------:R-:W-:-:S13]  /*01f0*/  ISETP.NE.AND.EX P0, PT, RZ, c[0x0][0x56c], PT, P0 ;  /* 0x00015b00ff007a0c */ /* 0x000fda0003f05300 */
[----:B------:R-:W-:Y:S05]  /*0200*/  @!P0 BRA `(.L_x_862) ;  /* 0x0000002000008947 */ /* 0x000fea0003800000 */
[----:B------:R1:W5:Y:S01]  /*0210*/  LDG.E R7, [R8.64] ;  /* 0x0000000608077981 */ /* 0x000362000c1e1900 */
[----:B------:R-:W-:Y:S05]  /*0220*/  BRA `(.L_x_863) ;  /* 0x0000009000007947 */ /* 0x000fea0003800000 */
.L_x_862:
        /* <DEDUP_REMOVED lines=8> */
.L_x_864:
[----:B------:R-:W-:-:S05]  /*02b0*/  MOV R7, c[0x0][0x54c] ;  /* 0x0001530000077a02 */ /* 0x000fca0000000f00 */
.L_x_863:
[----:B-----5:R-:W-:Y:S01]  /*02c0*/  IMAD R7, R7, c[0x0][0x548], RZ ;  /* 0x0001520007077a24 */ /* 0x020fe200078e02ff */
[----:B------:R-:W-:-:S04]  /*02d0*/  SHF.L.U32 R0, R3, 0x7, RZ ;  /* 0x0000000703007819 */ /* 0x000fc800000006ff */
[----:B------:R-:W-:-:S04]  /*02e0*/  ISETP.GE.AND P0, PT, R0, R7, PT ;  /* 0x000000070000720c */ /* 0x000fc80003f06270 */
[----:B------:R-:W-:-:S04]  /*02f0*/  SEL R204, R204, 0xffffffff, !P0 ;  /* 0xffffffffcccc7807 */ /* 0x000fc80004000000 */
.L_x_861:
[----:B------:R-:W-:-:S13]  /*0300*/  ISETP.GE.AND P0, PT, R204, RZ, PT ;  /* 0x000000ffcc00720c */ /* 0x000fda0003f06270 */
[----:B------:R-:W-:Y:S05]  /*0310*/  @!P0 EXIT ;  /* 0x000000000000894d */ /* 0x000fea0003800000 */
[----:B------:R-:W-:Y:S01]  /*0320*/  ISETP.NE.U32.AND P0, PT, RZ, c[0x0][0x370], PT ;  /* 0x0000dc00ff007a0c */ /* 0x000fe20003f05070 */
[----:B------:R-:W-:Y:S01]  /*0330*/  IMAD.MOV.U32 R203, RZ, RZ, RZ ;  /* 0x000000ffffcb7224 */ /* 0x000fe200078e00ff */
[----:B------:R-:W-:Y:S01]  /*0340*/  ISETP.NE.U32.AND P2, PT, RZ, c[0x0][0x360], PT ;  /* 0x0000d800ff007a0c */ /* 0x000fe20003f45070 */
[----:B------:R-:W-:Y:S01]  /*0350*/  IMAD.MOV.U32 R2, RZ, RZ, c[0x0][0x168] ;  /* 0x00005a00ff027624 */ /* 0x000fe200078e00ff */
[----:B------:R-:W-:Y:S01]  /*0360*/  ISETP.NE.AND.EX P1, PT, RZ, c[0x0][0x374], PT, P0 ;  /* 0x0000dd00ff007a0c */ /* 0x000fe20003f25300 */
[----:B-1----:R-:W-:Y:S01]  /*0370*/  IMAD.MOV.U32 R8, RZ, RZ, RZ ;  /* 0x000000ffff087224 */ /* 0x002fe200078e00ff */
[----:B------:R-:W-:Y:S01]  /*0380*/  ISETP.NE.AND.EX P0, PT, RZ, c[0x0][0x364], PT, P2 ;  /* 0x0000d900ff007a0c */ /* 0x000fe20003f05320 */
[----:B------:R-:W-:Y:S01]  /*0390*/  IMAD.WIDE R10, R204, R5, c[0x0][0x348] ;  /* 0x0000d200cc0a7625 */ /* 0x000fe200078e0205 */
[----:B------:R-:W-:-:S04]  /*03a0*/  ISETP.NE.U32.AND P3, PT, RZ, c[0x0][0x348], PT ;  /* 0x0000d200ff007a0c */ /* 0x000fc80003f65070 */
[----:B------:R-:W-:-:S05]  /*03b0*/  ISETP.NE.AND.EX P3, PT, RZ, c[0x0][0x34c], PT, P3 ;  /* 0x0000d300ff007a0c */ /* 0x000fca0003f65330 */
[----:B------:R-:W-:-:S04]  /*03c0*/  @P1 IMAD.WIDE R14, R204, R5, c[0x0][0x370] ;  /* 0x0000dc00cc0e1625 */ /* 0x000fc800078e0205 */
[----:B------:R-:W-:Y:S01]  /*03d0*/  @P0 IMAD.WIDE R12, R204, R5, c[0x0][0x360] ;  /* 0x0000d800cc0c0625 */ /* 0x000fe200078e0205 */
[----:B------:R1:W5:Y:S04]  /*03e0*/  @P1 LDG.E R203, [R14.64] ;  /* 0x000000060ecb1981 */ /* 0x000368000c1e1900 */
[----:B------:R1:W5:Y:S04]  /*03f0*/  @P3 LDG.E R8, [R10.64] ;  /* 0x000000060a083981 */ /* 0x000368000c1e1900 */
[----:B------:R1:W5:Y:S01]  /*0400*/  @P0 LDG.E R2, [R12.64] ;  /* 0x000000060c020981 */ /* 0x000362000c1e1900 */
[----:B------:R-:W-:-:S02]  /*0410*/  ULDC UR5, c[0x0][0x2ac] ;  /* 0x0000ab0000057ab9 */ /* 0x000fc40000000800 */
[----:B------:R-:W-:Y:S01]  /*0420*/  ULDC UR4, c[0x0][0x1d0] ;  /* 0x0000740000047ab9 */ /* 0x000fe20000000800 */
[----:B------:R-:W2:Y:S01]  /*0430*/  S2R R197, SR_CTAID.Y ;  /* 0x0000000000c57919 */ /* 0x000ea20000002600 */
[----:B------:R-:W-:-:S06]  /*0440*/  UIMAD UR4, UR5, UR4, URZ ;  /* 0x00000004050472a4 */ /* 0x000fcc000f8e023f */
[----:B------:R-:W-:Y:S01]  /*0450*/  IMAD.U32 R150, RZ, RZ, UR4 ;  /* 0x00000004ff967e24 */ /* 0x000fe2000f8e00ff */
[----:B--2---:R-:W-:Y:S01]  /*0460*/  SHF.R.S32.HI R0, RZ, 0x1f, R197 ;  /* 0x0000001fff007819 */ /* 0x004fe200000114c5 */
[----:B------:R-:W-:Y:S05]  /*0470*/  @P0 BRA `(.L_x_865) ;  /* 0x0000004000000947 */ /* 0x000fea0003800000 */
[----:B-1----:R-:W-:Y:S05]  /*0480*/  @!P3 BRA `(.L_x_865) ;  /* 0x000000300000b947 */ /* 0x002fea0003800000 */
[----:B-----5:R-:W2:Y:S04]  /*0490*/  LDG.E R2, [R10.64] ;  /* 0x000000060a027981 */ /* 0x020ea8000c1e1900 */
[----:B------:R-:W2:Y:S02]  /*04a0*/  LDG.E R7, [R10.64+0x4] ;  /* 0x000004060a077981 */ /* 0x000ea4000c1e1900 */
[----:B--2---:R-:W-:Y:S02]  /*04b0*/  IADD3 R2, -R2, R7, RZ ;  /* 0x0000000702027210 */ /* 0x004fe40007ffe1ff */
.L_x_865:
[----:B-1----:R-:W-:-:S04]  /*04c0*/  ISETP.NE.U32.AND P0, PT, RZ, c[0x0][0x368], PT ;  /* 0x0000da00ff007a0c */ /* 0x002fc80003f05070 */
[----:B------:R-:W-:-:S13]  /*04d0*/  ISETP.NE.AND.EX P0, PT, RZ, c[0x0][0x36c], PT, P0 ;  /* 0x0000db00ff007a0c */ /* 0x000fda0003f05300 */
[----:B------:R-:W-:Y:S05]  /*04e0*/  @!P0 BRA `(.L_x_866) ;  /* 0x0000003000008947 */ /* 0x000fea0003800000 */
[----:B------:R-:W-:-:S06]  /*04f0*/  IMAD.WIDE R150, R204, R5, c[0x0][0x368] ;  /* 0x0000da00cc967625 */ /* 0x000fcc00078e0205 */
[----:B------:R1:W5:Y:S01]  /*0500*/  LDG.E R150, [R150.64] ;  /* 0x0000000696967981 */ /* 0x000362000c1e1900 */
[----:B------:R-:W-:Y:S05]  /*0510*/  BRA `(.L_x_867) ;  /* 0x0000007000007947 */ /* 0x000fea0003800000 */
.L_x_866:
[----:B------:R-:W-:-:S04]  /*0520*/  ISETP.NE.U32.AND P0, PT, RZ, c[0x0][0x350], PT ;  /* 0x0000d400ff007a0c */ /* 0x000fc80003f05070 */
[----:B------:R-:W-:-:S13]  /*0530*/  ISETP.NE.AND.EX P0, PT, RZ, c[0x0][0x354], PT, P0 ;  /* 0x0000d500ff007a0c */ /* 0x000fda0003f05300 */
[----:B------:R-:W-:Y:S05]  /*0540*/  @!P0 BRA `(.L_x_867) ;  /* 0x0000004000008947 */ /* 0x000fea0003800000 */
[----:B------:R-:W-:-:S05]  /*0550*/  IMAD.WIDE R10, R204, R5, c[0x0][0x350] ;  /* 0x0000d400cc0a7625 */ /* 0x000fca00078e0205 */
[----:B------:R-:W2:Y:S04]  /*0560*/  LDG.E R7, [R10.64] ;  /* 0x000000060a077981 */ /* 0x000ea8000c1e1900 */
[----:B------:R-:W2:Y:S02]  /*0570*/  LDG.E R150, [R10.64+0x4] ;  /* 0x000004060a967981 */ /* 0x000ea4000c1e1900 */
[----:B--2---:R-:W-:-:S05]  /*0580*/  IADD3 R150, -R7, R150, RZ ;  /* 0x0000009607967210 */ /* 0x004fca0007ffe1ff */
.L_x_867:
[----:B-----5:R-:W-:Y:S01]  /*0590*/  IMAD.IADD R144, R150, 0x1, -R203 ;  /* 0x0000000196907824 */ /* 0x020fe200078e0acb */
[----:B------:R-:W-:Y:S01]  /*05a0*/  PLOP3.LUT P2, PT, PT, PT, PT, 0x80, 0x0 ;  /* 0x000000000000781c */ /* 0x000fe20003f4f070 */
[----:B------:R-:W-:Y:S01]  /*05b0*/  CS2R R98, SRZ ;  /* 0x0000000000627805 */ /* 0x000fe2000001ff00 */
[----:B------:R-:W-:Y:S01]  /*05c0*/  CS2R R96, SRZ ;  /* 0x0000000000607805 */ /* 0x000fe2000001ff00 */
[----:B------:R-:W-:Y:S01]  /*05d0*/  CS2R R94, SRZ ;  /* 0x00000000005e7805 */ /* 0x000fe2000001ff00 */
[----:B------:R-:W-:Y:S01]  /*05e0*/  ISETP.GE.AND P0, PT, R144, 0x1, PT ;  /* 0x000000019000780c */ /* 0x000fe20003f06270 */
        /* <DEDUP_REMOVED lines=48> */
[----:B------:R-:W-:-:S04]  /*08f0*/  ISETP.NE.U32.AND P2, PT, RZ, c[0x0][0x340], PT ;  /* 0x0000d000ff007a0c */ /* 0x000fc80003f45070 */
[----:B------:R-:W-:-:S13]  /*0900*/  ISETP.NE.AND.EX P2, PT, RZ, c[0x0][0x344], PT, P2 ;  /* 0x0000d100ff007a0c */ /* 0x000fda0003f45320 */
[----:B------:R-:W-:-:S06]  /*0910*/  @P2 IMAD.WIDE R206, R204, R5, c[0x0][0x340] ;  /* 0x0000d000ccce2625 */ /* 0x000fcc00078e0205 */
[----:B------:R2:W5:Y:S01]  /*0920*/  @P2 LDG.E R206, [R206.64] ;  /* 0x00000006cece2981 */ /* 0x000562000c1e1900 */
[----:B------:R-:W-:Y:S01]  /*0930*/  SHF.R.S32.HI R9, RZ, 0x1f, R8 ;  /* 0x0000001fff097819 */ /* 0x000fe20000011408 */
[----:B------:R-:W-:Y:S01]  /*0940*/  IMAD.WIDE.U32 R16, R8, c[0x0][0x178], RZ ;  /* 0x00005e0008107a25 */ /* 0x000fe200078e00ff */
[----:B------:R-:W-:Y:S01]  /*0950*/  SHF.R.S32.HI R7, RZ, 0x1f, R6 ;  /* 0x0000001fff077819 */ /* 0x000fe20000011406 */
[----:B------:R-:W-:Y:S01]  /*0960*/  BSSY B0, `(.L_x_869) ;  /* 0x0000054000007945 */ /* 0x000fe20003800000 */
[----:B------:R-:W-:Y:S01]  /*0970*/  SHF.R.S32.HI R13, RZ, 0x1f, R204 ;  /* 0x0000001fff0d7819 */ /* 0x000fe200000114cc */
[----:B------:R-:W-:Y:S01]  /*0980*/  IMAD R9, R9, c[0x0][0x178], RZ ;  /* 0x00005e0009097a24 */ /* 0x000fe200078e02ff */
[----:B------:R-:W-:Y:S01]  /*0990*/  LEA.HI R4, R7, R6, RZ, 0x3 ;  /* 0x0000000607047211 */ /* 0x000fe200078f18ff */
[----:B------:R-:W-:Y:S01]  /*09a0*/  IMAD R10, R0, c[0x0][0x1b8], RZ ;  /* 0x00006e00000a7a24 */ /* 0x000fe200078e02ff */
[----:B------:R-:W-:Y:S01]  /*09b0*/  SEL R13, R13, RZ, !P3 ;  /* 0x000000ff0d0d7207 */ /* 0x000fe20005800000 */
[----:B------:R-:W-:Y:S01]  /*09c0*/  IMAD R9, R8, c[0x0][0x17c], R9 ;  /* 0x00005f0008097a24 */ /* 0x000fe200078e0209 */
[----:B------:R-:W-:Y:S01]  /*09d0*/  LOP3.LUT R5, R4, 0xfffffff8, RZ, 0xc0, !PT ;  /* 0xfffffff804057812 */ /* 0x000fe200078ec0ff */
[----:B------:R-:W-:Y:S01]  /*09e0*/  IMAD.MOV.U32 R8, RZ, RZ, c[0x0][0x2c4] ;  /* 0x0000b100ff087624 */ /* 0x000fe200078e00ff */
[----:B------:R-:W-:Y:S01]  /*09f0*/  SHF.R.S32.HI R4, RZ, 0x3, R4 ;  /* 0x00000003ff047819 */ /* 0x000fe20000011404 */
[----:B------:R-:W-:Y:S01]  /*0a00*/  IMAD.IADD R17, R17, 0x1, R9 ;  /* 0x0000000111117824 */ /* 0x000fe200078e0209 */
[----:B------:R-:W-:Y:S01]  /*0a10*/  SEL R14, R204, RZ, !P3 ;  /* 0x000000ffcc0e7207 */ /* 0x000fe20005800000 */
[----:B------:R-:W-:Y:S01]  /*0a20*/  IMAD R13, R13, c[0x0][0x1c0], RZ ;  /* 0x000070000d0d7a24 */ /* 0x000fe200078e02ff */
[----:B------:R-:W-:Y:S01]  /*0a30*/  ISETP.NE.AND P0, PT, R8, 0x1, PT ;  /* 0x000000010800780c */ /* 0x000fe20003f05270 */
[----:B------:R-:W-:Y:S01]  /*0a40*/  IMAD.IADD R8, R6, 0x1, -R5 ;  /* 0x0000000106087824 */ /* 0x000fe200078e0a05 */
[----:B------:R-:W-:Y:S01]  /*0a50*/  SHF.L.U32 R201, R4, 0x6, RZ ;  /* 0x0000000604c97819 */ /* 0x000fe200000006ff */
[----:B------:R-:W-:-:S02]  /*0a60*/  IMAD R5, R197, c[0x0][0x1bc], R10 ;  /* 0x00006f00c5057a24 */ /* 0x000fc400078e020a */
[----:B------:R-:W-:Y:S01]  /*0a70*/  IMAD R202, R8, 0x20, R4 ;  /* 0x0000002008ca7824 */ /* 0x000fe200078e0204 */
[----:B------:R-:W-:Y:S01]  /*0a80*/  LOP3.LUT R201, R201, 0x1c0, RZ, 0xc0, !PT ;  /* 0x000001c0c9c97812 */ /* 0x000fe200078ec0ff */
[----:B------:R-:W-:-:S04]  /*0a90*/  IMAD.WIDE.U32 R16, R197, c[0x0][0x1b8], R16 ;  /* 0x00006e00c5107a25 */ /* 0x000fc800078e0010 */
[----:B------:R-:W-:Y:S02]  /*0aa0*/  IMAD R12, R3, 0x80, R202 ;  /* 0x00000080030c7824 */ /* 0x000fe400078e02ca */
[----:B------:R-:W-:Y:S02]  /*0ab0*/  IMAD.IADD R17, R17, 0x1, R5 ;  /* 0x0000000111117824 */ /* 0x000fe400078e0205 */
[----:B------:R-:W-:Y:S01]  /*0ac0*/  @P0 IMAD.HI.U32 R5, R12, c[0x0][0x2c8], RZ ;  /* 0x0000b2000c050a27 */ /* 0x000fe200078e00ff */
[----:B------:R-:W-:-:S03]  /*0ad0*/  MOV R10, R12 ;  /* 0x0000000c000a7202 */ /* 0x000fc60000000f00 */
[C---:B------:R-:W-:Y:S01]  /*0ae0*/  IMAD R13, R14.reuse, c[0x0][0x1c4], R13 ;  /* 0x000071000e0d7a24 */ /* 0x040fe200078e020d */
[----:B------:R-:W-:Y:S01]  /*0af0*/  @P0 SHF.R.U32.HI R10, RZ, c[0x0][0x2cc], R5 ;  /* 0x0000b300ff0a0a19 */ /* 0x000fe20000011605 */
[----:B------:R-:W-:-:S03]  /*0b00*/  IMAD.WIDE.U32 R14, R14, c[0x0][0x1c0], R16 ;  /* 0x000070000e0e7a25 */ /* 0x000fc600078e0010 */
[--C-:B------:R-:W-:Y:S01]  /*0b10*/  SHF.R.S32.HI R9, RZ, 0x1f, R10.reuse ;  /* 0x0000001fff097819 */ /* 0x100fe2000001140a */
[----:B------:R-:W-:Y:S02]  /*0b20*/  IMAD.MOV R5, RZ, RZ, -R10 ;  /* 0x000000ffff057224 */ /* 0x000fe400078e0a0a */
[----:B------:R-:W-:Y:S02]  /*0b30*/  IMAD.IADD R13, R15, 0x1, R13 ;  /* 0x000000010f0d7824 */ /* 0x000fe400078e020d */
[----:B------:R-:W-:Y:S02]  /*0b40*/  IMAD R5, R5, c[0x0][0x2c4], R12 ;  /* 0x0000b10005057a24 */ /* 0x000fe400078e020c */
[----:B------:R-:W-:Y:S02]  /*0b50*/  IMAD R9, R9, c[0x0][0x1b0], RZ ;  /* 0x00006c0009097a24 */ /* 0x000fe400078e02ff */
[----:B------:R-:W-:Y:S01]  /*0b60*/  IMAD.MOV.U32 R12, RZ, RZ, R14 ;  /* 0x000000ffff0c7224 */ /* 0x000fe200078e000e */
[----:B------:R-:W-:Y:S01]  /*0b70*/  SHF.R.S32.HI R11, RZ, 0x1f, R5 ;  /* 0x0000001fff0b7819 */ /* 0x000fe20000011405 */
[----:B------:R-:W-:-:S02]  /*0b80*/  IMAD R9, R10, c[0x0][0x1b4], R9 ;  /* 0x00006d000a097a24 */ /* 0x000fc400078e0209 */
[----:B------:R-:W-:-:S04]  /*0b90*/  IMAD.WIDE.U32 R12, R10, c[0x0][0x1b0], R12 ;  /* 0x00006c000a0c7a25 */ /* 0x000fc800078e000c */
[----:B------:R-:W-:Y:S02]  /*0ba0*/  IMAD R10, R11, c[0x0][0x1a8], RZ ;  /* 0x00006a000b0a7a24 */ /* 0x000fe400078e02ff */
[----:B------:R-:W-:Y:S02]  /*0bb0*/  IMAD.IADD R13, R13, 0x1, R9 ;  /* 0x000000010d0d7824 */ /* 0x000fe400078e0209 */
[C---:B------:R-:W-:Y:S02]  /*0bc0*/  IMAD R15, R5.reuse, c[0x0][0x1ac], R10 ;  /* 0x00006b00050f7a24 */ /* 0x040fe400078e020a */
[----:B------:R-:W-:Y:S01]  /*0bd0*/  IMAD.WIDE.U32 R10, R5, c[0x0][0x1a8], R12 ;  /* 0x00006a00050a7a25 */ /* 0x000fe200078e000c */
[----:B------:R-:W-:-:S03]  /*0be0*/  LEA.HI R12, R7, R6, RZ, 0x6 ;  /* 0x00000006070c7211 */ /* 0x000fc600078f30ff */
[----:B------:R-:W-:Y:S01]  /*0bf0*/  IMAD.IADD R15, R11, 0x1, R15 ;  /* 0x000000010b0f7824 */ /* 0x000fe200078e020f */
[----:B------:R-:W-:Y:S01]  /*0c00*/  LEA.HI R11, R7, R6, RZ, 0x4 ;  /* 0x00000006070b7211 */ /* 0x000fe200078f20ff */
[----:B------:R-:W-:Y:S01]  /*0c10*/  IMAD.SHL.U32 R148, R8, 0x8, RZ ;  /* 0x0000000808947824 */ /* 0x000fe200078e00ff */
[----:B------:R-:W-:Y:S01]  /*0c20*/  LEA R9, P0, R10, c[0x0][0x160], 0x1 ;  /* 0x000058000a097a11 */ /* 0x000fe200078008ff */
[----:B------:R-:W-:Y:S01]  /*0c30*/  IMAD R2, R2, c[0x0][0x2c4], RZ ;  /* 0x0000b10002027a24 */ /* 0x000fe200078e02ff */
[----:B------:R-:W-:Y:S01]  /*0c40*/  LOP3.LUT R5, R11, 0xfffffff0, RZ, 0xc0, !PT ;  /* 0xfffffff00b057812 */ /* 0x000fe200078ec0ff */
[----:B------:R-:W-:Y:S01]  /*0c50*/  IMAD R3, R3, 0x80, R4 ;  /* 0x0000008003037824 */ /* 0x000fe200078e0204 */
[----:B------:R-:W-:Y:S01]  /*0c60*/  LEA.HI.X R15, R10, c[0x0][0x164], R15, 0x1, P0 ;  /* 0x000059000a0f7a11 */ /* 0x000fe200000f0c0f */
[----:B------:R2:W3:Y:S01]  /*0c70*/  SHFL.IDX PT, R16, R9, RZ, 0x181f ;  /* 0x00181fff09107589 */ /* 0x0004e200000e0000 */
[----:B------:R-:W-:Y:S01]  /*0c80*/  SHF.R.U32.HI R10, RZ, 0x3, R201 ;  /* 0x00000003ff0a7819 */ /* 0x000fe200000116c9 */
[----:B------:R-:W-:Y:S01]  /*0c90*/  IMAD.IADD R5, R6, 0x1, -R5 ;  /* 0x0000000106057824 */ /* 0x000fe200078e0a05 */
[----:B------:R-:W-:Y:S01]  /*0ca0*/  LOP3.LUT R201, R201, 0x38, R148, 0xf8, !PT ;  /* 0x00000038c9c97812 */ /* 0x000fe200078ef894 */
[----:B------:R2:W4:Y:S01]  /*0cb0*/  SHFL.IDX PT, R17, R15, RZ, 0x181f ;  /* 0x00181fff0f117589 */ /* 0x00052200000e0000 */
[----:B------:R-:W-:-:S02]  /*0cc0*/  ISETP.GE.AND P1, PT, R3, R2, PT ;  /* 0x000000020300720c */ /* 0x000fc40003f26270 */
[----:B------:R-:W-:Y:S02]  /*0cd0*/  LOP3.LUT R201, R201, R10, RZ, 0x3c, !PT ;  /* 0x0000000ac9c97212 */ /* 0x000fe400078e3cff */
[----:B------:R-:W-:Y:S02]  /*0ce0*/  SHF.R.S32.HI R10, RZ, 0x1f, R5 ;  /* 0x0000001fff0a7819 */ /* 0x000fe40000011405 */
[----:B------:R-:W-:Y:S02]  /*0cf0*/  IADD3 R14, R148, 0x40, RZ ;  /* 0x00000040940e7810 */ /* 0x000fe40007ffe0ff */
[----:B------:R-:W-:Y:S02]  /*0d00*/  LEA.HI R10, R10, R5, RZ, 0x3 ;  /* 0x000000050a0a7211 */ /* 0x000fe400078f18ff */
[----:B------:R-:W-:Y:S02]  /*0d10*/  IADD3 R13, R148, 0x80, RZ ;  /* 0x00000080940d7810 */ /* 0x000fe40007ffe0ff */
[----:B------:R-:W-:-:S02]  /*0d20*/  LOP3.LUT R18, R10, 0xfffffff8, RZ, 0xc0, !PT ;  /* 0xfffffff80a127812 */ /* 0x000fc400078ec0ff */
[----:B------:R-:W-:Y:S02]  /*0d30*/  SHF.L.U32 R12, R12, 0x3, RZ ;  /* 0x000000030c0c7819 */ /* 0x000fe400000006ff */
[----:B------:R-:W-:Y:S01]  /*0d40*/  LOP3.LUT P0, RZ, R8, 0x2, RZ, 0xc0, !PT ;  /* 0x0000000208ff7812 */ /* 0x000fe2000780c0ff */
[----:B------:R-:W-:Y:S01]  /*0d50*/  IMAD.IADD R5, R5, 0x1, -R18 ;  /* 0x0000000105057824 */ /* 0x000fe200078e0a12 */
[----:B------:R-:W-:Y:S02]  /*0d60*/  ISETP.GE.AND P5, PT, R148, c[0x0][0x198], PT ;  /* 0x0000660094007a0c */ /* 0x000fe40003fa6270 */
[----:B------:R-:W-:Y:S02]  /*0d70*/  ISETP.GE.AND P4, PT, R14, c[0x0][0x198], PT ;  /* 0x000066000e007a0c */ /* 0x000fe40003f86270 */
[----:B------:R-:W-:Y:S02]  /*0d80*/  ISETP.GE.AND P3, PT, R13, c[0x0][0x198], PT ;  /* 0x000066000d007a0c */ /* 0x000fe40003f66270 */
[----:B------:R-:W-:Y:S01]  /*0d90*/  LOP3.LUT R201, R201, 0xfffffe00, R12, 0xf8, !PT ;  /* 0xfffffe00c9c97812 */ /* 0x000fe200078ef80c */
[----:B------:R-:W-:Y:S01]  /*0da0*/  @!P2 IMAD.MOV.U32 R206, RZ, RZ, R204 ;  /* 0x000000ffffcea224 */ /* 0x000fe200078e00cc */
[----:B------:R-:W-:Y:S05]  /*0db0*/  @P1 BRA `(.L_x_870) ;  /* 0x000000e000001947 */ /* 0x000fea0003800000 */
[----:B--234-:R-:W-:Y:S01]  /*0dc0*/  SHF.R.S32.HI R21, RZ, 0x1f, R14 ;  /* 0x0000001fff157819 */ /* 0x01cfe2000001140e */
[----:B------:R-:W-:Y:S01]  /*0dd0*/  IMAD.WIDE R22, R148, 0x2, R16 ;  /* 0x0000000294167825 */ /* 0x000fe200078e0210 */
[----:B------:R-:W-:-:S02]  /*0de0*/  SHF.R.S32.HI R12, RZ, 0x1f, R13 ;  /* 0x0000001fff0c7819 */ /* 0x000fc4000001140d */
[----:B------:R-:W-:Y:S02]  /*0df0*/  LEA.HI R21, R21, R14, RZ, 0x3 ;  /* 0x0000000e15157211 */ /* 0x000fe400078f18ff */
[----:B------:R-:W-:Y:S01]  /*0e00*/  LEA.HI R19, R12, R13, RZ, 0x3 ;  /* 0x0000000d0c137211 */ /* 0x000fe200078f18ff */
[----:B------:R-:W-:Y:S01]  /*0e10*/  IMAD.SHL.U32 R12, R201, 0x2, RZ ;  /* 0x00000002c90c7824 */ /* 0x000fe200078e00ff */
[----:B------:R-:W-:Y:S02]  /*0e20*/  LOP3.LUT R21, R21, 0xfffffff8, RZ, 0xc0, !PT ;  /* 0xfffffff815157812 */ /* 0x000fe400078ec0ff */
[----:B------:R-:W-:Y:S02]  /*0e30*/  LOP3.LUT R19, R19, 0xfffffff8, RZ, 0xc0, !PT ;  /* 0xfffffff813137812 */ /* 0x000fe400078ec0ff */
[----:B------:R-:W-:Y:S01]  /*0e40*/  @!PT LDS RZ, [RZ] ;  /* 0x00000000fffff984 */ /* 0x000fe20000000800 */
[----:B------:R2:W-:Y:S01]  /*0e50*/  LDGSTS.E.BYPASS.LTC128B.128 [R12+0x18100], [R22.64], !P5 ;  /* 0x18100000160c7fae */ /* 0x0005e2000e901d46 */
[----:B------:R-:W-:-:S04]  /*0e60*/  IMAD.WIDE R20, R21, 0x2, R16 ;  /* 0x0000000215147825 */ /* 0x000fc800078e0210 */
[----:B------:R-:W-:Y:S01]  /*0e70*/  IMAD.WIDE R16, R19, 0x2, R16 ;  /* 0x0000000213107825 */ /* 0x000fe200078e0210 */
[----:B------:R2:W-:Y:S04]  /*0e80*/  LDGSTS.E.BYPASS.LTC128B.128 [R12+0x1c100], [R20.64], !P4 ;  /* 0x1c100000140c7fae */ /* 0x0005e8000e101d46 */
[----:B------:R2:W-:Y:S02]  /*0e90*/  LDGSTS.E.BYPASS.LTC128B.128 [R12+0x20100], [R16.64], !P3 ;  /* 0x20100000100c7fae */ /* 0x0005e4000d901d46 */
.L_x_870:
[----:B--234-:R-:W-:Y:S05]  /*0ea0*/  BSYNC B0 ;  /* 0x0000000000007941 */ /* 0x01cfea0003800000 */
.L_x_869:
[----:B------:R-:W-:Y:S01]  /*0eb0*/  IADD3 R17, R3, 0x20, RZ ;  /* 0x0000002003117810 */ /* 0x000fe20007ffe0ff */
[----:B------:R2:W3:Y:S01]  /*0ec0*/  SHFL.IDX PT, R19, R15, 0x1, 0x181f ;  /* 0x00381f000f137f89 */ /* 0x0004e200000e0000 */
[----:B------:R-:W-:Y:S02]  /*0ed0*/  BSSY B0, `(.L_x_871) ;  /* 0x0000012000007945 */ /* 0x000fe40003800000 */
[----:B------:R-:W-:Y:S01]  /*0ee0*/  ISETP.GE.AND P1, PT, R17, R2, PT ;  /* 0x000000021100720c */ /* 0x000fe20003f26270 */
[----:B------:R2:W4:-:S12]  /*0ef0*/  SHFL.IDX PT, R18, R9, 0x1, 0x181f ;  /* 0x00381f0009127f89 */ /* 0x00051800000e0000 */
[----:B------:R-:W-:Y:S05]  /*0f00*/  @P1 BRA `(.L_x_872) ;  /* 0x000000e000001947 */ /* 0x000fea0003800000 */
[----:B------:R-:W-:Y:S01]  /*0f10*/  SHF.R.S32.HI R17, RZ, 0x1f, R14 ;  /* 0x0000001fff117819 */ /* 0x000fe2000001140e */
[----:B---34-:R-:W-:Y:S01]  /*0f20*/  IMAD.WIDE R20, R148, 0x2, R18 ;  /* 0x0000000294147825 */ /* 0x018fe200078e0212 */
[----:B------:R-:W-:Y:S02]  /*0f30*/  SHF.R.S32.HI R12, RZ, 0x1f, R13 ;  /* 0x0000001fff0c7819 */ /* 0x000fe4000001140d */
[----:B------:R-:W-:Y:S01]  /*0f40*/  LEA.HI R16, R17, R14, RZ, 0x3 ;  /* 0x0000000e11107211 */ /* 0x000fe200078f18ff */
[----:B------:R-:W-:Y:S01]  /*0f50*/  IMAD.SHL.U32 R17, R201, 0x2, RZ ;  /* 0x00000002c9117824 */ /* 0x000fe200078e00ff */
[----:B------:R-:W-:Y:S02]  /*0f60*/  LEA.HI R12, R12, R13, RZ, 0x3 ;  /* 0x0000000d0c0c7211 */ /* 0x000fe400078f18ff */
        /* <DEDUP_REMOVED lines=8> */
.L_x_872:
[----:B------:R-:W-:Y:S05]  /*0ff0*/  BSYNC B0 ;  /* 0x0000000000007941 */ /* 0x000fea0003800000 */
.L_x_871:
[----:B---3--:R-:W-:Y:S01]  /*1000*/  IADD3 R17, R3, 0x40, RZ ;  /* 0x0000004003117810 */ /* 0x008fe20007ffe0ff */
[----:B------:R3:W1:Y:S01]  /*1010*/  SHFL.IDX PT, R19, R15, 0x2, 0x181f ;  /* 0x00581f000f137f89 */ /* 0x00066200000e0000 */
[----:B------:R-:W-:Y:S02]  /*1020*/  BSSY B0, `(.L_x_873) ;  /* 0x0000012000007945 */ /* 0x000fe40003800000 */
[----:B------:R-:W-:Y:S01]  /*1030*/  ISETP.GE.AND P1, PT, R17, R2, PT ;  /* 0x000000021100720c */ /* 0x000fe20003f26270 */
[----:B----4-:R3:W4:-:S12]  /*1040*/  SHFL.IDX PT, R18, R9, 0x2, 0x181f ;  /* 0x00581f0009127f89 */ /* 0x01071800000e0000 */
[----:B------:R-:W-:Y:S05]  /*1050*/  @P1 BRA `(.L_x_874) ;  /* 0x000000e000001947 */ /* 0x000fea0003800000 */
[----:B------:R-:W-:Y:S01]  /*1060*/  SHF.R.S32.HI R17, RZ, 0x1f, R14 ;  /* 0x0000001fff117819 */ /* 0x000fe2000001140e */
[----:B-1--4-:R-:W-:Y:S01]  /*1070*/  IMAD.WIDE R20, R148, 0x2, R18 ;  /* 0x0000000294147825 */ /* 0x012fe200078e0212 */
        /* <DEDUP_REMOVED lines=12> */
.L_x_874:
[----:B------:R-:W-:Y:S05]  /*1140*/  BSYNC B0 ;  /* 0x0000000000007941 */ /* 0x000fea0003800000 */
.L_x_873:
[----:B-1--4-:R1:W-:Y:S01]  /*1150*/  SHFL.IDX PT, R18, R9, 0x3, 0x181f ;  /* 0x00781f0009127f89 */ /* 0x0123e200000e0000 */
[----:B------:R-:W-:Y:S01]  /*1160*/  IADD3 R12, R144, 0x3f, RZ ;  /* 0x0000003f900c7810 */ /* 0x000fe20007ffe0ff */
[----:B------:R-:W-:Y:S01]  /*1170*/  IMAD.MOV.U32 R194, RZ, RZ, c[0x0][0x2b8] ;  /* 0x0000ae00ffc27624 */ /* 0x000fe200078e00ff */
[----:B------:R-:W-:Y:S01]  /*1180*/  IADD3 R3, R3, 0x60, RZ ;  /* 0x0000006003037810 */ /* 0x000fe20007ffe0ff */
[----:B------:R-:W4:Y:S01]  /*1190*/  SHFL.IDX PT, R19, R15, 0x3, 0x181f ;  /* 0x00781f000f137f89 */ /* 0x000f2200000e0000 */
[----:B------:R-:W-:Y:S01]  /*11a0*/  SHF.R.S32.HI R17, RZ, 0x1f, R12 ;  /* 0x0000001fff117819 */ /* 0x000fe2000001140c */
[----:B------:R-:W-:Y:S01]  /*11b0*/  IMAD.MOV.U32 R199, RZ, RZ, RZ ;  /* 0x000000ffffc77224 */ /* 0x000fe200078e00ff */
[----:B------:R-:W-:-:S02]  /*11c0*/  ISETP.NE.AND P6, PT, R194, 0x1, PT ;  /* 0x00000001c200780c */ /* 0x000fc40003fc5270 */
[----:B------:R-:W-:Y:S02]  /*11d0*/  LEA.HI R12, R17, R12, RZ, 0x6 ;  /* 0x0000000c110c7211 */ /* 0x000fe400078f30ff */
[----:B------:R-:W-:Y:S02]  /*11e0*/  ISETP.GE.AND P1, PT, R3, R2, PT ;  /* 0x000000020300720c */ /* 0x000fe40003f26270 */
[----:B------:R-:W-:Y:S02]  /*11f0*/  SHF.R.S32.HI R3, RZ, 0x1f, R14 ;  /* 0x0000001fff037819 */ /* 0x000fe4000001140e */
[----:B------:R-:W-:Y:S02]  /*1200*/  P2R R2, PR, RZ, 0x40 ;  /* 0x00000040ff027803 */ /* 0x000fe40000000000 */
[----:B------:R-:W-:Y:S02]  /*1210*/  SHF.R.S32.HI R12, RZ, 0x6, R12 ;  /* 0x00000006ff0c7819 */ /* 0x000fe4000001140c */
[----:B------:R-:W-:-:S02]  /*1220*/  SHF.R.S32.HI R2, RZ, 0x1f, R13 ;  /* 0x0000001fff027819 */ /* 0x000fc4000001140d */
[----:B------:R-:W-:Y:S01]  /*1230*/  LEA.HI R134, R3, R14, RZ, 0x3 ;  /* 0x0000000e03867211 */ /* 0x000fe200078f18ff */
[----:B------:R-:W-:Y:S01]  /*1240*/  IMAD R200, R12, 0x40, R202 ;  /* 0x000000400cc87824 */ /* 0x000fe200078e02ca */
[----:B------:R-:W-:Y:S01]  /*1250*/  LEA.HI R2, R2, R13, RZ, 0x3 ;  /* 0x0000000d02027211 */ /* 0x000fe200078f18ff */
[----:B-123--:R-:W-:Y:S01]  /*1260*/  IMAD.SHL.U32 R9, R201, 0x2, RZ ;  /* 0x00000002c9097824 */ /* 0x00efe200078e00ff */
[----:B------:R-:W-:Y:S02]  /*1270*/  LOP3.LUT R134, R134, 0xfffffff8, RZ, 0xc0, !PT ;  /* 0xfffffff886867812 */ /* 0x000fe400078ec0ff */
[----:B------:R-:W-:Y:S01]  /*1280*/  LOP3.LUT R2, R2, 0xfffffff8, RZ, 0xc0, !PT ;  /* 0xfffffff802027812 */ /* 0x000fe200078ec0ff */
[----:B----4-:R-:W-:Y:S01]  /*1290*/  @!P1 IMAD.WIDE R22, R148, 0x2, R18 ;  /* 0x0000000294169825 */ /* 0x010fe200078e0212 */
[----:B------:R-:W-:Y:S02]  /*12a0*/  IADD3 R200, R200, -0x40, RZ ;  /* 0xffffffc0c8c87810 */ /* 0x000fe40007ffe0ff */
[----:B-----5:R-:W-:Y:S01]  /*12b0*/  SHF.R.S32.HI R193, RZ, 0x1f, R206 ;  /* 0x0000001fffc17819 */ /* 0x020fe200000114ce */
[--C-:B------:R-:W-:Y:S01]  /*12c0*/  @!P1 IMAD.WIDE R20, R134, 0x2, R18.reuse ;  /* 0x0000000286149825 */ /* 0x100fe200078e0212 */
[----:B------:R-:W-:Y:S01]  /*12d0*/  ISETP.GE.AND P2, PT, R200, R144, PT ;  /* 0x00000090c800720c */ /* 0x000fe20003f46270 */
[----:B------:R-:W-:Y:S01]  /*12e0*/  @!PT LDS RZ, [RZ] ;  /* 0x00000000fffff984 */ /* 0x000fe20000000800 */
[----:B------:R1:W-:Y:S02]  /*12f0*/  @!P1 LDGSTS.E.BYPASS.LTC128B.128 [R9+0x1b100], [R22.64], !P5 ;  /* 0x1b10000016099fae */ /* 0x0003e4000e901d46 */
[----:B------:R-:W-:Y:S01]  /*1300*/  @!P1 IMAD.WIDE R18, R2, 0x2, R18 ;  /* 0x0000000202129825 */ /* 0x000fe200078e0212 */
[----:B------:R-:W-:Y:S01]  /*1310*/  ISETP.GT.OR P2, PT, R202, 0x3f, P2 ;  /* 0x0000003fca00780c */ /* 0x000fe20001744670 */
[----:B------:R2:W-:Y:S02]  /*1320*/  @!P1 LDGSTS.E.BYPASS.LTC128B.128 [R9+0x1f100], [R20.64], !P4 ;  /* 0x1f10000014099fae */ /* 0x0005e4000e101d46 */
[----:B------:R-:W-:-:S02]  /*1330*/  IMAD.IADD R200, R200, 0x1, R203 ;  /* 0x00000001c8c87824 */ /* 0x000fc400078e02cb */
[----:B------:R3:W-:Y:S01]  /*1340*/  @!P1 LDGSTS.E.BYPASS.LTC128B.128 [R9+0x23100], [R18.64], !P3 ;  /* 0x2310000012099fae */ /* 0x0007e2000d901d46 */
[----:B------:R-:W-:Y:S02]  /*1350*/  IMAD R193, R193, c[0x0][0x2b0], RZ ;  /* 0x0000ac00c1c17a24 */ /* 0x000fe400078e02ff */
[----:B------:R-:W-:Y:S01]  /*1360*/  @P6 IMAD.HI.U32 R15, R200, c[0x0][0x2bc], RZ ;  /* 0x0000af00c80f6a27 */ /* 0x000fe200078e00ff */
[----:B------:R-:W0:Y:S03]  /*1370*/  LDGDEPBAR ;  /* 0x00000000000079af */ /* 0x000e260000000000 */
[C---:B------:R-:W-:Y:S02]  /*1380*/  IMAD R193, R206.reuse, c[0x0][0x2b4], R193 ;  /* 0x0000ad00cec17a24 */ /* 0x040fe400078e02c1 */
[----:B------:R-:W-:Y:S01]  /*1390*/  IMAD.MOV.U32 R3, RZ, RZ, R200 ;  /* 0x000000ffff037224 */ /* 0x000fe200078e00c8 */
[----:B------:R-:W-:Y:S01]  /*13a0*/  @P6 SHF.R.U32.HI R3, RZ, c[0x0][0x2c0], R15 ;  /* 0x0000b000ff036a19 */ /* 0x000fe2000001160f */
[----:B------:R-:W-:-:S04]  /*13b0*/  IMAD.WIDE.U32 R206, R206, c[0x0][0x2b0], RZ ;  /* 0x0000ac00cece7a25 */ /* 0x000fc800078e00ff */
[----:B------:R-:W-:Y:S01]  /*13c0*/  IMAD.IADD R193, R207, 0x1, R193 ;  /* 0x00000001cfc17824 */ /* 0x000fe200078e02c1 */
[----:B------:R-:W-:-:S04]  /*13d0*/  @!P2 IADD3 R16, P5, R3, R206, RZ ;  /* 0x000000ce0310a210 */ /* 0x000fc80007fbe0ff */
[----:B------:R-:W-:Y:S02]  /*13e0*/  @!P2 LEA.HI.X.SX32 R15, R3, R193, 0x1, P5 ;  /* 0x000000c1030fa211 */ /* 0x000fe400028f0eff */
[----:B------:R-:W-:-:S04]  /*13f0*/  @!P2 LEA R24, P4, R16, c[0x0][0x2a0], 0x2 ;  /* 0x0000a8001018aa11 */ /* 0x000fc800078810ff */
[----:B------:R-:W-:Y:S01]  /*1400*/  @!P2 LEA.HI.X R25, R16, c[0x0][0x2a4], R15, 0x2, P4 ;  /* 0x0000a9001019aa11 */ /* 0x000fe200020f140f */
[----:B------:R-:W-:Y:S06]  /*1410*/  BAR.SYNC.DEFER_BLOCKING 0x0 ;  /* 0x0000000000007b1d */ /* 0x000fec0000010000 */
[----:B------:R-:W4:Y:S01]  /*1420*/  @!P2 LDG.E R199, [R24.64] ;  /* 0x0000000618c7a981 */ /* 0x000f22000c1e1900 */
[----:B------:R-:W-:Y:S01]  /*1430*/  IMAD.MOV R3, RZ, RZ, -R3 ;  /* 0x000000ffff037224 */ /* 0x000fe200078e0a03 */
[----:B------:R-:W-:Y:S01]  /*1440*/  ISETP.GE.AND P5, PT, R148, c[0x0][0x1d4], PT ;  /* 0x0000750094007a0c */ /* 0x000fe20003fa6270 */
[----:B---3--:R-:W-:Y:S01]  /*1450*/  IMAD R18, R0, c[0x0][0x1e8], RZ ;  /* 0x00007a0000127a24 */ /* 0x008fe200078e02ff */
[----:B------:R-:W-:Y:S01]  /*1460*/  ISETP.GE.AND P4, PT, R14, c[0x0][0x1d4], PT ;  /* 0x000075000e007a0c */ /* 0x000fe20003f86270 */
[----:B------:R-:W-:Y:S01]  /*1470*/  IMAD R200, R3, c[0x0][0x2b8], R200 ;  /* 0x0000ae0003c87a24 */ /* 0x000fe200078e02c8 */
[----:B------:R-:W-:Y:S01]  /*1480*/  ISETP.GE.AND P6, PT, R13, c[0x0][0x1d4], PT ;  /* 0x000075000d007a0c */ /* 0x000fe20003fc6270 */
[----:B------:R-:W-:Y:S01]  /*1490*/  IMAD R195, R197, c[0x0][0x1ec], R18 ;  /* 0x00007b00c5c37a24 */ /* 0x000fe200078e0212 */
[----:B------:R-:W-:Y:S01]  /*14a0*/  ISETP.GE.AND P3, PT, R148, c[0x0][0x1d4], PT ;  /* 0x0000750094007a0c */ /* 0x000fe20003f66270 */
[----:B--2---:R-:W-:Y:S01]  /*14b0*/  IMAD.WIDE.U32 R20, R200, c[0x0][0x1e0], RZ ;  /* 0x00007800c8147a25 */ /* 0x004fe200078e00ff */
[----:B------:R-:W-:-:S02]  /*14c0*/  SHF.R.S32.HI R3, RZ, 0x1f, R200 ;  /* 0x0000001fff037819 */ /* 0x000fc400000114c8 */
[----:B------:R-:W-:Y:S01]  /*14d0*/  SHF.R.S32.HI R145, RZ, 0x1f, R148 ;  /* 0x0000001fff917819 */ /* 0x000fe20000011494 */
[----:B------:R-:W-:Y:S01]  /*14e0*/  IMAD.WIDE.U32 R210, R197, c[0x0][0x1e8], RZ ;  /* 0x00007a00c5d27a25 */ /* 0x000fe200078e00ff */
[----:B------:R-:W-:Y:S02]  /*14f0*/  SEL R146, RZ, 0x10, P6 ;  /* 0x00000010ff927807 */ /* 0x000fe40003000000 */
[----:B------:R-:W-:Y:S01]  /*1500*/  IADD3 R198, R9, 0x100, RZ ;  /* 0x0000010009c67810 */ /* 0x000fe20007ffe0ff */
[----:B------:R-:W-:Y:S01]  /*1510*/  IMAD R15, R3, c[0x0][0x1e0], RZ ;  /* 0x00007800030f7a24 */ /* 0x000fe200078e02ff */
[----:B------:R-:W-:Y:S01]  /*1520*/  SHF.R.S32.HI R147, RZ, 0x1f, R134 ;  /* 0x0000001fff937819 */ /* 0x000fe20000011486 */
[----:B------:R-:W-:Y:S01]  /*1530*/  IMAD.IADD R195, R211, 0x1, R195 ;  /* 0x00000001d3c37824 */ /* 0x000fe200078e02c3 */
[----:B------:R-:W-:Y:S01]  /*1540*/  SHF.R.S32.HI R133, RZ, 0x1f, R2 ;  /* 0x0000001fff857819 */ /* 0x000fe20000011402 */
[----:B-1----:R-:W-:Y:S02]  /*1550*/  IMAD R22, R200, c[0x0][0x1e4], R15 ;  /* 0x00007900c8167a24 */ /* 0x002fe400078e020f */
[----:B------:R-:W-:-:S02]  /*1560*/  IMAD R3, R3, c[0x0][0x208], RZ ;  /* 0x0000820003037a24 */ /* 0x000fc400078e02ff */
[----:B------:R-:W-:Y:S02]  /*1570*/  IMAD.IADD R23, R21, 0x1, R22 ;  /* 0x0000000115177824 */ /* 0x000fe400078e0216 */
[----:B------:R-:W-:Y:S02]  /*1580*/  IMAD.MOV.U32 R22, RZ, RZ, R20 ;  /* 0x000000ffff167224 */ /* 0x000fe400078e0014 */
[----:B------:R-:W-:-:S04]  /*1590*/  IMAD.WIDE.U32 R20, R200, c[0x0][0x208], RZ ;  /* 0x00008200c8147a25 */ /* 0x000fc800078e00ff */
[----:B------:R-:W-:Y:S01]  /*15a0*/  IMAD R26, R200, c[0x0][0x20c], R3 ;  /* 0x00008300c81a7a24 */ /* 0x000fe200078e0203 */
[----:B------:R-:W-:Y:S01]  /*15b0*/  LEA R3, R12, 0xffffffc0, 0x6 ;  /* 0xffffffc00c037811 */ /* 0x000fe200078e30ff */
[----:B------:R-:W-:Y:S02]  /*15c0*/  IMAD R0, R0, c[0x0][0x210], RZ ;  /* 0x0000840000007a24 */ /* 0x000fe400078e02ff */
[----:B------:R-:W-:Y:S02]  /*15d0*/  IMAD.IADD R27, R21, 0x1, R26 ;  /* 0x00000001151b7824 */ /* 0x000fe400078e021a */
[----:B------:R-:W-:Y:S02]  /*15e0*/  IMAD.MOV.U32 R26, RZ, RZ, R20 ;  /* 0x000000ffff1a7224 */ /* 0x000fe400078e0014 */
[----:B------:R-:W-:-:S04]  /*15f0*/  IMAD.WIDE.U32 R208, R197, c[0x0][0x210], RZ ;  /* 0x00008400c5d07a25 */ /* 0x000fc800078e00ff */
[----:B------:R-:W-:Y:S02]  /*1600*/  IMAD.IADD R3, R144, 0x1, -R3 ;  /* 0x0000000190037824 */ /* 0x000fe400078e0a03 */
[----:B------:R-:W-:-:S04]  /*1610*/  IMAD.WIDE R212, R148, 0x2, RZ ;  /* 0x0000000294d47825 */ /* 0x000fc800078e02ff */
[----:B------:R-:W-:Y:S01]  /*1620*/  IMAD.MOV.U32 R189, RZ, RZ, 0x10 ;  /* 0x00000010ffbd7424 */ /* 0x000fe200078e00ff */
[----:B----4-:R-:W-:Y:S01]  /*1630*/  SHF.R.S32.HI R16, RZ, 0x1f, R199 ;  /* 0x0000001fff107819 */ /* 0x010fe200000114c7 */
[----:B------:R-:W-:-:S04]  /*1640*/  IMAD.WIDE.U32 R22, R199, c[0x0][0x1f0], R22 ;  /* 0x00007c00c7167a25 */ /* 0x000fc800078e0016 */
[----:B------:R-:W-:Y:S01]  /*1650*/  IMAD R18, R16, c[0x0][0x1f0], RZ ;  /* 0x00007c0010127a24 */ /* 0x000fe200078e02ff */
[----:B------:R-:W-:Y:S01]  /*1660*/  IADD3 R15, P1, R210, R22, RZ ;  /* 0x00000016d20f7210 */ /* 0x000fe20007f3e0ff */
[----:B------:R-:W-:Y:S02]  /*1670*/  IMAD R16, R16, c[0x0][0x218], RZ ;  /* 0x0000860010107a24 */ /* 0x000fe400078e02ff */
[C---:B------:R-:W-:Y:S02]  /*1680*/  IMAD R18, R199.reuse, c[0x0][0x1f4], R18 ;  /* 0x00007d00c7127a24 */ /* 0x040fe400078e0212 */
[----:B------:R-:W-:-:S03]  /*1690*/  IMAD.WIDE.U32 R26, R199, c[0x0][0x218], R26 ;  /* 0x00008600c71a7a25 */ /* 0x000fc600078e001a */
[----:B------:R-:W-:Y:S01]  /*16a0*/  IADD3.X R18, R195, R23, R18, P1, !PT ;  /* 0x00000017c3127210 */ /* 0x000fe20000ffe412 */
[----:B------:R-:W-:Y:S01]  /*16b0*/  IMAD R17, R199, c[0x0][0x21c], R16 ;  /* 0x00008700c7117a24 */ /* 0x000fe200078e0210 */
[----:B------:R-:W-:-:S04]  /*16c0*/  LEA R24, P1, R15, c[0x0][0x1c8], 0x1 ;  /* 0x000072000f187a11 */ /* 0x000fc800078208ff */
[----:B------:R-:W-:Y:S01]  /*16d0*/  LEA.HI.X R18, R15, c[0x0][0x1cc], R18, 0x1, P1 ;  /* 0x000073000f127a11 */ /* 0x000fe200008f0c12 */
[----:B------:R-:W-:Y:S01]  /*16e0*/  IMAD R15, R197, c[0x0][0x214], R0 ;  /* 0x00008500c50f7a24 */ /* 0x000fe200078e0200 */
[----:B------:R-:W-:Y:S01]  /*16f0*/  SHFL.IDX PT, R22, R24, RZ, 0x181f ;  /* 0x00181fff18167589 */ /* 0x000fe200000e0000 */
[----:B------:R-:W-:Y:S02]  /*1700*/  IMAD.IADD R0, R3, 0x1, -R4 ;  /* 0x0000000103007824 */ /* 0x000fe400078e0a04 */
[----:B------:R-:W-:Y:S01]  /*1710*/  IMAD.IADD R196, R209, 0x1, R15 ;  /* 0x00000001d1c47824 */ /* 0x000fe200078e020f */
[----:B------:R-:W1:Y:S01]  /*1720*/  SHFL.IDX PT, R23, R18, RZ, 0x181f ;  /* 0x00181fff12177589 */ /* 0x000e6200000e0000 */
[----:B------:R-:W-:Y:S02]  /*1730*/  IADD3 R15, P1, R208, R26, RZ ;  /* 0x0000001ad00f7210 */ /* 0x000fe40007f3e0ff */
[----:B------:R-:W-:Y:S01]  /*1740*/  ISETP.GE.AND P2, PT, R0, 0x1, PT ;  /* 0x000000010000780c */ /* 0x000fe20003f46270 */
[----:B------:R-:W-:Y:S01]  /*1750*/  SHFL.IDX PT, R20, R24, 0x1, 0x181f ;  /* 0x00381f0018147f89 */ /* 0x000fe200000e0000 */
[----:B------:R-:W-:-:S02]  /*1760*/  IADD3.X R26, R196, R27, R17, P1, !PT ;  /* 0x0000001bc41a7210 */ /* 0x000fc40000ffe411 */
[C---:B------:R-:W-:Y:S01]  /*1770*/  LEA R16, P1, R15.reuse, c[0x0][0x1f8], 0x1 ;  /* 0x00007e000f107a11 */ /* 0x040fe200078208ff */
[----:B------:R-:W2:Y:S03]  /*1780*/  SHFL.IDX PT, R21, R18, 0x1, 0x181f ;  /* 0x00381f0012157f89 */ /* 0x000ea600000e0000 */
[----:B------:R-:W-:Y:S01]  /*1790*/  LEA.HI.X R15, R15, c[0x0][0x1fc], R26, 0x1, P1 ;  /* 0x00007f000f0f7a11 */ /* 0x000fe200008f0c1a */
[----:B------:R-:W3:Y:S01]  /*17a0*/  SHFL.IDX PT, R17, R16, RZ, 0x181f ;  /* 0x00181fff10117589 */ /* 0x000ee200000e0000 */
[----:B------:R-:W-:-:S03]  /*17b0*/  ISETP.GT.AND P1, PT, R0, 0x20, PT ;  /* 0x000000200000780c */ /* 0x000fc60003f24270 */
[----:B------:R-:W4:Y:S04]  /*17c0*/  SHFL.IDX PT, R19, R15, RZ, 0x181f ;  /* 0x00181fff0f137589 */ /* 0x000f2800000e0000 */
[----:B------:R-:W-:Y:S01]  /*17d0*/  SHFL.IDX PT, R15, R15, 0x1, 0x181f ;  /* 0x00381f000f0f7f89 */ /* 0x000fe200000e0000 */
[----:B-1----:R-:W-:-:S04]  /*17e0*/  @P2 IMAD.WIDE R34, R148, 0x2, R22 ;  /* 0x0000000294222825 */ /* 0x002fc800078e0216 */
[--C-:B------:R-:W-:Y:S01]  /*17f0*/  @P2 IMAD.WIDE R32, R134, 0x2, R22.reuse ;  /* 0x0000000286202825 */ /* 0x100fe200078e0216 */
[----:B------:R1:W-:Y:S03]  /*1800*/  @P2 LDGSTS.E.BYPASS.LTC128B.128 [R9+0xc100], [R34.64], !P5 ;  /* 0x0c10000022092fae */ /* 0x0003e6000e901d46 */
[----:B------:R-:W-:Y:S01]  /*1810*/  @P2 IMAD.WIDE R26, R2, 0x2, R22 ;  /* 0x00000002021a2825 */ /* 0x000fe200078e0216 */
[----:B------:R1:W-:Y:S03]  /*1820*/  @P2 LDGSTS.E.BYPASS.LTC128B.128 [R9+0xe100], [R32.64], !P4 ;  /* 0x0e10000020092fae */ /* 0x0003e6000e101d46 */
[----:B--2---:R-:W-:Y:S01]  /*1830*/  @P1 IMAD.WIDE R24, R148, 0x2, R20 ;  /* 0x0000000294181825 */ /* 0x004fe200078e0214 */
[----:B------:R2:W-:Y:S01]  /*1840*/  @P2 LDGSTS.E.BYPASS.LTC128B.128 [R9+0x10100], [R26.64], !P6 ;  /* 0x101000001a092fae */ /* 0x0005e2000f101d46 */
[----:B---3--:R-:W-:-:S02]  /*1850*/  IADD3 R30, P2, R17, R212, RZ ;  /* 0x000000d4111e7210 */ /* 0x008fc40007f5e0ff */
[--C-:B------:R-:W-:Y:S01]  /*1860*/  @P1 IMAD.WIDE R22, R134, 0x2, R20.reuse ;  /* 0x0000000286161825 */ /* 0x100fe200078e0214 */
[----:B------:R3:W-:Y:S03]  /*1870*/  @P1 LDGSTS.E.BYPASS.LTC128B.128 [R9+0xd100], [R24.64], !P5 ;  /* 0x0d10000018091fae */ /* 0x0007e6000e901d46 */
[----:B------:R-:W-:Y:S01]  /*1880*/  @P1 IMAD.WIDE R28, R2, 0x2, R20 ;  /* 0x00000002021c1825 */ /* 0x000fe200078e0214 */
[----:B------:R2:W-:Y:S03]  /*1890*/  @P1 LDGSTS.E.BYPASS.LTC128B.128 [R9+0xf100], [R22.64], !P4 ;  /* 0x0f10000016091fae */ /* 0x0005e6000e101d46 */
[----:B----4-:R-:W-:Y:S01]  /*18a0*/  IMAD.X R31, R19, 0x1, R213, P2 ;  /* 0x00000001131f7824 */ /* 0x010fe200010e06d5 */
[----:B------:R4:W-:Y:S01]  /*18b0*/  @P1 LDGSTS.E.BYPASS.LTC128B.128 [R9+0x11100], [R28.64], !P6 ;  /* 0x111000001c091fae */ /* 0x0009e2000f101d46 */
[----:B------:R-:W-:-:S02]  /*18c0*/  ISETP.LT.OR P1, PT, R0, 0x1, P3 ;  /* 0x000000010000780c */ /* 0x000fc40001f21670 */
[----:B------:R-:W-:Y:S01]  /*18d0*/  ISETP.GE.AND P3, PT, R14, c[0x0][0x1d4], PT ;  /* 0x000075000e007a0c */ /* 0x000fe20003f66270 */
[----:B------:R-:W4:Y:S04]  /*18e0*/  SHFL.IDX PT, R21, R16, 0x1, 0x181f ;  /* 0x00381f0010157f89 */ /* 0x000f2800000e0000 */
[----:B------:R-:W0:Y:S01]  /*18f0*/  LDGDEPBAR ;  /* 0x00000000000079af */ /* 0x000e220000000000 */
[----:B-1----:R-:W-:-:S05]  /*1900*/  IMAD.WIDE R32, R134, 0x2, RZ ;  /* 0x0000000286207825 */ /* 0x002fca00078e02ff */
[----:B------:R1:W-:Y:S01]  /*1910*/  LDGSTS.E.BYPASS.LTC128B.128 [R9+0x100], [R30.64], !P1 ;  /* 0x001000001e097fae */ /* 0x0003e2000c901d46 */
[----:B---3--:R-:W-:Y:S01]  /*1920*/  IMAD.WIDE R24, R2, 0x2, RZ ;  /* 0x0000000202187825 */ /* 0x008fe200078e02ff */
[----:B--2---:R-:W-:-:S05]  /*1930*/  IADD3 R22, P1, R17, R32, RZ ;  /* 0x0000002011167210 */ /* 0x004fca0007f3e0ff */
[----:B------:R-:W-:Y:S01]  /*1940*/  IMAD.X R23, R19, 0x1, R33, P1 ;  /* 0x0000000113177824 */ /* 0x000fe200008e0621 */
[----:B------:R-:W-:-:S05]  /*1950*/  IADD3 R18, P1, R17, R24, RZ ;  /* 0x0000001811127210 */ /* 0x000fca0007f3e0ff */
[----:B------:R-:W-:Y:S01]  /*1960*/  IMAD.X R19, R19, 0x1, R25, P1 ;  /* 0x0000000113137824 */ /* 0x000fe200008e0619 */
[----:B----4-:R-:W-:-:S05]  /*1970*/  IADD3 R26, P1, R32, R21, RZ ;  /* 0x00000015201a7210 */ /* 0x010fca0007f3e0ff */
[----:B------:R-:W-:Y:S01]  /*1980*/  IMAD.X R27, R33, 0x1, R15, P1 ;  /* 0x00000001211b7824 */ /* 0x000fe200008e060f */
[----:B------:R-:W-:-:S05]  /*1990*/  IADD3 R16, P1, R24, R21, RZ ;  /* 0x0000001518107210 */ /* 0x000fca0007f3e0ff */
[----:B------:R-:W-:Y:S01]  /*19a0*/  IMAD.X R17, R25, 0x1, R15, P1 ;  /* 0x0000000119117824 */ /* 0x000fe200008e060f */
[----:B------:R-:W-:-:S13]  /*19b0*/  ISETP.LT.OR P1, PT, R0, 0x1, P3 ;  /* 0x000000010000780c */ /* 0x000fda0001f21670 */
[----:B------:R1:W-:Y:S01]  /*19c0*/  LDGSTS.E.BYPASS.LTC128B.128 [R9+0x2100], [R22.64], !P1 ;  /* 0x0210000016097fae */ /* 0x0003e2000c901d46 */
[----:B------:R-:W-:-:S04]  /*19d0*/  ISETP.GE.AND P1, PT, R13, c[0x0][0x1d4], PT ;  /* 0x000075000d007a0c */ /* 0x000fc80003f26270 */
[C---:B------:R-:W-:Y:S02]  /*19e0*/  ISETP.LT.OR P2, PT, R0.reuse, 0x1, P1 ;  /* 0x000000010000780c */ /* 0x040fe40000f41670 */
[----:B------:R-:W-:-:S11]  /*19f0*/  ISETP.LT.OR P1, PT, R0, 0x21, P1 ;  /* 0x000000210000780c */ /* 0x000fd60000f21670 */
[----:B------:R1:W-:Y:S01]  /*1a00*/  LDGSTS.E.BYPASS.LTC128B.128 [R9+0x4100], [R18.64], !P2 ;  /* 0x0410000012097fae */ /* 0x0003e2000d101d46 */
[----:B------:R-:W-:-:S05]  /*1a10*/  IADD3 R14, P2, R212, R21, RZ ;  /* 0x00000015d40e7210 */ /* 0x000fca0007f5e0ff */
[----:B------:R-:W-:Y:S01]  /*1a20*/  IMAD.X R15, R213, 0x1, R15, P2 ;  /* 0x00000001d50f7824 */ /* 0x000fe200010e060f */
[----:B------:R-:W-:-:S04]  /*1a30*/  ISETP.GE.AND P2, PT, R148, c[0x0][0x1d4], PT ;  /* 0x0000750094007a0c */ /* 0x000fc80003f46270 */
[----:B------:R-:W-:-:S13]  /*1a40*/  ISETP.LT.OR P2, PT, R0, 0x21, P2 ;  /* 0x000000210000780c */ /* 0x000fda0001741670 */
[----:B------:R1:W-:Y:S01]  /*1a50*/  LDGSTS.E.BYPASS.LTC128B.128 [R9+0x1100], [R14.64], !P2 ;  /* 0x011000000e097fae */ /* 0x0003e2000d101d46 */
[----:B------:R-:W-:Y:S02]  /*1a60*/  ISETP.LT.OR P2, PT, R0, 0x21, P3 ;  /* 0x000000210000780c */ /* 0x000fe40001f41670 */
[----:B------:R-:W-:-:S11]  /*1a70*/  ISETP.GT.AND P3, PT, R202, 0x3f, PT ;  /* 0x0000003fca00780c */ /* 0x000fd60003f64270 */
[----:B------:R1:W-:Y:S01]  /*1a80*/  LDGSTS.E.BYPASS.LTC128B.128 [R9+0x3100], [R26.64], !P2 ;  /* 0x031000001a097fae */ /* 0x0003e2000d101d46 */
[----:B------:R-:W-:-:S03]  /*1a90*/  ISETP.GE.AND P2, PT, R144, 0x41, PT ;  /* 0x000000419000780c */ /* 0x000fc60003f46270 */
[----:B------:R1:W-:Y:S01]  /*1aa0*/  LDGSTS.E.BYPASS.LTC128B.128 [R9+0x5100], [R16.64], !P1 ;  /* 0x0510000010097fae */ /* 0x0003e2000c901d46 */
[----:B------:R-:W-:Y:S02]  /*1ab0*/  LOP3.LUT P1, RZ, R5, 0x2, RZ, 0xc0, !PT ;  /* 0x0000000205ff7812 */ /* 0x000fe4000782c0ff */
[----:B------:R-:W-:Y:S01]  /*1ac0*/  P2R R24, PR, RZ, 0x4 ;  /* 0x00000004ff187803 */ /* 0x000fe20000000000 */
[----:B------:R-:W0:Y:S01]  /*1ad0*/  LDGDEPBAR ;  /* 0x00000000000079af */ /* 0x000e220000000000 */
[----:B------:R-:W-:-:S05]  /*1ae0*/  SEL R189, R189, 0xfffffff0, !P1 ;  /* 0xfffffff0bdbd7807 */ /* 0x000fca0004800000 */
[----:B------:R-:W-:Y:S05]  /*1af0*/  @!P2 BRA `(.L_x_875) ;  /* 0x000004200000a947 */ /* 0x000fea0003800000 */
[----:B------:R-:W-:Y:S01]  /*1b00*/  ISETP.NE.AND P2, PT, R194, 0x1, PT ;  /* 0x00000001c200780c */ /* 0x000fe20003f45270 */
[----:B------:R-:W-:Y:S02]  /*1b10*/  IMAD R13, R12, 0x40, R203 ;  /* 0x000000400c0d7824 */ /* 0x000fe400078e02cb */
[----:B------:R-:W-:-:S03]  /*1b20*/  IMAD.MOV.U32 R199, RZ, RZ, RZ ;  /* 0x000000ffffc77224 */ /* 0x000fc600078e00ff */
[----:B------:R-:W-:-:S05]  /*1b30*/  IADD3 R200, R13, -0x80, R202 ;  /* 0xffffff800dc87810 */ /* 0x000fca0007ffe0ca */
[----:B------:R-:W-:Y:S02]  /*1b40*/  IMAD.MOV.U32 R0, RZ, RZ, R200 ;  /* 0x000000ffff007224 */ /* 0x000fe400078e00c8 */
[----:B------:R-:W-:-:S05]  /*1b50*/  @P2 IMAD.HI.U32 R12, R200, c[0x0][0x2bc], RZ ;  /* 0x0000af00c80c2a27 */ /* 0x000fca00078e00ff */
[----:B------:R-:W-:-:S04]  /*1b60*/  @P2 SHF.R.U32.HI R0, RZ, c[0x0][0x2c0], R12 ;  /* 0x0000b000ff002a19 */ /* 0x000fc8000001160c */
[----:B------:R-:W-:-:S04]  /*1b70*/  @!P3 IADD3 R13, P1, R0, R206, RZ ;  /* 0x000000ce000db210 */ /* 0x000fc80007f3e0ff */
[----:B------:R-:W-:Y:S02]  /*1b80*/  @!P3 LEA.HI.X.SX32 R12, R0, R193, 0x1, P1 ;  /* 0x000000c1000cb211 */ /* 0x000fe400008f0eff */
[----:B-1----:R-:W-:-:S04]  /*1b90*/  @!P3 LEA R16, P1, R13, c[0x0][0x2a0], 0x2 ;  /* 0x0000a8000d10ba11 */ /* 0x002fc800078210ff */
[----:B------:R-:W-:-:S05]  /*1ba0*/  @!P3 LEA.HI.X R17, R13, c[0x0][0x2a4], R12, 0x2, P1 ;  /* 0x0000a9000d11ba11 */ /* 0x000fca00008f140c */
[----:B------:R1:W2:Y:S01]  /*1bb0*/  @!P3 LDG.E R199, [R16.64] ;  /* 0x0000000610c7b981 */ /* 0x0002a2000c1e1900 */
        /* <DEDUP_REMOVED lines=8> */
[----:B------:R-:W-:Y:S01]  /*1c40*/  IMAD R0, R200, c[0x0][0x1e4], R13 ;  /* 0x00007900c8007a24 */ /* 0x000fe200078e020d */
[----:B------:R-:W-:-:S03]  /*1c50*/  SEL R13, RZ, 0x10, P4 ;  /* 0x00000010ff0d7807 */ /* 0x000fc60002000000 */
[----:B------:R-:W-:Y:S01]  /*1c60*/  IMAD.IADD R15, R15, 0x1, R0 ;  /* 0x000000010f0f7824 */ /* 0x000fe200078e0200 */
[----:B------:R-:W-:Y:S01]  /*1c70*/  IADD3 R27, -R13, 0x10, RZ ;  /* 0x000000100d1b7810 */ /* 0x000fe20007ffe1ff */
[----:B-1----:R-:W-:Y:S01]  /*1c80*/  IMAD.SHL.U32 R17, R148, 0x2, RZ ;  /* 0x0000000294117824 */ /* 0x002fe200078e00ff */
[----:B------:R-:W-:Y:S02]  /*1c90*/  SEL R16, RZ, 0x10, P5 ;  /* 0x00000010ff107807 */ /* 0x000fe40002800000 */
[----:B------:R-:W-:Y:S02]  /*1ca0*/  LOP3.LUT R27, R27, 0xf, RZ, 0xc0, !PT ;  /* 0x0000000f1b1b7812 */ /* 0x000fe400078ec0ff */
[----:B------:R-:W-:-:S04]  /*1cb0*/  IADD3 R28, -R16, 0x10, RZ ;  /* 0x00000010101c7810 */ /* 0x000fc80007ffe1ff */
[----:B------:R-:W-:Y:S02]  /*1cc0*/  LOP3.LUT R28, R28, 0xf, RZ, 0xc0, !PT ;  /* 0x0000000f1c1c7812 */ /* 0x000fe400078ec0ff */
[----:B--2---:R-:W-:Y:S01]  /*1cd0*/  SHF.R.S32.HI R0, RZ, 0x1f, R199 ;  /* 0x0000001fff007819 */ /* 0x004fe200000114c7 */
[----:B------:R-:W-:-:S04]  /*1ce0*/  IMAD.WIDE.U32 R14, R199, c[0x0][0x1f0], R14 ;  /* 0x00007c00c70e7a25 */ /* 0x000fc800078e000e */
[----:B------:R-:W-:-:S04]  /*1cf0*/  IMAD R0, R0, c[0x0][0x1f0], RZ ;  /* 0x00007c0000007a24 */ /* 0x000fc800078e02ff */
[----:B------:R-:W-:Y:S01]  /*1d00*/  IMAD R12, R199, c[0x0][0x1f4], R0 ;  /* 0x00007d00c70c7a24 */ /* 0x000fe200078e0200 */
[----:B------:R-:W-:Y:S01]  /*1d10*/  IADD3 R0, P1, R210, R14, RZ ;  /* 0x0000000ed2007210 */ /* 0x000fe20007f3e0ff */
[----:B------:R-:W-:-:S03]  /*1d20*/  IMAD.SHL.U32 R14, R134, 0x2, RZ ;  /* 0x00000002860e7824 */ /* 0x000fc600078e00ff */
[----:B------:R-:W-:Y:S02]  /*1d30*/  IADD3.X R19, R195, R15, R12, P1, !PT ;  /* 0x0000000fc3137210 */ /* 0x000fe40000ffe40c */
[----:B------:R-:W-:Y:S02]  /*1d40*/  LEA R20, P1, R0, c[0x0][0x1c8], 0x1 ;  /* 0x0000720000147a11 */ /* 0x000fe400078208ff */
[----:B------:R-:W-:Y:S02]  /*1d50*/  SHF.L.U64.HI R15, R134, 0x1, R147 ;  /* 0x00000001860f7819 */ /* 0x000fe40000010293 */
[----:B------:R-:W-:Y:S01]  /*1d60*/  LEA.HI.X R19, R0, c[0x0][0x1cc], R19, 0x1, P1 ;  /* 0x0000730000137a11 */ /* 0x000fe200008f0c13 */
[----:B------:R-:W1:Y:S01]  /*1d70*/  SHFL.IDX PT, R22, R20, 0x1, 0x181f ;  /* 0x00381f0014167f89 */ /* 0x000e6200000e0000 */
[C---:B------:R-:W-:Y:S01]  /*1d80*/  IMAD.SHL.U32 R0, R2.reuse, 0x2, RZ ;  /* 0x0000000202007824 */ /* 0x040fe200078e00ff */
[----:B------:R-:W-:Y:S02]  /*1d90*/  SHF.L.U64.HI R12, R2, 0x1, R133 ;  /* 0x00000001020c7819 */ /* 0x000fe40000010285 */
[----:B------:R-:W2:Y:S04]  /*1da0*/  SHFL.IDX PT, R23, R19, 0x1, 0x181f ;  /* 0x00381f0013177f89 */ /* 0x000ea800000e0000 */
[----:B------:R-:W-:Y:S01]  /*1db0*/  SHFL.IDX PT, R19, R19, RZ, 0x181f ;  /* 0x00181fff13137589 */ /* 0x000fe200000e0000 */
[----:B-1----:R-:W-:-:S04]  /*1dc0*/  IADD3 R28, P2, P1, R28, R22, R17 ;  /* 0x000000161c1c7210 */ /* 0x002fc8000795e011 */
[----:B--2---:R-:W-:Y:S02]  /*1dd0*/  IADD3.X R29, RZ, R23, R18, P2, P1 ;  /* 0x00000017ff1d7210 */ /* 0x004fe400017e2412 */
[----:B------:R-:W-:-:S04]  /*1de0*/  IADD3 R26, P2, P1, R27, R22, R14 ;  /* 0x000000161b1a7210 */ /* 0x000fc8000795e00e */
[-C--:B------:R-:W-:Y:S02]  /*1df0*/  IADD3.X R27, RZ, R23.reuse, R15, P2, P1 ;  /* 0x00000017ff1b7210 */ /* 0x080fe400017e240f */
[----:B------:R-:W-:Y:S02]  /*1e00*/  IADD3 R22, P2, P1, R21, R22, R0 ;  /* 0x0000001615167210 */ /* 0x000fe4000795e000 */
[----:B------:R-:W1:Y:S02]  /*1e10*/  SHFL.IDX PT, R21, R20, RZ, 0x181f ;  /* 0x00181fff14157589 */ /* 0x000e6400000e0000 */
[----:B------:R-:W-:Y:S02]  /*1e20*/  IADD3.X R23, RZ, R23, R12, P2, P1 ;  /* 0x00000017ff177210 */ /* 0x000fe400017e240c */
[----:B-1----:R-:W-:-:S05]  /*1e30*/  IADD3 R30, P1, R21, R17, RZ ;  /* 0x00000011151e7210 */ /* 0x002fca0007f3e0ff */
[----:B------:R-:W-:Y:S01]  /*1e40*/  IMAD.X R31, R19, 0x1, R18, P1 ;  /* 0x00000001131f7824 */ /* 0x000fe200008e0612 */
        /* <DEDUP_REMOVED lines=13> */
.L_x_875:
[----:B------:R-:W0:Y:S01]  /*1f20*/  LDGDEPBAR ;  /* 0x00000000000079af */ /* 0x000e220000000000 */
[----:B------:R-:W-:Y:S01]  /*1f30*/  SHF.R.S32.HI R0, RZ, 0x4, R11 ;  /* 0x00000004ff007819 */ /* 0x000fe2000001140b */
[----:B------:R-:W-:Y:S01]  /*1f40*/  IMAD.SHL.U32 R4, R4, 0x8, RZ ;  /* 0x0000000804047824 */ /* 0x000fe200078e00ff */
[----:B------:R-:W-:Y:S01]  /*1f50*/  LEA.HI R96, R7, R6, RZ, 0x5 ;  /* 0x0000000607607211 */ /* 0x000fe200078f28ff */
[----:B------:R-:W-:Y:S01]  /*1f60*/  IMAD.SHL.U32 R12, R5, 0x40, RZ ;  /* 0x00000040050c7824 */ /* 0x000fe200078e00ff */
[----:B------:R-:W-:Y:S01]  /*1f70*/  LEA.HI R13, R11, R0, RZ, 0x1 ;  /* 0x000000000b0d7211 */ /* 0x000fe200078f08ff */
[----:B------:R-:W-:Y:S01]  /*1f80*/  IMAD.SHL.U32 R11, R8, 0x40, RZ ;  /* 0x00000040080b7824 */ /* 0x000fe200078e00ff */
[----:B------:R-:W-:Y:S01]  /*1f90*/  ISETP.NE.AND P1, PT, R24, RZ, PT ;  /* 0x000000ff1800720c */ /* 0x000fe20003f25270 */
[----:B------:R-:W-:Y:S01]  /*1fa0*/  IMAD.SHL.U32 R10, R10, 0x40, RZ ;  /* 0x000000400a0a7824 */ /* 0x000fe200078e00ff */
[----:B------:R-:W-:Y:S01]  /*1fb0*/  LOP3.LUT R13, R13, 0xfffffffe, RZ, 0xc0, !PT ;  /* 0xfffffffe0d0d7812 */ /* 0x000fe200078ec0ff */
[----:B------:R-:W-:Y:S01]  /*1fc0*/  IMAD.SHL.U32 R189, R189, 0x2, RZ ;  /* 0x00000002bdbd7824 */ /* 0x000fe200078e00ff */
[----:B------:R-:W-:-:S02]  /*1fd0*/  LOP3.LUT R11, R11, 0x1c0, RZ, 0xc0, !PT ;  /* 0x000001c00b0b7812 */ /* 0x000fc400078ec0ff */
[----:B------:R-:W-:Y:S01]  /*1fe0*/  LOP3.LUT R12, R12, 0x1c0, RZ, 0xc0, !PT ;  /* 0x000001c00c0c7812 */ /* 0x000fe200078ec0ff */
[----:B------:R-:W-:Y:S01]  /*1ff0*/  IMAD.IADD R13, R0, 0x1, -R13 ;  /* 0x00000001000d7824 */ /* 0x000fe200078e0a0d */
[----:B------:R-:W-:Y:S01]  /*2000*/  LOP3.LUT R4, R11, 0x8, R4, 0xf8, !PT ;  /* 0x000000080b047812 */ /* 0x000fe200078ef804 */
[----:B------:R-:W-:Y:S01]  /*2010*/  IMAD.SHL.U32 R0, R96, 0x20, RZ ;  /* 0x0000002060007824 */ /* 0x000fe200078e00ff */
[----:B------:R-:W-:Y:S01]  /*2020*/  SHF.R.U32.HI R11, RZ, 0x3, R11 ;  /* 0x00000003ff0b7819 */ /* 0x000fe2000001160b */
[----:B-1----:R-:W-:Y:S01]  /*2030*/  IMAD.SHL.U32 R15, R13, 0x8, RZ ;  /* 0x000000080d0f7824 */ /* 0x002fe200078e00ff */
[----:B------:R-:W-:Y:S02]  /*2040*/  LOP3.LUT R7, R10, 0xfffffe00, RZ, 0xc0, !PT ;  /* 0xfffffe000a077812 */ /* 0x000fe400078ec0ff */
[----:B------:R-:W-:Y:S01]  /*2050*/  LOP3.LUT R4, R4, R11, RZ, 0x3c, !PT ;  /* 0x0000000b04047212 */ /* 0x000fe200078e3cff */
[----:B------:R-:W-:Y:S01]  /*2060*/  IMAD.MOV.U32 R11, RZ, RZ, 0x20 ;  /* 0x00000020ff0b7424 */ /* 0x000fe200078e00ff */
[----:B------:R-:W-:Y:S01]  /*2070*/  LOP3.LUT R15, R12, 0x8, R15, 0xf8, !PT ;  /* 0x000000080c0f7812 */ /* 0x000fe200078ef80f */
[----:B------:R-:W-:-:S04]  /*2080*/  DEPBAR.LE SB0, 0x3 ;  /* 0x000080c00000791a */ /* 0x000fc80000000000 */
[----:B------:R-:W-:-:S04]  /*2090*/  DEPBAR.LE SB0, 0x2 ;  /* 0x000080800000791a */ /* 0x000fc80000000000 */
[----:B------:R-:W-:Y:S01]  /*20a0*/  SHF.R.U32.HI R12, RZ, 0x3, R12 ;  /* 0x00000003ff0c7819 */ /* 0x000fe2000001160c */
[----:B------:R-:W-:Y:S01]  /*20b0*/  IMAD R190, R13, 0x200, R4 ;  /* 0x000002000dbe7824 */ /* 0x000fe200078e0204 */
[----:B------:R-:W-:Y:S02]  /*20c0*/  LOP3.LUT R0, R0, 0x7ffffc00, RZ, 0xc0, !PT ;  /* 0x7ffffc0000007812 */ /* 0x000fe400078ec0ff */
[----:B------:R-:W-:Y:S01]  /*20d0*/  LOP3.LUT R4, R15, R12, RZ, 0x3c, !PT ;  /* 0x0000000c0f047212 */ /* 0x000fe200078e3cff */
[----:B------:R-:W-:Y:S01]  /*20e0*/  IMAD.SHL.U32 R190, R190, 0x2, RZ ;  /* 0x00000002bebe7824 */ /* 0x000fe200078e00ff */
[----:B------:R-:W-:Y:S01]  /*20f0*/  BAR.SYNC.DEFER_BLOCKING 0x0 ;  /* 0x0000000000007b1d */ /* 0x000fe20000010000 */
[----:B------:R-:W-:Y:S02]  /*2100*/  SEL R11, R11, 0xffffffe0, !P0 ;  /* 0xffffffe00b0b7807 */ /* 0x000fe40004000000 */
[----:B------:R-:W-:-:S03]  /*2110*/  IADD3 R0, R4, R7, R0 ;  /* 0x0000000704007210 */ /* 0x000fc60007ffe000 */
[----:B------:R-:W-:Y:S01]  /*2120*/  IMAD.IADD R98, R190, 0x1, R11 ;  /* 0x00000001be627824 */ /* 0x000fe200078e020b */
[C---:B------:R-:W-:Y:S01]  /*2130*/  LEA R192, R0.reuse, 0x18100, 0x1 ;  /* 0x0001810000c07811 */ /* 0x040fe200078e08ff */
[----:B------:R-:W-:-:S04]  /*2140*/  IMAD.SHL.U32 R48, R0, 0x2, RZ ;  /* 0x0000000200307824 */ /* 0x000fc800078e00ff */
        /* <DEDUP_REMOVED lines=12> */
[----:B------:R-:W-:Y:S01]  /*2210*/  SHF.R.S32.HI R0, RZ, 0x1f, R200 ;  /* 0x0000001fff007819 */ /* 0x000fe200000114c8 */
[----:B------:R-:W-:Y:S01]  /*2220*/  IMAD.WIDE.U32 R20, R200, c[0x0][0x208], RZ ;  /* 0x00008200c8147a25 */ /* 0x000fe200078e00ff */
[----:B------:R-:W-:-:S02]  /*2230*/  SEL R22, RZ, 0x10, P5 ;  /* 0x00000010ff167807 */ /* 0x000fc40002800000 */
[----:B------:R-:W-:Y:S01]  /*2240*/  SHF.L.U64.HI R32, R148, 0x1, R145 ;  /* 0x0000000194207819 */ /* 0x000fe20000010291 */
[----:B------:R-:W-:Y:S01]  /*2250*/  IMAD R11, R0, c[0x0][0x208], RZ ;  /* 0x00008200000b7a24 */ /* 0x000fe200078e02ff */
[----:B------:R-:W-:Y:S01]  /*2260*/  SHF.R.S32.HI R0, RZ, 0x1f, R199 ;  /* 0x0000001fff007819 */ /* 0x000fe200000114c7 */
[----:B------:R-:W-:Y:S01]  /*2270*/  IMAD.SHL.U32 R23, R148, 0x2, RZ ;  /* 0x0000000294177824 */ /* 0x000fe200078e00ff */
[----:B------:R-:W-:Y:S01]  /*2280*/  IADD3 R40, -R22, 0x10, RZ ;  /* 0x0000001016287810 */ /* 0x000fe20007ffe1ff */
[----:B------:R-:W-:Y:S01]  /*2290*/  IMAD R10, R200, c[0x0][0x20c], R11 ;  /* 0x00008300c80a7a24 */ /* 0x000fe200078e020b */
[----:B------:R-:W-:Y:S01]  /*22a0*/  IADD3 R35, -R146, 0x10, RZ ;  /* 0x0000001092237810 */ /* 0x000fe20007ffe1ff */
[----:B------:R-:W-:Y:S01]  /*22b0*/  IMAD R0, R0, c[0x0][0x218], RZ ;  /* 0x0000860000007a24 */ /* 0x000fe200078e02ff */
[----:B------:R-:W-:Y:S01]  /*22c0*/  LOP3.LUT R40, R40, 0xf, RZ, 0xc0, !PT ;  /* 0x0000000f28287812 */ /* 0x000fe200078ec0ff */
[----:B------:R-:W-:Y:S01]  /*22d0*/  IMAD.IADD R21, R21, 0x1, R10 ;  /* 0x0000000115157824 */ /* 0x000fe200078e020a */
[----:B------:R-:W-:Y:S01]  /*22e0*/  LOP3.LUT R35, R35, 0xf, RZ, 0xc0, !PT ;  /* 0x0000000f23237812 */ /* 0x000fe200078ec0ff */
[----:B------:R-:W-:-:S02]  /*22f0*/  IMAD R33, R199, c[0x0][0x21c], R0 ;  /* 0x00008700c7217a24 */ /* 0x000fc400078e0200 */
[----:B------:R-:W-:Y:S01]  /*2300*/  IMAD.WIDE.U32 R10, R199, c[0x0][0x218], R20 ;  /* 0x00008600c70a7a25 */ /* 0x000fe200078e0014 */
[----:B------:R-:W-:-:S03]  /*2310*/  SHF.L.U64.HI R21, R134, 0x1, R147 ;  /* 0x0000000186157819 */ /* 0x000fc60000010293 */
[----:B------:R-:W-:Y:S01]  /*2320*/  IMAD.SHL.U32 R20, R134, 0x2, RZ ;  /* 0x0000000286147824 */ /* 0x000fe200078e00ff */
[----:B------:R-:W-:Y:S02]  /*2330*/  IADD3 R0, P1, R208, R10, RZ ;  /* 0x0000000ad0007210 */ /* 0x000fe40007f3e0ff */
[----:B------:R-:W-:Y:S02]  /*2340*/  SHF.L.U64.HI R10, R2, 0x1, R133 ;  /* 0x00000001020a7819 */ /* 0x000fe40000010285 */
[----:B------:R-:W-:Y:S02]  /*2350*/  IADD3.X R33, R196, R11, R33, P1, !PT ;  /* 0x0000000bc4217210 */ /* 0x000fe40000ffe421 */
[C---:B------:R-:W-:Y:S02]  /*2360*/  LEA R34, P1, R0.reuse, c[0x0][0x1f8], 0x1 ;  /* 0x00007e0000227a11 */ /* 0x040fe400078208ff */
[----:B------:R-:W-:Y:S02]  /*2370*/  SEL R11, RZ, 0x10, P4 ;  /* 0x00000010ff0b7807 */ /* 0x000fe40002000000 */
[----:B------:R-:W-:Y:S01]  /*2380*/  LEA.HI.X R33, R0, c[0x0][0x1fc], R33, 0x1, P1 ;  /* 0x00007f0000217a11 */ /* 0x000fe200008f0c21 */
[----:B------:R-:W5:Y:S01]  /*2390*/  SHFL.IDX PT, R36, R34, 0x1, 0x181f ;  /* 0x00381f0022247f89 */ /* 0x000f6200000e0000 */
[----:B------:R-:W-:Y:S01]  /*23a0*/  IADD3 R39, -R11, 0x10, RZ ;  /* 0x000000100b277810 */ /* 0x000fe20007ffe1ff */
[----:B------:R-:W-:-:S02]  /*23b0*/  IMAD.SHL.U32 R0, R2, 0x2, RZ ;  /* 0x0000000202007824 */ /* 0x000fc400078e00ff */
[----:B------:R-:W4:Y:S01]  /*23c0*/  SHFL.IDX PT, R37, R33, 0x1, 0x181f ;  /* 0x00381f0021257f89 */ /* 0x000f2200000e0000 */
[----:B------:R-:W-:-:S03]  /*23d0*/  LOP3.LUT R39, R39, 0xf, RZ, 0xc0, !PT ;  /* 0x0000000f27277812 */ /* 0x000fc600078ec0ff */
[----:B------:R-:W-:Y:S01]  /*23e0*/  SHFL.IDX PT, R33, R33, RZ, 0x181f ;  /* 0x00181fff21217589 */ /* 0x000fe200000e0000 */
[----:B-----5:R-:W-:-:S04]  /*23f0*/  IADD3 R40, P2, P1, R40, R36, R23 ;  /* 0x0000002428287210 */ /* 0x020fc8000795e017 */
[----:B----4-:R-:W-:Y:S02]  /*2400*/  IADD3.X R41, RZ, R37, R32, P2, P1 ;  /* 0x00000025ff297210 */ /* 0x010fe400017e2420 */
[----:B------:R-:W-:-:S04]  /*2410*/  IADD3 R38, P2, P1, R39, R36, R20 ;  /* 0x0000002427267210 */ /* 0x000fc8000795e014 */
[-C--:B------:R-:W-:Y:S02]  /*2420*/  IADD3.X R39, RZ, R37.reuse, R21, P2, P1 ;  /* 0x00000025ff277210 */ /* 0x080fe400017e2415 */
[----:B------:R-:W-:Y:S02]  /*2430*/  IADD3 R36, P2, P1, R35, R36, R0 ;  /* 0x0000002423247210 */ /* 0x000fe4000795e000 */
[----:B------:R-:W4:Y:S02]  /*2440*/  SHFL.IDX PT, R35, R34, RZ, 0x181f ;  /* 0x00181fff22237589 */ /* 0x000f2400000e0000 */
[----:B------:R-:W-:Y:S02]  /*2450*/  IADD3.X R37, RZ, R37, R10, P2, P1 ;  /* 0x00000025ff257210 */ /* 0x000fe400017e240a */
[----:B----4-:R-:W-:-:S05]  /*2460*/  IADD3 R42, P1, R35, R23, RZ ;  /* 0x00000017232a7210 */ /* 0x010fca0007f3e0ff */
        /* <DEDUP_REMOVED lines=14> */
.L_x_876:
[----:B------:R-:W-:Y:S01]  /*2550*/  IMAD.MOV.U32 R0, RZ, RZ, 0x40 ;  /* 0x00000040ff007424 */ /* 0x000fe200078e00ff */
[----:B------:R-:W-:Y:S01]  /*2560*/  LOP3.LUT P1, RZ, R5, 0x4, RZ, 0xc0, !PT ;  /* 0x0000000405ff7812 */ /* 0x000fe2000782c0ff */
[C---:B-12-4-:R-:W-:Y:S01]  /*2570*/  HMMA.16816.F32.BF16 R20, R48.reuse, R16, RZ ;  /* 0x000000103014723c */ /* 0x056fe200000418ff */
[----:B------:R-:W-:Y:S01]  /*2580*/  LDSM.16.M88.4 R84, [R190+0x10900] ;  /* 0x01090000be54783b */ /* 0x000fe20000000200 */
[----:B------:R-:W-:Y:S01]  /*2590*/  IMAD.IADD R184, R7, 0x1, R4 ;  /* 0x0000000107b87824 */ /* 0x000fe200078e0204 */
[----:B------:R-:W-:Y:S02]  /*25a0*/  SEL R5, R0, 0xffffffc0, !P1 ;  /* 0xffffffc000057807 */ /* 0x000fe40004800000 */
[----:B------:R-:W-:Y:S01]  /*25b0*/  LOP3.LUT P1, RZ, R8, 0x4, RZ, 0xc0, !PT ;  /* 0x0000000408ff7812 */ /* 0x000fe2000782c0ff */
[----:B------:R-:W0:Y:S01]  /*25c0*/  LDGDEPBAR ;  /* 0x00000000000079af */ /* 0x000e220000000000 */
[----:B------:R-:W-:Y:S01]  /*25d0*/  IMAD.SHL.U32 R184, R184, 0x2, RZ ;  /* 0x00000002b8b87824 */ /* 0x000fe200078e00ff */
[----:B------:R-:W-:Y:S01]  /*25e0*/  HMMA.16816.F32.BF16 R16, R48, R18, RZ ;  /* 0x000000123010723c */ /* 0x000fe200000418ff */
[----:B------:R-:W-:Y:S01]  /*25f0*/  SEL R187, R0, 0xffffffc0, !P1 ;  /* 0xffffffc000bb7807 */ /* 0x000fe20004800000 */
[----:B------:R-:W-:-:S02]  /*2600*/  IMAD.IADD R186, R192, 0x1, R5 ;  /* 0x00000001c0ba7824 */ /* 0x000fc400078e0205 */
[----:B------:R-:W-:Y:S02]  /*2610*/  IMAD.IADD R185, R188, 0x1, R5 ;  /* 0x00000001bcb97824 */ /* 0x000fe400078e0205 */
[----:B------:R-:W-:Y:S01]  /*2620*/  IMAD.IADD R97, R190, 0x1, R187 ;  /* 0x00000001be617824 */ /* 0x000fe200078e02bb */
[----:B------:R-:W-:Y:S01]  /*2630*/  LDSM.16.M88.4 R52, [R186] ;  /* 0x00000000ba34783b */ /* 0x000fe20000000200 */
[C---:B---3--:R-:W-:Y:S01]  /*2640*/  HMMA.16816.F32.BF16 R32, R48.reuse, R44, RZ ;  /* 0x0000002c3020723c */ /* 0x048fe200000418ff */
[----:B------:R-:W-:Y:S02]  /*2650*/  IMAD.IADD R0, R187, 0x1, R98 ;  /* 0x00000001bb007824 */ /* 0x000fe400078e0262 */
[----:B------:R-:W1:Y:S01]  /*2660*/  LDSM.16.M88.4 R36, [R97+0xc100] ;  /* 0x00c100006124783b */ /* 0x000e620000000200 */
[--C-:B------:R-:W-:Y:S02]  /*2670*/  IMAD.IADD R135, R5, 0x1, R184.reuse ;  /* 0x0000000105877824 */ /* 0x100fe400078e02b8 */
[C---:B------:R-:W-:Y:S01]  /*2680*/  IMAD.IADD R174, R189.reuse, 0x1, R184 ;  /* 0x00000001bdae7824 */ /* 0x040fe200078e02b8 */
[----:B------:R-:W2:Y:S01]  /*2690*/  LDSM.16.M88.4 R8, [R97+0xc900] ;  /* 0x00c900006108783b */ /* 0x000ea20000000200 */
[----:B------:R-:W-:Y:S01]  /*26a0*/  HMMA.16816.F32.BF16 R44, R48, R46, RZ ;  /* 0x0000002e302c723c */ /* 0x000fe200000418ff */
[----:B------:R-:W-:-:S02]  /*26b0*/  IMAD.IADD R165, R189, 0x1, R135 ;  /* 0x00000001bda57824 */ /* 0x000fc400078e0287 */
[----:B------:R-:W-:Y:S01]  /*26c0*/  LDSM.16.M88.4 R40, [R97+0xd100] ;  /* 0x00d100006128783b */ /* 0x000fe20000000200 */
[----:B------:R-:W-:-:S03]  /*26d0*/  IMAD.IADD R5, R5, 0x1, R174 ;  /* 0x0000000105057824 */ /* 0x000fc600078e02ae */
[----:B------:R-:W-:Y:S01]  /*26e0*/  LDSM.16.M88.4 R80, [R97+0xd900] ;  /* 0x00d900006150783b */ /* 0x000fe20000000200 */
[C---:B------:R-:W-:Y:S03]  /*26f0*/  HMMA.16816.F32.BF16 R20, R76.reuse, R24, R20 ;  /* 0x000000184c14723c */ /* 0x040fe60000041814 */
[----:B------:R-:W-:Y:S04]  /*2700*/  LDSM.16.M88.4 R92, [R0+0xe900] ;  /* 0x00e90000005c783b */ /* 0x000fe80000000200 */
[----:B------:R-:W-:Y:S01]  /*2710*/  LDSM.16.M88.4 R88, [R97+0xf900] ;  /* 0x00f900006158783b */ /* 0x000fe20000000200 */
[----:B------:R-:W-:Y:S03]  /*2720*/  HMMA.16816.F32.BF16 R16, R76, R26, R16 ;  /* 0x0000001a4c10723c */ /* 0x000fe60000041810 */
[----:B------:R-:W-:Y:S05]  /*2730*/  LDSM.16.M88.4 R24, [R0+0xc100] ;  /* 0x00c100000018783b */ /* 0x000fea0000000200 */
[C---:B------:R-:W-:Y:S08]  /*2740*/  HMMA.16816.F32.BF16 R64, R48.reuse, R60, RZ ;  /* 0x0000003c3040723c */ /* 0x040ff000000418ff */
[C---:B------:R-:W-:Y:S08]  /*2750*/  HMMA.16816.F32.BF16 R60, R48.reuse, R62, RZ ;  /* 0x0000003e303c723c */ /* 0x040ff000000418ff */
[C---:B------:R-:W-:Y:S08]  /*2760*/  HMMA.16816.F32.BF16 R56, R48.reuse, R68, RZ ;  /* 0x000000443038723c */ /* 0x040ff000000418ff */
[----:B------:R-:W-:Y:S01]  /*2770*/  HMMA.16816.F32.BF16 R48, R48, R70, RZ ;  /* 0x000000463030723c */ /* 0x000fe200000418ff */
[----:B------:R-:W3:Y:S07]  /*2780*/  LDSM.16.M88.4 R68, [R185] ;  /* 0x00000000b944783b */ /* 0x000eee0000000200 */
[C---:B------:R-:W-:Y:S08]  /*2790*/  HMMA.16816.F32.BF16 R32, R76.reuse, R12, R32 ;  /* 0x0000000c4c20723c */ /* 0x040ff00000041820 */
[----:B------:R-:W-:Y:S01]  /*27a0*/  HMMA.16816.F32.BF16 R44, R76, R14, R44 ;  /* 0x0000000e4c2c723c */ /* 0x000fe2000004182c */
[----:B------:R-:W4:Y:S07]  /*27b0*/  LDSM.16.M88.4 R12, [R0+0xc900] ;  /* 0x00c90000000c783b */ /* 0x000f2e0000000200 */
[C---:B-1----:R-:W-:Y:S08]  /*27c0*/  HMMA.16816.F32.BF16 R20, R52.reuse, R36, R20 ;  /* 0x000000243414723c */ /* 0x042ff00000041814 */
[----:B------:R-:W-:Y:S01]  /*27d0*/  HMMA.16816.F32.BF16 R16, R52, R38, R16 ;  /* 0x000000263410723c */ /* 0x000fe20000041810 */
[----:B------:R-:W-:Y:S07]  /*27e0*/  LDSM.16.M88.4 R36, [R190+0xe100] ;  /* 0x00e10000be24783b */ /* 0x000fee0000000200 */
[C---:B------:R-:W-:Y:S08]  /*27f0*/  HMMA.16816.F32.BF16 R64, R76.reuse, R28, R64 ;  /* 0x0000001c4c40723c */ /* 0x040ff00000041840 */
[C---:B------:R-:W-:Y:S01]  /*2800*/  HMMA.16816.F32.BF16 R60, R76.reuse, R30, R60 ;  /* 0x0000001e4c3c723c */ /* 0x040fe2000004183c */
[----:B------:R-:W-:Y:S07]  /*2810*/  LDSM.16.M88.4 R28, [R0+0xd100] ;  /* 0x00d10000001c783b */ /* 0x000fee0000000200 */
[C---:B------:R-:W-:Y:S08]  /*2820*/  HMMA.16816.F32.BF16 R56, R76.reuse, R72, R56 ;  /* 0x000000484c38723c */ /* 0x040ff00000041838 */
[----:B------:R-:W-:Y:S01]  /*2830*/  HMMA.16816.F32.BF16 R76, R76, R74, R48 ;  /* 0x0000004a4c4c723c */ /* 0x000fe20000041830 */
[----:B------:R-:W1:Y:S04]  /*2840*/  LDSM.16.M88.4 R48, [R192+0x4000] ;  /* 0x00400000c030783b */ /* 0x000e680000000200 */
[----:B------:R-:W-:Y:S03]  /*2850*/  LDSM.16.M88.4 R72, [R0+0xd900] ;  /* 0x00d900000048783b */ /* 0x000fe60000000200 */
        /* <DEDUP_REMOVED lines=8> */
[----:B------:R-:W-:Y:S07]  /*28e0*/  LDSM.16.M88.4 R40, [R190+0xf100] ;  /* 0x00f10000be28783b */ /* 0x000fee0000000200 */
[C---:B----4-:R-:W-:Y:S08]  /*28f0*/  HMMA.16816.F32.BF16 R32, R68.reuse, R12, R32 ;  /* 0x0000000c4420723c */ /* 0x050ff00000041820 */
[----:B------:R-:W-:Y:S01]  /*2900*/  HMMA.16816.F32.BF16 R44, R68, R14, R44 ;  /* 0x0000000e442c723c */ /* 0x000fe2000004182c */
[----:B------:R-:W3:Y:S07]  /*2910*/  LDSM.16.M88.4 R12, [R188+0x4000] ;  /* 0x00400000bc0c783b */ /* 0x000eee0000000200 */
[C---:B------:R-:W-:Y:S08]  /*2920*/  HMMA.16816.F32.BF16 R56, R52.reuse, R80, R56 ;  /* 0x000000503438723c */ /* 0x040ff00000041838 */
[----:B------:R-:W-:Y:S01]  /*2930*/  HMMA.16816.F32.BF16 R76, R52, R82, R76 ;  /* 0x00000052344c723c */ /* 0x000fe2000004184c */
[----:B------:R-:W4:Y:S04]  /*2940*/  LDSM.16.M88.4 R52, [R190+0xf900] ;  /* 0x00f90000be34783b */ /* 0x000f280000000200 */
[----:B------:R-:W-:Y:S03]  /*2950*/  LDSM.16.M88.4 R80, [R186+0x4000] ;  /* 0x00400000ba50783b */ /* 0x000fe60000000200 */
[C---:B-1----:R-:W-:Y:S08]  /*2960*/  HMMA.16816.F32.BF16 R20, R48.reuse, R36, R20 ;  /* 0x000000243014723c */ /* 0x042ff00000041814 */
[----:B------:R-:W-:Y:S01]  /*2970*/  HMMA.16816.F32.BF16 R16, R48, R38, R16 ;  /* 0x000000263010723c */ /* 0x000fe20000041810 */
[----:B------:R-:W-:Y:S07]  /*2980*/  LDSM.16.M88.4 R36, [R97+0xe100] ;  /* 0x00e100006124783b */ /* 0x000fee0000000200 */
[C---:B------:R-:W-:Y:S08]  /*2990*/  HMMA.16816.F32.BF16 R64, R68.reuse, R28, R64 ;  /* 0x0000001c4440723c */ /* 0x040ff00000041840 */
[----:B------:R-:W-:Y:S01]  /*29a0*/  HMMA.16816.F32.BF16 R60, R68, R30, R60 ;  /* 0x0000001e443c723c */ /* 0x000fe2000004183c */
[----:B------:R-:W1:Y:S07]  /*29b0*/  LDSM.16.M88.4 R28, [R98+0xe900] ;  /* 0x00e90000621c783b */ /* 0x000e6e0000000200 */
[C---:B--2---:R-:W-:Y:S08]  /*29c0*/  HMMA.16816.F32.BF16 R32, R48.reuse, R8, R32 ;  /* 0x000000083020723c */ /* 0x044ff00000041820 */
[----:B------:R-:W-:Y:S01]  /*29d0*/  HMMA.16816.F32.BF16 R44, R48, R10, R44 ;  /* 0x0000000a302c723c */ /* 0x000fe2000004182c */
[----:B------:R-:W2:Y:S07]  /*29e0*/  LDSM.16.M88.4 R8, [R98+0xf100] ;  /* 0x00f100006208783b */ /* 0x000eae0000000200 */
[C---:B------:R-:W-:Y:S08]  /*29f0*/  HMMA.16816.F32.BF16 R56, R68.reuse, R72, R56 ;  /* 0x000000484438723c */ /* 0x040ff00000041838 */
[----:B------:R-:W-:Y:S01]  /*2a00*/  HMMA.16816.F32.BF16 R76, R68, R74, R76 ;  /* 0x0000004a444c723c */ /* 0x000fe2000004184c */
[----:B------:R-:W-:Y:S04]  /*2a10*/  LDSM.16.M88.4 R72, [R185+0x4000] ;  /* 0x00400000b948783b */ /* 0x000fe80000000200 */
[----:B------:R-:W-:Y:S03]  /*2a20*/  LDSM.16.M88.4 R68, [R0+0xf100] ;  /* 0x00f100000044783b */ /* 0x000fe60000000200 */
[C---:B---3--:R-:W-:Y:S08]  /*2a30*/  HMMA.16816.F32.BF16 R20, R12.reuse, R24, R20 ;  /* 0x000000180c14723c */ /* 0x048ff00000041814 */
[----:B------:R-:W-:Y:S01]  /*2a40*/  HMMA.16816.F32.BF16 R16, R12, R26, R16 ;  /* 0x0000001a0c10723c */ /* 0x000fe20000041810 */
[----:B------:R-:W-:Y:S07]  /*2a50*/  LDSM.16.M88.4 R24, [R0+0xe100] ;  /* 0x00e100000018783b */ /* 0x000fee0000000200 */
[C---:B------:R-:W-:Y:S08]  /*2a60*/  HMMA.16816.F32.BF16 R64, R48.reuse, R40, R64 ;  /* 0x000000283040723c */ /* 0x040ff00000041840 */
[C---:B------:R-:W-:Y:S01]  /*2a70*/  HMMA.16816.F32.BF16 R60, R48.reuse, R42, R60 ;  /* 0x0000002a303c723c */ /* 0x040fe2000004183c */
[----:B------:R-:W3:Y:S07]  /*2a80*/  LDSM.16.M88.4 R40, [R98+0xf900] ;  /* 0x00f900006228783b */ /* 0x000eee0000000200 */
[C---:B----4-:R-:W-:Y:S08]  /*2a90*/  HMMA.16816.F32.BF16 R56, R48.reuse, R52, R56 ;  /* 0x000000343038723c */ /* 0x050ff00000041838 */
[----:B------:R-:W-:Y:S01]  /*2aa0*/  HMMA.16816.F32.BF16 R76, R48, R54, R76 ;  /* 0x00000036304c723c */ /* 0x000fe2000004184c */
[----:B------:R-:W-:Y:S04]  /*2ab0*/  LDSM.16.M88.4 R52, [R192+0x8000] ;  /* 0x00800000c034783b */ /* 0x000fe80000000200 */
[----:B------:R-:W-:Y:S03]  /*2ac0*/  LDSM.16.M88.4 R48, [R98+0x10100] ;  /* 0x010100006230783b */ /* 0x000fe60000000200 */
[C---:B-1----:R-:W-:Y:S08]  /*2ad0*/  HMMA.16816.F32.BF16 R32, R12.reuse, R28, R32 ;  /* 0x0000001c0c20723c */ /* 0x042ff00000041820 */
[----:B------:R-:W-:Y:S01]  /*2ae0*/  HMMA.16816.F32.BF16 R44, R12, R30, R44 ;  /* 0x0000001e0c2c723c */ /* 0x000fe2000004182c */
[----:B------:R-:W1:Y:S07]  /*2af0*/  LDSM.16.M88.4 R28, [R97+0xe900] ;  /* 0x00e90000611c783b */ /* 0x000e6e0000000200 */
[C---:B------:R-:W-:Y:S08]  /*2b00*/  HMMA.16816.F32.BF16 R20, R80.reuse, R36, R20 ;  /* 0x000000245014723c */ /* 0x040ff00000041814 */
[----:B------:R-:W-:Y:S01]  /*2b10*/  HMMA.16816.F32.BF16 R16, R80, R38, R16 ;  /* 0x000000265010723c */ /* 0x000fe20000041810 */
[----:B------:R-:W-:Y:S07]  /*2b20*/  LDSM.16.M88.4 R36, [R98+0x10900] ;  /* 0x010900006224783b */ /* 0x000fee0000000200 */
[C---:B--2---:R-:W-:Y:S08]  /*2b30*/  HMMA.16816.F32.BF16 R64, R12.reuse, R8, R64 ;  /* 0x000000080c40723c */ /* 0x044ff00000041840 */
[C---:B------:R-:W-:Y:S01]  /*2b40*/  HMMA.16816.F32.BF16 R60, R12.reuse, R10, R60 ;  /* 0x0000000a0c3c723c */ /* 0x040fe2000004183c */
[----:B------:R-:W2:Y:S07]  /*2b50*/  LDSM.16.M88.4 R8, [R190+0x10100] ;  /* 0x01010000be08783b */ /* 0x000eae0000000200 */
[C---:B---3--:R-:W-:Y:S08]  /*2b60*/  HMMA.16816.F32.BF16 R56, R12.reuse, R40, R56 ;  /* 0x000000280c38723c */ /* 0x048ff00000041838 */
[----:B------:R-:W-:Y:S01]  /*2b70*/  HMMA.16816.F32.BF16 R76, R12, R42, R76 ;  /* 0x0000002a0c4c723c */ /* 0x000fe2000004184c */
[----:B------:R-:W3:Y:S04]  /*2b80*/  LDSM.16.M88.4 R12, [R97+0xf100] ;  /* 0x00f10000610c783b */ /* 0x000ee80000000200 */
[----:B------:R-:W4:Y:S03]  /*2b90*/  LDSM.16.M88.4 R40, [R188+0x8000] ;  /* 0x00800000bc28783b */ /* 0x000f260000000200 */
[C---:B------:R-:W-:Y:S08]  /*2ba0*/  HMMA.16816.F32.BF16 R20, R72.reuse, R24, R20 ;  /* 0x000000184814723c */ /* 0x040ff00000041814 */
[----:B------:R-:W-:Y:S01]  /*2bb0*/  HMMA.16816.F32.BF16 R16, R72, R26, R16 ;  /* 0x0000001a4810723c */ /* 0x000fe20000041810 */
[----:B------:R-:W-:Y:S07]  /*2bc0*/  LDSM.16.M88.4 R24, [R97+0x10100] ;  /* 0x010100006118783b */ /* 0x000fee0000000200 */
[C---:B-1----:R-:W-:Y:S08]  /*2bd0*/  HMMA.16816.F32.BF16 R32, R80.reuse, R28, R32 ;  /* 0x0000001c5020723c */ /* 0x042ff00000041820 */
[----:B------:R-:W-:Y:S01]  /*2be0*/  HMMA.16816.F32.BF16 R44, R80, R30, R44 ;  /* 0x0000001e502c723c */ /* 0x000fe2000004182c */
[----:B------:R-:W1:Y:S07]  /*2bf0*/  LDSM.16.M88.4 R28, [R186+0x8000] ;  /* 0x00800000ba1c783b */ /* 0x000e6e0000000200 */
[C---:B--2---:R-:W-:Y:S08]  /*2c00*/  HMMA.16816.F32.BF16 R20, R52.reuse, R8, R20 ;  /* 0x000000083414723c */ /* 0x044ff00000041814 */
[----:B------:R-:W-:Y:S01]  /*2c10*/  HMMA.16816.F32.BF16 R16, R52, R10, R16 ;  /* 0x0000000a3410723c */ /* 0x000fe20000041810 */
[----:B------:R-:W-:Y:S07]  /*2c20*/  LDSM.16.M88.4 R8, [R0+0x10100] ;  /* 0x010100000008783b */ /* 0x000fee0000000200 */
[C---:B---3--:R-:W-:Y:S08]  /*2c30*/  HMMA.16816.F32.BF16 R64, R80.reuse, R12, R64 ;  /* 0x0000000c5040723c */ /* 0x048ff00000041840 */
[----:B------:R-:W-:Y:S01]  /*2c40*/  HMMA.16816.F32.BF16 R60, R80, R14, R60 ;  /* 0x0000000e503c723c */ /* 0x000fe2000004183c */
[----:B------:R-:W-:Y:S07]  /*2c50*/  LDSM.16.M88.4 R12, [R185+0x8000] ;  /* 0x00800000b90c783b */ /* 0x000fee0000000200 */
[C---:B------:R-:W-:Y:S08]  /*2c60*/  HMMA.16816.F32.BF16 R32, R72.reuse, R92, R32 ;  /* 0x0000005c4820723c */ /* 0x040ff00000041820 */
[----:B------:R-:W-:Y:S08]  /*2c70*/  HMMA.16816.F32.BF16 R44, R72, R94, R44 ;  /* 0x0000005e482c723c */ /* 0x000ff0000004182c */
[C---:B----4-:R-:W-:Y:S08]  /*2c80*/  HMMA.16816.F32.BF16 R20, R40.reuse, R48, R20 ;  /* 0x000000302814723c */ /* 0x050ff00000041814 */
[----:B------:R-:W-:Y:S01]  /*2c90*/  HMMA.16816.F32.BF16 R16, R40, R50, R16 ;  /* 0x000000322810723c */ /* 0x000fe20000041810 */
[----:B------:R-:W2:Y:S07]  /*2ca0*/  LDSM.16.M88.4 R48, [R190+0x11100] ;  /* 0x01110000be30783b */ /* 0x000eae0000000200 */
[----:B------:R-:W-:Y:S08]  /*2cb0*/  HMMA.16816.F32.BF16 R64, R72, R68, R64 ;  /* 0x000000444840723c */ /* 0x000ff00000041840 */
[C---:B------:R-:W-:Y:S08]  /*2cc0*/  HMMA.16816.F32.BF16 R32, R52.reuse, R84, R32 ;  /* 0x000000543420723c */ /* 0x040ff00000041820 */
[----:B------:R-:W-:Y:S01]  /*2cd0*/  HMMA.16816.F32.BF16 R44, R52, R86, R44 ;  /* 0x00000056342c723c */ /* 0x000fe2000004182c */
[----:B------:R-:W3:Y:S07]  /*2ce0*/  LDSM.16.M88.4 R84, [R0+0xf900] ;  /* 0x00f900000054783b */ /* 0x000eee0000000200 */
[----:B------:R-:W-:Y:S01]  /*2cf0*/  HMMA.16816.F32.BF16 R68, R72, R70, R60 ;  /* 0x000000464844723c */ /* 0x000fe2000004183c */
[----:B------:R-:W-:Y:S07]  /*2d00*/  LDSM.16.M88.4 R60, [R0+0x10900] ;  /* 0x01090000003c783b */ /* 0x000fee0000000200 */
[C---:B-1----:R-:W-:Y:S08]  /*2d10*/  HMMA.16816.F32.BF16 R20, R28.reuse, R24, R20 ;  /* 0x000000181c14723c */ /* 0x042ff00000041814 */
[----:B------:R-:W-:Y:S01]  /*2d20*/  HMMA.16816.F32.BF16 R16, R28, R26, R16 ;  /* 0x0000001a1c10723c */ /* 0x000fe20000041810 */
[----:B------:R-:W1:Y:S07]  /*2d30*/  LDSM.16.M88.4 R24, [R98+0x11100] ;  /* 0x011100006218783b */ /* 0x000e6e0000000200 */
[C---:B------:R-:W-:Y:S08]  /*2d40*/  HMMA.16816.F32.BF16 R56, R80.reuse, R88, R56 ;  /* 0x000000585038723c */ /* 0x040ff00000041838 */
[----:B------:R-:W-:Y:S01]  /*2d50*/  HMMA.16816.F32.BF16 R80, R80, R90, R76 ;  /* 0x0000005a5050723c */ /* 0x000fe2000004184c */
[----:B------:R-:W4:Y:S07]  /*2d60*/  LDSM.16.M88.4 R76, [R97+0x10900] ;  /* 0x01090000614c783b */ /* 0x000f2e0000000200 */
[----:B------:R-:W-:Y:S08]  /*2d70*/  HMMA.16816.F32.BF16 R32, R40, R36, R32 ;  /* 0x000000242820723c */ /* 0x000ff00000041820 */
[----:B--2---:R-:W-:Y:S08]  /*2d80*/  HMMA.16816.F32.BF16 R64, R52, R48, R64 ;  /* 0x000000303440723c */ /* 0x004ff00000041840 */
[----:B------:R-:W-:Y:S01]  /*2d90*/  HMMA.16816.F32.BF16 R44, R40, R38, R44 ;  /* 0x00000026282c723c */ /* 0x000fe2000004182c */
[----:B------:R-:W2:Y:S07]  /*2da0*/  LDSM.16.M88.4 R36, [R190+0x11900] ;  /* 0x01190000be24783b */ /* 0x000eae0000000200 */
[----:B------:R-:W-:Y:S08]  /*2db0*/  HMMA.16816.F32.BF16 R68, R52, R50, R68 ;  /* 0x000000323444723c */ /* 0x000ff00000041844 */
[----:B---3--:R-:W-:Y:S08]  /*2dc0*/  HMMA.16816.F32.BF16 R56, R72, R84, R56 ;  /* 0x000000544838723c */ /* 0x008ff00000041838 */
[----:B------:R-:W-:Y:S08]  /*2dd0*/  HMMA.16816.F32.BF16 R16, R12, R10, R16 ;  /* 0x0000000a0c10723c */ /* 0x000ff00000041810 */
[C---:B-1----:R-:W-:Y:S08]  /*2de0*/  HMMA.16816.F32.BF16 R64, R40.reuse, R24, R64 ;  /* 0x000000182840723c */ /* 0x042ff00000041840 */
[----:B------:R-:W-:Y:S01]  /*2df0*/  HMMA.16816.F32.BF16 R68, R40, R26, R68 ;  /* 0x0000001a2844723c */ /* 0x000fe20000041844 */
[----:B------:R-:W1:Y:S07]  /*2e00*/  LDSM.16.M88.4 R24, [R98+0x11900] ;  /* 0x011900006218783b */ /* 0x000e6e0000000200 */
[----:B------:R-:W-:Y:S01]  /*2e10*/  HMMA.16816.F32.BF16 R80, R72, R86, R80 ;  /* 0x000000564850723c */ /* 0x000fe20000041850 */
[----:B------:R-:W-:-:S02]  /*2e20*/  FMUL.FTZ R16, R16, c[0x0][0x320] ;  /* 0x0000c80010107a20 */ /* 0x000fc40000410000 */
[----:B------:R-:W-:Y:S02]  /*2e30*/  FMUL.FTZ R17, R17, c[0x0][0x320] ;  /* 0x0000c80011117a20 */ /* 0x000fe40000410000 */
[----:B------:R-:W-:-:S03]  /*2e40*/  FMUL.FTZ R18, R18, c[0x0][0x320] ;  /* 0x0000c80012127a20 */ /* 0x000fc60000410000 */
[----:B------:R-:W-:Y:S01]  /*2e50*/  HMMA.16816.F32.BF16 R20, R12, R8, R20 ;  /* 0x000000080c14723c */ /* 0x000fe20000041814 */
[----:B------:R-:W3:Y:S07]  /*2e60*/  LDSM.16.M88.4 R8, [R97+0x11100] ;  /* 0x011100006108783b */ /* 0x000eee0000000200 */
[----:B----4-:R-:W-:Y:S01]  /*2e70*/  HMMA.16816.F32.BF16 R32, R28, R76, R32 ;  /* 0x0000004c1c20723c */ /* 0x010fe20000041820 */
[----:B------:R-:W-:Y:S06]  /*2e80*/  MUFU.TANH R76, R18 ;  /* 0x00000012004c7308 */ /* 0x000fec0000002400 */
[----:B------:R-:W-:Y:S01]  /*2e90*/  FMUL.FTZ R77, R19, c[0x0][0x320] ;  /* 0x0000c800134d7a20 */ /* 0x000fe20000410000 */
[C---:B--2---:R-:W-:Y:S05]  /*2ea0*/  HMMA.16816.F32.BF16 R56, R52.reuse, R36, R56 ;  /* 0x000000243438723c */ /* 0x044fea0000041838 */
[----:B------:R-:W-:Y:S03]  /*2eb0*/  MUFU.TANH R77, R77 ;  /* 0x0000004d004d7308 */ /* 0x000fe60000002400 */
[----:B------:R-:W-:Y:S01]  /*2ec0*/  HMMA.16816.F32.BF16 R80, R52, R38, R80 ;  /* 0x000000263450723c */ /* 0x000fe20000041850 */
[----:B------:R-:W-:-:S02]  /*2ed0*/  FMUL.FTZ R20, R20, c[0x0][0x320] ;  /* 0x0000c80014147a20 */ /* 0x000fc40000410000 */
[----:B------:R-:W-:Y:S02]  /*2ee0*/  FMUL.FTZ R21, R21, c[0x0][0x320] ;  /* 0x0000c80015157a20 */ /* 0x000fe40000410000 */
[----:B------:R-:W-:Y:S01]  /*2ef0*/  MUFU.TANH R48, R20 ;  /* 0x0000001400307308 */ /* 0x000fe20000002400 */
[----:B------:R-:W-:Y:S02]  /*2f00*/  FMUL.FTZ R50, R22, c[0x0][0x320] ;  /* 0x0000c80016327a20 */ /* 0x000fe40000410000 */
[----:B------:R-:W-:Y:S01]  /*2f10*/  HMMA.16816.F32.BF16 R32, R12, R60, R32 ;  /* 0x0000003c0c20723c */ /* 0x000fe20000041820 */
[----:B------:R-:W-:-:S04]  /*2f20*/  FMUL.FTZ R51, R23, c[0x0][0x320] ;  /* 0x0000c80017337a20 */ /* 0x000fc80000410000 */
[----:B------:R-:W-:Y:S03]  /*2f30*/  MUFU.TANH R60, R16 ;  /* 0x00000010003c7308 */ /* 0x000fe60000002400 */
[----:B------:R-:W-:Y:S05]  /*2f40*/  HMMA.16816.F32.BF16 R44, R28, R78, R44 ;  /* 0x0000004e1c2c723c */ /* 0x000fea000004182c */
[----:B------:R2:W-:Y:S03]  /*2f50*/  MUFU.TANH R61, R17 ;  /* 0x00000011003d7308 */ /* 0x0005e60000002400 */
[C---:B-1----:R-:W-:Y:S05]  /*2f60*/  HMMA.16816.F32.BF16 R56, R40.reuse, R24, R56 ;  /* 0x000000182838723c */ /* 0x042fea0000041838 */
[----:B------:R1:W-:Y:S02]  /*2f70*/  MUFU.TANH R49, R21 ;  /* 0x0000001500317308 */ /* 0x0003e40000002400 */
[----:B------:R-:W-:Y:S01]  /*2f80*/  LOP3.LUT R25, R96, 0xffffffe0, RZ, 0xc0, !PT ;  /* 0xffffffe060197812 */ /* 0x000fe200078ec0ff */
[----:B------:R-:W-:Y:S01]  /*2f90*/  HMMA.16816.F32.BF16 R80, R40, R26, R80 ;  /* 0x0000001a2850723c */ /* 0x000fe20000041850 */
[----:B------:R-:W-:-:S02]  /*2fa0*/  FMUL.FTZ R32, R32, c[0x0][0x320] ;  /* 0x0000c80020207a20 */ /* 0x000fc40000410000 */
[----:B------:R-:W-:Y:S01]  /*2fb0*/  FMUL.FTZ R34, R34, c[0x0][0x320] ;  /* 0x0000c80022227a20 */ /* 0x000fe20000410000 */
[----:B--2---:R-:W2:Y:S01]  /*2fc0*/  LDSM.16.M88.4 R16, [R97+0x11900] ;  /* 0x011900006110783b */ /* 0x004ea20000000200 */
[----:B------:R-:W-:Y:S01]  /*2fd0*/  IMAD.IADD R25, R6, 0x1, -R25 ;  /* 0x0000000106197824 */ /* 0x000fe200078e0a19 */
[----:B------:R-:W4:Y:S02]  /*2fe0*/  MUFU.TANH R50, R50 ;  /* 0x0000003200327308 */ /* 0x000f240000002400 */
[C---:B---3--:R-:W-:Y:S01]  /*2ff0*/  HMMA.16816.F32.BF16 R64, R28.reuse, R8, R64 ;  /* 0x000000081c40723c */ /* 0x048fe20000041840 */
[----:B------:R-:W-:Y:S01]  /*3000*/  FMUL.FTZ R33, R33, c[0x0][0x320] ;  /* 0x0000c80021217a20 */ /* 0x000fe20000410000 */
[----:B------:R-:W-:Y:S01]  /*3010*/  SHF.R.S32.HI R6, RZ, 0x1f, R25 ;  /* 0x0000001fff067819 */ /* 0x000fe20000011419 */
[----:B------:R-:W-:Y:S01]  /*3020*/  FMUL.FTZ R35, R35, c[0x0][0x320] ;  /* 0x0000c80023237a20 */ /* 0x000fe20000410000 */
[----:B-1----:R-:W1:Y:S02]  /*3030*/  LDSM.16.M88.4 R20, [R0+0x11100] ;  /* 0x011100000014783b */ /* 0x002e640000000200 */
[----:B------:R-:W3:Y:S02]  /*3040*/  MUFU.TANH R51, R51 ;  /* 0x0000003300337308 */ /* 0x000ee40000002400 */
[----:B------:R-:W-:Y:S01]  /*3050*/  HMMA.16816.F32.BF16 R68, R28, R10, R68 ;  /* 0x0000000a1c44723c */ /* 0x000fe20000041844 */
[----:B------:R5:W1:Y:S01]  /*3060*/  LDSM.16.M88.4 R8, [R0+0x11900] ;  /* 0x011900000008783b */ /* 0x000a620000000200 */
[----:B------:R-:W-:-:S04]  /*3070*/  DEPBAR.LE SB0, 0x2 ;  /* 0x000080800000791a */ /* 0x000fc80000000000 */
[----:B------:R-:W-:Y:S02]  /*3080*/  BAR.SYNC.DEFER_BLOCKING 0x0 ;  /* 0x0000000000007b1d */ /* 0x000fe40000010000 */
[----:B------:R-:W-:Y:S04]  /*3090*/  HMMA.16816.F32.BF16 R44, R12, R62, R44 ;  /* 0x0000003e0c2c723c */ /* 0x000fe8000004182c */
[----:B------:R-:W-:Y:S08]  /*30a0*/  MUFU.TANH R32, R32 ;  /* 0x0000002000207308 */ /* 0x000ff00000002400 */
[----:B------:R-:W1:Y:S01]  /*30b0*/  MUFU.TANH R34, R34 ;  /* 0x0000002200227308 */ /* 0x000e620000002400 */
[----:B-----5:R-:W-:-:S04]  /*30c0*/  LEA.HI R0, R6, R25, RZ, 0x2 ;  /* 0x0000001906007211 */ /* 0x020fc800078f10ff */
[----:B------:R-:W-:Y:S01]  /*30d0*/  LOP3.LUT R0, R0, 0x7ffffffc, RZ, 0xc0, !PT ;  /* 0x7ffffffc00007812 */ /* 0x000fe200078ec0ff */
[C---:B--2---:R-:W-:Y:S02]  /*30e0*/  HMMA.16816.F32.BF16 R56, R28.reuse, R16, R56 ;  /* 0x000000101c38723c */ /* 0x044fe40000041838 */
[----:B------:R-:W-:Y:S01]  /*30f0*/  MUFU.TANH R33, R33 ;  /* 0x0000002100217308 */ /* 0x000fe20000002400 */
[----:B------:R-:W-:Y:S03]  /*3100*/  LDSM.16.MT88.4 R40, [R184+0x2100] ;  /* 0x00210000b828783b */ /* 0x000fe60000004200 */
[----:B------:R-:W-:Y:S02]  /*3110*/  FMUL.FTZ R24, R46, c[0x0][0x320] ;  /* 0x0000c8002e187a20 */ /* 0x000fe40000410000 */
[----:B------:R-:W-:Y:S01]  /*3120*/  IMAD.IADD R0, R25, 0x1, -R0 ;  /* 0x0000000119007824 */ /* 0x000fe200078e0a00 */
[----:B------:R-:W-:Y:S01]  /*3130*/  LDSM.16.MT88.4 R124, [R184+0x100] ;  /* 0x00010000b87c783b */ /* 0x000fe20000004200 */
[----:B------:R-:W-:Y:S01]  /*3140*/  FMUL.FTZ R47, R47, c[0x0][0x320] ;  /* 0x0000c8002f2f7a20 */ /* 0x000fe20000410000 */
[----:B------:R-:W-:Y:S01]  /*3150*/  HMMA.16816.F32.BF16 R80, R28, R18, R80 ;  /* 0x000000121c50723c */ /* 0x000fe20000041850 */
[----:B------:R-:W-:Y:S01]  /*3160*/  IMAD R3, R0, -0x2, R3 ;  /* 0xfffffffe00037824 */ /* 0x000fe200078e0203 */
[----:B------:R-:W2:Y:S01]  /*3170*/  MUFU.TANH R35, R35 ;  /* 0x0000002300237308 */ /* 0x000ea20000002400 */
[----:B------:R-:W-:Y:S03]  /*3180*/  LDSM.16.MT88.4 R116, [R174+0x100] ;  /* 0x00010000ae74783b */ /* 0x000fe60000004200 */
[----:B------:R-:W-:Y:S01]  /*3190*/  ISETP.GT.AND P1, PT, R3, RZ, PT ;  /* 0x000000ff0300720c */ /* 0x000fe20003f24270 */
[----:B------:R-:W-:Y:S01]  /*31a0*/  LDSM.16.MT88.4 R108, [R135+0x100] ;  /* 0x00010000876c783b */ /* 0x000fe20000004200 */
[C---:B-1----:R-:W-:Y:S02]  /*31b0*/  HMMA.16816.F32.BF16 R64, R12.reuse, R20, R64 ;  /* 0x000000140c40723c */ /* 0x042fe40000041840 */
[----:B----4-:R-:W-:Y:S01]  /*31c0*/  FSEL R50, R50, -INF , P1 ;  /* 0xff80000032327808 */ /* 0x010fe20000800000 */
[----:B------:R-:W1:Y:S01]  /*31d0*/  MUFU.TANH R24, R24 ;  /* 0x0000001800187308 */ /* 0x000e620000002400 */
[----:B------:R-:W-:Y:S03]  /*31e0*/  LDSM.16.MT88.4 R100, [R5+0x100] ;  /* 0x000100000564783b */ /* 0x000fe60000004200 */
[----:B------:R-:W-:Y:S01]  /*31f0*/  FMUL.FTZ R20, R44, c[0x0][0x320] ;  /* 0x0000c8002c147a20 */ /* 0x000fe20000410000 */
[C---:B------:R-:W-:Y:S01]  /*3200*/  HMMA.16816.F32.BF16 R68, R12.reuse, R22, R68 ;  /* 0x000000160c44723c */ /* 0x040fe20000041844 */
[----:B------:R-:W-:Y:S01]  /*3210*/  FMUL.FTZ R21, R45, c[0x0][0x320] ;  /* 0x0000c8002d157a20 */ /* 0x000fe20000410000 */
[----:B------:R-:W-:Y:S01]  /*3220*/  LDSM.16.MT88.4 R72, [R184+0x4100] ;  /* 0x00410000b848783b */ /* 0x000fe20000004200 */
[----:B------:R-:W-:Y:S03]  /*3230*/  MUFU.TANH R22, R47 ;  /* 0x0000002f00167308 */ /* 0x000fe60000002400 */
[----:B------:R-:W-:Y:S01]  /*3240*/  LDSM.16.MT88.4 R88, [R135+0x4100] ;  /* 0x004100008758783b */ /* 0x000fe20000004200 */
[----:B------:R-:W-:Y:S01]  /*3250*/  FSEL R23, R48, -INF , P1 ;  /* 0xff80000030177808 */ /* 0x000fe20000800000 */
[C---:B------:R-:W-:Y:S01]  /*3260*/  HMMA.16816.F32.BF16 R56, R12.reuse, R8, R56 ;  /* 0x000000080c38723c */ /* 0x040fe20000041838 */
[----:B------:R-:W-:Y:S01]  /*3270*/  ISETP.GT.AND P1, PT, R3, 0x1, PT ;  /* 0x000000010300780c */ /* 0x000fe20003f24270 */
[----:B------:R-:W-:Y:S01]  /*3280*/  LDSM.16.MT88.4 R136, [R174+0x900] ;  /* 0x00090000ae88783b */ /* 0x000fe20000004200 */
[----:B------:R-:W4:Y:S02]  /*3290*/  MUFU.TANH R20, R20 ;  /* 0x0000001400147308 */ /* 0x000f240000002400 */
[----:B---3--:R-:W-:Y:S01]  /*32a0*/  FSEL R26, R51, -INF , P1 ;  /* 0xff800000331a7808 */ /* 0x008fe20000800000 */
[----:B------:R-:W-:Y:S01]  /*32b0*/  LDSM.16.MT88.4 R28, [R165+0x900] ;  /* 0x00090000a51c783b */ /* 0x000fe20000004200 */
[----:B------:R-:W-:Y:S01]  /*32c0*/  FSEL R49, R49, -INF , P1 ;  /* 0xff80000031317808 */ /* 0x000fe20000800000 */
[----:B------:R-:W-:Y:S01]  /*32d0*/  HMMA.16816.F32.BF16 R8, R12, R10, R80 ;  /* 0x0000000a0c08723c */ /* 0x000fe20000041850 */
[----:B------:R-:W-:Y:S01]  /*32e0*/  ISETP.GT.AND P1, PT, R3, 0x8, PT ;  /* 0x000000080300780c */ /* 0x000fe20003f24270 */
[----:B------:R-:W-:Y:S01]  /*32f0*/  FMUL.FTZ R64, R64, c[0x0][0x320] ;  /* 0x0000c80040407a20 */ /* 0x000fe20000410000 */
[----:B------:R-:W3:Y:S01]  /*3300*/  MUFU.TANH R21, R21 ;  /* 0x0000001500157308 */ /* 0x000ee20000002400 */
[----:B------:R-:W-:Y:S01]  /*3310*/  FMUL.FTZ R66, R66, c[0x0][0x320] ;  /* 0x0000c80042427a20 */ /* 0x000fe20000410000 */
[----:B------:R-:W-:Y:S01]  /*3320*/  FSEL R76, R76, -INF , P1 ;  /* 0xff8000004c4c7808 */ /* 0x000fe20000800000 */
[----:B------:R-:W-:Y:S01]  /*3330*/  FMUL.FTZ R65, R65, c[0x0][0x320] ;  /* 0x0000c80041417a20 */ /* 0x000fe20000410000 */
[----:B------:R-:W-:Y:S01]  /*3340*/  FSEL R25, R60, -INF , P1 ;  /* 0xff8000003c197808 */ /* 0x000fe20000800000 */
[----:B------:R-:W-:Y:S01]  /*3350*/  FMUL.FTZ R67, R67, c[0x0][0x320] ;  /* 0x0000c80043437a20 */ /* 0x000fe20000410000 */
[----:B------:R-:W-:Y:S01]  /*3360*/  ISETP.GT.AND P1, PT, R3, 0x9, PT ;  /* 0x000000090300780c */ /* 0x000fe20003f24270 */
[----:B------:R-:W-:Y:S01]  /*3370*/  FMUL.FTZ R68, R68, c[0x0][0x320] ;  /* 0x0000c80044447a20 */ /* 0x000fe20000410000 */
[----:B------:R-:W-:Y:S01]  /*3380*/  MUFU.TANH R175, R64 ;  /* 0x0000004000af7308 */ /* 0x000fe20000002400 */
[----:B------:R-:W-:Y:S01]  /*3390*/  FMUL.FTZ R70, R70, c[0x0][0x320] ;  /* 0x0000c80046467a20 */ /* 0x000fe20000410000 */
[----:B------:R-:W-:Y:S01]  /*33a0*/  FSEL R6, R77, -INF , P1 ;  /* 0xff8000004d067808 */ /* 0x000fe20000800000 */
[----:B------:R-:W-:Y:S01]  /*33b0*/  FMUL.FTZ R69, R69, c[0x0][0x320] ;  /* 0x0000c80045457a20 */ /* 0x000fe20000410000 */
[----:B------:R-:W-:Y:S01]  /*33c0*/  FSEL R61, R61, -INF , P1 ;  /* 0xff8000003d3d7808 */ /* 0x000fe20000800000 */
[----:B------:R-:W-:Y:S01]  /*33d0*/  FMUL.FTZ R71, R71, c[0x0][0x320] ;  /* 0x0000c80047477a20 */ /* 0x000fe20000410000 */
[----:B------:R-:W-:Y:S01]  /*33e0*/  ISETP.GT.AND P1, PT, R3, 0x10, PT ;  /* 0x000000100300780c */ /* 0x000fe20003f24270 */
[----:B------:R-:W-:Y:S01]  /*33f0*/  FMUL.FTZ R56, R56, c[0x0][0x320] ;  /* 0x0000c80038387a20 */ /* 0x000fe20000410000 */
[----:B------:R-:W5:Y:S01]  /*3400*/  MUFU.TANH R172, R66 ;  /* 0x0000004200ac7308 */ /* 0x000f620000002400 */
[----:B------:R-:W-:Y:S01]  /*3410*/  FMNMX.FTZ R14, R23, R49, !PT ;  /* 0x00000031170e7209 */ /* 0x000fe20007810000 */
[----:B------:R-:W-:Y:S01]  /*3420*/  FMUL.FTZ R58, R58, c[0x0][0x320] ;  /* 0x0000c8003a3a7a20 */ /* 0x000fe20000410000 */
[----:B------:R-:W-:Y:S01]  /*3430*/  FSEL R18, R34, -INF , P1 ;  /* 0xff80000022127808 */ /* 0x000fe20000800000 */
[----:B------:R-:W-:Y:S01]  /*3440*/  FMUL.FTZ R57, R57, c[0x0][0x320] ;  /* 0x0000c80039397a20 */ /* 0x000fe20000410000 */
[----:B------:R-:W-:Y:S01]  /*3450*/  FSEL R19, R32, -INF , P1 ;  /* 0xff80000020137808 */ /* 0x000fe20000800000 */
[----:B------:R-:W-:Y:S01]  /*3460*/  FMUL.FTZ R141, R9, c[0x0][0x320] ;  /* 0x0000c800098d7a20 */ /* 0x000fe20000410000 */
[----:B------:R-:W-:Y:S01]  /*3470*/  ISETP.GT.AND P1, PT, R3, 0x11, PT ;  /* 0x000000110300780c */ /* 0x000fe20003f24270 */
[----:B------:R-:W-:Y:S01]  /*3480*/  MUFU.TANH R169, R65 ;  /* 0x0000004100a97308 */ /* 0x000fe20000002400 */
[----:B------:R-:W-:Y:S01]  /*3490*/  FMNMX.FTZ R14, R25, R14, !PT ;  /* 0x0000000e190e7209 */ /* 0x000fe20007810000 */
[----:B------:R-:W-:Y:S01]  /*34a0*/  FMUL.FTZ R59, R59, c[0x0][0x320] ;  /* 0x0000c8003b3b7a20 */ /* 0x000fe20000410000 */
[----:B--2---:R-:W-:Y:S01]  /*34b0*/  FSEL R16, R35, -INF , P1 ;  /* 0xff80000023107808 */ /* 0x004fe20000800000 */
[----:B------:R-:W-:Y:S01]  /*34c0*/  FMUL.FTZ R143, R8, c[0x0][0x320] ;  /* 0x0000c800088f7a20 */ /* 0x000fe20000410000 */
[----:B------:R-:W-:Y:S01]  /*34d0*/  FSEL R17, R33, -INF , P1 ;  /* 0xff80000021117808 */ /* 0x000fe20000800000 */
[----:B------:R-:W-:Y:S01]  /*34e0*/  FMUL.FTZ R10, R10, c[0x0][0x320] ;  /* 0x0000c8000a0a7a20 */ /* 0x000fe20000410000 */
[----:B------:R-:W-:Y:S01]  /*34f0*/  ISETP.GT.AND P1, PT, R3, 0x18, PT ;  /* 0x000000180300780c */ /* 0x000fe20003f24270 */
[----:B------:R2:W2:Y:S01]  /*3500*/  MUFU.TANH R214, R67 ;  /* 0x0000004300d67308 */ /* 0x0004a20000002400 */
[----:B------:R-:W-:Y:S01]  /*3510*/  FMNMX.FTZ R9, R50, R26, !PT ;  /* 0x0000001a32097209 */ /* 0x000fe20007810000 */
[----:B------:R-:W-:Y:S01]  /*3520*/  LDSM.16.MT88.4 R80, [R174+0x4100] ;  /* 0x00410000ae50783b */ /* 0x000fe20000004200 */
[----:B-1----:R-:W-:-:S02]  /*3530*/  FSEL R12, R24, -INF , P1 ;  /* 0xff800000180c7808 */ /* 0x002fc40000800000 */
[----:B----4-:R-:W-:Y:S01]  /*3540*/  FSEL R15, R20, -INF , P1 ;  /* 0xff800000140f7808 */ /* 0x010fe20000800000 */
[----:B------:R-:W-:Y:S01]  /*3550*/  LDSM.16.MT88.4 R32, [R135+0x900] ;  /* 0x000900008720783b */ /* 0x000fe20000004200 */
[----:B------:R-:W-:Y:S01]  /*3560*/  ISETP.GT.AND P1, PT, R3, 0x19, PT ;  /* 0x000000190300780c */ /* 0x000fe20003f24270 */
[----:B------:R-:W-:Y:S01]  /*3570*/  MUFU.TANH R167, R68 ;  /* 0x0000004400a77308 */ /* 0x000fe20000002400 */
[----:B------:R-:W-:Y:S02]  /*3580*/  FMNMX.FTZ R14, R61, R14, !PT ;  /* 0x0000000e3d0e7209 */ /* 0x000fe40007810000 */
[----:B------:R-:W-:Y:S02]  /*3590*/  FSEL R0, R22, -INF , P1 ;  /* 0xff80000016007808 */ /* 0x000fe40000800000 */
[----:B---3--:R-:W-:Y:S02]  /*35a0*/  FSEL R13, R21, -INF , P1 ;  /* 0xff800000150d7808 */ /* 0x008fe40000800000 */
[----:B------:R-:W-:Y:S01]  /*35b0*/  ISETP.GT.AND P1, PT, R3, 0x20, PT ;  /* 0x000000200300780c */ /* 0x000fe20003f24270 */
[----:B------:R-:W1:Y:S01]  /*35c0*/  MUFU.TANH R182, R70 ;  /* 0x0000004600b67308 */ /* 0x000e620000002400 */
[----:B------:R-:W-:Y:S01]  /*35d0*/  FMNMX.FTZ R9, R76, R9, !PT ;  /* 0x000000094c097209 */ /* 0x000fe20007810000 */
[----:B--2---:R-:W-:Y:S01]  /*35e0*/  LDSM.16.MT88.4 R64, [R165+0x2100] ;  /* 0x00210000a540783b */ /* 0x004fe20000004200 */
[----:B-----5:R-:W-:-:S02]  /*35f0*/  FSEL R172, R172, -INF , P1 ;  /* 0xff800000acac7808 */ /* 0x020fc40000800000 */
[----:B------:R-:W-:Y:S02]  /*3600*/  FSEL R175, R175, -INF , P1 ;  /* 0xff800000afaf7808 */ /* 0x000fe40000800000 */
[----:B------:R-:W-:Y:S01]  /*3610*/  ISETP.GT.AND P1, PT, R3, 0x21, PT ;  /* 0x000000210300780c */ /* 0x000fe20003f24270 */
[----:B------:R-:W2:Y:S01]  /*3620*/  MUFU.TANH R173, R69 ;  /* 0x0000004500ad7308 */ /* 0x000ea20000002400 */
[----:B------:R-:W-:Y:S01]  /*3630*/  FMNMX.FTZ R8, R19, R14, !PT ;  /* 0x0000000e13087209 */ /* 0x000fe20007810000 */
[----:B------:R-:W-:Y:S01]  /*3640*/  FMUL.FTZ R14, R11, c[0x0][0x320] ;  /* 0x0000c8000b0e7a20 */ /* 0x000fe20000410000 */
[----:B------:R-:W-:Y:S02]  /*3650*/  FSEL R214, R214, -INF , P1 ;  /* 0xff800000d6d67808 */ /* 0x000fe40000800000 */
[----:B------:R-:W-:Y:S02]  /*3660*/  FSEL R169, R169, -INF , P1 ;  /* 0xff800000a9a97808 */ /* 0x000fe40000800000 */
[----:B------:R-:W-:Y:S01]  /*3670*/  ISETP.GT.AND P1, PT, R3, 0x28, PT ;  /* 0x000000280300780c */ /* 0x000fe20003f24270 */
[----:B------:R-:W3:Y:S01]  /*3680*/  MUFU.TANH R176, R71 ;  /* 0x0000004700b07308 */ /* 0x000ee20000002400 */
[----:B------:R-:W-:-:S02]  /*3690*/  FMNMX.FTZ R9, R6, R9, !PT ;  /* 0x0000000906097209 */ /* 0x000fc40007810000 */
[----:B-1----:R-:W-:Y:S02]  /*36a0*/  FSEL R182, R182, -INF , P1 ;  /* 0xff800000b6b67808 */ /* 0x002fe40000800000 */
[----:B------:R-:W-:Y:S02]  /*36b0*/  FSEL R167, R167, -INF , P1 ;  /* 0xff800000a7a77808 */ /* 0x000fe40000800000 */
[----:B------:R-:W-:Y:S01]  /*36c0*/  ISETP.GT.AND P1, PT, R3, 0x29, PT ;  /* 0x000000290300780c */ /* 0x000fe20003f24270 */
[----:B------:R-:W1:Y:S01]  /*36d0*/  MUFU.TANH R179, R56 ;  /* 0x0000003800b37308 */ /* 0x000e620000002400 */
[----:B------:R-:W-:Y:S02]  /*36e0*/  FMNMX.FTZ R8, R17, R8, !PT ;  /* 0x0000000811087209 */ /* 0x000fe40007810000 */
[----:B--2---:R-:W-:Y:S02]  /*36f0*/  FSEL R173, R173, -INF , P1 ;  /* 0xff800000adad7808 */ /* 0x004fe40000800000 */
[----:B------:R-:W-:-:S02]  /*3700*/  FMNMX.FTZ R9, R18, R9, !PT ;  /* 0x0000000912097209 */ /* 0x000fc40007810000 */
[----:B------:R-:W-:Y:S01]  /*3710*/  FMNMX.FTZ R8, R15, R8, !PT ;  /* 0x000000080f087209 */ /* 0x000fe20007810000 */
[----:B------:R-:W2:Y:S01]  /*3720*/  MUFU.TANH R178, R58 ;  /* 0x0000003a00b27308 */ /* 0x000ea20000002400 */
[----:B---3--:R-:W-:Y:S02]  /*3730*/  FSEL R176, R176, -INF , P1 ;  /* 0xff800000b0b07808 */ /* 0x008fe40000800000 */
[----:B------:R-:W-:Y:S02]  /*3740*/  ISETP.GT.AND P1, PT, R3, 0x30, PT ;  /* 0x000000300300780c */ /* 0x000fe40003f24270 */
[----:B------:R-:W-:Y:S02]  /*3750*/  FMNMX.FTZ R9, R16, R9, !PT ;  /* 0x0000000910097209 */ /* 0x000fe40007810000 */
[----:B------:R-:W-:Y:S01]  /*3760*/  FMNMX.FTZ R8, R13, R8, !PT ;  /* 0x000000080d087209 */ /* 0x000fe20007810000 */
[----:B------:R-:W3:Y:S01]  /*3770*/  MUFU.TANH R177, R57 ;  /* 0x0000003900b17308 */ /* 0x000ee20000002400 */
[----:B-1----:R-:W-:-:S02]  /*3780*/  FSEL R179, R179, -INF , P1 ;  /* 0xff800000b3b37808 */ /* 0x002fc40000800000 */
[----:B------:R-:W-:Y:S02]  /*3790*/  FMNMX.FTZ R9, R12, R9, !PT ;  /* 0x000000090c097209 */ /* 0x000fe40007810000 */
[----:B------:R-:W-:Y:S02]  /*37a0*/  FMNMX.FTZ R8, R175, R8, !PT ;  /* 0x00000008af087209 */ /* 0x000fe40007810000 */
[----:B------:R-:W-:Y:S01]  /*37b0*/  FMNMX.FTZ R9, R0, R9, !PT ;  /* 0x0000000900097209 */ /* 0x000fe20007810000 */
[----:B------:R-:W1:Y:S01]  /*37c0*/  MUFU.TANH R142, R59 ;  /* 0x0000003b008e7308 */ /* 0x000e620000002400 */
[----:B--2---:R-:W-:Y:S02]  /*37d0*/  FSEL R178, R178, -INF , P1 ;  /* 0xff800000b2b27808 */ /* 0x004fe40000800000 */
[----:B------:R-:W-:Y:S02]  /*37e0*/  ISETP.GT.AND P1, PT, R3, 0x31, PT ;  /* 0x000000310300780c */ /* 0x000fe40003f24270 */
[----:B------:R-:W-:-:S03]  /*37f0*/  FMNMX.FTZ R8, R169, R8, !PT ;  /* 0x00000008a9087209 */ /* 0x000fc60007810000 */
        /* <DEDUP_REMOVED lines=8> */
[----:B------:R-:W-:Y:S02]  /*3880*/  FMNMX.FTZ R8, R179, R8, !PT ;  /* 0x00000008b3087209 */ /* 0x000fe40007810000 */
[----:B--2---:R-:W-:Y:S01]  /*3890*/  FSEL R143, R143, -INF , P1 ;  /* 0xff8000008f8f7808 */ /* 0x004fe20000800000 */
[----:B------:R-:W1:Y:S01]  /*38a0*/  MUFU.TANH R141, R141 ;  /* 0x0000008d008d7308 */ /* 0x000e620000002400 */
[----:B------:R-:W-:-:S04]  /*38b0*/  FMNMX.FTZ R8, R177, R8, !PT ;  /* 0x00000008b1087209 */ /* 0x000fc80007810000 */
[----:B------:R-:W-:Y:S02]  /*38c0*/  FMNMX.FTZ R8, R143, R8, !PT ;  /* 0x000000088f087209 */ /* 0x000fe40007810000 */
[----:B---3--:R-:W-:Y:S01]  /*38d0*/  FSEL R140, R140, -INF , P1 ;  /* 0xff8000008c8c7808 */ /* 0x008fe20000800000 */
[----:B------:R-:W2:Y:S01]  /*38e0*/  MUFU.TANH R170, R14 ;  /* 0x0000000e00aa7308 */ /* 0x000ea20000002400 */
[----:B------:R-:W-:Y:S02]  /*38f0*/  ISETP.GT.AND P1, PT, R3, 0x39, PT ;  /* 0x000000390300780c */ /* 0x000fe40003f24270 */
[----:B------:R-:W-:-:S04]  /*3900*/  FMNMX.FTZ R3, R172, R9, !PT ;  /* 0x00000009ac037209 */ /* 0x000fc80007810000 */
[----:B------:R-:W-:Y:S02]  /*3910*/  FMNMX.FTZ R3, R214, R3, !PT ;  /* 0x00000003d6037209 */ /* 0x000fe40007810000 */
[----:B-1----:R-:W-:Y:S02]  /*3920*/  FSEL R141, R141, -INF , P1 ;  /* 0xff8000008d8d7808 */ /* 0x002fe40000800000 */
[----:B------:R-:W-:Y:S02]  /*3930*/  FMNMX.FTZ R3, R182, R3, !PT ;  /* 0x00000003b6037209 */ /* 0x000fe40007810000 */
[----:B------:R-:W-:Y:S02]  /*3940*/  FMNMX.FTZ R11, R141, R8, !PT ;  /* 0x000000088d0b7209 */ /* 0x000fe40007810000 */
[----:B------:R-:W-:Y:S02]  /*3950*/  FMNMX.FTZ R3, R176, R3, !PT ;  /* 0x00000003b0037209 */ /* 0x000fe40007810000 */
[----:B--2---:R-:W-:Y:S01]  /*3960*/  FSEL R170, R170, -INF , P1 ;  /* 0xff800000aaaa7808 */ /* 0x004fe20000800000 */
        /* <DEDUP_REMOVED lines=27> */
[--C-:B------:R-:W-:Y:S01]  /*3b20*/  FFMA.FTZ R154, R15, c[0x0][0x2d0], -R180.reuse ;  /* 0x0000b4000f9a7a23 */ /* 0x100fe200000108b4 */
[----:B------:R-:W-:Y:S01]  /*3b30*/  ISETP.GE.AND P1, PT, R144, 0x81, PT ;  /* 0x000000819000780c */ /* 0x000fe20003f26270 */
[----:B------:R-:W-:Y:S01]  /*3b40*/  FFMA.FTZ R149, R13, c[0x0][0x2d0], -R180 ;  /* 0x0000b4000d957a23 */ /* 0x000fe200000108b4 */
[----:B------:R-:W1:Y:S01]  /*3b50*/  MUFU.EX2 R159, R159 ;  /* 0x0000009f009f7308 */ /* 0x000e620000000800 */
[----:B------:R-:W-:-:S02]  /*3b60*/  FFMA.FTZ R164, R50, c[0x0][0x2d0], -R171 ;  /* 0x0000b40032a47a23 */ /* 0x000fc400000108ab */
[--C-:B------:R-:W-:Y:S01]  /*3b70*/  FFMA.FTZ R161, R26, c[0x0][0x2d0], -R171.reuse ;  /* 0x0000b4001aa17a23 */ /* 0x100fe200000108ab */
[----:B------:R-:W2:Y:S01]  /*3b80*/  LDSM.16.MT88.4 R48, [R174+0x2100] ;  /* 0x00210000ae30783b */ /* 0x000ea20000004200 */
[--C-:B------:R-:W-:Y:S02]  /*3b90*/  FFMA.FTZ R163, R76, c[0x0][0x2d0], -R171.reuse ;  /* 0x0000b4004ca37a23 */ /* 0x100fe400000108ab */
[--C-:B------:R-:W-:Y:S01]  /*3ba0*/  FFMA.FTZ R156, R6, c[0x0][0x2d0], -R171.reuse ;  /* 0x0000b400069c7a23 */ /* 0x100fe200000108ab */
[----:B------:R-:W-:Y:S01]  /*3bb0*/  MUFU.EX2 R160, R160 ;  /* 0x000000a000a07308 */ /* 0x000fe20000000800 */
[----:B------:R-:W3:Y:S01]  /*3bc0*/  LDSM.16.MT88.4 R4, [R5+0x4100] ;  /* 0x004100000504783b */ /* 0x000ee20000004200 */
[--C-:B------:R-:W-:Y:S02]  /*3bd0*/  FFMA.FTZ R157, R18, c[0x0][0x2d0], -R171.reuse ;  /* 0x0000b400129d7a23 */ /* 0x100fe400000108ab */
[--C-:B------:R-:W-:Y:S01]  /*3be0*/  FFMA.FTZ R152, R16, c[0x0][0x2d0], -R171.reuse ;  /* 0x0000b40010987a23 */ /* 0x100fe200000108ab */
[----:B------:R-:W-:Y:S01]  /*3bf0*/  LDSM.16.MT88.4 R24, [R174+0x2900] ;  /* 0x00290000ae18783b */ /* 0x000fe20000004200 */
[----:B------:R-:W-:-:S02]  /*3c00*/  FFMA.FTZ R151, R12, c[0x0][0x2d0], -R171 ;  /* 0x0000b4000c977a23 */ /* 0x000fc400000108ab */
[----:B------:R-:W4:Y:S01]  /*3c10*/  MUFU.EX2 R155, R155 ;  /* 0x0000009b009b7308 */ /* 0x000f220000000800 */
[----:B------:R-:W5:Y:S01]  /*3c20*/  LDSM.16.MT88.4 R16, [R135+0x2900] ;  /* 0x002900008710783b */ /* 0x000f620000004200 */
[----:B-1----:R-:W-:Y:S01]  /*3c30*/  F2FP.BF16.PACK_AB R96, R159, R162 ;  /* 0x000000a29f60723e */ /* 0x002fe200000010ff */
[----:B------:R-:W-:Y:S02]  /*3c40*/  FFMA.FTZ R0, R0, c[0x0][0x2d0], -R171 ;  /* 0x0000b40000007a23 */ /* 0x000fe400000108ab */
[----:B------:R-:W1:Y:S01]  /*3c50*/  LDSM.16.MT88.4 R12, [R165+0x2900] ;  /* 0x00290000a50c783b */ /* 0x000e620000004200 */
[--C-:B------:R-:W-:Y:S02]  /*3c60*/  FFMA.FTZ R166, R175, c[0x0][0x2d0], -R180.reuse ;  /* 0x0000b400afa67a23 */ /* 0x100fe400000108b4 */
[----:B------:R-:W-:Y:S01]  /*3c70*/  MUFU.EX2 R164, R164 ;  /* 0x000000a400a47308 */ /* 0x000fe20000000800 */
[--C-:B------:R-:W-:Y:S02]  /*3c80*/  FFMA.FTZ R168, R173, c[0x0][0x2d0], -R180.reuse ;  /* 0x0000b400ada87a23 */ /* 0x100fe400000108b4 */
[----:B------:R-:W-:-:S02]  /*3c90*/  FFMA.FTZ R169, R169, c[0x0][0x2d0], -R180 ;  /* 0x0000b400a9a97a23 */ /* 0x000fc400000108b4 */
[--C-:B------:R-:W-:Y:S02]  /*3ca0*/  FFMA.FTZ R167, R167, c[0x0][0x2d0], -R180.reuse ;  /* 0x0000b400a7a77a23 */ /* 0x100fe400000108b4 */
[--C-:B------:R-:W-:Y:S01]  /*3cb0*/  FFMA.FTZ R172, R172, c[0x0][0x2d0], -R171.reuse ;  /* 0x0000b400acac7a23 */ /* 0x100fe200000108ab */
[----:B------:R-:W2:Y:S01]  /*3cc0*/  MUFU.EX2 R161, R161 ;  /* 0x000000a100a17308 */ /* 0x000ea20000000800 */
[----:B----4-:R-:W-:Y:S01]  /*3cd0*/  F2FP.BF16.PACK_AB R98, R155, R160 ;  /* 0x000000a09b62723e */ /* 0x010fe200000010ff */
[--C-:B------:R-:W-:Y:S02]  /*3ce0*/  FFMA.FTZ R173, R214, c[0x0][0x2d0], -R171.reuse ;  /* 0x0000b400d6ad7a23 */ /* 0x100fe400000108ab */
[--C-:B------:R-:W-:Y:S02]  /*3cf0*/  FFMA.FTZ R175, R182, c[0x0][0x2d0], -R171.reuse ;  /* 0x0000b400b6af7a23 */ /* 0x100fe400000108ab */
[----:B------:R-:W-:Y:S02]  /*3d00*/  FFMA.FTZ R176, R176, c[0x0][0x2d0], -R171 ;  /* 0x0000b400b0b07a23 */ /* 0x000fe400000108ab */
[----:B------:R-:W-:Y:S01]  /*3d10*/  MUFU.EX2 R163, R163 ;  /* 0x000000a300a37308 */ /* 0x000fe20000000800 */
[----:B------:R-:W-:-:S02]  /*3d20*/  FFMA.FTZ R182, R177, c[0x0][0x2d0], -R180 ;  /* 0x0000b400b1b67a23 */ /* 0x000fc400000108b4 */
[--C-:B------:R-:W-:Y:S02]  /*3d30*/  FFMA.FTZ R179, R179, c[0x0][0x2d0], -R180.reuse ;  /* 0x0000b400b3b37a23 */ /* 0x100fe400000108b4 */
[--C-:B------:R-:W-:Y:S02]  /*3d40*/  FFMA.FTZ R177, R143, c[0x0][0x2d0], -R180.reuse ;  /* 0x0000b4008fb17a23 */ /* 0x100fe400000108b4 */
[----:B------:R-:W-:Y:S01]  /*3d50*/  FFMA.FTZ R180, R141, c[0x0][0x2d0], -R180 ;  /* 0x0000b4008db47a23 */ /* 0x000fe200000108b4 */
[----:B------:R-:W4:Y:S01]  /*3d60*/  MUFU.EX2 R156, R156 ;  /* 0x0000009c009c7308 */ /* 0x000f220000000800 */
[----:B--2---:R-:W-:Y:S01]  /*3d70*/  F2FP.BF16.PACK_AB R97, R161, R164 ;  /* 0x000000a4a161723e */ /* 0x004fe200000010ff */
        /* <DEDUP_REMOVED lines=9> */
[----:B----4-:R-:W-:Y:S01]  /*3e10*/  F2FP.BF16.PACK_AB R99, R156, R163 ;  /* 0x000000a39c63723e */ /* 0x010fe200000010ff */
[----:B------:R-:W2:Y:S01]  /*3e20*/  MUFU.EX2 R153, R153 ;  /* 0x0000009900997308 */ /* 0x000ea20000000800 */
        /* <DEDUP_REMOVED lines=10> */
[----:B------:R-:W4:Y:S06]  /*3ed0*/  MUFU.EX2 R152, R152 ;  /* 0x0000009800987308 */ /* 0x000f2c0000000800 */
        /* <DEDUP_REMOVED lines=36> */
[C---:B---3--:R-:W-:Y:S07]  /*4120*/  HMMA.16816.F32.BF16 R92, R96.reuse, R4, RZ ;  /* 0x00000004605c723c */ /* 0x048fee00000418ff */
[----:B--2---:R-:W-:Y:S01]  /*4130*/  F2FP.BF16.PACK_AB R4, R153, R158 ;  /* 0x0000009e9904723e */ /* 0x004fe200000010ff */
[----:B------:R-:W-:Y:S01]  /*4140*/  HMMA.16816.F32.BF16 R96, R96, R6, RZ ;  /* 0x000000066060723c */ /* 0x000fe200000418ff */
[----:B----4-:R-:W-:Y:S01]  /*4150*/  F2FP.BF16.PACK_AB R5, R152, R157 ;  /* 0x0000009d9805723e */ /* 0x010fe200000010ff */
        /* <DEDUP_REMOVED lines=9> */
[----:B------:R-:W-:Y:S01]  /*41f0*/  HMMA.16816.F32.BF16 R36, R4, R8, R36 ;  /* 0x000000080424723c */ /* 0x000fe20000041824 */
[----:B------:R-:W-:-:S07]  /*4200*/  FADD.FTZ R151, R0, R151 ;  /* 0x0000009700977221 */ /* 0x000fce0000010000 */
[C---:B------:R-:W-:Y:S01]  /*4210*/  HMMA.16816.F32.BF16 R40, R4.reuse, R10, R40 ;  /* 0x0000000a0428723c */ /* 0x040fe20000041828 */
[----:B------:R-:W1:Y:S07]  /*4220*/  LDSM.16.MT88.4 R8, [R174+0x4900] ;  /* 0x00490000ae08783b */ /* 0x000e6e0000004200 */
[C---:B-----5:R-:W-:Y:S08]  /*4230*/  HMMA.16816.F32.BF16 R52, R4.reuse, R16, R52 ;  /* 0x000000100434723c */ /* 0x060ff00000041834 */
        /* <DEDUP_REMOVED lines=120> */
[----:B------:R-:W-:Y:S01]  /*49c0*/  IADD3 R5, R144, 0x3f, RZ ;  /* 0x0000003f90057810 */ /* 0x000fe20007ffe0ff */
[----:B------:R-:W-:Y:S01]  /*49d0*/  IMAD.MOV.U32 R199, RZ, RZ, RZ ;  /* 0x000000ffffc77224 */ /* 0x000fe200078e00ff */
[----:B------:R-:W-:-:S02]  /*49e0*/  ISETP.NE.AND P2, PT, R194, 0x1, PT ;  /* 0x00000001c200780c */ /* 0x000fc40003f45270 */
[----:B------:R-:W-:-:S04]  /*49f0*/  SHF.R.S32.HI R0, RZ, 0x1f, R5 ;  /* 0x0000001fff007819 */ /* 0x000fc80000011405 */
[----:B------:R-:W-:-:S04]  /*4a00*/  LEA.HI R0, R0, R5, RZ, 0x6 ;  /* 0x0000000500007211 */ /* 0x000fc800078f30ff */
[----:B------:R-:W-:-:S05]  /*4a10*/  SHF.R.S32.HI R0, RZ, 0x6, R0 ;  /* 0x00000006ff007819 */ /* 0x000fca0000011400 */
[----:B------:R-:W-:-:S05]  /*4a20*/  IMAD R5, R0, 0x40, R203 ;  /* 0x0000004000057824 */ /* 0x000fca00078e02cb */
[----:B------:R-:W-:-:S05]  /*4a30*/  IADD3 R200, R5, -0xc0, R202 ;  /* 0xffffff4005c87810 */ /* 0x000fca0007ffe0ca */
[----:B------:R-:W-:-:S04]  /*4a40*/  @P2 IMAD.HI.U32 R4, R200, c[0x0][0x2bc], RZ ;  /* 0x0000af00c8042a27 */ /* 0x000fc800078e00ff */
[----:B------:R-:W-:Y:S01]  /*4a50*/  IMAD.MOV.U32 R0, RZ, RZ, R200 ;  /* 0x000000ffff007224 */ /* 0x000fe200078e00c8 */
[----:B------:R-:W-:-:S04]  /*4a60*/  @P2 SHF.R.U32.HI R0, RZ, c[0x0][0x2c0], R4 ;  /* 0x0000b000ff002a19 */ /* 0x000fc80000011604 */
[----:B------:R-:W-:-:S04]  /*4a70*/  @!P3 IADD3 R5, P1, R0, R206, RZ ;  /* 0x000000ce0005b210 */ /* 0x000fc80007f3e0ff */
[----:B------:R-:W-:Y:S02]  /*4a80*/  @!P3 LEA.HI.X.SX32 R4, R0, R193, 0x1, P1 ;  /* 0x000000c10004b211 */ /* 0x000fe400008f0eff */
[----:B------:R-:W-:-:S04]  /*4a90*/  @!P3 LEA R8, P1, R5, c[0x0][0x2a0], 0x2 ;  /* 0x0000a8000508ba11 */ /* 0x000fc800078210ff */
[----:B------:R-:W-:-:S05]  /*4aa0*/  @!P3 LEA.HI.X R9, R5, c[0x0][0x2a4], R4, 0x2, P1 ;  /* 0x0000a9000509ba11 */ /* 0x000fca00008f1404 */
[----:B------:R1:W2:Y:S01]  /*4ab0*/  @!P3 LDG.E R199, [R8.64] ;  /* 0x0000000608c7b981 */ /* 0x0002a2000c1e1900 */
[----:B------:R-:W-:Y:S01]  /*4ac0*/  IMAD.MOV R5, RZ, RZ, -R0 ;  /* 0x000000ffff057224 */ /* 0x000fe200078e0a00 */
[----:B------:R-:W-:Y:S01]  /*4ad0*/  SEL R11, RZ, 0x10, P4 ;  /* 0x00000010ff0b7807 */ /* 0x000fe20002000000 */
[----:B------:R-:W-:Y:S01]  /*4ae0*/  IMAD.SHL.U32 R12, R134, 0x2, RZ ;  /* 0x00000002860c7824 */ /* 0x000fe200078e00ff */
[----:B------:R-:W-:Y:S01]  /*4af0*/  SHF.L.U64.HI R145, R148, 0x1, R145 ;  /* 0x0000000194917819 */ /* 0x000fe20000010291 */
[----:B------:R-:W-:Y:S01]  /*4b00*/  IMAD R200, R5, c[0x0][0x2b8], R200 ;  /* 0x0000ae0005c87a24 */ /* 0x000fe200078e02c8 */
[----:B------:R-:W-:Y:S01]  /*4b10*/  IADD3 R16, -R11, 0x10, RZ ;  /* 0x000000100b107810 */ /* 0x000fe20007ffe1ff */
[----:B------:R-:W-:Y:S01]  /*4b20*/  IMAD.SHL.U32 R10, R2, 0x2, RZ ;  /* 0x00000002020a7824 */ /* 0x000fe200078e00ff */
[----:B------:R-:W-:Y:S01]  /*4b30*/  IADD3 R14, -R146, 0x10, RZ ;  /* 0x00000010920e7810 */ /* 0x000fe20007ffe1ff */
[----:B------:R-:W-:Y:S01]  /*4b40*/  IMAD.WIDE.U32 R6, R200, c[0x0][0x1e0], RZ ;  /* 0x00007800c8067a25 */ /* 0x000fe200078e00ff */
[----:B------:R-:W-:-:S02]  /*4b50*/  SHF.R.S32.HI R5, RZ, 0x1f, R200 ;  /* 0x0000001fff057819 */ /* 0x000fc400000114c8 */
[----:B------:R-:W-:Y:S02]  /*4b60*/  LOP3.LUT R16, R16, 0xf, RZ, 0xc0, !PT ;  /* 0x0000000f10107812 */ /* 0x000fe400078ec0ff */
[----:B------:R-:W-:Y:S01]  /*4b70*/  SHF.L.U64.HI R13, R134, 0x1, R147 ;  /* 0x00000001860d7819 */ /* 0x000fe20000010293 */
[----:B------:R-:W-:Y:S01]  /*4b80*/  IMAD R5, R5, c[0x0][0x1e0], RZ ;  /* 0x0000780005057a24 */ /* 0x000fe200078e02ff */
[----:B------:R-:W-:-:S03]  /*4b90*/  LOP3.LUT R14, R14, 0xf, RZ, 0xc0, !PT ;  /* 0x0000000f0e0e7812 */ /* 0x000fc600078ec0ff */
[----:B------:R-:W-:-:S04]  /*4ba0*/  IMAD R0, R200, c[0x0][0x1e4], R5 ;  /* 0x00007900c8007a24 */ /* 0x000fc800078e0205 */
[----:B------:R-:W-:Y:S01]  /*4bb0*/  IMAD.IADD R7, R7, 0x1, R0 ;  /* 0x0000000107077824 */ /* 0x000fe200078e0200 */
[----:B-1----:R-:W-:Y:S02]  /*4bc0*/  SHF.L.U64.HI R9, R2, 0x1, R133 ;  /* 0x0000000102097819 */ /* 0x002fe40000010285 */
[----:B--2---:R-:W-:Y:S01]  /*4bd0*/  SHF.R.S32.HI R4, RZ, 0x1f, R199 ;  /* 0x0000001fff047819 */ /* 0x004fe200000114c7 */
[----:B------:R-:W-:-:S04]  /*4be0*/  IMAD.WIDE.U32 R6, R199, c[0x0][0x1f0], R6 ;  /* 0x00007c00c7067a25 */ /* 0x000fc800078e0006 */
[----:B------:R-:W-:Y:S01]  /*4bf0*/  IMAD R4, R4, c[0x0][0x1f0], RZ ;  /* 0x00007c0004047a24 */ /* 0x000fe200078e02ff */
[----:B------:R-:W-:-:S03]  /*4c00*/  IADD3 R0, P1, R210, R6, RZ ;  /* 0x00000006d2007210 */ /* 0x000fc60007f3e0ff */
[----:B------:R-:W-:-:S05]  /*4c10*/  IMAD R4, R199, c[0x0][0x1f4], R4 ;  /* 0x00007d00c7047a24 */ /* 0x000fca00078e0204 */
[----:B------:R-:W-:Y:S01]  /*4c20*/  IADD3.X R5, R195, R7, R4, P1, !PT ;  /* 0x00000007c3057210 */ /* 0x000fe20000ffe404 */
[----:B------:R-:W-:Y:S01]  /*4c30*/  IMAD.SHL.U32 R4, R148, 0x2, RZ ;  /* 0x0000000294047824 */ /* 0x000fe200078e00ff */
[----:B------:R-:W-:-:S04]  /*4c40*/  LEA R6, P1, R0, c[0x0][0x1c8], 0x1 ;  /* 0x0000720000067a11 */ /* 0x000fc800078208ff */
[----:B------:R-:W-:Y:S01]  /*4c50*/  LEA.HI.X R5, R0, c[0x0][0x1cc], R5, 0x1, P1 ;  /* 0x0000730000057a11 */ /* 0x000fe200008f0c05 */
[----:B------:R-:W1:Y:S01]  /*4c60*/  SHFL.IDX PT, R7, R6, 0x1, 0x181f ;  /* 0x00381f0006077f89 */ /* 0x000e6200000e0000 */
[----:B------:R-:W-:-:S03]  /*4c70*/  SEL R0, RZ, 0x10, P5 ;  /* 0x00000010ff007807 */ /* 0x000fc60002800000 */
[----:B------:R-:W2:Y:S01]  /*4c80*/  SHFL.IDX PT, R8, R5, 0x1, 0x181f ;  /* 0x00381f0005087f89 */ /* 0x000ea200000e0000 */
[----:B------:R-:W-:-:S04]  /*4c90*/  IADD3 R18, -R0, 0x10, RZ ;  /* 0x0000001000127810 */ /* 0x000fc80007ffe1ff */
[----:B------:R-:W-:-:S04]  /*4ca0*/  LOP3.LUT R18, R18, 0xf, RZ, 0xc0, !PT ;  /* 0x0000000f12127812 */ /* 0x000fc800078ec0ff */
        /* <DEDUP_REMOVED lines=10> */
[----:B------:R-:W-:-:S05]  /*4d50*/  IADD3 R12, P1, R7, R12, RZ ;  /* 0x0000000c070c7210 */ /* 0x000fca0007f3e0ff */
[----:B------:R-:W-:Y:S01]  /*4d60*/  IMAD.X R13, R8, 0x1, R13, P1 ;  /* 0x00000001080d7824 */ /* 0x000fe200008e060d */
[----:B------:R-:W-:Y:S01]  /*4d70*/  IADD3 R22, P1, R7, R10, RZ ;  /* 0x0000000a07167210 */ /* 0x000fe20007f3e0ff */
[----:B------:R-:W-:-:S04]  /*4d80*/  IMAD.SHL.U32 R7, R201, 0x2, RZ ;  /* 0x00000002c9077824 */ /* 0x000fc800078e00ff */
[----:B------:R-:W-:Y:S01]  /*4d90*/  IMAD.X R23, R8, 0x1, R9, P1 ;  /* 0x0000000108177824 */ /* 0x000fe200008e0609 */
[----:B------:R-:W-:Y:S01]  /*4da0*/  ISETP.NE.U32.AND P1, PT, R0, RZ, PT ;  /* 0x000000ff0000720c */ /* 0x000fe20003f25070 */
[----:B------:R1:W-:Y:S04]  /*4db0*/  LDGSTS.E.BYPASS.LTC128B.128 [R7+0xc100], [R20.64], !P5 ;  /* 0x0c10000014077fae */ /* 0x0003e8000e901d46 */
[----:B------:R1:W-:Y:S04]  /*4dc0*/  LDGSTS.E.BYPASS.LTC128B.128 [R7+0xe100], [R12.64], !P4 ;  /* 0x0e1000000c077fae */ /* 0x0003e8000e101d46 */
[----:B------:R1:W-:Y:S04]  /*4dd0*/  LDGSTS.E.BYPASS.LTC128B.128 [R7+0x10100], [R22.64], !P6 ;  /* 0x1010000016077fae */ /* 0x0003e8000f101d46 */
[----:B------:R1:W-:Y:S01]  /*4de0*/  LDGSTS.E.BYPASS.LTC128B.128.ZFILL [R7+0xd100], [R18.64], P1 ;  /* 0x0d10000012077fae */ /* 0x0003e20008941d46 */
[----:B------:R-:W-:-:S13]  /*4df0*/  ISETP.NE.U32.AND P1, PT, R11, RZ, PT ;  /* 0x000000ff0b00720c */ /* 0x000fda0003f25070 */
[----:B------:R1:W-:Y:S01]  /*4e00*/  LDGSTS.E.BYPASS.LTC128B.128.ZFILL [R7+0xf100], [R16.64], P1 ;  /* 0x0f10000010077fae */ /* 0x0003e20008941d46 */
[----:B------:R-:W-:-:S13]  /*4e10*/  ISETP.NE.U32.AND P1, PT, R146, RZ, PT ;  /* 0x000000ff9200720c */ /* 0x000fda0003f25070 */
[----:B------:R1:W-:Y:S02]  /*4e20*/  LDGSTS.E.BYPASS.LTC128B.128.ZFILL [R7+0x11100], [R14.64], P1 ;  /* 0x111000000e077fae */ /* 0x0003e40008941d46 */
.L_x_877:
[----:B------:R-:W-:Y:S01]  /*4e30*/  IADD3 R150, -R203, R150, RZ ;  /* 0x00000096cb967210 */ /* 0x000fe20007ffe1ff */
[----:B------:R-:W0:Y:S03]  /*4e40*/  LDGDEPBAR ;  /* 0x00000000000079af */ /* 0x000e260000000000 */
[----:B------:R-:W-:-:S13]  /*4e50*/  ISETP.GE.AND P1, PT, R150, 0x41, PT ;  /* 0x000000419600780c */ /* 0x000fda0003f26270 */
[----:B------:R-:W-:Y:S05]  /*4e60*/  @!P1 BRA `(.L_x_878) ;  /* 0x0000308000009947 */ /* 0x000fea0003800000 */
[----:B------:R-:W-:Y:S01]  /*4e70*/  IADD3 R5, R144, 0x3f, RZ ;  /* 0x0000003f90057810 */ /* 0x000fe20007ffe0ff */
[C---:B------:R-:W-:Y:S01]  /*4e80*/  IMAD.SHL.U32 R215, R134.reuse, 0x2, RZ ;  /* 0x0000000286d77824 */ /* 0x040fe200078e00ff */
[----:B------:R-:W-:Y:S01]  /*4e90*/  SHF.L.U64.HI R216, R134, 0x1, R147 ;  /* 0x0000000186d87819 */ /* 0x000fe20000010293 */
[----:B------:R-:W-:Y:S01]  /*4ea0*/  IMAD.MOV.U32 R134, RZ, RZ, 0x20 ;  /* 0x00000020ff867424 */ /* 0x000fe200078e00ff */
[----:B------:R-:W-:Y:S01]  /*4eb0*/  SHF.R.S32.HI R218, RZ, 0x1f, R5 ;  /* 0x0000001fffda7819 */ /* 0x000fe20000011405 */
[C---:B------:R-:W-:Y:S01]  /*4ec0*/  IMAD.SHL.U32 R205, R2.reuse, 0x2, RZ ;  /* 0x0000000202cd7824 */ /* 0x040fe200078e00ff */
[----:B------:R-:W-:Y:S01]  /*4ed0*/  SHF.L.U64.HI R214, R2, 0x1, R133 ;  /* 0x0000000102d67819 */ /* 0x000fe20000010285 */
[----:B------:R-:W-:Y:S01]  /*4ee0*/  IMAD.MOV.U32 R0, RZ, RZ, R3 ;  /* 0x000000ffff007224 */ /* 0x000fe200078e0003 */
[----:B------:R-:W-:Y:S01]  /*4ef0*/  LEA.HI R218, R218, R5, RZ, 0x6 ;  /* 0x00000005dada7211 */ /* 0x000fe200078f30ff */
[----:B------:R-:W-:Y:S01]  /*4f00*/  IMAD.MOV.U32 R133, RZ, RZ, R132 ;  /* 0x000000ffff857224 */ /* 0x000fe200078e0084 */
[----:B------:R-:W-:Y:S01]  /*4f10*/  SEL R134, R134, 0xffffffe0, !P0 ;  /* 0xffffffe086867807 */ /* 0x000fe20004000000 */
[----:B------:R-:W-:Y:S01]  /*4f20*/  IMAD.MOV.U32 R217, RZ, RZ, RZ ;  /* 0x000000ffffd97224 */ /* 0x000fe200078e00ff */
[----:B------:R-:W-:Y:S01]  /*4f30*/  LEA.HI.SX32 R218, R218, 0xfffffffe, 0x1a ;  /* 0xfffffffedada7811 */ /* 0x000fe200078fd2ff */
[----:B------:R-:W-:-:S02]  /*4f40*/  UMOV UR5, 0x1 ;  /* 0x0000000100057882 */ /* 0x000fc40000000000 */
.L_x_881:
        /* <DEDUP_REMOVED lines=18> */
[----:B-1----:R-:W-:Y:S01]  /*5070*/  IMAD.WIDE.U32 R6, R200, c[0x0][0x208], RZ ;  /* 0x00008200c8067a25 */ /* 0x002fe200078e00ff */
[----:B------:R-:W-:Y:S02]  /*5080*/  SHF.R.S32.HI R5, RZ, 0x1f, R199 ;  /* 0x0000001fff057819 */ /* 0x000fe400000114c7 */
[----:B------:R-:W-:Y:S01]  /*5090*/  SEL R4, RZ, 0x10, P5 ;  /* 0x00000010ff047807 */ /* 0x000fe20002800000 */
[----:B------:R-:W-:Y:S02]  /*50a0*/  IMAD R2, R2, c[0x0][0x208], RZ ;  /* 0x0000820002027a24 */ /* 0x000fe400078e02ff */
[----:B------:R-:W-:Y:S01]  /*50b0*/  IMAD R5, R5, c[0x0][0x218], RZ ;  /* 0x0000860005057a24 */ /* 0x000fe200078e02ff */
[----:B------:R-:W-:Y:S01]  /*50c0*/  ISETP.NE.U32.AND P2, PT, R4, RZ, PT ;  /* 0x000000ff0400720c */ /* 0x000fe20003f45070 */
[----:B------:R-:W-:Y:S02]  /*50d0*/  IMAD R2, R200, c[0x0][0x20c], R2 ;  /* 0x00008300c8027a24 */ /* 0x000fe400078e0202 */
[----:B------:R-:W-:Y:S02]  /*50e0*/  IMAD R5, R199, c[0x0][0x21c], R5 ;  /* 0x00008700c7057a24 */ /* 0x000fe400078e0205 */
[----:B------:R-:W-:Y:S04]  /*50f0*/  IMAD.IADD R7, R7, 0x1, R2 ;  /* 0x0000000107077824 */ /* 0x000fe800078e0202 */
[----:B------:R-:W-:Y:S05]  /*5100*/  IMAD.WIDE.U32 R6, R199, c[0x0][0x218], R6 ;  /* 0x00008600c7067a25 */ /* 0x000fea00078e0006 */
[----:B------:R-:W-:Y:S04]  /*5110*/  IADD3 R3, P0, R208, R6, RZ ;  /* 0x00000006d0037210 */ /* 0x000fe80007f1e0ff */
[----:B------:R-:W-:Y:S02]  /*5120*/  IADD3.X R2, R196, R7, R5, P0, !PT ;  /* 0x00000007c4027210 */ /* 0x000fe400007fe405 */
[C---:B------:R-:W-:Y:S02]  /*5130*/  LEA R14, P0, R3.reuse, c[0x0][0x1f8], 0x1 ;  /* 0x00007e00030e7a11 */ /* 0x040fe400078008ff */
[----:B------:R-:W-:Y:S02]  /*5140*/  IADD3 R5, -R4, 0x10, RZ ;  /* 0x0000001004057810 */ /* 0x000fe40007ffe1ff */
[----:B------:R-:W-:Y:S01]  /*5150*/  LEA.HI.X R10, R3, c[0x0][0x1fc], R2, 0x1, P0 ;  /* 0x00007f00030a7a11 */ /* 0x000fe200000f0c02 */
[----:B------:R-:W1:Y:S01]  /*5160*/  SHFL.IDX PT, R7, R14, 0x1, 0x181f ;  /* 0x00381f000e077f89 */ /* 0x000e6200000e0000 */
[----:B------:R-:W-:Y:S02]  /*5170*/  SEL R3, RZ, 0x10, P4 ;  /* 0x00000010ff037807 */ /* 0x000fe40002000000 */
[----:B------:R-:W-:Y:S01]  /*5180*/  LOP3.LUT R5, R5, 0xf, RZ, 0xc0, !PT ;  /* 0x0000000f05057812 */ /* 0x000fe200078ec0ff */
[----:B------:R-:W5:Y:S01]  /*5190*/  SHFL.IDX PT, R9, R10, 0x1, 0x181f ;  /* 0x00381f000a097f89 */ /* 0x000f6200000e0000 */
[----:B------:R-:W-:Y:S02]  /*51a0*/  SEL R2, RZ, 0x10, P6 ;  /* 0x00000010ff027807 */ /* 0x000fe40003000000 */
[----:B------:R-:W-:Y:S01]  /*51b0*/  IADD3 R6, -R3, 0x10, RZ ;  /* 0x0000001003067810 */ /* 0x000fe20007ffe1ff */
[----:B------:R2:W4:Y:S03]  /*51c0*/  SHFL.IDX PT, R8, R14, RZ, 0x181f ;  /* 0x00181fff0e087589 */ /* 0x00052600000e0000 */
[----:B------:R-:W-:Y:S01]  /*51d0*/  LOP3.LUT R6, R6, 0xf, RZ, 0xc0, !PT ;  /* 0x0000000f06067812 */ /* 0x000fe200078ec0ff */
[----:B------:R-:W3:Y:S01]  /*51e0*/  SHFL.IDX PT, R11, R10, RZ, 0x181f ;  /* 0x00181fff0a0b7589 */ /* 0x000ee200000e0000 */
[----:B-1----:R-:W-:Y:S02]  /*51f0*/  IADD3 R12, P1, P0, R5, R7, R212 ;  /* 0x00000007050c7210 */ /* 0x002fe4000783e0d4 */
[----:B------:R-:W-:Y:S02]  /*5200*/  IADD3 R5, -R2, 0x10, RZ ;  /* 0x0000001002057810 */ /* 0x000fe40007ffe1ff */
[----:B-----5:R-:W-:Y:S02]  /*5210*/  IADD3.X R13, RZ, R9, R213, P1, P0 ;  /* 0x00000009ff0d7210 */ /* 0x020fe40000fe04d5 */
[----:B--2---:R-:W-:Y:S02]  /*5220*/  IADD3 R14, P1, P0, R6, R7, R215 ;  /* 0x00000007060e7210 */ /* 0x004fe4000783e0d7 */
[----:B------:R-:W-:Y:S01]  /*5230*/  LOP3.LUT R6, R5, 0xf, RZ, 0xc0, !PT ;  /* 0x0000000f05067812 */ /* 0x000fe200078ec0ff */
[----:B------:R-:W-:Y:S01]  /*5240*/  IMAD R5, R217, 0x6000, R198 ;  /* 0x00006000d9057824 */ /* 0x000fe200078e02c6 */
[----:B------:R-:W-:Y:S02]  /*5250*/  IADD3.X R15, RZ, R9, R216, P1, P0 ;  /* 0x00000009ff0f7210 */ /* 0x000fe40000fe04d8 */
[----:B------:R-:W-:Y:S04]  /*5260*/  IADD3 R6, P1, P0, R6, R7, R205 ;  /* 0x0000000706067210 */ /* 0x000fe8000783e0cd */
[----:B------:R-:W-:Y:S02]  /*5270*/  IADD3.X R7, RZ, R9, R214, P1, P0 ;  /* 0x00000009ff077210 */ /* 0x000fe40000fe04d6 */
[----:B----4-:R-:W-:Y:S02]  /*5280*/  IADD3 R18, P1, R212, R8, RZ ;  /* 0x00000008d4127210 */ /* 0x010fe40007f3e0ff */
[C---:B------:R-:W-:Y:S03]  /*5290*/  IADD3 R16, P0, R8.reuse, R215, RZ ;  /* 0x000000d708107210 */ /* 0x040fe60007f1e0ff */
[----:B---3--:R-:W-:Y:S01]  /*52a0*/  IMAD.X R19, R213, 0x1, R11, P1 ;  /* 0x00000001d5137824 */ /* 0x008fe200008e060b */
        /* <DEDUP_REMOVED lines=11> */
.L_x_879:
[C---:B-1-34-:R-:W-:Y:S01]  /*5360*/  HMMA.16816.F32.BF16 R4, R136.reuse, R140, RZ ;  /* 0x0000008c8804723c */ /* 0x05afe200000418ff */
[----:B------:R-:W0:Y:S02]  /*5370*/  LDGDEPBAR ;  /* 0x00000000000079af */ /* 0x000e240000000000 */
[----:B------:R-:W-:Y:S02]  /*5380*/  ISETP.GE.AND P0, PT, R218, 0x2, PT ;  /* 0x00000002da00780c */ /* 0x000fe40003f06270 */
[C---:B------:R-:W-:Y:S02]  /*5390*/  IADD3 R191, R187.reuse, R180, RZ ;  /* 0x000000b4bbbf7210 */ /* 0x040fe40007ffe0ff */
[----:B------:R-:W-:Y:S01]  /*53a0*/  IADD3 R2, R187, R132, RZ ;  /* 0x00000084bb027210 */ /* 0x000fe20007ffe0ff */
[C---:B------:R-:W-:Y:S01]  /*53b0*/  HMMA.16816.F32.BF16 R8, R136.reuse, R142, RZ ;  /* 0x0000008e8808723c */ /* 0x040fe200000418ff */
[----:B------:R-:W-:Y:S01]  /*53c0*/  LDSM.16.M88.4 R140, [R186] ;  /* 0x00000000ba8c783b */ /* 0x000fe20000000200 */
[C---:B------:R-:W-:Y:S02]  /*53d0*/  ISETP.GE.AND P1, PT, R217.reuse, 0x1, PT ;  /* 0x00000001d900780c */ /* 0x040fe40003f26270 */
[----:B------:R-:W-:Y:S02]  /*53e0*/  IADD3 R3, R134, R180, R187 ;  /* 0x000000b486037210 */ /* 0x000fe40007ffe0bb */
[----:B------:R-:W-:Y:S02]  /*53f0*/  IADD3 R217, R217, 0x1, RZ ;  /* 0x00000001d9d97810 */ /* 0x000fe40007ffe0ff */
[C---:B------:R-:W-:Y:S01]  /*5400*/  HMMA.16816.F32.BF16 R12, R136.reuse, R144, RZ ;  /* 0x00000090880c723c */ /* 0x040fe200000418ff */
[----:B------:R-:W-:Y:S03]  /*5410*/  LDSM.16.M88.4 R176, [R191+0xe100] ;  /* 0x00e10000bfb0783b */ /* 0x000fe60000000200 */
[----:B------:R-:W-:Y:S04]  /*5420*/  SEL R217, R217, RZ, !P1 ;  /* 0x000000ffd9d97207 */ /* 0x000fe80004800000 */
        /* <DEDUP_REMOVED lines=249> */
[C---:B------:R-:W-:Y:S01]  /*63c0*/  FADD.FTZ R4, -R132.reuse, R133 ;  /* 0x0000008584047221 */ /* 0x040fe20000010100 */
        /* <DEDUP_REMOVED lines=282> */
[----:B------:R-:W-:Y:S02]  /*7570*/  F2FP.BF16.PACK_AB R100, R228, R225 ;  /* 0x000000e1e464723e */ /* 0x000fe400000010ff */
[----:B----4-:R-:W-:Y:S03]  /*7580*/  F2FP.BF16.PACK_AB R101, R224, R223 ;  /* 0x000000dfe065723e */ /* 0x010fe600000010ff */
[----:B--2---:R-:W-:Y:S01]  /*7590*/  F2FP.BF16.PACK_AB R102, R227, R226 ;  /* 0x000000e2e366723e */ /* 0x004fe200000010ff */
[----:B------:R-:W-:Y:S01]  /*75a0*/  FADD.FTZ R223, R223, R222 ;  /* 0x000000dedfdf7221 */ /* 0x000fe20000010000 */
[----:B------:R-:W-:Y:S03]  /*75b0*/  F2FP.BF16.PACK_AB R103, R230, R229 ;  /* 0x000000e5e667723e */ /* 0x000fe600000010ff */
[----:B------:R-:W-:Y:S04]  /*75c0*/  FADD.FTZ R224, R224, R223 ;  /* 0x000000dfe0e07221 */ /* 0x000fe80000010000 */
[C---:B-1----:R-:W-:Y:S03]  /*75d0*/  HMMA.16816.F32.BF16 R4, R100.reuse, R108, R4 ;  /* 0x0000006c6404723c */ /* 0x042fe60000041804 */
[----:B------:R-:W-:Y:S04]  /*75e0*/  FADD.FTZ R229, R229, R224 ;  /* 0x000000e0e5e57221 */ /* 0x000fe80000010000 */
[----:B------:R-:W-:Y:S01]  /*75f0*/  FADD.FTZ R230, R230, R229 ;  /* 0x000000e5e6e67221 */ /* 0x000fe20000010000 */
[C---:B------:R-:W-:Y:S01]  /*7600*/  HMMA.16816.F32.BF16 R8, R100.reuse, R110, R8 ;  /* 0x0000006e6408723c */ /* 0x040fe20000041808 */
[----:B------:R-:W1:Y:S03]  /*7610*/  LDSM.16.MT88.4 R108, [R135+UR4+0x3100] ;  /* 0x00310004876c783b */ /* 0x000e660008004200 */
[----:B------:R-:W-:Y:S04]  /*7620*/  FADD.FTZ R233, R233, R230 ;  /* 0x000000e6e9e97221 */ /* 0x000fe80000010000 */
[C---:B------:R-:W-:Y:S04]  /*7630*/  HMMA.16816.F32.BF16 R12, R100.reuse, R120, R12 ;  /* 0x00000078640c723c */ /* 0x040fe8000004180c */
[----:B------:R-:W-:Y:S04]  /*7640*/  FADD.FTZ R234, R234, R233 ;  /* 0x000000e9eaea7221 */ /* 0x000fe80000010000 */
[C---:B------:R-:W-:Y:S04]  /*7650*/  HMMA.16816.F32.BF16 R16, R100.reuse, R122, R16 ;  /* 0x0000007a6410723c */ /* 0x040fe80000041810 */
[----:B------:R-:W-:Y:S04]  /*7660*/  FADD.FTZ R219, R237, R234 ;  /* 0x000000eaeddb7221 */ /* 0x000fe80000010000 */
[C---:B-----5:R-:W-:Y:S04]  /*7670*/  HMMA.16816.F32.BF16 R20, R100.reuse, R112, R20 ;  /* 0x000000706414723c */ /* 0x060fe80000041814 */
[----:B------:R-:W-:Y:S04]  /*7680*/  FADD.FTZ R219, R238, R219 ;  /* 0x000000dbeedb7221 */ /* 0x000fe80000010000 */
        /* <DEDUP_REMOVED lines=53> */
[C---:B--2---:R-:W-:Y:S04]  /*79e0*/  HMMA.16816.F32.BF16 R92, R136.reuse, R140, R92 ;  /* 0x0000008c885c723c */ /* 0x044fe8000004185c */
[----:B------:R-:W-:Y:S04]  /*79f0*/  FADD.FTZ R0, R226, R33 ;  /* 0x00000021e2007221 */ /* 0x000fe80000010000 */
[----:B------:R-:W-:Y:S01]  /*7a00*/  FADD.FTZ R0, R227, R0 ;  /* 0x00000000e3007221 */ /* 0x000fe20000010000 */
[----:B------:R-:W-:Y:S03]  /*7a10*/  HMMA.16816.F32.BF16 R96, R136, R142, R96 ;  /* 0x0000008e8860723c */ /* 0x000fe60000041860 */
[----:B------:R-:W-:Y:S04]  /*7a20*/  FADD.FTZ R231, R231, R0 ;  /* 0x00000000e7e77221 */ /* 0x000fe80000010000 */
[----:B------:R-:W-:Y:S05]  /*7a30*/  FADD.FTZ R232, R232, R231 ;  /* 0x000000e7e8e87221 */ /* 0x000fea0000010000 */
[----:B------:R-:W-:Y:S04]  /*7a40*/  FADD.FTZ R221, R235, R232 ;  /* 0x000000e8ebdd7221 */ /* 0x000fe80000010000 */
[----:B------:R-:W-:Y:S01]  /*7a50*/  FADD.FTZ R221, R236, R221 ;  /* 0x000000ddecdd7221 */ /* 0x000fe20000010000 */
[----:B------:R-:W-:-:S05]  /*7a60*/  @!P0 BRA `(.L_x_880) ;  /* 0x000003f000008947 */ /* 0x000fca0003800000 */
[----:B------:R-:W-:Y:S01]  /*7a70*/  ISETP.NE.AND P2, PT, R194, 0x1, PT ;  /* 0x00000001c200780c */ /* 0x000fe20003f45270 */
[----:B------:R-:W-:Y:S01]  /*7a80*/  IMAD R5, R218, 0x40, R203 ;  /* 0x00000040da057824 */ /* 0x000fe200078e02cb */
[----:B------:R-:W-:Y:S01]  /*7a90*/  SEL R4, RZ, 0x10, P5 ;  /* 0x00000010ff047807 */ /* 0x000fe20002800000 */
[----:B------:R-:W-:Y:S03]  /*7aa0*/  IMAD.MOV.U32 R199, RZ, RZ, RZ ;  /* 0x000000ffffc77224 */ /* 0x000fe600078e00ff */
[----:B------:R-:W-:Y:S05]  /*7ab0*/  IADD3 R200, R5, -0x80, R202 ;  /* 0xffffff8005c87810 */ /* 0x000fea0007ffe0ca */
[----:B------:R-:W-:Y:S02]  /*7ac0*/  IMAD.MOV.U32 R0, RZ, RZ, R200 ;  /* 0x000000ffff007224 */ /* 0x000fe400078e00c8 */
[----:B------:R-:W-:Y:S05]  /*7ad0*/  @P2 IMAD.HI.U32 R2, R200, c[0x0][0x2bc], RZ ;  /* 0x0000af00c8022a27 */ /* 0x000fea00078e00ff */
[----:B------:R-:W-:Y:S02]  /*7ae0*/  @P2 SHF.R.U32.HI R0, RZ, c[0x0][0x2c0], R2 ;  /* 0x0000b000ff002a19 */ /* 0x000fe40000011602 */
[----:B------:R-:W-:Y:S02]  /*7af0*/  ISETP.NE.U32.AND P2, PT, R4, RZ, PT ;  /* 0x000000ff0400720c */ /* 0x000fe40003f45070 */
[C---:B------:R-:W-:Y:S04]  /*7b00*/  @!P3 IADD3 R5, P0, R0.reuse, R206, RZ ;  /* 0x000000ce0005b210 */ /* 0x040fe80007f1e0ff */
[----:B------:R-:W-:Y:S02]  /*7b10*/  @!P3 LEA.HI.X.SX32 R2, R0, R193, 0x1, P0 ;  /* 0x000000c10002b211 */ /* 0x000fe400000f0eff */
[C---:B------:R-:W-:Y:S04]  /*7b20*/  @!P3 LEA R8, P0, R5.reuse, c[0x0][0x2a0], 0x2 ;  /* 0x0000a8000508ba11 */ /* 0x040fe800078010ff */
[----:B------:R-:W-:Y:S01]  /*7b30*/  @!P3 LEA.HI.X R9, R5, c[0x0][0x2a4], R2, 0x2, P0 ;  /* 0x0000a9000509ba11 */ /* 0x000fe200000f1402 */
[----:B------:R-:W-:Y:S01]  /*7b40*/  IMAD.MOV R5, RZ, RZ, -R0 ;  /* 0x000000ffff057224 */ /* 0x000fe200078e0a00 */
[----:B------:R-:W-:Y:S03]  /*7b50*/  SEL R2, RZ, 0x10, P4 ;  /* 0x00000010ff027807 */ /* 0x000fe60002000000 */
[----:B------:R-:W2:Y:S01]  /*7b60*/  @!P3 LDG.E R199, [R8.64] ;  /* 0x0000000608c7b981 */ /* 0x000ea2000c1e1900 */
[----:B------:R-:W-:Y:S04]  /*7b70*/  IMAD R200, R5, c[0x0][0x2b8], R200 ;  /* 0x0000ae0005c87a24 */ /* 0x000fe800078e02c8 */
[----:B------:R-:W-:Y:S01]  /*7b80*/  IMAD.WIDE.U32 R6, R200, c[0x0][0x1e0], RZ ;  /* 0x00007800c8067a25 */ /* 0x000fe200078e00ff */
[----:B------:R-:W-:Y:S05]  /*7b90*/  SHF.R.S32.HI R0, RZ, 0x1f, R200 ;  /* 0x0000001fff007819 */ /* 0x000fea00000114c8 */
[----:B------:R-:W-:Y:S04]  /*7ba0*/  IMAD R0, R0, c[0x0][0x1e0], RZ ;  /* 0x0000780000007a24 */ /* 0x000fe800078e02ff */
[----:B------:R-:W-:Y:S04]  /*7bb0*/  IMAD R0, R200, c[0x0][0x1e4], R0 ;  /* 0x00007900c8007a24 */ /* 0x000fe800078e0200 */
[----:B------:R-:W-:Y:S01]  /*7bc0*/  IMAD.IADD R7, R7, 0x1, R0 ;  /* 0x0000000107077824 */ /* 0x000fe200078e0200 */
[----:B--2---:R-:W-:Y:S03]  /*7bd0*/  SHF.R.S32.HI R0, RZ, 0x1f, R199 ;  /* 0x0000001fff007819 */ /* 0x004fe600000114c7 */
[C---:B------:R-:W-:Y:S04]  /*7be0*/  IMAD.WIDE.U32 R6, R199.reuse, c[0x0][0x1f0], R6 ;  /* 0x00007c00c7067a25 */ /* 0x040fe800078e0006 */
[----:B------:R-:W-:Y:S01]  /*7bf0*/  IMAD R0, R0, c[0x0][0x1f0], RZ ;  /* 0x00007c0000007a24 */ /* 0x000fe200078e02ff */
[----:B------:R-:W-:Y:S02]  /*7c00*/  IADD3 R5, P0, R210, R6, RZ ;  /* 0x00000006d2057210 */ /* 0x000fe40007f1e0ff */
[----:B------:R-:W-:Y:S01]  /*7c10*/  IADD3 R6, -R2, 0x10, RZ ;  /* 0x0000001002067810 */ /* 0x000fe20007ffe1ff */
[----:B------:R-:W-:Y:S03]  /*7c20*/  IMAD R0, R199, c[0x0][0x1f4], R0 ;  /* 0x00007d00c7007a24 */ /* 0x000fe600078e0200 */
[----:B------:R-:W-:Y:S02]  /*7c30*/  LOP3.LUT R6, R6, 0xf, RZ, 0xc0, !PT ;  /* 0x0000000f06067812 */ /* 0x000fe400078ec0ff */
[----:B------:R-:W-:Y:S02]  /*7c40*/  IADD3.X R0, R195, R7, R0, P0, !PT ;  /* 0x00000007c3007210 */ /* 0x000fe400007fe400 */
[C---:B------:R-:W-:Y:S04]  /*7c50*/  LEA R14, P0, R5.reuse, c[0x0][0x1c8], 0x1 ;  /* 0x00007200050e7a11 */ /* 0x040fe800078008ff */
[----:B------:R-:W-:Y:S01]  /*7c60*/  LEA.HI.X R10, R5, c[0x0][0x1cc], R0, 0x1, P0 ;  /* 0x00007300050a7a11 */ /* 0x000fe200000f0c00 */
[----:B------:R-:W1:Y:S01]  /*7c70*/  SHFL.IDX PT, R7, R14, 0x1, 0x181f ;  /* 0x00381f000e077f89 */ /* 0x000e6200000e0000 */
[----:B------:R-:W-:Y:S02]  /*7c80*/  SEL R0, RZ, 0x10, P6 ;  /* 0x00000010ff007807 */ /* 0x000fe40003000000 */
[----:B------:R-:W-:Y:S01]  /*7c90*/  IADD3 R5, -R4, 0x10, RZ ;  /* 0x0000001004057810 */ /* 0x000fe20007ffe1ff */
[----:B------:R-:W2:Y:S03]  /*7ca0*/  SHFL.IDX PT, R9, R10, 0x1, 0x181f ;  /* 0x00381f000a097f89 */ /* 0x000ea600000e0000 */
[----:B------:R-:W-:Y:S01]  /*7cb0*/  LOP3.LUT R5, R5, 0xf, RZ, 0xc0, !PT ;  /* 0x0000000f05057812 */ /* 0x000fe200078ec0ff */
[----:B------:R3:W4:Y:S04]  /*7cc0*/  SHFL.IDX PT, R8, R14, RZ, 0x181f ;  /* 0x00181fff0e087589 */ /* 0x00072800000e0000 */
[----:B------:R-:W5:Y:S01]  /*7cd0*/  SHFL.IDX PT, R11, R10, RZ, 0x181f ;  /* 0x00181fff0a0b7589 */ /* 0x000f6200000e0000 */
[----:B-1----:R-:W-:Y:S02]  /*7ce0*/  IADD3 R12, P1, P0, R5, R7, R212 ;  /* 0x00000007050c7210 */ /* 0x002fe4000783e0d4 */
[----:B------:R-:W-:Y:S02]  /*7cf0*/  IADD3 R5, -R0, 0x10, RZ ;  /* 0x0000001000057810 */ /* 0x000fe40007ffe1ff */
[----:B--2---:R-:W-:Y:S02]  /*7d00*/  IADD3.X R13, RZ, R9, R213, P1, P0 ;  /* 0x00000009ff0d7210 */ /* 0x004fe40000fe04d5 */
[----:B---3--:R-:W-:Y:S02]  /*7d10*/  IADD3 R14, P1, P0, R6, R7, R215 ;  /* 0x00000007060e7210 */ /* 0x008fe4000783e0d7 */
[----:B------:R-:W-:Y:S01]  /*7d20*/  LOP3.LUT R6, R5, 0xf, RZ, 0xc0, !PT ;  /* 0x0000000f05067812 */ /* 0x000fe200078ec0ff */
[----:B------:R-:W-:Y:S01]  /*7d30*/  IMAD R5, R217, 0x3000, R201 ;  /* 0x00003000d9057824 */ /* 0x000fe200078e02c9 */
[----:B------:R-:W-:Y:S02]  /*7d40*/  IADD3.X R15, RZ, R9, R216, P1, P0 ;  /* 0x00000009ff0f7210 */ /* 0x000fe40000fe04d8 */
[----:B------:R-:W-:Y:S01]  /*7d50*/  IADD3 R16, P1, P0, R6, R7, R205 ;  /* 0x0000000706107210 */ /* 0x000fe2000783e0cd */
[----:B------:R-:W-:Y:S03]  /*7d60*/  IMAD.SHL.U32 R7, R5, 0x2, RZ ;  /* 0x0000000205077824 */ /* 0x000fe600078e00ff */
[----:B------:R-:W-:Y:S02]  /*7d70*/  IADD3.X R17, RZ, R9, R214, P1, P0 ;  /* 0x00000009ff117210 */ /* 0x000fe40000fe04d6 */
[----:B----4-:R-:W-:Y:S02]  /*7d80*/  IADD3 R20, P1, R212, R8, RZ ;  /* 0x00000008d4147210 */ /* 0x010fe40007f3e0ff */
[----:B------:R-:W-:Y:S03]  /*7d90*/  IADD3 R18, P0, R8, R215, RZ ;  /* 0x000000d708127210 */ /* 0x000fe60007f1e0ff */
[----:B-----5:R-:W-:Y:S01]  /*7da0*/  IMAD.X R21, R213, 0x1, R11, P1 ;  /* 0x00000001d5157824 */ /* 0x020fe200008e060b */
        /* <DEDUP_REMOVED lines=11> */
.L_x_880:
        /* <DEDUP_REMOVED lines=9> */
.L_x_878:
[----:B------:R-:W2:Y:S01]  /*7ef0*/  SHFL.BFLY PT, R0, R219, 0x2, 0x1f ;  /* 0x0c401f00db007f89 */ /* 0x000ea200000e0000 */
[----:B------:R-:W-:-:S02]  /*7f00*/  MOV R2, RZ ;  /* 0x000000ff00027202 */ /* 0x000fc40000000f00 */
[----:B------:R-:W-:Y:S01]  /*7f10*/  MOV R4, RZ ;  /* 0x000000ff00047202 */ /* 0x000fe20000000f00 */
[----:B------:R-:W3:Y:S01]  /*7f20*/  SHFL.BFLY PT, R6, R221, 0x2, 0x1f ;  /* 0x0c401f00dd067f89 */ /* 0x000ee200000e0000 */
[----:B------:R-:W-:Y:S01]  /*7f30*/  PLOP3.LUT P2, PT, PT, PT, PT, 0x8, 0x0 ;  /* 0x000000000000781c */ /* 0x000fe20003f4e170 */
[----:B-12---:R-:W-:Y:S02]  /*7f40*/  FADD.FTZ R7, R0, R219 ;  /* 0x000000db00077221 */ /* 0x006fe40000010000 */
[----:B---3--:R-:W-:-:S03]  /*7f50*/  FADD.FTZ R6, R6, R221 ;  /* 0x000000dd06067221 */ /* 0x008fc60000010000 */
        /* <DEDUP_REMOVED lines=8> */
[----:B------:R-:W-:Y:S02]  /*7fe0*/  @P0 MOV R9, 0x3f317218 ;  /* 0x3f31721800090802 */ /* 0x000fe40000000f00 */
[----:B------:R-:W-:-:S05]  /*7ff0*/  @P1 MOV R6, 0x3f317218 ;  /* 0x3f31721800061802 */ /* 0x000fca0000000f00 */
[----:B------:R-:W2:Y:S01]  /*8000*/  @P1 MUFU.RCP R4, R5 ;  /* 0x0000000500041308 */ /* 0x000ea20000001000 */
[----:B------:R-:W-:-:S07]  /*8010*/  @P1 FMUL.FTZ R6, R6, c[0x0][0x2d0] ;  /* 0x0000b40006061a20 */ /* 0x000fce0000410000 */
[----:B------:R-:W3:Y:S01]  /*8020*/  @P0 MUFU.LG2 R0, R0 ;  /* 0x0000000000000308 */ /* 0x000ee20000000c00 */
[C---:B-1----:R-:W-:Y:S02]  /*8030*/  FMUL.FTZ R130, R2.reuse, R130 ;  /* 0x0000008202827220 */ /* 0x042fe40000410000 */
[C---:B------:R-:W-:Y:S02]  /*8040*/  FMUL.FTZ R131, R2.reuse, R131 ;  /* 0x0000008302837220 */ /* 0x040fe40000410000 */
[C---:B------:R-:W-:Y:S02]  /*8050*/  FMUL.FTZ R126, R2.reuse, R126 ;  /* 0x0000007e027e7220 */ /* 0x040fe40000410000 */
[----:B------:R-:W-:Y:S01]  /*8060*/  FMUL.FTZ R127, R2, R127 ;  /* 0x0000007f027f7220 */ /* 0x000fe20000410000 */
[----:B------:R-:W1:Y:S01]  /*8070*/  @P1 MUFU.LG2 R5, R5 ;  /* 0x0000000500051308 */ /* 0x000e620000000c00 */
[C---:B--2---:R-:W-:Y:S02]  /*8080*/  FMUL.FTZ R128, R4.reuse, R128 ;  /* 0x0000008004807220 */ /* 0x044fe40000410000 */
[----:B------:R-:W-:-:S02]  /*8090*/  FMUL.FTZ R129, R4, R129 ;  /* 0x0000008104817220 */ /* 0x000fc40000410000 */
[C---:B------:R-:W-:Y:S02]  /*80a0*/  FMUL.FTZ R124, R4.reuse, R124 ;  /* 0x0000007c047c7220 */ /* 0x040fe40000410000 */
[----:B------:R-:W-:Y:S02]  /*80b0*/  FMUL.FTZ R125, R4, R125 ;  /* 0x0000007d047d7220 */ /* 0x000fe40000410000 */
[----:B---3--:R-:W-:Y:S02]  /*80c0*/  @P0 FMUL.FTZ R8, R0, 0.69314718246459960938 ;  /* 0x3f31721800080820 */ /* 0x008fe40000410000 */
[----:B------:R-:W-:Y:S02]  /*80d0*/  @P0 FMUL.FTZ R0, R9, c[0x0][0x2d0] ;  /* 0x0000b40009000a20 */ /* 0x000fe40000410000 */
        /* <DEDUP_REMOVED lines=44> */
[----:B------:R-:W-:Y:S01]  /*83a0*/  FMUL.FTZ R97, R4, R97 ;  /* 0x0000006104617220 */ /* 0x000fe20000410000 */
[----:B------:R-:W-:Y:S01]  /*83b0*/  MOV R4, 0xff800000 ;  /* 0xff80000000047802 */ /* 0x000fe20000000f00 */
        /* <DEDUP_REMOVED lines=45> */
[----:B------:R-:W-:Y:S02]  /*8690*/  @P0 FFMA.FTZ R7, R0, R3, R8 ;  /* 0x0000000300070223 */ /* 0x000fe40000010008 */
.L_x_868:
[----:B------:R-:W-:Y:S01]  /*86a0*/  SHF.R.S32.HI R0, RZ, 0x1f, R197 ;  /* 0x0000001fff007819 */ /* 0x000fe200000114c5 */
[----:B------:R-:W-:Y:S05]  /*86b0*/  @P2 BRA `(.L_x_882) ;  /* 0x0000168000002947 */ /* 0x000fea0003800000 */
[----:B------:R-:W2:Y:S01]  /*86c0*/  S2R R2, SR_TID.X ;  /* 0x0000000000027919 */ /* 0x000ea20000002100 */
[----:B------:R-:W-:-:S02]  /*86d0*/  F2FP.BF16.PACK_AB R128, R129, R128 ;  /* 0x000000808180723e */ /* 0x000fc400000010ff */
[----:B------:R-:W-:Y:S01]  /*86e0*/  F2FP.BF16.PACK_AB R130, R131, R130 ;  /* 0x000000828382723e */ /* 0x000fe200000010ff */
[----:B------:R-:W-:Y:S01]  /*86f0*/  BAR.SYNC.DEFER_BLOCKING 0x1, 0x100 ;  /* 0x0044000000007b1d */ /* 0x000fe20000010000 */
        /* <DEDUP_REMOVED lines=10> */
[----:B--2---:R-:W-:-:S02]  /*87a0*/  SHF.R.S32.HI R3, RZ, 0x1f, R2 ;  /* 0x0000001fff037819 */ /* 0x004fc40000011402 */
[----:B------:R-:W-:Y:S02]  /*87b0*/  F2FP.BF16.PACK_AB R104, R105, R104 ;  /* 0x000000686968723e */ /* 0x000fe400000010ff */
[----:B------:R-:W-:Y:S02]  /*87c0*/  LEA.HI R5, R3, R2, RZ, 0x2 ;  /* 0x0000000203057211 */ /* 0x000fe400078f10ff */
[----:B------:R-:W-:Y:S02]  /*87d0*/  F2FP.BF16.PACK_AB R106, R107, R106 ;  /* 0x0000006a6b6a723e */ /* 0x000fe400000010ff */
[--C-:B------:R-:W-:Y:S02]  /*87e0*/  SHF.R.S32.HI R9, RZ, 0x2, R5.reuse ;  /* 0x00000002ff097819 */ /* 0x100fe40000011405 */
[----:B------:R-:W-:Y:S02]  /*87f0*/  SHF.R.S32.HI R6, RZ, 0x1f, R5 ;  /* 0x0000001fff067819 */ /* 0x000fe40000011405 */
[----:B------:R-:W-:-:S02]  /*8800*/  LOP3.LUT R5, R5, 0xfffffffc, RZ, 0xc0, !PT ;  /* 0xfffffffc05057812 */ /* 0x000fc400078ec0ff */
[----:B------:R-:W-:Y:S02]  /*8810*/  LEA.HI R6, R6, R9, RZ, 0x3 ;  /* 0x0000000906067211 */ /* 0x000fe400078f18ff */
[----:B------:R-:W-:Y:S01]  /*8820*/  F2FP.BF16.PACK_AB R100, R101, R100 ;  /* 0x000000646564723e */ /* 0x000fe200000010ff */
[----:B------:R-:W-:Y:S01]  /*8830*/  IMAD.IADD R5, R2, 0x1, -R5 ;  /* 0x0000000102057824 */ /* 0x000fe200078e0a05 */
[----:B------:R-:W-:Y:S02]  /*8840*/  LOP3.LUT R6, R6, 0xfffffff8, RZ, 0xc0, !PT ;  /* 0xfffffff806067812 */ /* 0x000fe400078ec0ff */
[----:B------:R-:W-:Y:S02]  /*8850*/  F2FP.BF16.PACK_AB R102, R103, R102 ;  /* 0x000000666766723e */ /* 0x000fe400000010ff */
[----:B------:R-:W-:Y:S01]  /*8860*/  F2FP.BF16.PACK_AB R36, R37, R36 ;  /* 0x000000242524723e */ /* 0x000fe200000010ff */
[----:B------:R-:W-:Y:S01]  /*8870*/  IMAD.IADD R9, R9, 0x1, -R6 ;  /* 0x0000000109097824 */ /* 0x000fe200078e0a06 */
[----:B------:R-:W-:-:S02]  /*8880*/  LEA.HI R6, R3, R2, RZ, 0x5 ;  /* 0x0000000203067211 */ /* 0x000fc400078f28ff */
[----:B------:R-:W-:Y:S01]  /*8890*/  F2FP.BF16.PACK_AB R38, R39, R38 ;  /* 0x000000262726723e */ /* 0x000fe200000010ff */
[C---:B------:R-:W-:Y:S01]  /*88a0*/  IMAD.SHL.U32 R10, R9.reuse, 0x40, RZ ;  /* 0x00000040090a7824 */ /* 0x040fe200078e00ff */
[----:B------:R-:W-:Y:S02]  /*88b0*/  SHF.R.S32.HI R8, RZ, 0x5, R6 ;  /* 0x00000005ff087819 */ /* 0x000fe40000011406 */
[----:B------:R-:W-:Y:S02]  /*88c0*/  LOP3.LUT R12, R9, 0x1, RZ, 0xc0, !PT ;  /* 0x00000001090c7812 */ /* 0x000fe400078ec0ff */
[----:B------:R-:W-:Y:S01]  /*88d0*/  LOP3.LUT R10, R10, 0x1c0, RZ, 0xc0, !PT ;  /* 0x000001c00a0a7812 */ /* 0x000fe200078ec0ff */
[----:B------:R-:W-:Y:S01]  /*88e0*/  IMAD R11, R8, 0x200, R5 ;  /* 0x00000200080b7824 */ /* 0x000fe200078e0205 */
[----:B------:R-:W-:Y:S02]  /*88f0*/  ISETP.NE.U32.AND P0, PT, R12, 0x1, PT ;  /* 0x000000010c00780c */ /* 0x000fe40003f05070 */
[----:B------:R-:W-:-:S02]  /*8900*/  LEA.HI R10, R10, R10, RZ, 0x1d ;  /* 0x0000000a0a0a7211 */ /* 0x000fc400078fe8ff */
[----:B------:R-:W-:Y:S01]  /*8910*/  R2P PR, R9, 0x6 ;  /* 0x0000000609007804 */ /* 0x000fe20000000000 */
[----:B------:R-:W-:Y:S01]  /*8920*/  IMAD.MOV.U32 R9, RZ, RZ, 0x20 ;  /* 0x00000020ff097424 */ /* 0x000fe200078e00ff */
[----:B------:R-:W-:Y:S01]  /*8930*/  F2FP.BF16.PACK_AB R40, R41, R40 ;  /* 0x000000282928723e */ /* 0x000fe200000010ff */
[----:B------:R-:W-:Y:S01]  /*8940*/  IMAD.U32 R10, R11, 0x2, R10 ;  /* 0x000000020b0a7824 */ /* 0x000fe200078e000a */
[----:B------:R-:W-:Y:S02]  /*8950*/  F2FP.BF16.PACK_AB R42, R43, R42 ;  /* 0x0000002a2b2a723e */ /* 0x000fe400000010ff */
[----:B------:R-:W-:Y:S01]  /*8960*/  F2FP.BF16.PACK_AB R44, R45, R44 ;  /* 0x0000002c2d2c723e */ /* 0x000fe200000010ff */
[----:B------:R-:W-:Y:S01]  /*8970*/  IMAD.SHL.U32 R11, R10, 0x2, RZ ;  /* 0x000000020a0b7824 */ /* 0x000fe200078e00ff */
[----:B------:R-:W-:Y:S02]  /*8980*/  F2FP.BF16.PACK_AB R46, R47, R46 ;  /* 0x0000002e2f2e723e */ /* 0x000fe400000010ff */
[----:B------:R-:W-:-:S02]  /*8990*/  F2FP.BF16.PACK_AB R48, R49, R48 ;  /* 0x000000303130723e */ /* 0x000fc400000010ff */
[C---:B------:R-:W-:Y:S01]  /*89a0*/  IADD3 R10, R11.reuse, 0x80, RZ ;  /* 0x000000800b0a7810 */ /* 0x040fe20007ffe0ff */
[----:B------:R-:W-:Y:S01]  /*89b0*/  STS [R11+0x80], R128 ;  /* 0x000080800b007388 */ /* 0x000fe20000000800 */
[----:B------:R-:W-:Y:S02]  /*89c0*/  IADD3 R13, R11, 0x70, RZ ;  /* 0x000000700b0d7810 */ /* 0x000fe40007ffe0ff */
[----:B------:R-:W-:Y:S01]  /*89d0*/  @P0 IADD3 R13, R10, 0x10, RZ ;  /* 0x000000100a0d0810 */ /* 0x000fe20007ffe0ff */
[----:B------:R-:W-:Y:S01]  /*89e0*/  STS [R11+0x480], R130 ;  /* 0x000480820b007388 */ /* 0x000fe20000000800 */
[----:B------:R-:W-:Y:S01]  /*89f0*/  SEL R10, R9, 0xffffffe0, !P1 ;  /* 0xffffffe0090a7807 */ /* 0x000fe20004800000 */
[----:B------:R-:W-:Y:S01]  /*8a00*/  IMAD.MOV.U32 R9, RZ, RZ, 0x40 ;  /* 0x00000040ff097424 */ /* 0x000fe200078e00ff */
[----:B------:R-:W-:Y:S01]  /*8a10*/  F2FP.BF16.PACK_AB R50, R51, R50 ;  /* 0x000000323332723e */ /* 0x000fe200000010ff */
[----:B------:R-:W-:Y:S01]  /*8a20*/  STS [R13], R124 ;  /* 0x0000007c0d007388 */ /* 0x000fe20000000800 */
[----:B------:R-:W-:Y:S01]  /*8a30*/  F2FP.BF16.PACK_AB R52, R53, R52 ;  /* 0x000000343534723e */ /* 0x000fe200000010ff */
[----:B------:R-:W-:Y:S01]  /*8a40*/  IMAD.IADD R15, R11, 0x1, R10 ;  /* 0x000000010b0f7824 */ /* 0x000fe200078e020a */
[----:B------:R-:W-:Y:S01]  /*8a50*/  SEL R12, R9, 0xffffffc0, !P2 ;  /* 0xffffffc0090c7807 */ /* 0x000fe20005000000 */
[----:B------:R-:W-:Y:S01]  /*8a60*/  IMAD.IADD R9, R10, 0x1, R13 ;  /* 0x000000010a097824 */ /* 0x000fe200078e020d */
[----:B------:R-:W-:Y:S01]  /*8a70*/  STS [R13+0x400], R126 ;  /* 0x0004007e0d007388 */ /* 0x000fe20000000800 */
[----:B------:R-:W-:-:S02]  /*8a80*/  F2FP.BF16.PACK_AB R54, R55, R54 ;  /* 0x000000363736723e */ /* 0x000fc400000010ff */
[--C-:B------:R-:W-:Y:S01]  /*8a90*/  IMAD.IADD R17, R11, 0x1, R12.reuse ;  /* 0x000000010b117824 */ /* 0x100fe200078e020c */
[----:B------:R-:W-:Y:S01]  /*8aa0*/  STS [R15+0x80], R120 ;  /* 0x000080780f007388 */ /* 0x000fe20000000800 */
[C---:B------:R-:W-:Y:S01]  /*8ab0*/  IMAD.IADD R19, R12.reuse, 0x1, R13 ;  /* 0x000000010c137824 */ /* 0x040fe200078e020d */
[----:B------:R-:W-:Y:S01]  /*8ac0*/  F2FP.BF16.PACK_AB R56, R57, R56 ;  /* 0x000000383938723e */ /* 0x000fe200000010ff */
[----:B------:R-:W-:Y:S01]  /*8ad0*/  IMAD.IADD R21, R12, 0x1, R15 ;  /* 0x000000010c157824 */ /* 0x000fe200078e020f */
[----:B------:R-:W-:Y:S01]  /*8ae0*/  STS [R15+0x480], R122 ;  /* 0x0004807a0f007388 */ /* 0x000fe20000000800 */
[----:B------:R-:W-:Y:S01]  /*8af0*/  IMAD.IADD R23, R9, 0x1, R12 ;  /* 0x0000000109177824 */ /* 0x000fe200078e020c */
[----:B------:R-:W-:Y:S02]  /*8b00*/  F2FP.BF16.PACK_AB R58, R59, R58 ;  /* 0x0000003a3b3a723e */ /* 0x000fe400000010ff */
        /* <DEDUP_REMOVED lines=31> */
[----:B------:R-:W-:Y:S02]  /*8d00*/  ISETP.NE.U32.AND P1, PT, RZ, c[0x0][0x508], PT ;  /* 0x00014200ff007a0c */ /* 0x000fe40003f25070 */
[----:B------:R-:W-:Y:S01]  /*8d10*/  ISETP.NE.U32.AND P0, PT, RZ, c[0x0][0x500], PT ;  /* 0x00014000ff007a0c */ /* 0x000fe20003f05070 */
[----:B------:R-:W-:Y:S01]  /*8d20*/  STS [R11+0x4480], R38 ;  /* 0x004480260b007388 */ /* 0x000fe20000000800 */
[----:B------:R-:W-:Y:S02]  /*8d30*/  ISETP.NE.AND.EX P1, PT, RZ, c[0x0][0x50c], PT, P1 ;  /* 0x00014300ff007a0c */ /* 0x000fe40003f25310 */
        /* <DEDUP_REMOVED lines=18> */
[----:B------:R3:W-:Y:S04]  /*8e60*/  STS [R13+0x8400], R74 ;  /* 0x0084004a0d007388 */ /* 0x0007e80000000800 */
[----:B------:R-:W-:Y:S04]  /*8e70*/  STS [R15+0x8080], R76 ;  /* 0x0080804c0f007388 */ /* 0x000fe80000000800 */
[----:B------:R-:W-:Y:S04]  /*8e80*/  STS [R15+0x8480], R78 ;  /* 0x0084804e0f007388 */ /* 0x000fe80000000800 */
[----:B------:R-:W-:Y:S04]  /*8e90*/  STS [R9+0x8000], R80 ;  /* 0x0080005009007388 */ /* 0x000fe80000000800 */
[----:B------:R4:W-:Y:S01]  /*8ea0*/  STS [R9+0x8400], R82 ;  /* 0x0084005209007388 */ /* 0x0009e20000000800 */
[----:B--2---:R-:W-:-:S03]  /*8eb0*/  IMAD.MOV.U32 R11, RZ, RZ, 0x4 ;  /* 0x00000004ff0b7424 */ /* 0x004fc600078e00ff */
[----:B------:R-:W-:Y:S04]  /*8ec0*/  STS [R17+0x8080], R84 ;  /* 0x0080805411007388 */ /* 0x000fe80000000800 */
[----:B------:R2:W-:Y:S01]  /*8ed0*/  STS [R17+0x8480], R86 ;  /* 0x0084805611007388 */ /* 0x0005e20000000800 */
[----:B---3--:R-:W-:-:S03]  /*8ee0*/  IMAD.WIDE R12, R204, R11, c[0x0][0x500] ;  /* 0x00014000cc0c7625 */ /* 0x008fc600078e020b */
[----:B------:R3:W-:Y:S04]  /*8ef0*/  STS [R19+0x8000], R88 ;  /* 0x0080005813007388 */ /* 0x0007e80000000800 */
[----:B------:R3:W-:Y:S04]  /*8f00*/  STS [R19+0x8400], R90 ;  /* 0x0084005a13007388 */ /* 0x0007e80000000800 */
[----:B------:R3:W-:Y:S04]  /*8f10*/  STS [R21+0x8080], R92 ;  /* 0x0080805c15007388 */ /* 0x0007e80000000800 */
[----:B------:R3:W-:Y:S04]  /*8f20*/  STS [R21+0x8480], R94 ;  /* 0x0084805e15007388 */ /* 0x0007e80000000800 */
[----:B------:R3:W-:Y:S04]  /*8f30*/  STS [R23+0x8000], R96 ;  /* 0x0080006017007388 */ /* 0x0007e80000000800 */
[----:B------:R3:W-:Y:S04]  /*8f40*/  STS [R23+0x8400], R98 ;  /* 0x0084006217007388 */ /* 0x0007e80000000800 */
[----:B------:R-:W-:Y:S01]  /*8f50*/  BAR.SYNC.DEFER_BLOCKING 0x1, 0x100 ;  /* 0x0044000000007b1d */ /* 0x000fe20000010000 */
[----:B----4-:R-:W-:-:S02]  /*8f60*/  IMAD.MOV.U32 R9, RZ, RZ, c[0x0][0x388] ;  /* 0x0000e200ff097624 */ /* 0x010fc400078e00ff */
[----:B------:R-:W-:-:S03]  /*8f70*/  @P1 IMAD.WIDE R10, R204, R11, c[0x0][0x508] ;  /* 0x00014200cc0a1625 */ /* 0x000fc600078e020b */
[----:B--2---:R-:W2:Y:S04]  /*8f80*/  @P0 LDG.E R17, [R12.64] ;  /* 0x000000060c110981 */ /* 0x004ea8000c1e1900 */
[----:B------:R3:W5:Y:S01]  /*8f90*/  @P1 LDG.E R9, [R10.64] ;  /* 0x000000060a091981 */ /* 0x000762000c1e1900 */
[----:B------:R-:W-:Y:S02]  /*8fa0*/  CS2R R14, SRZ ;  /* 0x00000000000e7805 */ /* 0x000fe4000001ff00 */
[--C-:B--2---:R-:W-:Y:S01]  /*8fb0*/  @P0 SHF.R.S32.HI R15, RZ, 0x1f, R17.reuse ;  /* 0x0000001fff0f0819 */ /* 0x104fe20000011411 */
[----:B------:R-:W-:Y:S01]  /*8fc0*/  @P0 IMAD.MOV.U32 R14, RZ, RZ, R17 ;  /* 0x000000ffff0e0224 */ /* 0x000fe200078e0011 */
[----:B------:R-:W-:Y:S05]  /*8fd0*/  @P1 BRA `(.L_x_883) ;  /* 0x0000004000001947 */ /* 0x000fea0003800000 */
[----:B---3--:R-:W-:Y:S05]  /*8fe0*/  @!P0 BRA `(.L_x_883) ;  /* 0x0000003000008947 */ /* 0x008fea0003800000 */
[----:B-----5:R-:W2:Y:S04]  /*8ff0*/  LDG.E R9, [R12.64] ;  /* 0x000000060c097981 */ /* 0x020ea8000c1e1900 */
[----:B------:R-:W2:Y:S02]  /*9000*/  LDG.E R10, [R12.64+0x4] ;  /* 0x000004060c0a7981 */ /* 0x000ea4000c1e1900 */
[----:B--2---:R-:W-:-:S02]  /*9010*/  IADD3 R9, -R9, R10, RZ ;  /* 0x0000000a09097210 */ /* 0x004fc40007ffe1ff */
.L_x_883:
[----:B---3--:R-:W-:Y:S01]  /*9020*/  LOP3.LUT R11, R6, 0xffffffe0, RZ, 0xc0, !PT ;  /* 0xffffffe0060b7812 */ /* 0x008fe200078ec0ff */
[----:B------:R-:W2:Y:S01]  /*9030*/  S2R R55, SR_CTAID.X ;  /* 0x0000000000377919 */ /* 0x000ea20000002500 */
[----:B------:R-:W-:Y:S01]  /*9040*/  SHF.R.S32.HI R13, RZ, 0x1f, R8 ;  /* 0x0000001fff0d7819 */ /* 0x000fe20000011408 */
[----:B------:R-:W-:Y:S01]  /*9050*/  IMAD.MOV.U32 R19, RZ, RZ, R15 ;  /* 0x000000ffff137224 */ /* 0x000fe200078e000f */
[----:B------:R-:W-:Y:S01]  /*9060*/  LEA.HI R12, R5, R5, RZ, 0x1 ;  /* 0x00000005050c7211 */ /* 0x000fe200078f08ff */
[----:B------:R-:W-:Y:S01]  /*9070*/  IMAD.IADD R10, R2, 0x1, -R11 ;  /* 0x00000001020a7824 */ /* 0x000fe200078e0a0b */
[----:B------:R-:W-:Y:S01]  /*9080*/  LEA.HI R13, R13, R8, RZ, 0x3 ;  /* 0x000000080d0d7211 */ /* 0x000fe200078f18ff */
[----:B------:R-:W-:Y:S01]  /*9090*/  BSSY B0, `(.L_x_884) ;  /* 0x0000082000007945 */ /* 0x000fe20003800000 */
[----:B------:R-:W-:-:S02]  /*90a0*/  LOP3.LUT R12, R12, 0x1ffffffe, RZ, 0xc0, !PT ;  /* 0x1ffffffe0c0c7812 */ /* 0x000fc400078ec0ff */
[----:B------:R-:W-:Y:S02]  /*90b0*/  SHF.R.S32.HI R11, RZ, 0x1f, R10 ;  /* 0x0000001fff0b7819 */ /* 0x000fe4000001140a */
[----:B------:R-:W-:Y:S01]  /*90c0*/  LOP3.LUT R13, R13, 0xffffff8, RZ, 0xc0, !PT ;  /* 0x0ffffff80d0d7812 */ /* 0x000fe200078ec0ff */
[----:B------:R-:W-:Y:S01]  /*90d0*/  IMAD.IADD R5, R5, 0x1, -R12 ;  /* 0x0000000105057824 */ /* 0x000fe200078e0a0c */
[----:B------:R-:W-:Y:S01]  /*90e0*/  LEA.HI R6, R11, R10, RZ, 0x2 ;  /* 0x0000000a0b067211 */ /* 0x000fe200078f10ff */
[----:B------:R-:W-:Y:S01]  /*90f0*/  IMAD.MOV.U32 R11, RZ, RZ, c[0x0][0x4e8] ;  /* 0x00013a00ff0b7624 */ /* 0x000fe200078e00ff */
[----:B------:R-:W-:Y:S02]  /*9100*/  IADD3 R8, R8, -R13, RZ ;  /* 0x8000000d08087210 */ /* 0x000fe40007ffe0ff */
[----:B------:R-:W-:Y:S02]  /*9110*/  SHF.R.S32.HI R13, RZ, 0x2, R6 ;  /* 0x00000002ff0d7819 */ /* 0x000fe40000011406 */
[----:B------:R-:W-:Y:S01]  /*9120*/  LOP3.LUT P2, RZ, R10, 0x3, RZ, 0xc0, !PT ;  /* 0x000000030aff7812 */ /* 0x000fe2000784c0ff */
[----:B------:R-:W-:Y:S01]  /*9130*/  IMAD R10, R0, c[0x0][0x490], RZ ;  /* 0x00012400000a7a24 */ /* 0x000fe200078e02ff */
[----:B------:R-:W-:Y:S01]  /*9140*/  ISETP.NE.AND P1, PT, R11, 0x1, PT ;  /* 0x000000010b00780c */ /* 0x000fe20003f25270 */
[----:B------:R-:W-:Y:S01]  /*9150*/  IMAD R8, R8, 0x10, R13 ;  /* 0x0000001008087824 */ /* 0x000fe200078e020d */
[----:B------:R-:W-:Y:S01]  /*9160*/  LEA.HI R6, R3, R2, RZ, 0x3 ;  /* 0x0000000203067211 */ /* 0x000fe200078f18ff */
[----:B------:R-:W-:Y:S01]  /*9170*/  IMAD R17, R197, c[0x0][0x494], R10 ;  /* 0x00012500c5117a24 */ /* 0x000fe200078e020a */
[----:B------:R-:W-:Y:S01]  /*9180*/  MOV R18, R14 ;  /* 0x0000000e00127202 */ /* 0x000fe20000000f00 */
[----:B------:R-:W-:Y:S01]  /*9190*/  IMAD R10, R5, 0x8, R8 ;  /* 0x00000008050a7824 */ /* 0x000fe200078e0208 */
[----:B------:R-:W-:Y:S01]  /*91a0*/  LOP3.LUT R5, R6, 0xfffffff8, RZ, 0xc0, !PT ;  /* 0xfffffff806057812 */ /* 0x000fe200078ec0ff */
[----:B------:R-:W-:Y:S01]  /*91b0*/  IMAD R13, R15, c[0x0][0x3a0], RZ ;  /* 0x0000e8000f0d7a24 */ /* 0x000fe200078e02ff */
[----:B------:R-:W-:Y:S01]  /*91c0*/  LEA.HI R3, R3, R2, RZ, 0x6 ;  /* 0x0000000203037211 */ /* 0x000fe200078f30ff */
[----:B------:R-:W-:Y:S01]  /*91d0*/  IMAD.WIDE.U32 R18, R197, c[0x0][0x490], R18 ;  /* 0x00012400c5127a25 */ /* 0x000fe200078e0012 */
[----:B--2---:R-:W-:-:S02]  /*91e0*/  LEA R11, R55, R10, 0x7 ;  /* 0x0000000a370b7211 */ /* 0x004fc400078e38ff */
[----:B------:R-:W-:Y:S01]  /*91f0*/  SHF.R.S32.HI R6, RZ, 0x3, R6 ;  /* 0x00000003ff067819 */ /* 0x000fe20000011406 */
[----:B------:R-:W-:Y:S02]  /*9200*/  IMAD R13, R14, c[0x0][0x3a4], R13 ;  /* 0x0000e9000e0d7a24 */ /* 0x000fe400078e020d */
[----:B------:R-:W-:-:S04]  /*9210*/  @P1 IMAD.HI.U32 R12, R11, c[0x0][0x4ec], RZ ;  /* 0x00013b000b0c1a27 */ /* 0x000fc800078e00ff */
[----:B------:R-:W-:-:S04]  /*9220*/  IMAD.WIDE.U32 R14, R14, c[0x0][0x3a0], RZ ;  /* 0x0000e8000e0e7a25 */ /* 0x000fc800078e00ff */
[----:B------:R-:W-:Y:S01]  /*9230*/  IMAD.MOV.U32 R10, RZ, RZ, R11 ;  /* 0x000000ffff0a7224 */ /* 0x000fe200078e000b */
[----:B------:R-:W-:Y:S01]  /*9240*/  @P1 SHF.R.U32.HI R10, RZ, c[0x0][0x4f0], R12 ;  /* 0x00013c00ff0a1a19 */ /* 0x000fe2000001160c */
[----:B------:R-:W-:Y:S01]  /*9250*/  IMAD.IADD R5, R2, 0x1, -R5 ;  /* 0x0000000102057824 */ /* 0x000fe200078e0a05 */
[----:B------:R-:W-:Y:S01]  /*9260*/  SHF.R.S32.HI R2, RZ, 0x1f, R204 ;  /* 0x0000001fff027819 */ /* 0x000fe200000114cc */
[----:B------:R-:W-:Y:S01]  /*9270*/  IMAD R0, R0, c[0x0][0x3e8], RZ ;  /* 0x0000fa0000007a24 */ /* 0x000fe200078e02ff */
[----:B------:R-:W-:Y:S01]  /*9280*/  IADD3 R15, R15, R13, RZ ;  /* 0x0000000d0f0f7210 */ /* 0x000fe20007ffe0ff */
[----:B------:R-:W-:Y:S01]  /*9290*/  IMAD.IADD R19, R19, 0x1, R17 ;  /* 0x0000000113137824 */ /* 0x000fe200078e0211 */
[----:B------:R-:W-:Y:S01]  /*92a0*/  SEL R204, R204, RZ, !P0 ;  /* 0x000000ffcccc7207 */ /* 0x000fe20004000000 */
[----:B------:R-:W-:Y:S01]  /*92b0*/  IMAD R17, R197, c[0x0][0x3ec], R0 ;  /* 0x0000fb00c5117a24 */ /* 0x000fe200078e0200 */
[----:B------:R-:W-:Y:S01]  /*92c0*/  SEL R2, R2, RZ, !P0 ;  /* 0x000000ff02027207 */ /* 0x000fe20004000000 */
[----:B------:R-:W-:Y:S01]  /*92d0*/  IMAD.MOV R12, RZ, RZ, -R10 ;  /* 0x000000ffff0c7224 */ /* 0x000fe200078e0a0a */
[----:B------:R-:W-:Y:S01]  /*92e0*/  LEA R0, R5, R6, 0x5 ;  /* 0x0000000605007211 */ /* 0x000fe200078e28ff */
[----:B------:R-:W-:Y:S01]  /*92f0*/  IMAD.WIDE.U32 R14, R197, c[0x0][0x3e8], R14 ;  /* 0x0000fa00c50e7a25 */ /* 0x000fe200078e000e */
[----:B------:R-:W-:-:S03]  /*9300*/  SHF.R.S32.HI R16, RZ, 0x1f, R10 ;  /* 0x0000001fff107819 */ /* 0x000fc6000001140a */
[----:B------:R-:W-:Y:S01]  /*9310*/  IMAD R12, R12, c[0x0][0x4e8], R11 ;  /* 0x00013a000c0c7a24 */ /* 0x000fe200078e020b */
[----:B------:R-:W-:Y:S01]  /*9320*/  IADD3 R15, R15, R17, RZ ;  /* 0x000000110f0f7210 */ /* 0x000fe20007ffe0ff */
[----:B------:R-:W-:-:S04]  /*9330*/  IMAD.WIDE.U32 R18, R204, c[0x0][0x498], R18 ;  /* 0x00012600cc127a25 */ /* 0x000fc800078e0012 */
[----:B------:R-:W-:Y:S01]  /*9340*/  IMAD R13, R2, c[0x0][0x498], RZ ;  /* 0x00012600020d7a24 */ /* 0x000fe200078e02ff */
[----:B------:R-:W-:Y:S01]  /*9350*/  IADD3 R20, P0, R10, R18, RZ ;  /* 0x000000120a147210 */ /* 0x000fe20007f1e0ff */
[----:B------:R-:W-:Y:S01]  /*9360*/  IMAD R11, R55, 0x80, R0 ;  /* 0x00000080370b7824 */ /* 0x000fe200078e0200 */
[----:B------:R-:W-:Y:S01]  /*9370*/  SHF.R.S32.HI R18, RZ, 0x1f, R12 ;  /* 0x0000001fff127819 */ /* 0x000fe2000001140c */
[----:B------:R-:W-:Y:S02]  /*9380*/  IMAD R13, R204, c[0x0][0x49c], R13 ;  /* 0x00012700cc0d7a24 */ /* 0x000fe400078e020d */
[----:B------:R-:W-:-:S03]  /*9390*/  @P1 IMAD.HI.U32 R17, R11, c[0x0][0x4ec], RZ ;  /* 0x00013b000b111a27 */ /* 0x000fc600078e00ff */
[----:B------:R-:W-:Y:S01]  /*93a0*/  IADD3.X R21, R16, R19, R13, P0, !PT ;  /* 0x0000001310157210 */ /* 0x000fe200007fe40d */
[----:B------:R-:W-:Y:S01]  /*93b0*/  IMAD.MOV.U32 R10, RZ, RZ, R11 ;  /* 0x000000ffff0a7224 */ /* 0x000fe200078e000b */
[----:B------:R-:W-:Y:S01]  /*93c0*/  @P1 SHF.R.U32.HI R10, RZ, c[0x0][0x4f0], R17 ;  /* 0x00013c00ff0a1a19 */ /* 0x000fe20000011611 */
[----:B------:R-:W-:Y:S02]  /*93d0*/  IMAD R17, R18, c[0x0][0x488], RZ ;  /* 0x0001220012117a24 */ /* 0x000fe400078e02ff */
[----:B------:R-:W-:Y:S01]  /*93e0*/  IMAD.SHL.U32 R0, R6, 0x40, RZ ;  /* 0x0000004006007824 */ /* 0x000fe200078e00ff */
[----:B------:R-:W-:Y:S01]  /*93f0*/  SHF.R.S32.HI R16, RZ, 0x1f, R10 ;  /* 0x0000001fff107819 */ /* 0x000fe2000001140a */
[----:B------:R-:W-:-:S03]  /*9400*/  IMAD.WIDE.U32 R20, R12, c[0x0][0x488], R20 ;  /* 0x000122000c147a25 */ /* 0x000fc600078e0014 */
[----:B------:R-:W-:Y:S01]  /*9410*/  LOP3.LUT R13, R0, 0x1c0, RZ, 0xc0, !PT ;  /* 0x000001c0000d7812 */ /* 0x000fe200078ec0ff */
[----:B------:R-:W-:Y:S01]  /*9420*/  IMAD R17, R12, c[0x0][0x48c], R17 ;  /* 0x000123000c117a24 */ /* 0x000fe200078e0211 */
[----:B------:R-:W-:Y:S01]  /*9430*/  LEA R12, P0, R20, c[0x0][0x450], 0x2 ;  /* 0x00011400140c7a11 */ /* 0x000fe200078010ff */
[----:B------:R-:W-:Y:S02]  /*9440*/  IMAD.SHL.U32 R0, R5, 0x8, RZ ;  /* 0x0000000805007824 */ /* 0x000fe400078e00ff */
[----:B------:R-:W-:Y:S01]  /*9450*/  IMAD R5, R2, c[0x0][0x3f0], RZ ;  /* 0x0000fc0002057a24 */ /* 0x000fe200078e02ff */
[----:B------:R-:W-:Y:S01]  /*9460*/  IADD3 R17, R21, R17, RZ ;  /* 0x0000001115117210 */ /* 0x000fe20007ffe0ff */
[----:B------:R-:W-:Y:S01]  /*9470*/  IMAD.WIDE.U32 R14, R204, c[0x0][0x3f0], R14 ;  /* 0x0000fc00cc0e7a25 */ /* 0x000fe200078e000e */
[----:B------:R-:W-:Y:S01]  /*9480*/  SHF.R.U32.HI R2, RZ, 0x3, R13 ;  /* 0x00000003ff027819 */ /* 0x000fe2000001160d */
[----:B------:R-:W-:Y:S01]  /*9490*/  SHFL.IDX PT, R32, R12, RZ, 0x1c1f ;  /* 0x001c1fff0c207589 */ /* 0x000fe200000e0000 */
[----:B------:R-:W-:Y:S01]  /*94a0*/  LEA.HI.X R17, R20, c[0x0][0x454], R17, 0x2, P0 ;  /* 0x0001150014117a11 */ /* 0x000fe200000f1411 */
[----:B------:R-:W-:Y:S01]  /*94b0*/  IMAD R5, R204, c[0x0][0x3f4], R5 ;  /* 0x0000fd00cc057a24 */ /* 0x000fe200078e0205 */
[----:B------:R-:W-:Y:S01]  /*94c0*/  LOP3.LUT R13, R13, 0x38, R0, 0xf8, !PT ;  /* 0x000000380d0d7812 */ /* 0x000fe200078ef800 */
[----:B------:R-:W-:Y:S03]  /*94d0*/  SHFL.IDX PT, R34, R12, 0x1, 0x1c1f ;  /* 0x003c1f000c227f89 */ /* 0x000fe600000e0000 */
[----:B------:R-:W-:Y:S01]  /*94e0*/  LOP3.LUT R13, R13, R2, RZ, 0x3c, !PT ;  /* 0x000000020d0d7212 */ /* 0x000fe200078e3cff */
[----:B------:R-:W2:Y:S01]  /*94f0*/  SHFL.IDX PT, R33, R17, RZ, 0x1c1f ;  /* 0x001c1fff11217589 */ /* 0x000ea200000e0000 */
[----:B------:R-:W-:Y:S01]  /*9500*/  IMAD.MOV R2, RZ, RZ, -R10 ;  /* 0x000000ffff027224 */ /* 0x000fe200078e0a0a */
[----:B------:R-:W-:Y:S01]  /*9510*/  IADD3 R15, R15, R5, RZ ;  /* 0x000000050f0f7210 */ /* 0x000fe20007ffe0ff */
[----:B------:R-:W-:Y:S01]  /*9520*/  IMAD R5, R55, 0x80, R8 ;  /* 0x0000008037057824 */ /* 0x000fe200078e0208 */
[----:B------:R-:W3:Y:S01]  /*9530*/  SHFL.IDX PT, R35, R17, 0x1, 0x1c1f ;  /* 0x003c1f0011237f89 */ /* 0x000ee200000e0000 */
[----:B------:R-:W-:Y:S01]  /*9540*/  IMAD R56, R2, c[0x0][0x4e8], R11 ;  /* 0x00013a0002387a24 */ /* 0x000fe200078e020b */
[----:B------:R-:W-:Y:S01]  /*9550*/  SHF.L.U32 R8, R3, 0x3, RZ ;  /* 0x0000000303087819 */ /* 0x000fe200000006ff */
[----:B-----5:R-:W-:Y:S01]  /*9560*/  IMAD R2, R9, c[0x0][0x4e8], RZ ;  /* 0x00013a0009027a24 */ /* 0x020fe200078e02ff */
[----:B------:R-:W-:Y:S01]  /*9570*/  IADD3 R9, R5, 0x8, RZ ;  /* 0x0000000805097810 */ /* 0x000fe20007ffe0ff */
[----:B------:R-:W-:Y:S01]  /*9580*/  IMAD R11, R16, c[0x0][0x3e0], RZ ;  /* 0x0000f800100b7a24 */ /* 0x000fe200078e02ff */
[----:B------:R-:W-:Y:S01]  /*9590*/  LOP3.LUT R8, R13, 0x7ffffe00, R8, 0xf8, !PT ;  /* 0x7ffffe000d087812 */ /* 0x000fe200078ef808 */
[----:B------:R-:W-:Y:S01]  /*95a0*/  IMAD.WIDE.U32 R14, R10, c[0x0][0x3e0], R14 ;  /* 0x0000f8000a0e7a25 */ /* 0x000fe200078e000e */
[----:B------:R-:W-:-:S02]  /*95b0*/  ISETP.GE.OR P1, PT, R5, R2, P2 ;  /* 0x000000020500720c */ /* 0x000fc40001726670 */
[----:B------:R-:W-:Y:S01]  /*95c0*/  ISETP.GE.OR P0, PT, R9, R2, P2 ;  /* 0x000000020900720c */ /* 0x000fe20001706670 */
[----:B------:R-:W-:Y:S01]  /*95d0*/  IMAD R11, R10, c[0x0][0x3e4], R11 ;  /* 0x0000f9000a0b7a24 */ /* 0x000fe200078e020b */
[----:B------:R-:W-:Y:S02]  /*95e0*/  SHF.R.S32.HI R5, RZ, 0x1f, R56 ;  /* 0x0000001fff057819 */ /* 0x000fe40000011438 */
[----:B------:R-:W-:Y:S01]  /*95f0*/  SHF.L.U32 R58, R8, 0x1, RZ ;  /* 0x00000001083a7819 */ /* 0x000fe200000006ff */
[----:B------:R-:W-:Y:S01]  /*9600*/  IMAD.IADD R15, R15, 0x1, R11 ;  /* 0x000000010f0f7824 */ /* 0x000fe200078e020b */
[----:B------:R-:W-:Y:S01]  /*9610*/  LEA R55, R55, R6, 0x7 ;  /* 0x0000000637377211 */ /* 0x000fe200078e38ff */
[----:B------:R-:W-:-:S04]  /*9620*/  IMAD R3, R5, c[0x0][0x3d8], RZ ;  /* 0x0000f60005037a24 */ /* 0x000fc800078e02ff */
[C---:B------:R-:W-:Y:S01]  /*9630*/  IMAD R3, R56.reuse, c[0x0][0x3dc], R3 ;  /* 0x0000f70038037a24 */ /* 0x040fe200078e0203 */
[----:B--2---:R2:W-:Y:S01]  /*9640*/  @!P1 ST.E [R32.64], R4 ;  /* 0x0000000420009985 */ /* 0x0045e2000c101906 */
[----:B------:R-:W-:-:S03]  /*9650*/  IMAD.WIDE.U32 R56, R56, c[0x0][0x3d8], R14 ;  /* 0x0000f60038387a25 */ /* 0x000fc600078e000e */
[----:B---3--:R2:W-:Y:S01]  /*9660*/  @!P0 ST.E [R34.64], R7 ;  /* 0x0000000722008985 */ /* 0x0085e2000c101906 */
        /* <DEDUP_REMOVED lines=18> */
[----:B------:R-:W-:Y:S01]  /*9790*/  IADD3 R52, R0, 0x80, RZ ;  /* 0x0000008000347810 */ /* 0x000fe20007ffe0ff */
[----:B--2---:R-:W2:Y:S01]  /*97a0*/  LDS.128 R32, [R58+0x4080] ;  /* 0x004080003a207984 */ /* 0x004ea20000000c00 */
        /* <DEDUP_REMOVED lines=10> */
[----:B-1---5:R-:W-:-:S04]  /*9850*/  @!P2 IMAD.WIDE R58, R0, 0x2, R60 ;  /* 0x00000002003aa825 */ /* 0x022fc800078e023c */
[----:B------:R-:W-:-:S04]  /*9860*/  @!P1 IMAD.WIDE R52, R53, 0x2, R60 ;  /* 0x0000000235349825 */ /* 0x000fc800078e023c */
[----:B------:R-:W-:Y:S01]  /*9870*/  @!P0 IMAD.WIDE R60, R3, 0x2, R60 ;  /* 0x00000002033c8825 */ /* 0x000fe200078e023c */
[----:B---3--:R1:W-:Y:S04]  /*9880*/  @!P2 ST.E.128 [R58.64], R48 ;  /* 0x000000303a00a985 */ /* 0x0083e8000c101d06 */
[----:B--2---:R1:W-:Y:S04]  /*9890*/  @!P1 ST.E.128 [R52.64], R32 ;  /* 0x0000002034009985 */ /* 0x0043e8000c101d06 */
[----:B----4-:R1:W-:Y:S02]  /*98a0*/  @!P0 ST.E.128 [R60.64], R4 ;  /* 0x000000043c008985 */ /* 0x0103e4000c101d06 */
.L_x_885:
[----:B---3--:R-:W-:Y:S05]  /*98b0*/  BSYNC B0 ;  /* 0x0000000000007941 */ /* 0x008fea0003800000 */
.L_x_884:
[----:B------:R-:W-:Y:S01]  /*98c0*/  IADD3 R3, R55, 0x20, RZ ;  /* 0x0000002037037810 */ /* 0x000fe20007ffe0ff */
[----:B-12---:R1:W2:Y:S01]  /*98d0*/  SHFL.IDX PT, R33, R56, 0x1, 0x181f ;  /* 0x00381f0038217f89 */ /* 0x0062a200000e0000 */
[----:B------:R-:W-:Y:S02]  /*98e0*/  BSSY B0, `(.L_x_886) ;  /* 0x0000015000007945 */ /* 0x000fe40003800000 */
[----:B------:R-:W-:Y:S01]  /*98f0*/  ISETP.GE.AND P0, PT, R3, R2, PT ;  /* 0x000000020300720c */ /* 0x000fe20003f06270 */
[----:B------:R1:W3:-:S12]  /*9900*/  SHFL.IDX PT, R32, R57, 0x1, 0x181f ;  /* 0x00381f0039207f89 */ /* 0x0002d800000e0000 */
        /* <DEDUP_REMOVED lines=18> */
.L_x_887:
[----:B------:R-:W-:Y:S05]  /*9a30*/  BSYNC B0 ;  /* 0x0000000000007941 */ /* 0x000fea0003800000 */
.L_x_886:
        /* <DEDUP_REMOVED lines=23> */
.L_x_889:
[----:B------:R-:W-:Y:S05]  /*9bb0*/  BSYNC B0 ;  /* 0x0000000000007941 */ /* 0x000fea0003800000 */
.L_x_888:
        /* <DEDUP_REMOVED lines=24> */
.L_x_882:
        /* <DEDUP_REMOVED lines=18> */
.L_x_890:
[----:B---3--:R-:W2:Y:S01]  /*9e60*/  S2R R2, SR_TID.X ;  /* 0x0000000000027919 */ /* 0x008ea20000002100 */
[----:B------:R-:W-:Y:S01]  /*9e70*/  SHF.R.S32.HI R5, RZ, 0x1f, R204 ;  /* 0x0000001fff057819 */ /* 0x000fe200000114cc */
[----:B------:R-:W-:Y:S01]  /*9e80*/  BSSY B0, `(.L_x_891) ;  /* 0x0000027000007945 */ /* 0x000fe20003800000 */
[----:B------:R-:W-:-:S02]  /*9e90*/  SEL R204, R204, RZ, !P0 ;  /* 0x000000ffcccc7207 */ /* 0x000fc40004000000 */
[----:B------:R-:W-:Y:S02]  /*9ea0*/  SEL R5, R5, RZ, !P0 ;  /* 0x000000ff05057207 */ /* 0x000fe40004000000 */
[----:B--2---:R-:W-:-:S13]  /*9eb0*/  ISETP.GE.AND P1, PT, R2, 0x80, PT ;  /* 0x000000800200780c */ /* 0x004fda0003f26270 */
[----:B------:R-:W-:Y:S05]  /*9ec0*/  @P1 BRA `(.L_x_892) ;  /* 0x0000022000001947 */ /* 0x000fea0003800000 */
[----:B------:R-:W2:Y:S01]  /*9ed0*/  S2R R9, SR_CTAID.X ;  /* 0x0000000000097919 */ /* 0x000ea20000002500 */
[----:B-----5:R-:W-:Y:S01]  /*9ee0*/  IMAD R7, R3, c[0x0][0x4e8], RZ ;  /* 0x00013a0003077a24 */ /* 0x020fe200078e02ff */
[----:B--2---:R-:W-:-:S04]  /*9ef0*/  LEA R8, R9, R2, 0x7 ;  /* 0x0000000209087211 */ /* 0x004fc800078e38ff */
        /* <DEDUP_REMOVED lines=9> */
[----:B------:R-:W-:Y:S02]  /*9f90*/  IMAD R4, R197, c[0x0][0x494], R4 ;  /* 0x00012500c5047a24 */ /* 0x000fe400078e0204 */
[----:B------:R-:W-:Y:S02]  /*9fa0*/  IMAD.MOV.U32 R14, RZ, RZ, R12 ;  /* 0x000000ffff0e7224 */ /* 0x000fe400078e000c */
[----:B------:R-:W-:Y:S02]  /*9fb0*/  IMAD.IADD R15, R4, 0x1, R13 ;  /* 0x00000001040f7824 */ /* 0x000fe400078e020d */
[----:B------:R-:W-:-:S04]  /*9fc0*/  @P0 IMAD.HI.U32 R6, R8, c[0x0][0x4ec], RZ ;  /* 0x00013b0008060a27 */ /* 0x000fc800078e00ff */
[----:B------:R-:W-:Y:S01]  /*9fd0*/  IMAD R13, R5, c[0x0][0x498], RZ ;  /* 0x00012600050d7a24 */ /* 0x000fe200078e02ff */
[----:B------:R-:W-:Y:S01]  /*9fe0*/  @P0 SHF.R.U32.HI R7, RZ, c[0x0][0x4f0], R6 ;  /* 0x00013c00ff070a19 */ /* 0x000fe20000011606 */
[----:B------:R-:W-:-:S03]  /*9ff0*/  IMAD.WIDE.U32 R14, R204, c[0x0][0x498], R14 ;  /* 0x00012600cc0e7a25 */ /* 0x000fc600078e000e */
[C---:B------:R-:W-:Y:S01]  /*a000*/  IADD3 R9, -R7.reuse, RZ, RZ ;  /* 0x000000ff07097210 */ /* 0x040fe20007ffe1ff */
[----:B------:R-:W-:Y:S01]  /*a010*/  IMAD R13, R204, c[0x0][0x49c], R13 ;  /* 0x00012700cc0d7a24 */ /* 0x000fe200078e020d */
[----:B------:R-:W-:Y:S02]  /*a020*/  SHF.R.S32.HI R4, RZ, 0x1f, R7 ;  /* 0x0000001fff047819 */ /* 0x000fe40000011407 */
[----:B------:R-:W-:Y:S01]  /*a030*/  IADD3 R12, P0, R7, R14, RZ ;  /* 0x0000000e070c7210 */ /* 0x000fe20007f1e0ff */
        /* <DEDUP_REMOVED lines=11> */
.L_x_892:
[----:B------:R-:W-:Y:S05]  /*a0f0*/  BSYNC B0 ;  /* 0x0000000000007941 */ /* 0x000fea0003800000 */
.L_x_891:
[----:B--2---:R-:W2:Y:S01]  /*a100*/  S2R R6, SR_CTAID.X ;  /* 0x0000000000067919 */ /* 0x004ea20000002500 */
        /* <DEDUP_REMOVED lines=14> */
[----:B------:R-:W-:Y:S02]  /*a1f0*/  IMAD R5, R5, c[0x0][0x3f0], RZ ;  /* 0x0000fc0005057a24 */ /* 0x000fe400078e02ff */
[----:B------:R-:W-:Y:S01]  /*a200*/  IMAD.WIDE.U32 R10, R197, c[0x0][0x3e8], R10 ;  /* 0x0000fa00c50a7a25 */ /* 0x000fe200078e000a */
[CC--:B------:R-:W-:Y:S02]  /*a210*/  LEA R7, R9.reuse, R4.reuse, 0x5 ;  /* 0x0000000409077211 */ /* 0x0c0fe400078e28ff */
[----:B------:R-:W-:Y:S01]  /*a220*/  SHF.L.U32 R9, R9, 0x3, RZ ;  /* 0x0000000309097819 */ /* 0x000fe200000006ff */
[----:B------:R-:W-:Y:S01]  /*a230*/  IMAD R5, R204, c[0x0][0x3f4], R5 ;  /* 0x0000fd00cc057a24 */ /* 0x000fe200078e0205 */
[----:B------:R-:W-:Y:S01]  /*a240*/  IADD3 R11, R0, R11, RZ ;  /* 0x0000000b000b7210 */ /* 0x000fe20007ffe0ff */
[C---:B--2---:R-:W-:Y:S01]  /*a250*/  IMAD R7, R6.reuse, 0x80, R7 ;  /* 0x0000008006077824 */ /* 0x044fe200078e0207 */
[----:B------:R-:W-:Y:S01]  /*a260*/  LEA R4, R6, R4, 0x7 ;  /* 0x0000000406047211 */ /* 0x000fe200078e38ff */
[----:B-----5:R-:W-:Y:S01]  /*a270*/  IMAD R3, R3, c[0x0][0x4e8], RZ ;  /* 0x00013a0003037a24 */ /* 0x020fe200078e02ff */
[----:B------:R-:W-:Y:S01]  /*a280*/  IADD3 R6, R9, 0x40, RZ ;  /* 0x0000004009067810 */ /* 0x000fe20007ffe0ff */
[----:B------:R-:W-:Y:S01]  /*a290*/  @P0 IMAD.HI.U32 R0, R7, c[0x0][0x4ec], RZ ;  /* 0x00013b0007000a27 */ /* 0x000fe200078e00ff */
[----:B------:R-:W-:-:S03]  /*a2a0*/  MOV R2, R7 ;  /* 0x0000000700027202 */ /* 0x000fc60000000f00 */
[----:B------:R-:W-:Y:S01]  /*a2b0*/  IMAD.WIDE.U32 R10, R204, c[0x0][0x3f0], R10 ;  /* 0x0000fc00cc0a7a25 */ /* 0x000fe200078e000a */
[----:B------:R-:W-:-:S04]  /*a2c0*/  @P0 SHF.R.U32.HI R2, RZ, c[0x0][0x4f0], R0 ;  /* 0x00013c00ff020a19 */ /* 0x000fc80000011600 */
[--C-:B------:R-:W-:Y:S01]  /*a2d0*/  SHF.R.S32.HI R8, RZ, 0x1f, R2.reuse ;  /* 0x0000001fff087819 */ /* 0x100fe20000011402 */
[----:B------:R-:W-:Y:S01]  /*a2e0*/  IMAD.MOV R0, RZ, RZ, -R2 ;  /* 0x000000ffff007224 */ /* 0x000fe200078e0a02 */
[----:B------:R-:W-:-:S03]  /*a2f0*/  IADD3 R11, R11, R5, RZ ;  /* 0x000000050b0b7210 */ /* 0x000fc60007ffe0ff */
[----:B------:R-:W-:Y:S02]  /*a300*/  IMAD R5, R8, c[0x0][0x3e0], RZ ;  /* 0x0000f80008057a24 */ /* 0x000fe400078e02ff */
[----:B------:R-:W-:Y:S02]  /*a310*/  IMAD R0, R0, c[0x0][0x4e8], R7 ;  /* 0x00013a0000007a24 */ /* 0x000fe400078e0207 */
[----:B------:R-:W-:-:S04]  /*a320*/  IMAD.WIDE.U32 R10, R2, c[0x0][0x3e0], R10 ;  /* 0x0000f800020a7a25 */ /* 0x000fc800078e000a */
[----:B------:R-:W-:Y:S01]  /*a330*/  IMAD R5, R2, c[0x0][0x3e4], R5 ;  /* 0x0000f90002057a24 */ /* 0x000fe200078e0205 */
[----:B------:R-:W-:-:S04]  /*a340*/  SHF.R.S32.HI R2, RZ, 0x1f, R0 ;  /* 0x0000001fff027819 */ /* 0x000fc80000011400 */
        /* <DEDUP_REMOVED lines=8> */
[----:B------:R2:W3:Y:S01]  /*a3d0*/  SHFL.IDX PT, R10, R2, RZ, 0x181f ;  /* 0x00181fff020a7589 */ /* 0x0004e200000e0000 */
[----:B------:R-:W-:-:S03]  /*a3e0*/  IADD3 R5, R9, 0x80, RZ ;  /* 0x0000008009057810 */ /* 0x000fc60007ffe0ff */
[----:B------:R2:W4:Y:S08]  /*a3f0*/  SHFL.IDX PT, R11, R0, RZ, 0x181f ;  /* 0x00181fff000b7589 */ /* 0x00053000000e0000 */
        /* <DEDUP_REMOVED lines=16> */
.L_x_894:
[----:B------:R-:W-:Y:S05]  /*a500*/  BSYNC B0 ;  /* 0x0000000000007941 */ /* 0x000fea0003800000 */
.L_x_893:
        /* <DEDUP_REMOVED lines=21> */
.L_x_896:
[----:B------:R-:W-:Y:S05]  /*a660*/  BSYNC B0 ;  /* 0x0000000000007941 */ /* 0x000fea0003800000 */
.L_x_895:
[----:B------:R-:W-:Y:S01]  /*a670*/  IADD3 R8, R4, 0x40, RZ ;  /* 0x0000004004087810 */ /* 0x000fe20007ffe0ff */
[----:B-1--4-:R1:W4:Y:S01]  /*a680*/  SHFL.IDX PT, R11, R0, 0x2, 0x181f ;  /* 0x00581f00000b7f89 */ /* 0x01232200000e0000 */
[----:B------:R-:W-:Y:S02]  /*a690*/  BSSY B0, `(.L_x_897) ;  /* 0x0000013000007945 */ /* 0x000fe40003800000 */
[----:B------:R-:W-:Y:S01]  /*a6a0*/  ISETP.GE.AND P0, PT, R8, R3, PT ;  /* 0x000000030800720c */ /* 0x000fe20003f06270 */
[----:B------:R1:W2:-:S12]  /*a6b0*/  SHFL.IDX PT, R10, R2, 0x2, 0x181f ;  /* 0x00581f00020a7f89 */ /* 0x00029800000e0000 */
        /* <DEDUP_REMOVED lines=8> */
[----:B--2-4-:R-:W-:Y:S01]  /*a740*/  @!P2 IMAD.WIDE R12, R9, 0x2, R10 ;  /* 0x00000002090ca825 */ /* 0x014fe200078e020a */
[----:B------:R-:W-:Y:S02]  /*a750*/  @!P1 LOP3.LUT R8, R8, 0xfffffff8, RZ, 0xc0, !PT ;  /* 0xfffffff808089812 */ /* 0x000fe400078ec0ff */
[----:B------:R-:W-:-:S02]  /*a760*/  @!P0 LOP3.LUT R7, R7, 0xfffffff8, RZ, 0xc0, !PT ;  /* 0xfffffff807078812 */ /* 0x000fc400078ec0ff */
[----:B------:R2:W-:Y:S01]  /*a770*/  @!P2 ST.E.128 [R12.64], RZ ;  /* 0x000000ff0c00a985 */ /* 0x0005e2000c101d06 */
[----:B------:R-:W-:-:S04]  /*a780*/  @!P1 IMAD.WIDE R14, R8, 0x2, R10 ;  /* 0x00000002080e9825 */ /* 0x000fc800078e020a */
[----:B------:R-:W-:Y:S01]  /*a790*/  @!P0 IMAD.WIDE R10, R7, 0x2, R10 ;  /* 0x00000002070a8825 */ /* 0x000fe200078e020a */
[----:B------:R2:W-:Y:S04]  /*a7a0*/  @!P1 ST.E.128 [R14.64], RZ ;  /* 0x000000ff0e009985 */ /* 0x0005e8000c101d06 */
[----:B------:R2:W-:Y:S02]  /*a7b0*/  @!P0 ST.E.128 [R10.64], RZ ;  /* 0x000000ff0a008985 */ /* 0x0005e4000c101d06 */
.L_x_898:
[----:B------:R-:W-:Y:S05]  /*a7c0*/  BSYNC B0 ;  /* 0x0000000000007941 */ /* 0x000fea0003800000 */
.L_x_897:
[----:B------:R-:W-:Y:S01]  /*a7d0*/  IADD3 R4, R4, 0x60, RZ ;  /* 0x0000006004047810 */ /* 0x000fe20007ffe0ff */
[----:B--2-4-:R2:W4:Y:S03]  /*a7e0*/  SHFL.IDX PT, R11, R0, 0x3, 0x181f ;  /* 0x00781f00000b7f89 */ /* 0x01452600000e0000 */
        /* <DEDUP_REMOVED lines=10> */
[----:B--23--:R-:W-:-:S05]  /*a890*/  @!P0 IMAD.WIDE R2, R3, 0x2, R10 ;  /* 0x0000000203028825 */ /* 0x00cfca00078e020a */
        /* <DEDUP_REMOVED lines=9> */
.L_x_899:
        /* <DEDUP_REMOVED lines=13> */
.L_x_1712:


//--------------------- .text._ZN7cutlass13device_kernelIN5flash19enable_sm80_to_sm89INS1_16FlashAttnFwdSm80INS1_25CollectiveMainloopFwdSm80ILi8ELi2ELb0EN4cute5tupleIJNS5_1CILi128EEENS7_ILi64EEENS7_ILi192EEEEEELi192ENS_10bfloat16_tEfNS_4arch4Sm80ELb0ELb0ELb1ELb1ELb1ELb1ELb1ELb0EEENS1_21CollectiveEpilogueFwdINS6_IJS8_SA_S9_EEENS6_IJNS7_ILi1EEESI_SI_EEESC_SE_Li256ELb1ELb1ELb0ELb0EEENS1_19SingleTileSchedulerILb1ELb0ELb1ELi128EEEEEEEEEvNT_6ParamsE --------------------------
	.section	.text._ZN7cutlass13device_kernelIN5flash19enable_sm80_to_sm89INS1_16FlashAttnFwdSm80INS1_25CollectiveMainloopFwdSm80ILi8ELi2ELb0EN4cute5tupleIJNS5_1CILi128EEENS7_ILi64EEENS7_ILi192EEEEEELi192ENS_10bfloat16_tEfNS_4arch4Sm80ELb0ELb0ELb1ELb1ELb1ELb1ELb1ELb0EEENS1_21CollectiveEpilogueFwdINS6_IJS8_SA_S9_EEENS6_IJNS7_ILi1EEESI_SI_EEESC_SE_Li256ELb1ELb1ELb0ELb0EEENS1_19SingleTileSchedulerILb1ELb0ELb1ELi128EEEEEEEEEvNT_6ParamsE,"ax",@progbits
	.sectioninfo	@"SHI_REGISTERS=236"
	.align	128
.text._ZN7cutlass13device_kernelIN5flash19enable_sm80_to_sm89INS1_16FlashAttnFwdSm80INS1_25CollectiveMainloopFwdSm80ILi8ELi2ELb0EN4cute5tupleIJNS5_1CILi128EEENS7_ILi64EEENS7_ILi192EEEEEELi192ENS_10bfloat16_tEfNS_4arch4Sm80ELb0ELb0ELb1ELb1ELb1ELb1ELb1ELb0EEENS1_21CollectiveEpilogueFwdINS6_IJS8_SA_S9_EEENS6_IJNS7_ILi1EEESI_SI_EEESC_SE_Li256ELb1ELb1ELb0ELb0EEENS1_19SingleTileSchedulerILb1ELb0ELb1ELi128EEEEEEEEEvNT_6ParamsE:
        .type           _ZN7cutlass13device_kernelIN5flash19enable_sm80_to_sm89INS1_16FlashAttnFwdSm80INS1_25CollectiveMainloopFwdSm80ILi8ELi2ELb0EN4cute5tupleIJNS5_1CILi128EEENS7_ILi64EEENS7_ILi192EEEEEELi192ENS_10bfloat16_tEfNS_4arch4Sm80ELb0ELb0ELb1ELb1ELb1ELb1ELb1ELb0EEENS1_21CollectiveEpilogueFwdINS6_IJS8_SA_S9_EEENS6_IJNS7_ILi1EEESI_SI_EEESC_SE_Li256ELb1ELb1ELb0ELb0EEENS1_19SingleTileSchedulerILb1ELb0ELb1ELi128EEEEEEEEEvNT_6ParamsE,@function
        .size           _ZN7cutlass13device_kernelIN5flash19enable_sm80_to_sm89INS1_16FlashAttnFwdSm80INS1_25CollectiveMainloopFwdSm80ILi8ELi2ELb0EN4cute5tupleIJNS5_1CILi128EEENS7_ILi64EEENS7_ILi192EEEEEELi192ENS_10bfloat16_tEfNS_4arch4Sm80ELb0ELb0ELb1ELb1ELb1ELb1ELb1ELb0EEENS1_21CollectiveEpilogueFwdINS6_IJS8_SA_S9_EEENS6_IJNS7_ILi1EEESI_SI_EEESC_SE_Li256ELb1ELb1ELb0ELb0EEENS1_19SingleTileSchedulerILb1ELb0ELb1ELi128EEEEEEEEEvNT_6ParamsE,(.L_x_1713 - _ZN7cutlass13device_kernelIN5flash19enable_sm80_to_sm89INS1_16FlashAttnFwdSm80INS1_25CollectiveMainloopFwdSm80ILi8ELi2ELb0EN4cute5tupleIJNS5_1CILi128EEENS7_ILi64EEENS7_ILi192EEEEEELi192ENS_10bfloat16_tEfNS_4arch4Sm80ELb0ELb0ELb1ELb1ELb1ELb1ELb1ELb0EEENS1_21CollectiveEpilogueFwdINS6_IJS8_SA_S9_EEENS6_IJNS7_ILi1EEESI_SI_EEESC_SE_Li256ELb1ELb1ELb0ELb0EEENS1_19SingleTileSchedulerILb1ELb0ELb1ELi128EEEEEEEEEvNT_6ParamsE)
        .other          _ZN7cutlass13device_kernelIN5flash19enable_sm80_to_sm89INS1_16FlashAttnFwdSm80INS1_25CollectiveMainloopFwdSm80ILi8ELi2ELb0EN4cute5tupleIJNS5_1CILi128EEENS7_ILi64EEENS7_ILi192EEEEEELi192ENS_10bfloat16_tEfNS_4arch4Sm80ELb0ELb0ELb1ELb1ELb1ELb1ELb1ELb0EEENS1_21CollectiveEpilogueFwdINS6_IJS8_SA_S9_EEENS6_IJNS7_ILi1EEESI_SI_EEESC_SE_Li256ELb1ELb1ELb0ELb0EEENS1_19SingleTileSchedulerILb1ELb0ELb1ELi128EEEEEEEEEvNT_6ParamsE,@"STO_CUDA_ENTRY STV_DEFAULT"
_ZN7cutlass13device_kernelIN5flash19enable_sm80_to_sm89INS1_16FlashAttnFwdSm80INS1_25CollectiveMainloopFwdSm80ILi8ELi2ELb0EN4cute5tupleIJNS5_1CILi128EEENS7_ILi64EEENS7_ILi192EEEEEELi192ENS_10bfloat16_tEfNS_4arch4Sm80ELb0ELb0ELb1ELb1ELb1ELb1ELb1ELb0EEENS1_21CollectiveEpilogueFwdINS6_IJS8_SA_S9_EEENS6_IJNS7_ILi1EEESI_SI_EEESC_SE_Li256ELb1ELb1ELb0ELb0EEENS1_19SingleTileSchedulerILb1ELb0ELb1ELi128EEEEEEEEEvNT_6ParamsE:
        /* <DEDUP_REMOVED lines=16> */
.L_x_901:
        /* <DEDUP_REMOVED lines=8> */
.L_x_903:
[----:B------:R-:W-:-:S05]  /*0180*/  MOV R3, c[0x0][0x54c] ;  /* 0x0001530000037a02 */ /* 0x000fca0000000f00 */
.L_x_902:
[----:B-----5:R-:W-:Y:S01]  /*0190*/  IMAD R3, R3, c[0x0][0x548], RZ ;  /* 0x0001520003037a24 */ /* 0x020fe200078e02ff */
[----:B------:R-:W-:-:S04]  /*01a0*/  SHF.L.U32 R0, R90, 0x7, RZ ;  /* 0x000000075a007819 */ /* 0x000fc800000006ff */
[----:B------:R-:W-:-:S04]  /*01b0*/  ISETP.GE.AND P0, PT, R0, R3, PT ;  /* 0x000000030000720c */ /* 0x000fc80003f06270 */
[----:B------:R-:W-:Y:S01]  /*01c0*/  SEL R195, R195, 0xffffffff, !P0 ;  /* 0xffffffffc3c37807 */ /* 0x000fe20004000000 */
[----:B------:R-:W-:Y:S05]  /*01d0*/  BRA `(.L_x_904) ;  /* 0x0000012000007947 */ /* 0x000fea0003800000 */
.L_x_900:
[----:B---3--:R-:W-:-:S04]  /*01e0*/  ISETP.NE.U32.AND P0, PT, RZ, c[0x0][0x568], PT ;  /* 0x00015a00ff007a0c */ /* 0x008fc80003f05070 */
[----:B------:R-:W-:-:S13]  /*01f0*/  ISETP.NE.AND.EX P0, PT, RZ, c[0x0][0x56c], PT, P0 ;  /* 0x00015b00ff007a0c */ /* 0x000fda0003f05300 */
[----:B------:R-:W-:Y:S05]  /*0200*/  @!P0 BRA `(.L_x_905) ;  /* 0x0000002000008947 */ /* 0x000fea0003800000 */
[----:B------:R1:W5:Y:S01]  /*0210*/  LDG.E R3, [R2.64] ;  /* 0x0000000602037981 */ /* 0x000362000c1e1900 */
[----:B------:R-:W-:Y:S05]  /*0220*/  BRA `(.L_x_906) ;  /* 0x0000009000007947 */ /* 0x000fea0003800000 */
.L_x_905:
        /* <DEDUP_REMOVED lines=8> */
.L_x_907:
[----:B------:R-:W-:-:S05]  /*02b0*/  MOV R3, c[0x0][0x54c] ;  /* 0x0001530000037a02 */ /* 0x000fca0000000f00 */
.L_x_906:
[----:B-----5:R-:W-:Y:S01]  /*02c0*/  IMAD R3, R3, c[0x0][0x548], RZ ;  /* 0x0001520003037a24 */ /* 0x020fe200078e02ff */
[----:B------:R-:W-:-:S04]  /*02d0*/  SHF.L.U32 R0, R90, 0x7, RZ ;  /* 0x000000075a007819 */ /* 0x000fc800000006ff */
[----:B------:R-:W-:-:S04]  /*02e0*/  ISETP.GE.AND P0, PT, R0, R3, PT ;  /* 0x000000030000720c */ /* 0x000fc80003f06270 */
[----:B------:R-:W-:-:S04]  /*02f0*/  SEL R195, R195, 0xffffffff, !P0 ;  /* 0xffffffffc3c37807 */ /* 0x000fc80004000000 */
.L_x_904:
        /* <DEDUP_REMOVED lines=39> */
.L_x_908:
[----:B---3--:R-:W-:-:S04]  /*0570*/  ISETP.NE.U32.AND P0, PT, RZ, c[0x0][0x368], PT ;  /* 0x0000da00ff007a0c */ /* 0x008fc80003f05070 */
[----:B------:R-:W-:-:S13]  /*0580*/  ISETP.NE.AND.EX P0, PT, RZ, c[0x0][0x36c], PT, P0 ;  /* 0x0000db00ff007a0c */ /* 0x000fda0003f05300 */
[----:B------:R-:W-:Y:S05]  /*0590*/  @!P0 BRA `(.L_x_909) ;  /* 0x0000003000008947 */ /* 0x000fea0003800000 */
[----:B------:R-:W-:-:S06]  /*05a0*/  IMAD.WIDE R2, R195, R6, c[0x0][0x368] ;  /* 0x0000da00c3027625 */ /* 0x000fcc00078e0206 */
[----:B------:R1:W5:Y:S01]  /*05b0*/  LDG.E R2, [R2.64] ;  /* 0x0000000602027981 */ /* 0x000362000c1e1900 */
[----:B------:R-:W-:Y:S05]  /*05c0*/  BRA `(.L_x_910) ;  /* 0x0000004000007947 */ /* 0x000fea0003800000 */
.L_x_909:
[----:B------:R-:W-:Y:S05]  /*05d0*/  @!P3 BRA `(.L_x_910) ;  /* 0x000000300000b947 */ /* 0x000fea0003800000 */
[----:B------:R-:W2:Y:S04]  /*05e0*/  LDG.E R2, [R10.64] ;  /* 0x000000060a027981 */ /* 0x000ea8000c1e1900 */
[----:B------:R-:W2:Y:S02]  /*05f0*/  LDG.E R3, [R10.64+0x4] ;  /* 0x000004060a037981 */ /* 0x000ea4000c1e1900 */
[----:B--2---:R-:W-:Y:S02]  /*0600*/  IADD3 R2, -R2, R3, RZ ;  /* 0x0000000302027210 */ /* 0x004fe40007ffe1ff */
.L_x_910:
        /* <DEDUP_REMOVED lines=19> */
[----:B------:R-:W-:-:S11]  /*0740*/  SHF.R.U32.HI R11, RZ, 0x6, R11 ;  /* 0x00000006ff0b7819 */ /* 0x000fd6000001160b */
[----:B------:R-:W-:Y:S01]  /*0750*/  @P0 IADD3 R3, R0, 0x3f, RZ ;  /* 0x0000003f00030810 */ /* 0x000fe20007ffe0ff */
[----:B------:R-:W-:-:S03]  /*0760*/  IMAD.MOV.U32 R0, RZ, RZ, R11 ;  /* 0x000000ffff007224 */ /* 0x000fc600078e000b */
[----:B------:R-:W-:-:S04]  /*0770*/  @P0 SHF.R.S32.HI R4, RZ, 0x1f, R3 ;  /* 0x0000001fff040819 */ /* 0x000fc80000011403 */
[----:B------:R-:W-:-:S04]  /*0780*/  @P0 LEA.HI R4, R4, R3, RZ, 0x6 ;  /* 0x0000000304040211 */ /* 0x000fc800078f30ff */
[----:B------:R-:W-:-:S04]  /*0790*/  @P0 SHF.R.S32.HI R0, RZ, 0x6, R4 ;  /* 0x00000006ff000819 */ /* 0x000fc80000011404 */
[----:B------:R-:W-:-:S13]  /*07a0*/  ISETP.GT.AND P0, PT, R0, R11, PT ;  /* 0x0000000b0000720c */ /* 0x000fda0003f04270 */
[----:B------:R-:W-:Y:S05]  /*07b0*/  @!P0 BRA `(.L_x_911) ;  /* 0x00005bd000008947 */ /* 0x000fea0003800000 */
[----:B-1----:R-:W-:-:S04]  /*07c0*/  ISETP.NE.U32.AND P0, PT, RZ, c[0x0][0x340], PT ;  /* 0x0000d000ff007a0c */ /* 0x002fc80003f05070 */
[----:B------:R-:W-:Y:S02]  /*07d0*/  ISETP.NE.AND.EX P1, PT, RZ, c[0x0][0x344], PT, P0 ;  /* 0x0000d100ff007a0c */ /* 0x000fe40003f25300 */
[----:B------:R-:W-:Y:S02]  /*07e0*/  SHF.R.S32.HI R16, RZ, 0x1f, R89 ;  /* 0x0000001fff107819 */ /* 0x000fe40000011459 */
[----:B------:R-:W-:Y:S02]  /*07f0*/  SHF.R.S32.HI R22, RZ, 0x1f, R8 ;  /* 0x0000001fff167819 */ /* 0x000fe40000011408 */
[----:B------:R-:W-:Y:S01]  /*0800*/  IADD3 R18, R0, -0x1, RZ ;  /* 0xffffffff00127810 */ /* 0x000fe20007ffe0ff */
[----:B------:R-:W-:Y:S01]  /*0810*/  IMAD.IADD R97, R97, 0x1, R2 ;  /* 0x0000000161617824 */ /* 0x000fe200078e0202 */
[----:B------:R-:W-:Y:S01]  /*0820*/  SEL R160, R195, RZ, !P4 ;  /* 0x000000ffc3a07207 */ /* 0x000fe20006000000 */
[----:B------:R-:W-:Y:S01]  /*0830*/  IMAD.MOV.U32 R102, RZ, RZ, c[0x0][0x238] ;  /* 0x00008e00ff667624 */ /* 0x000fe200078e00ff */
[----:B------:R-:W-:-:S03]  /*0840*/  P2R R4, PR, RZ, 0x2 ;  /* 0x00000002ff047803 */ /* 0x000fc60000000000 */
[----:B------:R-:W-:-:S06]  /*0850*/  @P1 IMAD.WIDE R174, R195, R6, c[0x0][0x340] ;  /* 0x0000d000c3ae1625 */ /* 0x000fcc00078e0206 */
[----:B------:R-:W2:Y:S01]  /*0860*/  @P1 LDG.E R174, [R174.64] ;  /* 0x00000006aeae1981 */ /* 0x000ea2000c1e1900 */
[----:B------:R-:W-:Y:S01]  /*0870*/  LEA.HI R6, R16, R89, RZ, 0x3 ;  /* 0x0000005910067211 */ /* 0x000fe200078f18ff */
[----:B------:R-:W-:Y:S01]  /*0880*/  IMAD.MOV.U32 R111, RZ, RZ, 0x6 ;  /* 0x00000006ff6f7424 */ /* 0x000fe200078e00ff */
[----:B------:R-:W-:Y:S01]  /*0890*/  LOP3.LUT R135, R135, 0xfffffffe, RZ, 0xc0, !PT ;  /* 0xfffffffe87877812 */ /* 0x000fe200078ec0ff */
[C---:B------:R-:W-:Y:S01]  /*08a0*/  IMAD.SHL.U32 R101, R102.reuse, 0x40, RZ ;  /* 0x0000004066657824 */ /* 0x040fe200078e00ff */
[----:B------:R-:W-:Y:S01]  /*08b0*/  SHF.R.S32.HI R3, RZ, 0x3, R6 ;  /* 0x00000003ff037819 */ /* 0x000fe20000011406 */
[----:B------:R-:W-:Y:S01]  /*08c0*/  IMAD.SHL.U32 R103, R102, 0x20, RZ ;  /* 0x0000002066677824 */ /* 0x000fe200078e00ff */
[----:B------:R-:W-:Y:S01]  /*08d0*/  LOP3.LUT R6, R6, 0x1ffffff8, RZ, 0xc0, !PT ;  /* 0x1ffffff806067812 */ /* 0x000fe200078ec0ff */
[----:B------:R-:W-:Y:S01]  /*08e0*/  IMAD.MOV.U32 R142, RZ, RZ, 0x1 ;  /* 0x00000001ff8e7424 */ /* 0x000fe200078e00ff */
[----:B------:R-:W-:Y:S01]  /*08f0*/  IADD3 R25, P0, R3, R8, RZ ;  /* 0x0000000803197210 */ /* 0x000fe20007f1e0ff */
[----:B------:R-:W-:Y:S01]  /*0900*/  IMAD.IADD R5, R96, 0x1, -R3 ;  /* 0x0000000160057824 */ /* 0x000fe200078e0a03 */
[----:B------:R-:W-:Y:S01]  /*0910*/  SHF.L.U64.HI R99, R102, R111, c[0x0][0x23c] ;  /* 0x00008f0066637619 */ /* 0x000fe2000001026f */
[----:B------:R-:W-:Y:S01]  /*0920*/  IMAD.IADD R6, R89, 0x1, -R6 ;  /* 0x0000000159067824 */ /* 0x000fe200078e0a06 */
[----:B------:R-:W-:Y:S01]  /*0930*/  LEA.HI.X.SX32 R22, R3, R22, 0x1, P0 ;  /* 0x0000001603167211 */ /* 0x000fe200000f0eff */
[----:B------:R-:W-:Y:S01]  /*0940*/  IMAD R2, R18, -0x40, R5 ;  /* 0xffffffc012027824 */ /* 0x000fe200078e0205 */
[----:B------:R-:W-:Y:S01]  /*0950*/  ULDC.U8 UR4, c[0x0][0x298] ;  /* 0x0000a60000047ab9 */ /* 0x000fe20000000000 */
[----:B------:R-:W-:-:S02]  /*0960*/  IMAD.SHL.U32 R6, R6, 0x8, RZ ;  /* 0x0000000806067824 */ /* 0x000fc400078e00ff */
[----:B------:R-:W-:Y:S01]  /*0970*/  IMAD R12, R22, c[0x0][0x238], RZ ;  /* 0x00008e00160c7a24 */ /* 0x000fe200078e02ff */
[----:B------:R-:W-:Y:S01]  /*0980*/  ISETP.GE.AND P1, PT, R2, 0x21, PT ;  /* 0x000000210200780c */ /* 0x000fe20003f26270 */
[----:B------:R-:W-:Y:S01]  /*0990*/  IMAD R22, R22, c[0x0][0x258], RZ ;  /* 0x0000960016167a24 */ /* 0x000fe200078e02ff */
[----:B------:R-:W-:Y:S01]  /*09a0*/  SHF.R.S32.HI R7, RZ, 0x1f, R6 ;  /* 0x0000001fff077819 */ /* 0x000fe20000011406 */
[C---:B------:R-:W-:Y:S01]  /*09b0*/  IMAD R12, R25.reuse, c[0x0][0x23c], R12 ;  /* 0x00008f00190c7a24 */ /* 0x040fe200078e020c */
[----:B------:R-:W-:Y:S01]  /*09c0*/  ISETP.GE.AND P2, PT, R2, 0x1, PT ;  /* 0x000000010200780c */ /* 0x000fe20003f46270 */
[C---:B------:R-:W-:Y:S01]  /*09d0*/  IMAD R22, R25.reuse, c[0x0][0x25c], R22 ;  /* 0x0000970019167a24 */ /* 0x040fe200078e0216 */
[C---:B------:R-:W-:Y:S01]  /*09e0*/  IADD3 R2, R6.reuse, 0x40, RZ ;  /* 0x0000004006027810 */ /* 0x040fe20007ffe0ff */
[----:B------:R-:W-:Y:S01]  /*09f0*/  IMAD.WIDE.U32 R8, R25, c[0x0][0x238], R6 ;  /* 0x00008e0019087a25 */ /* 0x000fe200078e0006 */
[----:B------:R-:W-:-:S03]  /*0a00*/  ISETP.GE.AND P6, PT, R6, c[0x0][0x1d4], PT ;  /* 0x0000750006007a0c */ /* 0x000fc60003fc6270 */
[----:B------:R-:W-:Y:S02]  /*0a10*/  IMAD.IADD R13, R9, 0x1, R12 ;  /* 0x00000001090d7824 */ /* 0x000fe400078e020c */
[----:B------:R-:W-:Y:S01]  /*0a20*/  IMAD.MOV.U32 R12, RZ, RZ, R8 ;  /* 0x000000ffff0c7224 */ /* 0x000fe200078e0008 */
[----:B------:R-:W-:Y:S01]  /*0a30*/  SHF.R.S32.HI R8, RZ, 0x1f, R195 ;  /* 0x0000001fff087819 */ /* 0x000fe200000114c3 */
[----:B------:R-:W-:Y:S02]  /*0a40*/  IMAD R9, R93, c[0x0][0x240], RZ ;  /* 0x000090005d097a24 */ /* 0x000fe400078e02ff */
[----:B------:R-:W-:Y:S01]  /*0a50*/  IMAD.WIDE.U32 R12, R192, c[0x0][0x240], R12 ;  /* 0x00009000c00c7a25 */ /* 0x000fe200078e000c */
[----:B------:R-:W-:Y:S02]  /*0a60*/  SEL R181, R8, RZ, !P4 ;  /* 0x000000ff08b57207 */ /* 0x000fe40006000000 */
[----:B------:R-:W-:Y:S01]  /*0a70*/  ISETP.GE.AND P4, PT, R2, c[0x0][0x1d4], PT ;  /* 0x0000750002007a0c */ /* 0x000fe20003f86270 */
[----:B------:R-:W-:-:S02]  /*0a80*/  IMAD R162, R192, c[0x0][0x244], R9 ;  /* 0x00009100c0a27a24 */ /* 0x000fc400078e0209 */
[----:B------:R-:W-:Y:S02]  /*0a90*/  IMAD R165, R181, c[0x0][0x248], RZ ;  /* 0x00009200b5a57a24 */ /* 0x000fe400078e02ff */
[----:B------:R-:W-:Y:S02]  /*0aa0*/  IMAD.IADD R163, R13, 0x1, R162 ;  /* 0x000000010da37824 */ /* 0x000fe400078e02a2 */
[----:B------:R-:W-:Y:S01]  /*0ab0*/  IMAD.MOV.U32 R162, RZ, RZ, R12 ;  /* 0x000000ffffa27224 */ /* 0x000fe200078e000c */
[----:B------:R-:W-:Y:S01]  /*0ac0*/  SHF.R.S32.HI R12, RZ, 0x1f, R18 ;  /* 0x0000001fff0c7819 */ /* 0x000fe20000011412 */
[C---:B------:R-:W-:Y:S02]  /*0ad0*/  IMAD R165, R160.reuse, c[0x0][0x24c], R165 ;  /* 0x00009300a0a57a24 */ /* 0x040fe400078e02a5 */
[----:B------:R-:W-:Y:S02]  /*0ae0*/  IMAD.WIDE.U32 R162, R160, c[0x0][0x248], R162 ;  /* 0x00009200a0a27a25 */ /* 0x000fe400078e00a2 */
[----:B------:R-:W-:-:S02]  /*0af0*/  @P4 LOP3.LUT R135, R135, 0x1, RZ, 0xfc, !PT ;  /* 0x0000000187874812 */ /* 0x000fc400078efcff */
[----:B------:R-:W-:Y:S02]  /*0b00*/  IMAD.IADD R165, R163, 0x1, R165 ;  /* 0x00000001a3a57824 */ /* 0x000fe400078e02a5 */
[----:B------:R-:W-:Y:S01]  /*0b10*/  IMAD.MOV.U32 R164, RZ, RZ, R162 ;  /* 0x000000ffffa47224 */ /* 0x000fe200078e00a2 */
[----:B------:R-:W-:Y:S01]  /*0b20*/  LOP3.LUT R135, R135, 0xfffffffb, RZ, 0xc0, !PT ;  /* 0xfffffffb87877812 */ /* 0x000fe200078ec0ff */
[----:B------:R-:W-:Y:S02]  /*0b30*/  IMAD R13, R99, R18, RZ ;  /* 0x00000012630d7224 */ /* 0x000fe400078e02ff */
[----:B------:R-:W-:-:S04]  /*0b40*/  IMAD.WIDE.U32 R24, R25, c[0x0][0x258], R6 ;  /* 0x0000960019187a25 */ /* 0x000fc800078e0006 */
[----:B------:R-:W-:-:S04]  /*0b50*/  IMAD.WIDE.U32 R14, R18, R101, R164 ;  /* 0x00000065120e7225 */ /* 0x000fc800078e00a4 */
[----:B------:R-:W-:Y:S01]  /*0b60*/  IMAD.MOV.U32 R7, RZ, RZ, 0x5 ;  /* 0x00000005ff077424 */ /* 0x000fe200078e00ff */
[----:B------:R-:W-:Y:S01]  /*0b70*/  @P1 IADD3 R5, P3, R103, R14, RZ ;  /* 0x0000000e67051210 */ /* 0x000fe20007f7e0ff */
[----:B------:R-:W-:Y:S01]  /*0b80*/  IMAD R13, R12, R101, R13 ;  /* 0x000000650c0d7224 */ /* 0x000fe200078e020d */
[----:B------:R-:W-:Y:S01]  /*0b90*/  @P2 LEA R20, P0, R14, c[0x0][0x220], 0x1 ;  /* 0x000088000e142a11 */ /* 0x000fe200078008ff */
[----:B------:R-:W-:Y:S01]  /*0ba0*/  IMAD.SHL.U32 R3, R3, 0x40, RZ ;  /* 0x0000004003037824 */ /* 0x000fe200078e00ff */
[----:B------:R-:W-:Y:S01]  /*0bb0*/  SHF.L.U64.HI R102, R102, R7, c[0x0][0x23c] ;  /* 0x00008f0066667619 */ /* 0x000fe20000010207 */
[----:B------:R-:W-:Y:S02]  /*0bc0*/  IMAD.IADD R13, R15, 0x1, R13 ;  /* 0x000000010f0d7824 */ /* 0x000fe400078e020d */
[----:B------:R-:W-:Y:S01]  /*0bd0*/  IMAD.IADD R23, R25, 0x1, R22 ;  /* 0x0000000119177824 */ /* 0x000fe200078e0216 */
[----:B------:R-:W-:Y:S01]  /*0be0*/  LOP3.LUT R3, R3, 0x1c0, RZ, 0xc0, !PT ;  /* 0x000001c003037812 */ /* 0x000fe200078ec0ff */
[--C-:B------:R-:W-:Y:S01]  /*0bf0*/  @P1 IMAD.X R2, R102, 0x1, R13.reuse, P3 ;  /* 0x0000000166021824 */ /* 0x100fe200018e060d */
[----:B------:R-:W-:Y:S01]  /*0c00*/  @P2 LEA.HI.X R21, R14, c[0x0][0x224], R13, 0x1, P0 ;  /* 0x000089000e152a11 */ /* 0x000fe200000f0c0d */
[----:B------:R-:W-:Y:S01]  /*0c10*/  IMAD.MOV.U32 R22, RZ, RZ, R24 ;  /* 0x000000ffff167224 */ /* 0x000fe200078e0018 */
[----:B------:R-:W-:Y:S01]  /*0c20*/  @P1 LEA R14, P0, R5, c[0x0][0x220], 0x1 ;  /* 0x00008800050e1a11 */ /* 0x000fe200078008ff */
[----:B------:R-:W-:Y:S01]  /*0c30*/  IMAD R9, R93, c[0x0][0x260], RZ ;  /* 0x000098005d097a24 */ /* 0x000fe200078e02ff */
[----:B------:R-:W-:Y:S01]  /*0c40*/  LOP3.LUT R10, R3, 0x38, R6, 0xf8, !PT ;  /* 0x00000038030a7812 */ /* 0x000fe200078ef806 */
[----:B------:R-:W-:Y:S01]  /*0c50*/  IMAD.WIDE.U32 R22, R192, c[0x0][0x260], R22 ;  /* 0x00009800c0167a25 */ /* 0x000fe200078e0016 */
[----:B------:R-:W-:-:S02]  /*0c60*/  @P1 LEA.HI.X R15, R5, c[0x0][0x224], R2, 0x1, P0 ;  /* 0x00008900050f1a11 */ /* 0x000fc400000f0c02 */
[----:B------:R-:W-:Y:S01]  /*0c70*/  SHF.R.U32.HI R3, RZ, 0x3, R3 ;  /* 0x00000003ff037819 */ /* 0x000fe20000011603 */
[----:B------:R-:W-:Y:S01]  /*0c80*/  IMAD R181, R181, c[0x0][0x268], RZ ;  /* 0x00009a00b5b57a24 */ /* 0x000fe200078e02ff */
[----:B------:R-:W-:Y:S01]  /*0c90*/  IADD3 R6, R6, 0x80, RZ ;  /* 0x0000008006067810 */ /* 0x000fe20007ffe0ff */
[----:B------:R-:W-:Y:S01]  /*0ca0*/  IMAD.MOV.U32 R137, RZ, RZ, c[0x0][0x27c] ;  /* 0x00009f00ff897624 */ /* 0x000fe200078e00ff */
[----:B------:R-:W-:Y:S01]  /*0cb0*/  ISETP.GT.AND P0, PT, R18, R11, PT ;  /* 0x0000000b1200720c */ /* 0x000fe20003f04270 */
[----:B------:R-:W-:Y:S01]  /*0cc0*/  IMAD R181, R160, c[0x0][0x26c], R181 ;  /* 0x00009b00a0b57a24 */ /* 0x000fe200078e02b5 */
[----:B------:R-:W-:Y:S01]  /*0cd0*/  LOP3.LUT R3, R10, R3, RZ, 0x3c, !PT ;  /* 0x000000030a037212 */ /* 0x000fe200078e3cff */
[----:B------:R-:W-:Y:S01]  /*0ce0*/  IMAD.WIDE.U32 R178, R192, c[0x0][0x210], RZ ;  /* 0x00008400c0b27a25 */ /* 0x000fe200078e00ff */
[----:B------:R-:W-:Y:S02]  /*0cf0*/  ISETP.GE.AND P5, PT, R6, c[0x0][0x1d4], PT ;  /* 0x0000750006007a0c */ /* 0x000fe40003fa6270 */
[-C--:B------:R-:W-:Y:S01]  /*0d00*/  LEA.HI R10, R16, R89.reuse, RZ, 0x6 ;  /* 0x00000059100a7211 */ /* 0x080fe200078f30ff */
[----:B------:R-:W-:Y:S01]  /*0d10*/  IMAD.MOV.U32 R6, RZ, RZ, c[0x0][0x258] ;  /* 0x00009600ff067624 */ /* 0x000fe200078e00ff */
[----:B------:R-:W-:Y:S01]  /*0d20*/  ISETP.NE.AND P3, PT, R4, RZ, PT ;  /* 0x000000ff0400720c */ /* 0x000fe20003f65270 */
[----:B------:R-:W-:Y:S01]  /*0d30*/  IMAD R4, R192, c[0x0][0x264], R9 ;  /* 0x00009900c0047a24 */ /* 0x000fe200078e0209 */
[----:B------:R-:W-:Y:S01]  /*0d40*/  LEA.HI R2, R16, R89, RZ, 0x2 ;  /* 0x0000005910027211 */ /* 0x000fe200078f10ff */
[----:B------:R-:W-:Y:S01]  /*0d50*/  IMAD.SHL.U32 R10, R10, 0x8, RZ ;  /* 0x000000080a0a7824 */ /* 0x000fe200078e00ff */
[C---:B------:R-:W-:Y:S01]  /*0d60*/  SHF.L.U64.HI R98, R6.reuse, R111, c[0x0][0x25c] ;  /* 0x0000970006627619 */ /* 0x040fe2000001026f */
[----:B------:R-:W-:Y:S01]  /*0d70*/  IMAD.SHL.U32 R100, R6, 0x40, RZ ;  /* 0x0000004006647824 */ /* 0x000fe200078e00ff */
[----:B------:R-:W-:Y:S01]  /*0d80*/  @P0 IADD3 R0, R0, -0x2, RZ ;  /* 0xfffffffe00000810 */ /* 0x000fe20007ffe0ff */
[----:B------:R-:W-:Y:S01]  /*0d90*/  IMAD.IADD R23, R23, 0x1, R4 ;  /* 0x0000000117177824 */ /* 0x000fe200078e0204 */
[----:B------:R-:W-:Y:S01]  /*0da0*/  LOP3.LUT R10, R3, 0xfffffe00, R10, 0xf8, !PT ;  /* 0xfffffe00030a7812 */ /* 0x000fe200078ef80a */
[----:B------:R-:W-:Y:S01]  /*0db0*/  IMAD R13, R98, R18, RZ ;  /* 0x00000012620d7224 */ /* 0x000fe200078e02ff */
[----:B------:R-:W-:Y:S01]  /*0dc0*/  @P0 SHF.R.S32.HI R9, RZ, 0x1f, R0 ;  /* 0x0000001fff090819 */ /* 0x000fe20000011400 */
[----:B------:R-:W-:Y:S01]  /*0dd0*/  @P0 IMAD R4, R99, R0, RZ ;  /* 0x0000000063040224 */ /* 0x000fe200078e02ff */
[----:B------:R-:W-:Y:S01]  /*0de0*/  LOP3.LUT R128, R2, 0xfffffffc, RZ, 0xc0, !PT ;  /* 0xfffffffc02807812 */ /* 0x000fe200078ec0ff */
[----:B------:R-:W-:Y:S01]  /*0df0*/  IMAD R3, R12, R100, R13 ;  /* 0x000000640c037224 */ /* 0x000fe200078e020d */
[----:B------:R-:W-:Y:S01]  /*0e00*/  SHF.R.S32.HI R105, RZ, 0x2, R2 ;  /* 0x00000002ff697819 */ /* 0x000fe20000011402 */
[----:B------:R-:W-:Y:S01]  /*0e10*/  @P2 IMAD.SHL.U32 R12, R10, 0x2, RZ ;  /* 0x000000020a0c2824 */ /* 0x000fe200078e00ff */
[----:B------:R-:W-:Y:S01]  /*0e20*/  SHF.L.U64.HI R108, R6, R7, c[0x0][0x25c] ;  /* 0x00009700066c7619 */ /* 0x000fe20000010207 */
[----:B------:R-:W-:Y:S01]  /*0e30*/  @P0 IMAD R4, R9, R101, R4 ;  /* 0x0000006509040224 */ /* 0x000fe200078e0204 */
[----:B------:R-:W-:Y:S01]  /*0e40*/  SHF.R.S32.HI R5, RZ, 0x1f, R105 ;  /* 0x0000001fff057819 */ /* 0x000fe20000011469 */
[----:B------:R-:W-:Y:S01]  /*0e50*/  @P1 IMAD.SHL.U32 R9, R10, 0x2, RZ ;  /* 0x000000020a091824 */ /* 0x000fe200078e00ff */
[----:B------:R-:W-:Y:S01]  /*0e60*/  @!PT LDS RZ, [RZ] ;  /* 0x00000000fffff984 */ /* 0x000fe20000000800 */
[----:B------:R-:W-:Y:S01]  /*0e70*/  @!PT LDS RZ, [RZ] ;  /* 0x00000000fffff984 */ /* 0x000fe20000000800 */
[----:B------:R-:W-:Y:S01]  /*0e80*/  @!PT LDS RZ, [RZ] ;  /* 0x00000000fffff984 */ /* 0x000fe20000000800 */
[----:B------:R1:W-:Y:S01]  /*0e90*/  @P2 LDGSTS.E.BYPASS.LTC128B.128 [R12+0xc100], [R20.64], !P6 ;  /* 0x0c100000140c2fae */ /* 0x0003e2000f101d46 */
[----:B------:R-:W-:Y:S01]  /*0ea0*/  IMAD.WIDE.U32 R160, R160, c[0x0][0x268], R22 ;  /* 0x00009a00a0a07a25 */ /* 0x000fe200078e0016 */
[----:B------:R-:W-:-:S02]  /*0eb0*/  SHF.R.S32.HI R2, RZ, 0x1f, R2 ;  /* 0x0000001fff027819 */ /* 0x000fc40000011402 */
[----:B------:R1:W-:Y:S01]  /*0ec0*/  @P2 LDGSTS.E.BYPASS.LTC128B.128 [R12+0xe100], [R20.64+0x80], !P4 ;  /* 0x0e100080140c2fae */ /* 0x0003e2000e101d46 */
[----:B------:R-:W-:Y:S01]  /*0ed0*/  IMAD.IADD R181, R161, 0x1, R181 ;  /* 0x00000001a1b57824 */ /* 0x000fe200078e02b5 */
[----:B------:R-:W-:Y:S01]  /*0ee0*/  LEA.HI R2, R2, R105, RZ, 0x3 ;  /* 0x0000006902027211 */ /* 0x000fe200078f18ff */
[----:B------:R-:W-:Y:S01]  /*0ef0*/  IMAD.MOV.U32 R180, RZ, RZ, R160 ;  /* 0x000000ffffb47224 */ /* 0x000fe200078e00a0 */
[----:B------:R1:W-:Y:S01]  /*0f00*/  @P2 LDGSTS.E.BYPASS.LTC128B.128 [R12+0x10100], [R20.64+0x100], !P5 ;  /* 0x10100100140c2fae */ /* 0x0003e2000e901d46 */
[----:B------:R-:W-:Y:S01]  /*0f10*/  IMAD.IADD R128, R89, 0x1, -R128 ;  /* 0x0000000159807824 */ /* 0x000fe200078e0a80 */
[----:B------:R-:W-:Y:S01]  /*0f20*/  LOP3.LUT R130, R2, 0xfffffff8, RZ, 0xc0, !PT ;  /* 0xfffffff802827812 */ /* 0x000fe200078ec0ff */
[----:B------:R-:W-:Y:S01]  /*0f30*/  IMAD.WIDE.U32 R26, R18, R100, R180 ;  /* 0x00000064121a7225 */ /* 0x000fe200078e00b4 */
[----:B------:R3:W-:Y:S01]  /*0f40*/  @P1 LDGSTS.E.BYPASS.LTC128B.128 [R9+0xd100], [R14.64], !P6 ;  /* 0x0d1000000e091fae */ /* 0x0007e2000f101d46 */
[----:B------:R-:W-:Y:S02]  /*0f50*/  LEA.HI R16, R16, R89, RZ, 0x5 ;  /* 0x0000005910107211 */ /* 0x000fe400078f28ff */
[----:B------:R-:W-:Y:S01]  /*0f60*/  IMAD.IADD R3, R27, 0x1, R3 ;  /* 0x000000011b037824 */ /* 0x000fe200078e0203 */
[----:B------:R3:W-:Y:S01]  /*0f70*/  @P1 LDGSTS.E.BYPASS.LTC128B.128 [R9+0xf100], [R14.64+0x80], !P4 ;  /* 0x0f1000800e091fae */ /* 0x0007e2000e101d46 */
[----:B------:R-:W-:-:S02]  /*0f80*/  IMAD.SHL.U32 R24, R128, 0x8, RZ ;  /* 0x0000000880187824 */ /* 0x000fc400078e00ff */
[----:B------:R-:W-:Y:S01]  /*0f90*/  IMAD.SHL.U32 R22, R128, 0x4, RZ ;  /* 0x0000000480167824 */ /* 0x000fe200078e00ff */
[----:B------:R3:W-:Y:S01]  /*0fa0*/  @P1 LDGSTS.E.BYPASS.LTC128B.128 [R9+0x11100], [R14.64+0x100], !P5 ;  /* 0x111001000e091fae */ /* 0x0007e2000e901d46 */
[----:B------:R-:W-:Y:S01]  /*0fb0*/  IMAD.SHL.U32 R115, R6, 0x20, RZ ;  /* 0x0000002006737824 */ /* 0x000fe200078e00ff */
[----:B------:R-:W-:Y:S01]  /*0fc0*/  SHF.R.S32.HI R25, RZ, 0x1f, R24 ;  /* 0x0000001fff197819 */ /* 0x000fe20000011418 */
[C---:B------:R-:W-:Y:S01]  /*0fd0*/  IMAD R168, R5.reuse, c[0x0][0x290], RZ ;  /* 0x0000a40005a87a24 */ /* 0x040fe200078e02ff */
[----:B------:R-:W0:Y:S01]  /*0fe0*/  LDGDEPBAR ;  /* 0x00000000000079af */ /* 0x000e220000000000 */
[----:B------:R-:W-:Y:S01]  /*0ff0*/  SHF.R.S32.HI R23, RZ, 0x1f, R22 ;  /* 0x0000001fff177819 */ /* 0x000fe20000011416 */
[----:B------:R-:W-:Y:S01]  /*1000*/  IMAD R166, R5, c[0x0][0x280], RZ ;  /* 0x0000a00005a67a24 */ /* 0x000fe200078e02ff */
[----:B------:R-:W-:Y:S01]  /*1010*/  IADD3 R19, R22, 0x40, RZ ;  /* 0x0000004016137810 */ /* 0x000fe20007ffe0ff */
[C---:B------:R-:W-:Y:S01]  /*1020*/  IMAD R168, R105.reuse, c[0x0][0x294], R168 ;  /* 0x0000a50069a87a24 */ /* 0x040fe200078e02a8 */
[C---:B------:R-:W-:Y:S01]  /*1030*/  IADD3 R131, R24.reuse, 0xa0, RZ ;  /* 0x000000a018837810 */ /* 0x040fe20007ffe0ff */
[----:B------:R-:W-:Y:S01]  /*1040*/  IMAD.WIDE.U32 R172, R105, c[0x0][0x290], R24 ;  /* 0x0000a40069ac7a25 */ /* 0x000fe200078e0018 */
[----:B------:R-:W-:-:S02]  /*1050*/  IADD3 R136, R24, 0x60, RZ ;  /* 0x0000006018887810 */ /* 0x000fc40007ffe0ff */
[----:B------:R-:W-:Y:S01]  /*1060*/  IADD3 R132, R24, 0x80, RZ ;  /* 0x0000008018847810 */ /* 0x000fe20007ffe0ff */
[----:B------:R-:W-:Y:S01]  /*1070*/  IMAD.IADD R173, R173, 0x1, R168 ;  /* 0x00000001adad7824 */ /* 0x000fe200078e02a8 */
[----:B------:R-:W-:Y:S01]  /*1080*/  SHF.R.S32.HI R123, RZ, 0x1f, R136 ;  /* 0x0000001fff7b7819 */ /* 0x000fe20000011488 */
[----:B-1----:R-:W-:Y:S01]  /*1090*/  IMAD.WIDE.U32 R20, R105, c[0x0][0x290], R22 ;  /* 0x0000a40069147a25 */ /* 0x002fe200078e0016 */
[----:B------:R-:W-:Y:S02]  /*10a0*/  SHF.R.S32.HI R121, RZ, 0x1f, R132 ;  /* 0x0000001fff797819 */ /* 0x000fe40000011484 */
[----:B------:R-:W-:Y:S01]  /*10b0*/  LEA.HI R123, R123, R136, RZ, 0x3 ;  /* 0x000000887b7b7211 */ /* 0x000fe200078f18ff */
[----:B------:R-:W-:Y:S01]  /*10c0*/  IMAD.IADD R169, R168, 0x1, R21 ;  /* 0x00000001a8a97824 */ /* 0x000fe200078e0215 */
[----:B------:R-:W-:Y:S01]  /*10d0*/  LEA.HI R121, R121, R132, RZ, 0x3 ;  /* 0x0000008479797211 */ /* 0x000fe200078f18ff */
[----:B------:R-:W-:Y:S01]  /*10e0*/  IMAD.MOV.U32 R168, RZ, RZ, R20 ;  /* 0x000000ffffa87224 */ /* 0x000fe200078e0014 */
[----:B------:R-:W-:Y:S01]  /*10f0*/  IADD3 R20, R22, 0x20, RZ ;  /* 0x0000002016147810 */ /* 0x000fe20007ffe0ff */
[----:B------:R-:W-:Y:S01]  /*1100*/  IMAD.IADD R130, R105, 0x1, -R130 ;  /* 0x0000000169827824 */ /* 0x000fe200078e0a82 */
[----:B------:R-:W-:Y:S01]  /*1110*/  LOP3.LUT R123, R123, 0xfffffff8, RZ, 0xc0, !PT ;  /* 0xfffffff87b7b7812 */ /* 0x000fe200078ec0ff */
[----:B------:R-:W-:Y:S01]  /*1120*/  IMAD R166, R105, c[0x0][0x284], R166 ;  /* 0x0000a10069a67a24 */ /* 0x000fe200078e02a6 */
[----:B------:R-:W-:Y:S01]  /*1130*/  LOP3.LUT R121, R121, 0xfffffff8, RZ, 0xc0, !PT ;  /* 0xfffffff879797812 */ /* 0x000fe200078ec0ff */
[----:B---3--:R-:W-:Y:S01]  /*1140*/  @P0 IMAD.WIDE.U32 R14, R0, R101, R164 ;  /* 0x00000065000e0225 */ /* 0x008fe200078e00a4 */
[----:B------:R-:W-:-:S02]  /*1150*/  SHF.R.S32.HI R116, RZ, 0x1f, R123 ;  /* 0x0000001fff747819 */ /* 0x000fc4000001147b */
[----:B------:R-:W-:Y:S01]  /*1160*/  SHF.R.S32.HI R114, RZ, 0x1f, R121 ;  /* 0x0000001fff727819 */ /* 0x000fe20000011479 */
[----:B------:R-:W-:Y:S02]  /*1170*/  @P0 IMAD.IADD R4, R15, 0x1, R4 ;  /* 0x000000010f040824 */ /* 0x000fe400078e0204 */
[C---:B------:R-:W-:Y:S02]  /*1180*/  IMAD.IADD R17, R22.reuse, 0x1, R20 ;  /* 0x0000000116117824 */ /* 0x040fe400078e0214 */
[----:B------:R-:W-:Y:S02]  /*1190*/  IMAD.IADD R15, R22, 0x1, R19 ;  /* 0x00000001160f7824 */ /* 0x000fe400078e0213 */
[----:B------:R-:W-:Y:S02]  /*11a0*/  @P0 IMAD.SHL.U32 R0, R10, 0x2, RZ ;  /* 0x000000020a000824 */ /* 0x000fe400078e00ff */
[----:B------:R-:W-:Y:S01]  /*11b0*/  IMAD.SHL.U32 R129, R130, 0x40, RZ ;  /* 0x0000004082817824 */ /* 0x000fe200078e00ff */
[----:B------:R-:W-:Y:S01]  /*11c0*/  SHF.R.S32.HI R126, RZ, 0x1f, R15 ;  /* 0x0000001fff7e7819 */ /* 0x000fe2000001140f */
[----:B------:R-:W-:-:S03]  /*11d0*/  IMAD.WIDE.U32 R170, R105, c[0x0][0x280], R24 ;  /* 0x0000a00069aa7a25 */ /* 0x000fc600078e0018 */
[----:B------:R-:W-:Y:S01]  /*11e0*/  LOP3.LUT R129, R129, 0x1c0, RZ, 0xc0, !PT ;  /* 0x000001c081817812 */ /* 0x000fe200078ec0ff */
[----:B------:R-:W-:Y:S01]  /*11f0*/  IMAD.SHL.U32 R16, R16, 0x10, RZ ;  /* 0x0000001010107824 */ /* 0x000fe200078e00ff */
[----:B------:R-:W-:Y:S01]  /*1200*/  LEA.HI R126, R126, R15, RZ, 0x3 ;  /* 0x0000000f7e7e7211 */ /* 0x000fe200078f18ff */
[----:B------:R-:W-:Y:S01]  /*1210*/  IMAD.IADD R171, R171, 0x1, R166 ;  /* 0x00000001abab7824 */ /* 0x000fe200078e02a6 */
[----:B------:R-:W-:Y:S01]  /*1220*/  SHF.R.U32.HI R118, RZ, 0x3, R129 ;  /* 0x00000003ff767819 */ /* 0x000fe20000011681 */
[----:B------:R-:W-:Y:S01]  /*1230*/  IMAD.WIDE.U32 R176, R192, c[0x0][0x1e8], RZ ;  /* 0x00007a00c0b07a25 */ /* 0x000fe200078e00ff */
[----:B------:R-:W-:Y:S02]  /*1240*/  LOP3.LUT R16, R16, 0xfffffe00, RZ, 0xc0, !PT ;  /* 0xfffffe0010107812 */ /* 0x000fe400078ec0ff */
[----:B------:R-:W-:Y:S01]  /*1250*/  LOP3.LUT R126, R126, 0xfffffff8, RZ, 0xc0, !PT ;  /* 0xfffffff87e7e7812 */ /* 0x000fe200078ec0ff */
[----:B-----5:R-:W-:-:S03]  /*1260*/  IMAD.WIDE.U32 R172, R91, c[0x0][0x290], R172 ;  /* 0x0000a4005bac7a25 */ /* 0x020fc600078e00ac */
[----:B------:R-:W-:Y:S01]  /*1270*/  SHF.R.S32.HI R149, RZ, 0x1f, R126 ;  /* 0x0000001fff957819 */ /* 0x000fe2000001147e */
[----:B------:R-:W-:Y:S02]  /*1280*/  IMAD.MOV.U32 R117, RZ, RZ, c[0x0][0x27c] ;  /* 0x00009f00ff757624 */ /* 0x000fe400078e00ff */
[----:B------:R-:W-:-:S04]  /*1290*/  IMAD.WIDE.U32 R170, R91, c[0x0][0x280], R170 ;  /* 0x0000a0005baa7a25 */ /* 0x000fc800078e00aa */
[----:B------:R-:W-:-:S04]  /*12a0*/  IMAD.WIDE.U32 R168, R91, c[0x0][0x290], R168 ;  /* 0x0000a4005ba87a25 */ /* 0x000fc800078e00a8 */
[----:B------:R-:W-:Y:S02]  /*12b0*/  IMAD.MOV.U32 R53, RZ, RZ, RZ ;  /* 0x000000ffff357224 */ /* 0x000fe400078e00ff */
[----:B------:R-:W-:Y:S02]  /*12c0*/  IMAD.MOV.U32 R67, RZ, RZ, 0x1 ;  /* 0x00000001ff437424 */ /* 0x000fe400078e00ff */
[----:B------:R-:W-:Y:S02]  /*12d0*/  IMAD.SHL.U32 R117, R117, 0x2, RZ ;  /* 0x0000000275757824 */ /* 0x000fe400078e00ff */
[----:B------:R-:W-:Y:S01]  /*12e0*/  IMAD R128, R128, 0x40, R105 ;  /* 0x0000004080807824 */ /* 0x000fe200078e0269 */
[----:B--2---:R-:W-:Y:S01]  /*12f0*/  @P3 SHF.R.S32.HI R175, RZ, 0x1f, R174 ;  /* 0x0000001fffaf3819 */ /* 0x004fe200000114ae */
[----:B------:R-:W-:Y:S02]  /*1300*/  @!P3 IMAD.MOV.U32 R174, RZ, RZ, R195 ;  /* 0x000000ffffaeb224 */ /* 0x000fe400078e00c3 */
[----:B------:R-:W-:Y:S01]  /*1310*/  @!P3 IMAD.MOV.U32 R175, RZ, RZ, R8 ;  /* 0x000000ffffafb224 */ /* 0x000fe200078e0008 */
[----:B------:R-:W-:Y:S01]  /*1320*/  BAR.SYNC.DEFER_BLOCKING 0x0 ;  /* 0x0000000000007b1d */ /* 0x000fe20000010000 */
[----:B------:R-:W-:-:S04]  /*1330*/  @P2 LEA R28, P3, R26, c[0x0][0x250], 0x1 ;  /* 0x000094001a1c2a11 */ /* 0x000fc800078608ff */
[----:B------:R-:W-:Y:S02]  /*1340*/  @P2 LEA.HI.X R29, R26, c[0x0][0x254], R3, 0x1, P3 ;  /* 0x000095001a1d2a11 */ /* 0x000fe400018f0c03 */
[----:B------:R-:W-:-:S04]  /*1350*/  ISETP.GE.AND P3, PT, R24, c[0x0][0x27c], PT ;  /* 0x00009f0018007a0c */ /* 0x000fc80003f66270 */
[----:B------:R-:W-:-:S05]  /*1360*/  SEL R7, RZ, c[0x0][0x27c], !P3 ;  /* 0x00009f00ff077a07 */ /* 0x000fca0005800000 */
[----:B------:R-:W-:-:S04]  /*1370*/  IMAD.IADD R7, R24, 0x1, R7 ;  /* 0x0000000118077824 */ /* 0x000fc800078e0207 */
[----:B------:R-:W-:Y:S02]  /*1380*/  @P3 LOP3.LUT R135, R135, 0x4, RZ, 0xfc, !PT ;  /* 0x0000000487873812 */ /* 0x000fe400078efcff */
[----:B------:R-:W-:Y:S01]  /*1390*/  SHF.R.S32.HI R124, RZ, 0x1f, R7 ;  /* 0x0000001fff7c7819 */ /* 0x000fe20000011407 */
[----:B------:R-:W-:Y:S01]  /*13a0*/  @!PT LDS RZ, [RZ] ;  /* 0x00000000fffff984 */ /* 0x000fe20000000800 */
[----:B------:R-:W-:Y:S01]  /*13b0*/  @!PT LDS RZ, [RZ] ;  /* 0x00000000fffff984 */ /* 0x000fe20000000800 */
[----:B------:R-:W-:Y:S01]  /*13c0*/  @!PT LDS RZ, [RZ] ;  /* 0x00000000fffff984 */ /* 0x000fe20000000800 */
[----:B------:R1:W-:Y:S01]  /*13d0*/  @P2 LDGSTS.E.BYPASS.LTC128B.128 [R12+0x100], [R28.64], !P6 ;  /* 0x001000001c0c2fae */ /* 0x0003e2000f101d46 */
[----:B------:R-:W-:Y:S02]  /*13e0*/  ISETP.GE.AND P3, PT, R15, c[0x0][0x27c], PT ;  /* 0x00009f000f007a0c */ /* 0x000fe40003f66270 */
[CC--:B------:R-:W-:Y:S01]  /*13f0*/  LEA.HI R144, R124.reuse, R7.reuse, RZ, 0x3 ;  /* 0x000000077c907211 */ /* 0x0c0fe200078f18ff */
[----:B------:R1:W-:Y:S01]  /*1400*/  @P2 LDGSTS.E.BYPASS.LTC128B.128 [R12+0x2100], [R28.64+0x80], !P4 ;  /* 0x021000801c0c2fae */ /* 0x0003e2000e101d46 */
[----:B------:R-:W-:Y:S02]  /*1410*/  LEA.HI R124, R124, R7, RZ, 0x6 ;  /* 0x000000077c7c7211 */ /* 0x000fe400078f30ff */
[----:B------:R-:W-:Y:S01]  /*1420*/  SEL R2, RZ, c[0x0][0x27c], !P3 ;  /* 0x00009f00ff027a07 */ /* 0x000fe20005800000 */
[----:B------:R1:W-:Y:S01]  /*1430*/  @P2 LDGSTS.E.BYPASS.LTC128B.128 [R12+0x4100], [R28.64+0x100], !P5 ;  /* 0x041001001c0c2fae */ /* 0x0003e2000e901d46 */
[----:B------:R-:W-:Y:S01]  /*1440*/  @P1 IADD3 R5, P2, R115, R26, RZ ;  /* 0x0000001a73051210 */ /* 0x000fe20007f5e0ff */
[----:B------:R-:W-:Y:S01]  /*1450*/  IMAD.SHL.U32 R124, R124, 0x40, RZ ;  /* 0x000000407c7c7824 */ /* 0x000fe200078e00ff */
[----:B------:R-:W-:-:S02]  /*1460*/  LOP3.LUT R135, R135, 0xfffffffd, RZ, 0xc0, !PT ;  /* 0xfffffffd87877812 */ /* 0x000fc400078ec0ff */
[----:B------:R-:W-:Y:S01]  /*1470*/  SHF.R.S32.HI R125, RZ, 0x3, R144 ;  /* 0x00000003ff7d7819 */ /* 0x000fe20000011490 */
[----:B------:R-:W-:Y:S01]  /*1480*/  @P1 IMAD.X R6, R108, 0x1, R3, P2 ;  /* 0x000000016c061824 */ /* 0x000fe200010e0603 */
[C---:B------:R-:W-:Y:S01]  /*1490*/  @P1 LEA R8, P2, R5.reuse, c[0x0][0x250], 0x1 ;  /* 0x0000940005081a11 */ /* 0x040fe200078408ff */
[----:B------:R-:W-:Y:S01]  /*14a0*/  @P1 IMAD.SHL.U32 R3, R10, 0x2, RZ ;  /* 0x000000020a031824 */ /* 0x000fe200078e00ff */
[----:B------:R-:W-:Y:S02]  /*14b0*/  LOP3.LUT R124, R124, 0xfffff000, RZ, 0xc0, !PT ;  /* 0xfffff0007c7c7812 */ /* 0x000fe400078ec0ff */
[----:B------:R-:W-:Y:S02]  /*14c0*/  @P1 LEA.HI.X R9, R5, c[0x0][0x254], R6, 0x1, P2 ;  /* 0x0000950005091a11 */ /* 0x000fe400010f0c06 */
[----:B------:R-:W-:-:S03]  /*14d0*/  @P0 LEA R6, P2, R14, c[0x0][0x220], 0x1 ;  /* 0x000088000e060a11 */ /* 0x000fc600078408ff */
[----:B------:R2:W-:Y:S01]  /*14e0*/  @P1 LDGSTS.E.BYPASS.LTC128B.128 [R3+0x1100], [R8.64], !P6 ;  /* 0x0110000008031fae */ /* 0x0005e2000f101d46 */
[----:B------:R-:W-:Y:S02]  /*14f0*/  @P0 LEA.HI.X R7, R14, c[0x0][0x224], R4, 0x1, P2 ;  /* 0x000089000e070a11 */ /* 0x000fe400010f0c04 */
[----:B------:R-:W-:Y:S01]  /*1500*/  ISETP.GE.AND P2, PT, R17, c[0x0][0x27c], PT ;  /* 0x00009f0011007a0c */ /* 0x000fe20003f46270 */
[----:B------:R2:W-:Y:S01]  /*1510*/  @P1 LDGSTS.E.BYPASS.LTC128B.128 [R3+0x3100], [R8.64+0x80], !P4 ;  /* 0x0310008008031fae */ /* 0x0005e2000e101d46 */
[----:B------:R-:W-:Y:S02]  /*1520*/  IADD3 R14, R22, 0x50, RZ ;  /* 0x00000050160e7810 */ /* 0x000fe40007ffe0ff */
[----:B------:R-:W-:Y:S01]  /*1530*/  SEL R4, RZ, c[0x0][0x27c], !P2 ;  /* 0x00009f00ff047a07 */ /* 0x000fe20005000000 */
[----:B------:R2:W-:Y:S01]  /*1540*/  @P1 LDGSTS.E.BYPASS.LTC128B.128 [R3+0x5100], [R8.64+0x100], !P5 ;  /* 0x0510010008031fae */ /* 0x0005e2000e901d46 */
[----:B-1----:R-:W-:-:S03]  /*1550*/  @P0 LEA R12, P1, R103, R6, 0x1 ;  /* 0x00000006670c0211 */ /* 0x002fc600078208ff */
[----:B------:R-:W-:Y:S01]  /*1560*/  IMAD.IADD R5, R4, 0x1, R17 ;  /* 0x0000000104057824 */ /* 0x000fe200078e0211 */
[----:B------:R-:W0:Y:S01]  /*1570*/  LDGDEPBAR ;  /* 0x00000000000079af */ /* 0x000e220000000000 */
[----:B------:R-:W-:-:S03]  /*1580*/  @P0 LEA.HI.X R13, R103, R7, R102, 0x1, P1 ;  /* 0x00000007670d0211 */ /* 0x000fc600008f0c66 */
[----:B------:R-:W-:Y:S01]  /*1590*/  SHF.R.S32.HI R122, RZ, 0x1f, R5 ;  /* 0x0000001fff7a7819 */ /* 0x000fe20000011405 */
[----:B------:R1:W-:Y:S01]  /*15a0*/  @P0 LDGSTS.E.BYPASS.LTC128B.128 [R0+0x12100], [R6.64], !P6 ;  /* 0x1210000006000fae */ /* 0x0003e2000f101d46 */
[----:B------:R-:W-:Y:S02]  /*15b0*/  @P2 LOP3.LUT R135, R135, 0x2, RZ, 0xfc, !PT ;  /* 0x0000000287872812 */ /* 0x000fe400078efcff */
[CC--:B------:R-:W-:Y:S01]  /*15c0*/  LEA.HI R152, R122.reuse, R5.reuse, RZ, 0x3 ;  /* 0x000000057a987211 */ /* 0x0c0fe200078f18ff */
[----:B------:R1:W-:Y:S01]  /*15d0*/  @P0 LDGSTS.E.BYPASS.LTC128B.128 [R0+0x14100], [R6.64+0x80], !P4 ;  /* 0x1410008006000fae */ /* 0x0003e2000e101d46 */
[----:B------:R-:W-:Y:S01]  /*15e0*/  LEA.HI R122, R122, R5, RZ, 0x6 ;  /* 0x000000057a7a7211 */ /* 0x000fe200078f30ff */
[----:B------:R-:W-:Y:S01]  /*15f0*/  IMAD.WIDE.U32 R4, R105, c[0x0][0x280], R22 ;  /* 0x0000a00069047a25 */ /* 0x000fe200078e0016 */
[----:B------:R-:W-:Y:S01]  /*1600*/  LOP3.LUT R135, R135, 0xfffffff7, RZ, 0xc0, !PT ;  /* 0xfffffff787877812 */ /* 0x000fe200078ec0ff */
[----:B------:R1:W-:Y:S01]  /*1610*/  @P0 LDGSTS.E.BYPASS.LTC128B.128 [R0+0x16100], [R6.64+0x100], !P5 ;  /* 0x1610010006000fae */ /* 0x0003e2000e901d46 */
[----:B------:R-:W-:Y:S01]  /*1620*/  ISETP.NE.AND P1, PT, R142, c[0x0][0x2b8], PT ;  /* 0x0000ae008e007a0c */ /* 0x000fe20003f25270 */
[----:B------:R-:W-:Y:S01]  /*1630*/  IMAD.IADD R167, R166, 0x1, R5 ;  /* 0x00000001a6a77824 */ /* 0x000fe200078e0205 */
[----:B------:R-:W-:Y:S01]  /*1640*/  LOP3.LUT R5, R129, 0x38, R152, 0xf8, !PT ;  /* 0x0000003881057812 */ /* 0x000fe200078ef898 */
[----:B------:R3:W-:Y:S01]  /*1650*/  @P0 LDGSTS.E.BYPASS.LTC128B.128 [R0+0x13100], [R12.64], !P6 ;  /* 0x131000000c000fae */ /* 0x0007e2000f101d46 */
[----:B------:R-:W-:Y:S01]  /*1660*/  IMAD.SHL.U32 R122, R122, 0x40, RZ ;  /* 0x000000407a7a7824 */ /* 0x000fe200078e00ff */
[----:B------:R-:W-:Y:S01]  /*1670*/  @P3 LOP3.LUT R135, R135, 0x8, RZ, 0xfc, !PT ;  /* 0x0000000887873812 */ /* 0x000fe200078efcff */
[----:B------:R-:W-:Y:S01]  /*1680*/  IMAD.MOV.U32 R166, RZ, RZ, R4 ;  /* 0x000000ffffa67224 */ /* 0x000fe200078e0004 */
[----:B------:R3:W-:Y:S01]  /*1690*/  @P0 LDGSTS.E.BYPASS.LTC128B.128 [R0+0x15100], [R12.64+0x80], !P4 ;  /* 0x151000800c000fae */ /* 0x0007e2000e101d46 */
[----:B--2---:R-:W-:Y:S01]  /*16a0*/  IMAD.IADD R3, R2, 0x1, R15 ;  /* 0x0000000102037824 */ /* 0x004fe200078e020f */
[----:B------:R-:W-:Y:S01]  /*16b0*/  LOP3.LUT R122, R122, 0xfffff000, RZ, 0xc0, !PT ;  /* 0xfffff0007a7a7812 */ /* 0x000fe200078ec0ff */
[----:B------:R-:W-:Y:S01]  /*16c0*/  IMAD.MOV.U32 R8, RZ, RZ, c[0x0][0x290] ;  /* 0x0000a400ff087624 */ /* 0x000fe200078e00ff */
[----:B------:R3:W-:Y:S01]  /*16d0*/  @P0 LDGSTS.E.BYPASS.LTC128B.128 [R0+0x17100], [R12.64+0x100], !P5 ;  /* 0x171001000c000fae */ /* 0x0007e2000e901d46 */
[----:B------:R-:W-:Y:S01]  /*16e0*/  LOP3.LUT P0, RZ, R130, 0x4, RZ, 0xc0, !PT ;  /* 0x0000000482ff7812 */ /* 0x000fe2000780c0ff */
[----:B------:R-:W-:Y:S01]  /*16f0*/  IMAD.WIDE.U32 R166, R91, c[0x0][0x280], R166 ;  /* 0x0000a0005ba67a25 */ /* 0x000fe200078e00a6 */
[----:B------:R-:W-:Y:S01]  /*1700*/  SHF.R.S32.HI R120, RZ, 0x1f, R3 ;  /* 0x0000001fff787819 */ /* 0x000fe20000011403 */
[----:B------:R-:W0:Y:S01]  /*1710*/  LDGDEPBAR ;  /* 0x00000000000079af */ /* 0x000e220000000000 */
[----:B------:R-:W-:Y:S01]  /*1720*/  LOP3.LUT R5, R5, R118, RZ, 0x3c, !PT ;  /* 0x0000007605057212 */ /* 0x000fe200078e3cff */
[----:B------:R-:W-:Y:S01]  /*1730*/  IMAD.SHL.U32 R109, R8, 0x40, RZ ;  /* 0x00000040086d7824 */ /* 0x000fe200078e00ff */
[----:B------:R-:W-:-:S02]  /*1740*/  LEA.HI R2, R120, R3, RZ, 0x3 ;  /* 0x0000000378027211 */ /* 0x000fc400078f18ff */
[----:B------:R-:W-:Y:S02]  /*1750*/  LEA.HI R120, R120, R3, RZ, 0x6 ;  /* 0x0000000378787211 */ /* 0x000fe400078f30ff */
[----:B------:R-:W-:Y:S02]  /*1760*/  LOP3.LUT R3, R129, 0x38, R2, 0xf8, !PT ;  /* 0x0000003881037812 */ /* 0x000fe400078ef802 */
[----:B------:R-:W-:Y:S01]  /*1770*/  LOP3.LUT R135, R135, 0xffffffef, RZ, 0xc0, !PT ;  /* 0xffffffef87877812 */ /* 0x000fe200078ec0ff */
[----:B------:R-:W-:Y:S01]  /*1780*/  IMAD.SHL.U32 R120, R120, 0x40, RZ ;  /* 0x0000004078787824 */ /* 0x000fe200078e00ff */
[----:B-1----:R-:W-:Y:S01]  /*1790*/  LOP3.LUT R7, R129, 0x38, R144, 0xf8, !PT ;  /* 0x0000003881077812 */ /* 0x002fe200078ef890 */
[----:B------:R-:W-:Y:S01]  /*17a0*/  IMAD.MOV.U32 R6, RZ, RZ, c[0x0][0x280] ;  /* 0x0000a000ff067624 */ /* 0x000fe200078e00ff */
[-C--:B------:R-:W-:Y:S02]  /*17b0*/  LOP3.LUT R3, R3, R118.reuse, RZ, 0x3c, !PT ;  /* 0x0000007603037212 */ /* 0x080fe400078e3cff */
[----:B------:R-:W-:Y:S01]  /*17c0*/  LOP3.LUT R7, R7, R118, RZ, 0x3c, !PT ;  /* 0x0000007607077212 */ /* 0x000fe200078e3cff */
[----:B------:R-:W-:Y:S01]  /*17d0*/  IMAD.SHL.U32 R113, R6, 0x40, RZ ;  /* 0x0000004006717824 */ /* 0x000fe200078e00ff */
[----:B------:R-:W-:-:S02]  /*17e0*/  LOP3.LUT R120, R120, 0xfffff000, RZ, 0xc0, !PT ;  /* 0xfffff00078787812 */ /* 0x000fc400078ec0ff */
[--C-:B------:R-:W-:Y:S01]  /*17f0*/  IADD3 R124, R7, R124, R16.reuse ;  /* 0x0000007c077c7210 */ /* 0x100fe20007ffe010 */
[----:B------:R-:W-:Y:S01]  /*1800*/  IMAD R7, R93, c[0x0][0x210], RZ ;  /* 0x000084005d077a24 */ /* 0x000fe200078e02ff */
[--C-:B------:R-:W-:Y:S02]  /*1810*/  IADD3 R122, R5, R122, R16.reuse ;  /* 0x0000007a057a7210 */ /* 0x100fe40007ffe010 */
[----:B---3--:R-:W-:Y:S01]  /*1820*/  SHF.R.S32.HI R0, RZ, 0x1f, R91 ;  /* 0x0000001fff007819 */ /* 0x008fe2000001145b */
[----:B------:R-:W-:Y:S01]  /*1830*/  IMAD R7, R192, c[0x0][0x214], R7 ;  /* 0x00008500c0077a24 */ /* 0x000fe200078e0207 */
[----:B------:R-:W-:Y:S01]  /*1840*/  IADD3 R120, R3, R120, R16 ;  /* 0x0000007803787210 */ /* 0x000fe20007ffe010 */
[----:B------:R-:W-:Y:S01]  /*1850*/  IMAD R3, R93, c[0x0][0x1e8], RZ ;  /* 0x00007a005d037a24 */ /* 0x000fe200078e02ff */
[----:B------:R-:W-:Y:S01]  /*1860*/  @P0 LOP3.LUT R135, R135, 0x10, RZ, 0xfc, !PT ;  /* 0x0000001087870812 */ /* 0x000fe200078efcff */
[C---:B------:R-:W-:Y:S01]  /*1870*/  IMAD R4, R0.reuse, c[0x0][0x290], RZ ;  /* 0x0000a40000047a24 */ /* 0x040fe200078e02ff */
[----:B------:R-:W-:Y:S01]  /*1880*/  ISETP.GE.AND P0, PT, R137, 0x1, PT ;  /* 0x000000018900780c */ /* 0x000fe20003f06270 */
[----:B------:R-:W-:Y:S01]  /*1890*/  IMAD R0, R0, c[0x0][0x280], RZ ;  /* 0x0000a00000007a24 */ /* 0x000fe200078e02ff */
[----:B------:R-:W-:Y:S01]  /*18a0*/  LOP3.LUT R135, R135, 0xffffffbf, RZ, 0xc0, !PT ;  /* 0xffffffbf87877812 */ /* 0x000fe200078ec0ff */
[----:B------:R-:W-:Y:S01]  /*18b0*/  IMAD R3, R192, c[0x0][0x1ec], R3 ;  /* 0x00007b00c0037a24 */ /* 0x000fe200078e0203 */
[----:B------:R-:W-:Y:S01]  /*18c0*/  LOP3.LUT R144, R144, 0xfffffff8, RZ, 0xc0, !PT ;  /* 0xfffffff890907812 */ /* 0x000fe200078ec0ff */
[----:B------:R-:W-:Y:S01]  /*18d0*/  IMAD R5, R91, c[0x0][0x284], R0 ;  /* 0x0000a1005b057a24 */ /* 0x000fe200078e0200 */
[----:B------:R-:W-:Y:S01]  /*18e0*/  SHF.R.S32.HI R0, RZ, 0x1f, R131 ;  /* 0x0000001fff007819 */ /* 0x000fe20000011483 */
[----:B------:R-:W-:Y:S01]  /*18f0*/  IMAD.IADD R106, R179, 0x1, R7 ;  /* 0x00000001b36a7824 */ /* 0x000fe200078e0207 */
[----:B------:R-:W-:Y:S01]  /*1900*/  LOP3.LUT R146, R152, 0xfffffff8, RZ, 0xc0, !PT ;  /* 0xfffffff898927812 */ /* 0x000fe200078ec0ff */
[----:B------:R-:W-:Y:S01]  /*1910*/  IMAD.IADD R110, R177, 0x1, R3 ;  /* 0x00000001b16e7824 */ /* 0x000fe200078e0203 */
[----:B------:R-:W-:Y:S01]  /*1920*/  LEA.HI R119, R0, R131, RZ, 0x3 ;  /* 0x0000008300777211 */ /* 0x000fe200078f18ff */
[----:B------:R-:W-:Y:S01]  /*1930*/  IMAD R7, R175, c[0x0][0x2b0], RZ ;  /* 0x0000ac00af077a24 */ /* 0x000fe200078e02ff */
[----:B------:R-:W-:Y:S01]  /*1940*/  SHF.R.S32.HI R0, RZ, 0x1f, R17 ;  /* 0x0000001fff007819 */ /* 0x000fe20000011411 */
[----:B------:R-:W-:Y:S01]  /*1950*/  IMAD R139, R91, c[0x0][0x294], R4 ;  /* 0x0000a5005b8b7a24 */ /* 0x000fe200078e0204 */
[----:B------:R-:W-:Y:S01]  /*1960*/  LOP3.LUT R3, R129, 0x18, R24, 0xf8, !PT ;  /* 0x0000001881037812 */ /* 0x000fe200078ef818 */
[----:B------:R-:W-:Y:S01]  /*1970*/  IMAD R7, R174, c[0x0][0x2b4], R7 ;  /* 0x0000ad00ae077a24 */ /* 0x000fe200078e0207 */
[----:B------:R-:W-:Y:S01]  /*1980*/  LOP3.LUT R148, R2, 0xfffffff8, RZ, 0xc0, !PT ;  /* 0xfffffff802947812 */ /* 0x000fe200078ec0ff */
[----:B------:R-:W-:Y:S01]  /*1990*/  IMAD.WIDE.U32 R174, R174, c[0x0][0x2b0], RZ ;  /* 0x0000ac00aeae7a25 */ /* 0x000fe200078e00ff */
[----:B------:R-:W-:-:S02]  /*19a0*/  LEA.HI R127, R0, R17, RZ, 0x3 ;  /* 0x00000011007f7211 */ /* 0x000fc400078f18ff */
[----:B------:R-:W-:Y:S01]  /*19b0*/  LOP3.LUT R135, R135, 0xffffffdf, RZ, 0xc0, !PT ;  /* 0xffffffdf87877812 */ /* 0x000fe200078ec0ff */
[----:B------:R-:W-:Y:S01]  /*19c0*/  IMAD.IADD R141, R173, 0x1, R139 ;  /* 0x00000001ad8d7824 */ /* 0x000fe200078e028b */
[----:B------:R-:W-:Y:S01]  /*19d0*/  LOP3.LUT R3, R3, R118, RZ, 0x3c, !PT ;  /* 0x0000007603037212 */ /* 0x000fe200078e3cff */
[----:B------:R-:W-:Y:S01]  /*19e0*/  IMAD.IADD R104, R175, 0x1, R7 ;  /* 0x00000001af687824 */ /* 0x000fe200078e0207 */
[----:B------:R-:W-:Y:S01]  /*19f0*/  SHF.R.S32.HI R143, RZ, 0x1f, R144 ;  /* 0x0000001fff8f7819 */ /* 0x000fe20000011490 */
[----:B------:R-:W-:Y:S01]  /*1a00*/  IMAD.IADD R139, R139, 0x1, R169 ;  /* 0x000000018b8b7824 */ /* 0x000fe200078e02a9 */
[----:B------:R-:W-:Y:S01]  /*1a10*/  SHF.R.S32.HI R145, RZ, 0x1f, R146 ;  /* 0x0000001fff917819 */ /* 0x000fe20000011492 */
[----:B------:R-:W-:Y:S01]  /*1a20*/  IMAD.IADD R0, R3, 0x1, R16 ;  /* 0x0000000103007824 */ /* 0x000fe200078e0210 */
[----:B------:R-:W-:Y:S01]  /*1a30*/  SHF.R.S32.HI R147, RZ, 0x1f, R148 ;  /* 0x0000001fff937819 */ /* 0x000fe20000011494 */
[----:B------:R-:W-:Y:S01]  /*1a40*/  IMAD.IADD R140, R171, 0x1, R5 ;  /* 0x00000001ab8c7824 */ /* 0x000fe200078e0205 */
[----:B------:R-:W-:Y:S01]  /*1a50*/  LOP3.LUT R119, R119, 0xfffffff8, RZ, 0xc0, !PT ;  /* 0xfffffff877777812 */ /* 0x000fe200078ec0ff */
[----:B------:R-:W-:Y:S01]  /*1a60*/  IMAD.IADD R138, R5, 0x1, R167 ;  /* 0x00000001058a7824 */ /* 0x000fe200078e02a7 */
[----:B------:R-:W-:-:S02]  /*1a70*/  LOP3.LUT R127, R127, 0xfffffff8, RZ, 0xc0, !PT ;  /* 0xfffffff87f7f7812 */ /* 0x000fc400078ec0ff */
[----:B------:R-:W-:Y:S02]  /*1a80*/  @P1 LOP3.LUT R135, R135, 0x20, RZ, 0xfc, !PT ;  /* 0x0000002087871812 */ /* 0x000fe400078efcff */
[-C--:B------:R-:W-:Y:S02]  /*1a90*/  SHF.L.U64.HI R107, R8, R111.reuse, c[0x0][0x294] ;  /* 0x0000a500086b7619 */ /* 0x080fe4000001026f */
[C---:B------:R-:W-:Y:S01]  /*1aa0*/  SHF.L.U64.HI R143, R144.reuse, 0x1, R143 ;  /* 0x00000001908f7819 */ /* 0x040fe2000001028f */
[----:B------:R-:W-:Y:S01]  /*1ab0*/  IMAD.SHL.U32 R144, R144, 0x2, RZ ;  /* 0x0000000290907824 */ /* 0x000fe200078e00ff */
[C---:B------:R-:W-:Y:S01]  /*1ac0*/  SHF.L.U64.HI R145, R146.reuse, 0x1, R145 ;  /* 0x0000000192917819 */ /* 0x040fe20000010291 */
[----:B------:R-:W-:Y:S01]  /*1ad0*/  IMAD.SHL.U32 R146, R146, 0x2, RZ ;  /* 0x0000000292927824 */ /* 0x000fe200078e00ff */
[C---:B------:R-:W-:Y:S01]  /*1ae0*/  SHF.L.U64.HI R147, R148.reuse, 0x1, R147 ;  /* 0x0000000194937819 */ /* 0x040fe20000010293 */
[----:B------:R-:W-:Y:S01]  /*1af0*/  IMAD.SHL.U32 R148, R148, 0x2, RZ ;  /* 0x0000000294947824 */ /* 0x000fe200078e00ff */
[----:B------:R-:W-:-:S02]  /*1b00*/  SHF.L.U64.HI R111, R6, R111, c[0x0][0x284] ;  /* 0x0000a100066f7619 */ /* 0x000fc4000001026f */
[C---:B------:R-:W-:Y:S02]  /*1b10*/  IADD3 R13, R22.reuse, 0x30, RZ ;  /* 0x00000030160d7810 */ /* 0x040fe40007ffe0ff */
[----:B------:R-:W-:Y:S02]  /*1b20*/  IADD3 R12, R22, 0x10, RZ ;  /* 0x00000010160c7810 */ /* 0x000fe40007ffe0ff */
[----:B------:R-:W-:Y:S02]  /*1b30*/  SHF.R.S32.HI R112, RZ, 0x1f, R119 ;  /* 0x0000001fff707819 */ /* 0x000fe40000011477 */
[----:B------:R-:W-:Y:S02]  /*1b40*/  SHF.R.S32.HI R150, RZ, 0x1f, R127 ;  /* 0x0000001fff967819 */ /* 0x000fe4000001147f */
[----:B------:R-:W-:Y:S02]  /*1b50*/  SHF.R.S32.HI R152, RZ, 0x3, R152 ;  /* 0x00000003ff987819 */ /* 0x000fe40000011498 */
[----:B------:R-:W-:-:S02]  /*1b60*/  SHF.R.S32.HI R151, RZ, 0x3, R2 ;  /* 0x00000003ff977819 */ /* 0x000fc40000011402 */
[----:B------:R-:W-:Y:S02]  /*1b70*/  @P0 LOP3.LUT R135, R135, 0x40, RZ, 0xfc, !PT ;  /* 0x0000004087870812 */ /* 0x000fe400078efcff */
.L_x_936:
[----:B------:R-:W-:Y:S01]  /*1b80*/  ISETP.NE.AND P1, PT, R142, c[0x0][0x2b8], PT ;  /* 0x0000ae008e007a0c */ /* 0x000fe20003f25270 */
[----:B-1----:R-:W-:Y:S01]  /*1b90*/  IMAD.SHL.U32 R5, R18, 0x40, RZ ;  /* 0x0000004012057824 */ /* 0x002fe200078e00ff */
[----:B------:R-:W-:Y:S01]  /*1ba0*/  LOP3.LUT P2, RZ, R130, 0x4, RZ, 0xc0, !PT ;  /* 0x0000000482ff7812 */ /* 0x000fe2000784c0ff */
[----:B------:R-:W-:Y:S01]  /*1bb0*/  IMAD.MOV.U32 R154, RZ, RZ, RZ ;  /* 0x000000ffff9a7224 */ /* 0x000fe200078e00ff */
[----:B------:R-:W-:Y:S04]  /*1bc0*/  DEPBAR.LE SB0, 0x2 ;  /* 0x000080800000791a */ /* 0x000fe80000000000 */
[----:B------:R-:W-:Y:S01]  /*1bd0*/  IMAD.IADD R3, R128, 0x1, R5 ;  /* 0x0000000180037824 */ /* 0x000fe200078e0205 */
[----:B------:R-:W-:Y:S01]  /*1be0*/  BSSY B1, `(.L_x_912) ;  /* 0x0000409000017945 */ /* 0x000fe20003800000 */
[----:B------:R-:W-:Y:S02]  /*1bf0*/  IMAD R2, R53, 0x3000, R0 ;  /* 0x0000300035027824 */ /* 0x000fe400078e0200 */
[----:B------:R-:W-:Y:S01]  /*1c00*/  IMAD.IADD R153, R97, 0x1, R3 ;  /* 0x0000000161997824 */ /* 0x000fe200078e0203 */
[----:B------:R-:W-:Y:S02]  /*1c10*/  ISETP.GE.AND P0, PT, R3, R96, PT ;  /* 0x000000600300720c */ /* 0x000fe40003f06270 */
[----:B------:R-:W-:Y:S01]  /*1c20*/  IADD3 R155, R2, 0x20, RZ ;  /* 0x00000020029b7810 */ /* 0x000fe20007ffe0ff */
[----:B------:R-:W-:Y:S01]  /*1c30*/  @P1 IMAD.HI.U32 R4, R153, c[0x0][0x2bc], RZ ;  /* 0x0000af0099041a27 */ /* 0x000fe200078e00ff */
[----:B------:R-:W-:Y:S02]  /*1c40*/  ISETP.GT.OR P0, PT, R128, 0x3f, P0 ;  /* 0x0000003f8000780c */ /* 0x000fe40000704670 */
[C---:B------:R-:W-:Y:S01]  /*1c50*/  @P2 IADD3 R155, R2.reuse, -0x20, RZ ;  /* 0xffffffe0029b2810 */ /* 0x040fe20007ffe0ff */
[----:B------:R-:W-:Y:S01]  /*1c60*/  IMAD.MOV.U32 R3, RZ, RZ, R153 ;  /* 0x000000ffff037224 */ /* 0x000fe200078e0099 */
[----:B------:R-:W-:Y:S02]  /*1c70*/  @P1 SHF.R.U32.HI R3, RZ, c[0x0][0x2c0], R4 ;  /* 0x0000b000ff031a19 */ /* 0x000fe40000011604 */
[----:B------:R-:W-:Y:S02]  /*1c80*/  ISETP.GE.AND P2, PT, R137, 0x1, PT ;  /* 0x000000018900780c */ /* 0x000fe40003f46270 */
[----:B------:R-:W-:Y:S02]  /*1c90*/  LEA R157, R2, 0x100, 0x1 ;  /* 0x00000100029d7811 */ /* 0x000fe400078e08ff */
[----:B------:R-:W-:Y:S03]  /*1ca0*/  LEA R155, R155, 0x100, 0x1 ;  /* 0x000001009b9b7811 */ /* 0x000fe600078e08ff */
[C---:B------:R-:W-:Y:S04]  /*1cb0*/  @!P0 IADD3 R7, P1, R3.reuse, R174, RZ ;  /* 0x000000ae03078210 */ /* 0x040fe80007f3e0ff */
[----:B------:R-:W-:Y:S02]  /*1cc0*/  @!P0 LEA.HI.X.SX32 R4, R3, R104, 0x1, P1 ;  /* 0x0000006803048211 */ /* 0x000fe400008f0eff */
[C---:B------:R-:W-:Y:S04]  /*1cd0*/  @!P0 LEA R8, P1, R7.reuse, c[0x0][0x2a0], 0x2 ;  /* 0x0000a80007088a11 */ /* 0x040fe800078210ff */
[----:B------:R-:W-:Y:S01]  /*1ce0*/  @!P0 LEA.HI.X R9, R7, c[0x0][0x2a4], R4, 0x2, P1 ;  /* 0x0000a90007098a11 */ /* 0x000fe200008f1404 */
[----:B------:R-:W-:Y:S04]  /*1cf0*/  IMAD.MOV R4, RZ, RZ, -R3 ;  /* 0x000000ffff047224 */ /* 0x000fe800078e0a03 */
[----:B-----5:R1:W5:Y:S01]  /*1d00*/  @!P0 LDG.E R154, [R8.64] ;  /* 0x00000006089a8981 */ /* 0x020362000c1e1900 */
[----:B------:R-:W-:Y:S03]  /*1d10*/  IMAD R153, R4, c[0x0][0x2b8], R153 ;  /* 0x0000ae0004997a24 */ /* 0x000fe600078e0299 */
[----:B------:R-:W-:Y:S06]  /*1d20*/  BAR.SYNC.DEFER_BLOCKING 0x0 ;  /* 0x0000000000007b1d */ /* 0x000fec0000010000 */
[----:B----4-:R-:W-:-:S05]  /*1d30*/  @!P2 BRA `(.L_x_913) ;  /* 0x00003c100000a947 */ /* 0x010fca0003800000 */
[----:B------:R-:W-:Y:S01]  /*1d40*/  IMAD.WIDE.U32 R6, R153, c[0x0][0x1e0], RZ ;  /* 0x0000780099067a25 */ /* 0x000fe200078e00ff */
[----:B------:R-:W-:Y:S02]  /*1d50*/  SHF.R.S32.HI R159, RZ, 0x1f, R153 ;  /* 0x0000001fff9f7819 */ /* 0x000fe40000011499 */
[----:B-----5:R-:W-:Y:S01]  /*1d60*/  SHF.R.S32.HI R158, RZ, 0x1f, R154 ;  /* 0x0000001fff9e7819 */ /* 0x020fe2000001149a */
[----:B-1----:R-:W-:Y:S01]  /*1d70*/  IMAD R9, R107, R18, RZ ;  /* 0x000000126b097224 */ /* 0x002fe200078e02ff */
[----:B------:R-:W-:Y:S01]  /*1d80*/  IADD3 R156, -R5, R96, RZ ;  /* 0x00000060059c7210 */ /* 0x000fe20007ffe1ff */
[----:B------:R-:W-:Y:S02]  /*1d90*/  IMAD R2, R159, c[0x0][0x1e0], RZ ;  /* 0x000078009f027a24 */ /* 0x000fe400078e02ff */
[----:B------:R-:W-:Y:S01]  /*1da0*/  IMAD R81, R158, c[0x0][0x1f0], RZ ;  /* 0x00007c009e517a24 */ /* 0x000fe200078e02ff */
[----:B------:R-:W-:Y:S01]  /*1db0*/  IMNMX R156, R156, 0x40, PT ;  /* 0x000000409c9c7817 */ /* 0x000fe20003800200 */
[----:B------:R-:W-:Y:S02]  /*1dc0*/  IMAD R2, R153, c[0x0][0x1e4], R2 ;  /* 0x0000790099027a24 */ /* 0x000fe400078e0202 */
[C---:B------:R-:W-:Y:S02]  /*1dd0*/  IMAD R81, R154.reuse, c[0x0][0x1f4], R81 ;  /* 0x00007d009a517a24 */ /* 0x040fe400078e0251 */
[----:B------:R-:W-:Y:S01]  /*1de0*/  IMAD.WIDE.U32 R4, R109, R18, RZ ;  /* 0x000000126d047225 */ /* 0x000fe200078e00ff */
[----:B------:R-:W-:Y:S02]  /*1df0*/  IADD3 R3, R7, R2, RZ ;  /* 0x0000000207037210 */ /* 0x000fe40007ffe0ff */
[----:B------:R-:W-:Y:S01]  /*1e00*/  MOV R2, R6 ;  /* 0x0000000600027202 */ /* 0x000fe20000000f00 */
[----:B------:R-:W-:Y:S04]  /*1e10*/  IMAD.WIDE.U32 R6, R113, R18, RZ ;  /* 0x0000001271067225 */ /* 0x000fe800078e00ff */
[----:B------:R-:W-:Y:S05]  /*1e20*/  IMAD.WIDE.U32 R2, R154, c[0x0][0x1f0], R2 ;  /* 0x00007c009a027a25 */ /* 0x000fea00078e0002 */
[----:B------:R-:W-:Y:S04]  /*1e30*/  IADD3 R2, P0, R176, R2, RZ ;  /* 0x00000002b0027210 */ /* 0x000fe80007f1e0ff */
[----:B------:R-:W-:Y:S01]  /*1e40*/  IADD3.X R81, R110, R3, R81, P0, !PT ;  /* 0x000000036e517210 */ /* 0x000fe200007fe451 */
[----:B------:R-:W-:Y:S01]  /*1e50*/  IMAD R3, R111, R18, RZ ;  /* 0x000000126f037224 */ /* 0x000fe200078e02ff */
[C---:B------:R-:W-:Y:S04]  /*1e60*/  LEA R80, P0, R2.reuse, c[0x0][0x1c8], 0x1 ;  /* 0x0000720002507a11 */ /* 0x040fe800078008ff */
[----:B------:R-:W-:Y:S02]  /*1e70*/  LEA.HI.X R81, R2, c[0x0][0x1cc], R81, 0x1, P0 ;  /* 0x0000730002517a11 */ /* 0x000fe400000f0c51 */
[----:B------:R-:W-:Y:S02]  /*1e80*/  ISETP.NE.AND P0, PT, RZ, UR4, PT ;  /* 0x00000004ff007c0c */ /* 0x000fe4000bf05270 */
[----:B------:R-:W-:Y:S05]  /*1e90*/  SHF.R.S32.HI R2, RZ, 0x1f, R18 ;  /* 0x0000001fff027819 */ /* 0x000fea0000011412 */
[C---:B------:R-:W-:Y:S02]  /*1ea0*/  IMAD R3, R2.reuse, R113, R3 ;  /* 0x0000007102037224 */ /* 0x040fe400078e0203 */
[----:B------:R-:W-:Y:S03]  /*1eb0*/  IMAD R9, R2, R109, R9 ;  /* 0x0000006d02097224 */ /* 0x000fe600078e0209 */
[----:B------:R-:W-:Y:S02]  /*1ec0*/  IADD3 R3, R7, R3, RZ ;  /* 0x0000000307037210 */ /* 0x000fe40007ffe0ff */
        /* <DEDUP_REMOVED lines=61> */
.L_x_916:
[----:B------:R-:W-:Y:S05]  /*22a0*/  BSYNC B0 ;  /* 0x0000000000007941 */ /* 0x000fea0003800000 */
.L_x_915:
        /* <DEDUP_REMOVED lines=59> */
[----:B------:R-:W-:Y:S02]  /*2660*/  @!P0 PRMT R44, R44, 0x5410, R45 ;  /* 0x000054102c2c8816 */ /* 0x000fe4000000002d */
[----:B------:R-:W-:Y:S02]  /*2670*/  @!P0 SHF.R.U32.HI R54, RZ, 0x10, R79 ;  /* 0x00000010ff368819 */ /* 0x000fe4000001164f */
[----:B------:R-:W-:Y:S02]  /*2680*/  @!P0 PRMT R41, R41, 0x5410, R46 ;  /* 0x0000541029298816 */ /* 0x000fe4000000002e */
[----:B------:R-:W-:Y:S02]  /*2690*/  @!P0 SHF.L.U32 R45, R44, 0x10, RZ ;  /* 0x000000102c2d8819 */ /* 0x000fe400000006ff */
[----:B------:R-:W-:Y:S01]  /*26a0*/  @!P0 PRMT R54, R51, 0x5410, R54 ;  /* 0x0000541033368816 */ /* 0x000fe20000000036 */
[C---:B------:R-:W-:Y:S01]  /*26b0*/  @!P0 IMAD.U32 R51, R52.reuse, 0x10000, RZ ;  /* 0x0001000034338824 */ /* 0x040fe200078e00ff */
[----:B------:R-:W-:Y:S02]  /*26c0*/  @!P0 LOP3.LUT R52, R52, 0xffff0000, RZ, 0xc0, !PT ;  /* 0xffff000034348812 */ /* 0x000fe400078ec0ff */
[----:B------:R-:W-:Y:S01]  /*26d0*/  @!P0 LOP3.LUT R44, R44, 0xffff0000, RZ, 0xc0, !PT ;  /* 0xffff00002c2c8812 */ /* 0x000fe200078ec0ff */
[C---:B-1----:R-:W-:Y:S01]  /*26e0*/  @!P0 IMAD.U32 R50, R28.reuse, 0x10000, RZ ;  /* 0x000100001c328824 */ /* 0x042fe200078e00ff */
[----:B------:R-:W-:Y:S01]  /*26f0*/  @!P0 LOP3.LUT R46, R28, 0xffff0000, RZ, 0xc0, !PT ;  /* 0xffff00001c2e8812 */ /* 0x000fe200078ec0ff */
[C---:B------:R-:W-:Y:S01]  /*2700*/  @!P0 IMAD.U32 R55, R29.reuse, 0x10000, RZ ;  /* 0x000100001d378824 */ /* 0x040fe200078e00ff */
[----:B------:R-:W-:Y:S02]  /*2710*/  @!P0 LOP3.LUT R47, R29, 0xffff0000, RZ, 0xc0, !PT ;  /* 0xffff00001d2f8812 */ /* 0x000fe400078ec0ff */
[C---:B------:R-:W-:Y:S01]  /*2720*/  @!P0 SHF.L.U32 R56, R31.reuse, 0x10, RZ ;  /* 0x000000101f388819 */ /* 0x040fe200000006ff */
        /* <DEDUP_REMOVED lines=11> */
[----:B------:R-:W-:Y:S01]  /*27e0*/  @!P0 F2FP.BF16.PACK_AB R83, R2, R83 ;  /* 0x000000530253823e */ /* 0x000fe200000010ff */
[C---:B------:R-:W-:Y:S01]  /*27f0*/  @!P0 IMAD.U32 R44, R41.reuse, 0x10000, RZ ;  /* 0x00010000292c8824 */ /* 0x040fe200078e00ff */
[----:B------:R-:W-:Y:S01]  /*2800*/  @!P0 LOP3.LUT R41, R41, 0xffff0000, RZ, 0xc0, !PT ;  /* 0xffff000029298812 */ /* 0x000fe200078ec0ff */
[----:B------:R-:W-:Y:S02]  /*2810*/  @!P0 IMAD.U32 R51, R30, 0x10000, RZ ;  /* 0x000100001e338824 */ /* 0x000fe400078e00ff */
        /* <DEDUP_REMOVED lines=17> */
.L_x_919:
[----:B------:R-:W-:Y:S05]  /*2930*/  BSYNC B0 ;  /* 0x0000000000007941 */ /* 0x000fea0003800000 */
.L_x_918:
        /* <DEDUP_REMOVED lines=58> */
.L_x_921:
[----:B------:R-:W-:Y:S05]  /*2ce0*/  BSYNC B0 ;  /* 0x0000000000007941 */ /* 0x000fea0003800000 */
.L_x_920:
        /* <DEDUP_REMOVED lines=58> */
.L_x_923:
[----:B------:R-:W-:Y:S05]  /*3090*/  BSYNC B0 ;  /* 0x0000000000007941 */ /* 0x000fea0003800000 */
.L_x_922:
        /* <DEDUP_REMOVED lines=26> */
[C---:B------:R-:W-:Y:S01]  /*3240*/  @!P0 FMUL.FTZ R45, R36.reuse, R41 ;  /* 0x00000029242d8220 */ /* 0x040fe20000410000 */
[----:B------:R-:W-:Y:S01]  /*3250*/  @!P0 LOP3.LUT R44, R63, 0xffff0000, RZ, 0xc0, !PT ;  /* 0xffff00003f2c8812 */ /* 0x000fe200078ec0ff */
[----:B------:R-:W-:Y:S02]  /*3260*/  @!P0 FMUL.FTZ R48, R37, R42 ;  /* 0x0000002a25308220 */ /* 0x000fe40000410000 */
[-C--:B------:R-:W-:Y:S01]  /*3270*/  @!P0 FMUL.FTZ R2, R36, R27.reuse ;  /* 0x0000001b24028220 */ /* 0x080fe20000410000 */
[----:B------:R-:W-:Y:S01]  /*3280*/  @!P0 LOP3.LUT R36, R31, 0xffff0000, RZ, 0xc0, !PT ;  /* 0xffff00001f248812 */ /* 0x000fe200078ec0ff */
[----:B------:R-:W-:Y:S01]  /*3290*/  @!P0 FFMA.FTZ R45, R40, R27, -R45 ;  /* 0x0000001b282d8223 */ /* 0x000fe2000001082d */
[C---:B------:R-:W-:Y:S01]  /*32a0*/  @!P0 LOP3.LUT R27, R30.reuse, 0xffff0000, RZ, 0xc0, !PT ;  /* 0xffff00001e1b8812 */ /* 0x040fe200078ec0ff */
        /* <DEDUP_REMOVED lines=25> */
.L_x_925:
[----:B------:R-:W-:Y:S05]  /*3440*/  BSYNC B0 ;  /* 0x0000000000007941 */ /* 0x000fea0003800000 */
.L_x_924:
        /* <DEDUP_REMOVED lines=58> */
.L_x_927:
[----:B------:R-:W-:Y:S05]  /*37f0*/  BSYNC B0 ;  /* 0x0000000000007941 */ /* 0x000fea0003800000 */
.L_x_926:
        /* <DEDUP_REMOVED lines=34> */
[C---:B------:R-:W-:Y:S01]  /*3a20*/  @!P0 SHF.L.U32 R7, R6.reuse, 0x10, RZ ;  /* 0x0000001006078819 */ /* 0x040fe200000006ff */
[----:B------:R-:W-:Y:S01]  /*3a30*/  @!P0 FFMA.FTZ R2, R21, R27, R2 ;  /* 0x0000001b15028223 */ /* 0x000fe20000010002 */
[----:B------:R-:W-:Y:S01]  /*3a40*/  @!P0 LOP3.LUT R6, R6, 0xffff0000, RZ, 0xc0, !PT ;  /* 0xffff000006068812 */ /* 0x000fe200078ec0ff */
[----:B------:R-:W-:Y:S02]  /*3a50*/  @!P0 IMAD.U32 R21, R57, 0x10000, RZ ;  /* 0x0001000039158824 */ /* 0x000fe400078e00ff */
[----:B------:R-:W-:Y:S01]  /*3a60*/  @!P0 FMUL.FTZ R4, R8, R7 ;  /* 0x0000000708048220 */ /* 0x000fe20000410000 */
[----:B------:R-:W-:Y:S01]  /*3a70*/  @!P0 F2FP.BF16.PACK_AB R35, R2, R35 ;  /* 0x000000230223823e */ /* 0x000fe200000010ff */
        /* <DEDUP_REMOVED lines=18> */
.L_x_914:
        /* <DEDUP_REMOVED lines=47> */
.L_x_929:
[----:B------:R-:W-:Y:S05]  /*3e90*/  BSYNC B0 ;  /* 0x0000000000007941 */ /* 0x000fea0003800000 */
.L_x_928:
[----:B------:R2:W3:Y:S04]  /*3ea0*/  SHFL.IDX PT, R183, R81, RZ, 0x1c1f ;  /* 0x001c1fff51b77589 */ /* 0x0004e800000e0000 */
[----:B------:R2:W4:Y:S01]  /*3eb0*/  SHFL.IDX PT, R182, R80, RZ, 0x1c1f ;  /* 0x001c1fff50b67589 */ /* 0x00052200000e0000 */
[----:B------:R-:W-:-:S05]  /*3ec0*/  @P1 BRA `(.L_x_917) ;  /* 0x00001da000001947 */ /* 0x000fca0003800000 */
[----:B------:R-:W-:Y:S01]  /*3ed0*/  ISETP.GE.AND P0, PT, R24, c[0x0][0x1d4], PT ;  /* 0x0000750018007a0c */ /* 0x000fe20003f06270 */
[----:B-----5:R-:W-:Y:S01]  /*3ee0*/  IMAD.MOV.U32 R5, RZ, RZ, R30 ;  /* 0x000000ffff057224 */ /* 0x020fe200078e001e */
[----:B------:R-:W-:Y:S01]  /*3ef0*/  IADD3 R184, -R117, c[0x0][0x1d4], RZ ;  /* 0x0000750075b87a10 */ /* 0x000fe20007ffe1ff */
[----:B------:R-:W-:Y:S01]  /*3f00*/  IMAD.MOV.U32 R4, RZ, RZ, R31 ;  /* 0x000000ffff047224 */ /* 0x000fe200078e001f */
[----:B------:R-:W-:Y:S01]  /*3f10*/  BSSY B0, `(.L_x_930) ;  /* 0x00000a3000007945 */ /* 0x000fe20003800000 */
        /* <DEDUP_REMOVED lines=28> */
[----:B------:R-:W-:Y:S01]  /*40e0*/  IMAD R185, R53, 0x3000, RZ ;  /* 0x0000300035b97824 */ /* 0x000fe200078e02ff */
[----:B------:R-:W-:Y:S02]  /*40f0*/  PRMT R88, R7, 0x7610, R88 ;  /* 0x0000761007587816 */ /* 0x000fe40000000058 */
[----:B------:R-:W-:Y:S01]  /*4100*/  PRMT R87, R6, 0x7610, R87 ;  /* 0x0000761006577816 */ /* 0x000fe20000000057 */
[----:B------:R-:W-:-:S05]  /*4110*/  @P0 BRA `(.L_x_931) ;  /* 0x0000082000000947 */ /* 0x000fca0003800000 */
[----:B------:R-:W-:Y:S01]  /*4120*/  LOP3.LUT P2, RZ, R135, 0x4, RZ, 0xc0, !PT ;  /* 0x0000000487ff7812 */ /* 0x000fe2000784c0ff */
[----:B------:R-:W-:Y:S01]  /*4130*/  IMAD.MOV.U32 R50, RZ, RZ, R44 ;  /* 0x000000ffff327224 */ /* 0x000fe200078e002c */
[----:B------:R-:W-:Y:S01]  /*4140*/  ISETP.GE.AND P0, PT, R24, c[0x0][0x27c], PT ;  /* 0x00009f0018007a0c */ /* 0x000fe20003f06270 */
[----:B------:R-:W-:Y:S01]  /*4150*/  IMAD.MOV.U32 R55, RZ, RZ, R56 ;  /* 0x000000ffff377224 */ /* 0x000fe200078e0038 */
[----:B------:R-:W-:Y:S01]  /*4160*/  SEL R187, R117, R184, !P2 ;  /* 0x000000b875bb7207 */ /* 0x000fe20005000000 */
[----:B------:R-:W-:Y:S01]  /*4170*/  IMAD.MOV.U32 R49, RZ, RZ, R45 ;  /* 0x000000ffff317224 */ /* 0x000fe200078e002d */
[----:B------:R-:W-:Y:S01]  /*4180*/  MOV R54, R57 ;  /* 0x0000003900367202 */ /* 0x000fe20000000f00 */
[----:B------:R-:W-:Y:S01]  /*4190*/  IMAD.MOV.U32 R62, RZ, RZ, R58 ;  /* 0x000000ffff3e7224 */ /* 0x000fe200078e003a */
[----:B------:R-:W-:Y:S02]  /*41a0*/  SHF.R.S32.HI R186, RZ, 0x1f, R187 ;  /* 0x0000001fffba7819 */ /* 0x000fe400000114bb */
[----:B------:R-:W-:Y:S02]  /*41b0*/  MOV R68, R59 ;  /* 0x0000003b00447202 */ /* 0x000fe40000000f00 */
[----:B------:R-:W-:Y:S03]  /*41c0*/  LEA.HI R186, R186, R187, RZ, 0x4 ;  /* 0x000000bbbaba7211 */ /* 0x000fe600078f20ff */
[----:B------:R-:W-:Y:S01]  /*41d0*/  @!P0 SHF.R.U64 R51, R44, 0x10, R45 ;  /* 0x000000102c338819 */ /* 0x000fe2000000122d */
[----:B------:R-:W-:Y:S01]  /*41e0*/  IMAD.MOV.U32 R44, RZ, RZ, R47 ;  /* 0x000000ffff2c7224 */ /* 0x000fe200078e002f */
[----:B------:R-:W-:Y:S02]  /*41f0*/  LEA.HI.SX32 R187, R186, R125, 0x1c ;  /* 0x0000007dbabb7211 */ /* 0x000fe400078fe2ff */
[----:B------:R-:W-:Y:S02]  /*4200*/  @!P0 SHF.R.U64 R56, R56, 0x10, R57 ;  /* 0x0000001038388819 */ /* 0x000fe40000001239 */
[----:B------:R-:W-:Y:S01]  /*4210*/  SHF.R.S32.HI R190, RZ, 0x1f, R187 ;  /* 0x0000001fffbe7819 */ /* 0x000fe200000114bb */
[----:B------:R-:W-:Y:S01]  /*4220*/  IMAD.SHL.U32 R186, R187, 0x8, RZ ;  /* 0x00000008bbba7824 */ /* 0x000fe200078e00ff */
[----:B------:R-:W-:Y:S01]  /*4230*/  @!P0 SHF.R.U32.HI R52, RZ, 0x10, R45 ;  /* 0x00000010ff348819 */ /* 0x000fe2000001162d */
[----:B------:R-:W-:Y:S01]  /*4240*/  IMAD.MOV.U32 R45, RZ, RZ, R46 ;  /* 0x000000ffff2d7224 */ /* 0x000fe200078e002e */
[----:B------:R-:W-:Y:S02]  /*4250*/  LEA.HI R190, R190, R187, RZ, 0x3 ;  /* 0x000000bbbebe7211 */ /* 0x000fe400078f18ff */
[----:B------:R-:W-:Y:S02]  /*4260*/  LOP3.LUT R189, R129, 0x38, R186, 0xf8, !PT ;  /* 0x0000003881bd7812 */ /* 0x000fe400078ef8ba */
[----:B------:R-:W-:Y:S01]  /*4270*/  @!P0 PRMT R50, R50, 0x5410, R51 ;  /* 0x0000541032328816 */ /* 0x000fe20000000033 */
[----:B------:R-:W-:Y:S01]  /*4280*/  IMAD.SHL.U32 R190, R190, 0x200, RZ ;  /* 0x00000200bebe7824 */ /* 0x000fe200078e00ff */
[----:B------:R-:W-:Y:S02]  /*4290*/  LOP3.LUT R189, R189, R118, RZ, 0x3c, !PT ;  /* 0x00000076bdbd7212 */ /* 0x000fe400078e3cff */
[--C-:B------:R-:W-:Y:S02]  /*42a0*/  @!P0 SHF.R.U64 R46, R46, 0x10, R47.reuse ;  /* 0x000000102e2e8819 */ /* 0x100fe4000000122f */
[----:B------:R-:W-:Y:S02]  /*42b0*/  LOP3.LUT R190, R190, 0x7ffff000, RZ, 0xc0, !PT ;  /* 0x7ffff000bebe7812 */ /* 0x000fe400078ec0ff */
[----:B------:R-:W-:Y:S02]  /*42c0*/  @!P0 SHF.R.U32.HI R47, RZ, 0x10, R47 ;  /* 0x00000010ff2f8819 */ /* 0x000fe4000001162f */
[----:B------:R-:W-:Y:S02]  /*42d0*/  IADD3 R190, R189, R190, R16 ;  /* 0x000000bebdbe7210 */ /* 0x000fe40007ffe010 */
[----:B------:R-:W-:Y:S02]  /*42e0*/  IADD3 R189, R124, R185, RZ ;  /* 0x000000b97cbd7210 */ /* 0x000fe40007ffe0ff */
[----:B------:R-:W-:Y:S01]  /*42f0*/  @!P0 SHF.R.U32.HI R57, RZ, 0x10, R57 ;  /* 0x00000010ff398819 */ /* 0x000fe20000011639 */
[----:B------:R-:W-:Y:S01]  /*4300*/  IMAD.IADD R190, R185, 0x1, R190 ;  /* 0x00000001b9be7824 */ /* 0x000fe200078e02be */
[----:B------:R-:W-:Y:S01]  /*4310*/  @!P0 PRMT R56, R55, 0x5410, R56 ;  /* 0x0000541037388816 */ /* 0x000fe20000000038 */
[----:B------:R-:W-:Y:S01]  /*4320*/  IMAD.SHL.U32 R187, R189, 0x2, RZ ;  /* 0x00000002bdbb7824 */ /* 0x000fe200078e00ff */
[----:B------:R-:W-:Y:S01]  /*4330*/  @!P0 PRMT R49, R49, 0x5410, R52 ;  /* 0x0000541031318816 */ /* 0x000fe20000000034 */
[----:B------:R-:W-:Y:S01]  /*4340*/  IMAD.SHL.U32 R188, R190, 0x2, RZ ;  /* 0x00000002bebc7824 */ /* 0x000fe200078e00ff */
[----:B------:R-:W-:Y:S01]  /*4350*/  @!P0 PRMT R44, R44, 0x5410, R47 ;  /* 0x000054102c2c8816 */ /* 0x000fe2000000002f */
[----:B------:R-:W-:Y:S01]  /*4360*/  @!P0 IMAD.U32 R47, R50, 0x10000, RZ ;  /* 0x00010000322f8824 */ /* 0x000fe200078e00ff */
[----:B--2---:R-:W1:Y:S01]  /*4370*/  LDS.128 R80, [R187+0xc100] ;  /* 0x00c10000bb507984 */ /* 0x004e620000000c00 */
[----:B------:R-:W-:Y:S01]  /*4380*/  @!P0 IMAD.U32 R55, R56, 0x10000, RZ ;  /* 0x0001000038378824 */ /* 0x000fe200078e00ff */
[----:B------:R-:W-:Y:S02]  /*4390*/  @!P0 SHF.R.U64 R61, R58, 0x10, R59 ;  /* 0x000000103a3d8819 */ /* 0x000fe4000000123b */
[----:B------:R-:W-:Y:S02]  /*43a0*/  @!P0 PRMT R58, R54, 0x5410, R57 ;  /* 0x00005410363a8816 */ /* 0x000fe40000000039 */
[----:B------:R-:W-:Y:S02]  /*43b0*/  @!P0 PRMT R45, R45, 0x5410, R46 ;  /* 0x000054102d2d8816 */ /* 0x000fe4000000002e */
[----:B------:R-:W2:Y:S01]  /*43c0*/  LDS.128 R32, [R188+0xc100] ;  /* 0x00c10000bc207984 */ /* 0x000ea20000000c00 */
[----:B------:R-:W-:Y:S02]  /*43d0*/  @!P0 LOP3.LUT R56, R56, 0xffff0000, RZ, 0xc0, !PT ;  /* 0xffff000038388812 */ /* 0x000fe400078ec0ff */
[----:B------:R-:W-:Y:S02]  /*43e0*/  @!P0 LOP3.LUT R46, R50, 0xffff0000, RZ, 0xc0, !PT ;  /* 0xffff0000322e8812 */ /* 0x000fe400078ec0ff */
[----:B------:R-:W-:Y:S02]  /*43f0*/  @!P0 SHF.R.U32.HI R59, RZ, 0x10, R59 ;  /* 0x00000010ff3b8819 */ /* 0x000fe4000001163b */
[----:B------:R-:W-:Y:S02]  /*4400*/  @!P0 PRMT R62, R62, 0x5410, R61 ;  /* 0x000054103e3e8816 */ /* 0x000fe4000000003d */
[----:B------:R-:W-:Y:S03]  /*4410*/  @!P0 PRMT R68, R68, 0x5410, R59 ;  /* 0x0000541044448816 */ /* 0x000fe6000000003b */
[C---:B------:R-:W-:Y:S01]  /*4420*/  @!P0 IMAD.U32 R60, R62.reuse, 0x10000, RZ ;  /* 0x000100003e3c8824 */ /* 0x040fe200078e00ff */
[----:B------:R-:W-:Y:S01]  /*4430*/  @!P0 LOP3.LUT R62, R62, 0xffff0000, RZ, 0xc0, !PT ;  /* 0xffff00003e3e8812 */ /* 0x000fe200078ec0ff */
[C---:B------:R-:W-:Y:S01]  /*4440*/  @!P0 IMAD.U32 R63, R68.reuse, 0x10000, RZ ;  /* 0x00010000443f8824 */ /* 0x040fe200078e00ff */
[----:B------:R-:W-:Y:S01]  /*4450*/  @!P0 LOP3.LUT R68, R68, 0xffff0000, RZ, 0xc0, !PT ;  /* 0xffff000044448812 */ /* 0x000fe200078ec0ff */
[C---:B-1----:R-:W-:Y:S01]  /*4460*/  @!P0 IMAD.U32 R54, R80.reuse, 0x10000, RZ ;  /* 0x0001000050368824 */ /* 0x042fe200078e00ff */
[----:B------:R-:W-:Y:S01]  /*4470*/  @!P0 LOP3.LUT R57, R80, 0xffff0000, RZ, 0xc0, !PT ;  /* 0xffff000050398812 */ /* 0x000fe200078ec0ff */
[C---:B------:R-:W-:Y:S01]  /*4480*/  @!P0 IMAD.U32 R61, R82.reuse, 0x10000, RZ ;  /* 0x00010000523d8824 */ /* 0x040fe200078e00ff */
[----:B------:R-:W-:Y:S01]  /*4490*/  @!P0 LOP3.LUT R59, R81, 0xffff0000, RZ, 0xc0, !PT ;  /* 0xffff0000513b8812 */ /* 0x000fe200078ec0ff */
[C---:B------:R-:W-:Y:S01]  /*44a0*/  @!P0 IMAD.U32 R66, R83.reuse, 0x10000, RZ ;  /* 0x0001000053428824 */ /* 0x040fe200078e00ff */
[----:B------:R-:W-:Y:S02]  /*44b0*/  @!P0 LOP3.LUT R64, R82, 0xffff0000, RZ, 0xc0, !PT ;  /* 0xffff000052408812 */ /* 0x000fe400078ec0ff */
[----:B------:R-:W-:Y:S02]  /*44c0*/  @!P0 LOP3.LUT R65, R83, 0xffff0000, RZ, 0xc0, !PT ;  /* 0xffff000053418812 */ /* 0x000fe400078ec0ff */
[C---:B--2---:R-:W-:Y:S02]  /*44d0*/  @!P0 SHF.L.U32 R52, R32.reuse, 0x10, RZ ;  /* 0x0000001020348819 */ /* 0x044fe400000006ff */
[----:B------:R-:W-:Y:S02]  /*44e0*/  @!P0 LOP3.LUT R51, R32, 0xffff0000, RZ, 0xc0, !PT ;  /* 0xffff000020338812 */ /* 0x000fe400078ec0ff */
[----:B------:R-:W-:Y:S01]  /*44f0*/  @!P0 SHF.L.U32 R50, R33, 0x10, RZ ;  /* 0x0000001021328819 */ /* 0x000fe200000006ff */
[C---:B------:R-:W-:Y:S02]  /*4500*/  @!P0 FMUL.FTZ R2, R52.reuse, R47 ;  /* 0x0000002f34028220 */ /* 0x040fe40000410000 */
[----:B------:R-:W-:Y:S02]  /*4510*/  @!P0 FMUL.FTZ R187, R52, R55 ;  /* 0x0000003734bb8220 */ /* 0x000fe40000410000 */
[----:B------:R-:W-:Y:S02]  /*4520*/  @!P0 FFMA.FTZ R2, R55, R54, R2 ;  /* 0x0000003637028223 */ /* 0x000fe40000010002 */
[C---:B------:R-:W-:Y:S01]  /*4530*/  @!P0 IMAD.U32 R55, R58.reuse, 0x10000, RZ ;  /* 0x000100003a378824 */ /* 0x040fe200078e00ff */
[----:B------:R-:W-:Y:S01]  /*4540*/  @!P0 LOP3.LUT R58, R58, 0xffff0000, RZ, 0xc0, !PT ;  /* 0xffff00003a3a8812 */ /* 0x000fe200078ec0ff */
[C---:B------:R-:W-:Y:S02]  /*4550*/  @!P0 FMUL.FTZ R188, R51.reuse, R56 ;  /* 0x0000003833bc8220 */ /* 0x040fe40000410000 */
[----:B------:R-:W-:Y:S02]  /*4560*/  @!P0 FFMA.FTZ R187, R54, R47, -R187 ;  /* 0x0000002f36bb8223 */ /* 0x000fe400000108bb */
[-C--:B------:R-:W-:Y:S01]  /*4570*/  @!P0 FMUL.FTZ R3, R51, R46.reuse ;  /* 0x0000002e33038220 */ /* 0x080fe20000410000 */
[----:B------:R-:W-:Y:S01]  /*4580*/  @!P0 LOP3.LUT R51, R33, 0xffff0000, RZ, 0xc0, !PT ;  /* 0xffff000021338812 */ /* 0x000fe200078ec0ff */
[----:B------:R-:W-:Y:S02]  /*4590*/  @!P0 IMAD.U32 R47, R49, 0x10000, RZ ;  /* 0x00010000312f8824 */ /* 0x000fe400078e00ff */
[----:B------:R-:W-:Y:S02]  /*45a0*/  @!P0 IMAD.U32 R54, R81, 0x10000, RZ ;  /* 0x0001000051368824 */ /* 0x000fe400078e00ff */
[C---:B------:R-:W-:Y:S02]  /*45b0*/  @!P0 FMUL.FTZ R189, R50.reuse, R55 ;  /* 0x0000003732bd8220 */ /* 0x040fe40000410000 */
[----:B------:R-:W-:Y:S01]  /*45c0*/  @!P0 FFMA.FTZ R188, R57, R46, -R188 ;  /* 0x0000002e39bc8223 */ /* 0x000fe200000108bc */
[----:B------:R-:W-:Y:S01]  /*45d0*/  @!P0 LOP3.LUT R46, R49, 0xffff0000, RZ, 0xc0, !PT ;  /* 0xffff0000312e8812 */ /* 0x000fe200078ec0ff */
[-C--:B------:R-:W-:Y:S01]  /*45e0*/  @!P0 FMUL.FTZ R4, R50, R47.reuse ;  /* 0x0000002f32048220 */ /* 0x080fe20000410000 */
[----:B------:R-:W-:Y:S01]  /*45f0*/  @!P0 LOP3.LUT R50, R34, 0xffff0000, RZ, 0xc0, !PT ;  /* 0xffff000022328812 */ /* 0x000fe200078ec0ff */
[----:B------:R-:W-:Y:S01]  /*4600*/  @!P0 FFMA.FTZ R189, R54, R47, -R189 ;  /* 0x0000002f36bd8223 */ /* 0x000fe200000108bd */
[----:B------:R-:W-:Y:S01]  /*4610*/  @!P0 SHF.L.U32 R47, R34, 0x10, RZ ;  /* 0x00000010222f8819 */ /* 0x000fe200000006ff */
[C---:B------:R-:W-:Y:S01]  /*4620*/  @!P0 FMUL.FTZ R190, R51.reuse, R58 ;  /* 0x0000003a33be8220 */ /* 0x040fe20000410000 */
[----:B------:R-:W-:Y:S01]  /*4630*/  @!P0 F2FP.BF16.PACK_AB R187, R188, R187 ;  /* 0x000000bbbcbb823e */ /* 0x000fe200000010ff */
[-C--:B------:R-:W-:Y:S02]  /*4640*/  @!P0 FMUL.FTZ R5, R51, R46.reuse ;  /* 0x0000002e33058220 */ /* 0x080fe40000410000 */
[----:B------:R-:W-:Y:S02]  /*4650*/  @!P0 FFMA.FTZ R190, R59, R46, -R190 ;  /* 0x0000002e3bbe8223 */ /* 0x000fe400000108be */
[C---:B------:R-:W-:Y:S01]  /*4660*/  @!P0 IMAD.U32 R46, R45.reuse, 0x10000, RZ ;  /* 0x000100002d2e8824 */ /* 0x040fe200078e00ff */
[----:B------:R-:W-:Y:S01]  /*4670*/  @!P0 LOP3.LUT R45, R45, 0xffff0000, RZ, 0xc0, !PT ;  /* 0xffff00002d2d8812 */ /* 0x000fe200078ec0ff */
[C---:B------:R-:W-:Y:S01]  /*4680*/  @!P0 FMUL.FTZ R193, R47.reuse, R60 ;  /* 0x0000003c2fc18220 */ /* 0x040fe20000410000 */
[----:B------:R-:W-:Y:S01]  /*4690*/  @!P0 F2FP.BF16.PACK_AB R190, R190, R189 ;  /* 0x000000bdbebe823e */ /* 0x000fe200000010ff */
[----:B------:R-:W-:Y:S02]  /*46a0*/  @!P0 FMUL.FTZ R198, R50, R62 ;  /* 0x0000003e32c68220 */ /* 0x000fe40000410000 */
[----:B------:R-:W-:Y:S01]  /*46b0*/  @!P0 FFMA.FTZ R3, R56, R57, R3 ;  /* 0x0000003938038223 */ /* 0x000fe20000010003 */
[----:B------:R-:W-:Y:S01]  /*46c0*/  @!P0 MOV R81, R190 ;  /* 0x000000be00518202 */ /* 0x000fe20000000f00 */
[-C--:B------:R-:W-:Y:S01]  /*46d0*/  @!P0 FMUL.FTZ R6, R47, R46.reuse ;  /* 0x0000002e2f068220 */ /* 0x080fe20000410000 */
[----:B------:R-:W-:Y:S01]  /*46e0*/  @!P0 LOP3.LUT R47, R35, 0xffff0000, RZ, 0xc0, !PT ;  /* 0xffff0000232f8812 */ /* 0x000fe200078ec0ff */
[----:B------:R-:W-:Y:S01]  /*46f0*/  @!P0 FFMA.FTZ R193, R61, R46, -R193 ;  /* 0x0000002e3dc18223 */ /* 0x000fe200000108c1 */
[----:B------:R-:W-:Y:S01]  /*4700*/  @!P0 SHF.L.U32 R46, R35, 0x10, RZ ;  /* 0x00000010232e8819 */ /* 0x000fe200000006ff */
[-C--:B------:R-:W-:Y:S01]  /*4710*/  @!P0 FMUL.FTZ R7, R50, R45.reuse ;  /* 0x0000002d32078220 */ /* 0x080fe20000410000 */
[----:B------:R-:W-:Y:S01]  /*4720*/  @!P0 F2FP.BF16.PACK_AB R188, R3, R2 ;  /* 0x0000000203bc823e */ /* 0x000fe200000010ff */
[----:B------:R-:W-:Y:S02]  /*4730*/  @!P0 FFMA.FTZ R198, R64, R45, -R198 ;  /* 0x0000002d40c68223 */ /* 0x000fe400000108c6 */
[C---:B------:R-:W-:Y:S01]  /*4740*/  @!P0 IMAD.U32 R45, R44.reuse, 0x10000, RZ ;  /* 0x000100002c2d8824 */ /* 0x040fe200078e00ff */
[----:B------:R-:W-:Y:S01]  /*4750*/  @!P0 MOV R32, R188 ;  /* 0x000000bc00208202 */ /* 0x000fe20000000f00 */
[----:B------:R-:W-:Y:S01]  /*4760*/  @!P0 FFMA.FTZ R4, R55, R54, R4 ;  /* 0x0000003637048223 */ /* 0x000fe20000010004 */
[----:B------:R-:W-:Y:S01]  /*4770*/  @!P0 LOP3.LUT R44, R44, 0xffff0000, RZ, 0xc0, !PT ;  /* 0xffff00002c2c8812 */ /* 0x000fe200078ec0ff */
[----:B------:R-:W-:Y:S01]  /*4780*/  @!P0 FFMA.FTZ R5, R58, R59, R5 ;  /* 0x0000003b3a058223 */ /* 0x000fe20000010005 */
[----:B------:R-:W-:Y:S01]  /*4790*/  @!P0 F2FP.BF16.PACK_AB R193, R198, R193 ;  /* 0x000000c1c6c1823e */ /* 0x000fe200000010ff */
[----:B------:R-:W-:Y:S02]  /*47a0*/  @!P0 FMUL.FTZ R8, R46, R45 ;  /* 0x0000002d2e088220 */ /* 0x000fe40000410000 */
[----:B------:R-:W-:Y:S01]  /*47b0*/  @!P0 FFMA.FTZ R6, R60, R61, R6 ;  /* 0x0000003d3c068223 */ /* 0x000fe20000010006 */
[----:B------:R-:W-:Y:S01]  /*47c0*/  @!P0 F2FP.BF16.PACK_AB R189, R5, R4 ;  /* 0x0000000405bd823e */ /* 0x000fe200000010ff */
[----:B------:R-:W-:Y:S02]  /*47d0*/  @!P0 FMUL.FTZ R191, R46, R63 ;  /* 0x0000003f2ebf8220 */ /* 0x000fe40000410000 */
[C---:B------:R-:W-:Y:S02]  /*47e0*/  @!P0 FMUL.FTZ R196, R47.reuse, R68 ;  /* 0x000000442fc48220 */ /* 0x040fe40000410000 */
        /* <DEDUP_REMOVED lines=14> */
[----:B------:R-:W-:Y:S02]  /*48d0*/  @!P0 MOV R35, R198 ;  /* 0x000000c600238202 */ /* 0x000fe40000000f00 */
[----:B----4-:R-:W-:Y:S05]  /*48e0*/  IADD3 R188, P0, R182, R144, RZ ;  /* 0x00000090b6bc7210 */ /* 0x010fea0007f1e0ff */
[----:B---3--:R-:W-:Y:S01]  /*48f0*/  IMAD.X R189, R183, 0x1, R143, P0 ;  /* 0x00000001b7bd7824 */ /* 0x008fe200000e068f */
[C---:B------:R-:W-:Y:S04]  /*4900*/  ISETP.GE.AND P0, PT, R186.reuse, c[0x0][0x1d4], PT ;  /* 0x00007500ba007a0c */ /* 0x040fe80003f06270 */
[----:B------:R1:W-:Y:S09]  /*4910*/  ST.E.128 [R188.64], R80 ;  /* 0x00000050bc007985 */ /* 0x0003f2000c101d06 */
[----:B------:R-:W-:Y:S05]  /*4920*/  @!P0 IMAD.WIDE R186, R186, 0x2, R182 ;  /* 0x00000002baba8825 */ /* 0x000fea00078e02b6 */
[----:B------:R1:W-:Y:S02]  /*4930*/  @!P0 ST.E.128 [R186.64], R32 ;  /* 0x00000020ba008985 */ /* 0x0003e4000c101d06 */
.L_x_931:
[----:B------:R-:W-:Y:S05]  /*4940*/  BSYNC B0 ;  /* 0x0000000000007941 */ /* 0x000fea0003800000 */
.L_x_930:
[----:B------:R-:W-:Y:S01]  /*4950*/  ISETP.GE.AND P0, PT, R17, c[0x0][0x1d4], PT ;  /* 0x0000750011007a0c */ /* 0x000fe20003f06270 */
[----:B------:R-:W-:Y:S01]  /*4960*/  @!UPT UIADD3 URZ, URZ, URZ, URZ ;  /* 0x0000003f3f3ff290 */ /* 0x000fe2000fffe03f */
[----:B------:R-:W-:Y:S11]  /*4970*/  BSSY B0, `(.L_x_932) ;  /* 0x000007c000007945 */ /* 0x000ff60003800000 */
[----:B------:R-:W-:-:S05]  /*4980*/  @P0 BRA `(.L_x_933) ;  /* 0x000007a000000947 */ /* 0x000fca0003800000 */
[----:B------:R-:W-:Y:S02]  /*4990*/  LOP3.LUT P1, RZ, R135, 0x2, RZ, 0xc0, !PT ;  /* 0x0000000287ff7812 */ /* 0x000fe4000782c0ff */
[----:B------:R-:W-:Y:S02]  /*49a0*/  ISETP.GE.AND P0, PT, R17, c[0x0][0x27c], PT ;  /* 0x00009f0011007a0c */ /* 0x000fe40003f06270 */
[----:B------:R-:W-:Y:S04]  /*49b0*/  SEL R63, R117, R184, !P1 ;  /* 0x000000b8753f7207 */ /* 0x000fe80004800000 */
[----:B------:R-:W-:Y:S04]  /*49c0*/  SHF.R.S32.HI R62, RZ, 0x1f, R63 ;  /* 0x0000001fff3e7819 */ /* 0x000fe8000001143f */
        /* <DEDUP_REMOVED lines=12> */
[----:B------:R-:W-:Y:S01]  /*4a90*/  @!P0 PRMT R42, R42, 0x5410, R45 ;  /* 0x000054102a2a8816 */ /* 0x000fe2000000002d */
[----:B------:R-:W-:Y:S01]  /*4aa0*/  @!P0 IMAD.U32 R47, R88, 0x10000, RZ ;  /* 0x00010000582f8824 */ /* 0x000fe200078e00ff */
[----:B------:R-:W-:Y:S02]  /*4ab0*/  LOP3.LUT R66, R66, 0x7ffff000, RZ, 0xc0, !PT ;  /* 0x7ffff00042427812 */ /* 0x000fe400078ec0ff */
[----:B------:R-:W-:Y:S01]  /*4ac0*/  @!P0 SHF.R.U32.HI R36, RZ, 0x10, R37 ;  /* 0x00000010ff248819 */ /* 0x000fe20000011625 */
[----:B------:R-:W-:Y:S01]  /*4ad0*/  @!P0 IMAD.U32 R37, R42, 0x10000, RZ ;  /* 0x000100002a258824 */ /* 0x000fe200078e00ff */
[----:B------:R-:W-:Y:S01]  /*4ae0*/  IADD3 R66, R65, R66, R16 ;  /* 0x0000004241427210 */ /* 0x000fe20007ffe010 */
[----:B------:R-:W-:Y:S01]  /*4af0*/  IMAD.IADD R65, R122, 0x1, R185 ;  /* 0x000000017a417824 */ /* 0x000fe200078e02b9 */
[----:B------:R-:W-:Y:S02]  /*4b00*/  @!P0 PRMT R87, R87, 0x5410, R76 ;  /* 0x0000541057578816 */ /* 0x000fe4000000004c */
[----:B------:R-:W-:Y:S01]  /*4b10*/  @!P0 SHF.R.U32.HI R49, RZ, 0x10, R79 ;  /* 0x00000010ff318819 */ /* 0x000fe2000001164f */
[----:B------:R-:W-:Y:S01]  /*4b20*/  IMAD.IADD R66, R185, 0x1, R66 ;  /* 0x00000001b9427824 */ /* 0x000fe200078e0242 */
[----:B------:R-:W-:Y:S02]  /*4b30*/  SHF.L.U32 R63, R65, 0x1, RZ ;  /* 0x00000001413f7819 */ /* 0x000fe400000006ff */
[--C-:B------:R-:W-:Y:S01]  /*4b40*/  @!P0 SHF.R.U32.HI R44, RZ, 0x10, R39.reuse ;  /* 0x00000010ff2c8819 */ /* 0x100fe20000011627 */
[----:B------:R-:W-:Y:S01]  /*4b50*/  IMAD.SHL.U32 R64, R66, 0x2, RZ ;  /* 0x0000000242407824 */ /* 0x000fe200078e00ff */
[----:B------:R-:W-:Y:S01]  /*4b60*/  @!P0 SHF.R.U64 R39, R38, 0x10, R39 ;  /* 0x0000001026278819 */ /* 0x000fe20000001227 */
[----:B-12---:R-:W1:Y:S01]  /*4b70*/  LDS.128 R80, [R63+0xc100] ;  /* 0x00c100003f507984 */ /* 0x006e620000000c00 */
[----:B------:R-:W-:Y:S02]  /*4b80*/  @!P0 PRMT R41, R41, 0x5410, R36 ;  /* 0x0000541029298816 */ /* 0x000fe40000000024 */
[----:B------:R-:W-:Y:S01]  /*4b90*/  @!P0 PRMT R86, R86, 0x5410, R49 ;  /* 0x0000541056568816 */ /* 0x000fe20000000031 */
[----:B------:R-:W-:Y:S01]  /*4ba0*/  @!P0 IMAD.U32 R49, R87, 0x10000, RZ ;  /* 0x0001000057318824 */ /* 0x000fe200078e00ff */
[----:B------:R-:W-:Y:S02]  /*4bb0*/  @!P0 PRMT R48, R48, 0x5410, R39 ;  /* 0x0000541030308816 */ /* 0x000fe40000000027 */
[----:B------:R-:W-:Y:S01]  /*4bc0*/  @!P0 SHF.L.U32 R36, R41, 0x10, RZ ;  /* 0x0000001029248819 */ /* 0x000fe200000006ff */
[C---:B------:R-:W-:Y:S01]  /*4bd0*/  @!P0 IMAD.U32 R59, R86.reuse, 0x10000, RZ ;  /* 0x00010000563b8824 */ /* 0x040fe200078e00ff */
[----:B------:R-:W2:Y:S01]  /*4be0*/  LDS.128 R32, [R64+0xc100] ;  /* 0x00c1000040207984 */ /* 0x000ea20000000c00 */
[----:B------:R-:W-:Y:S02]  /*4bf0*/  @!P0 LOP3.LUT R52, R87, 0xffff0000, RZ, 0xc0, !PT ;  /* 0xffff000057348812 */ /* 0x000fe400078ec0ff */
[----:B------:R-:W-:Y:S02]  /*4c00*/  @!P0 PRMT R43, R43, 0x5410, R44 ;  /* 0x000054102b2b8816 */ /* 0x000fe4000000002c */
[----:B------:R-:W-:Y:S02]  /*4c10*/  @!P0 LOP3.LUT R60, R86, 0xffff0000, RZ, 0xc0, !PT ;  /* 0xffff0000563c8812 */ /* 0x000fe400078ec0ff */
[----:B------:R-:W-:Y:S04]  /*4c20*/  @!P0 SHF.R.U64 R78, R78, 0x10, R79 ;  /* 0x000000104e4e8819 */ /* 0x000fe8000000124f */
[----:B------:R-:W-:Y:S04]  /*4c30*/  @!P0 PRMT R85, R85, 0x5410, R78 ;  /* 0x0000541055558816 */ /* 0x000fe8000000004e */
[C---:B------:R-:W-:Y:S01]  /*4c40*/  @!P0 LOP3.LUT R56, R85.reuse, 0xffff0000, RZ, 0xc0, !PT ;  /* 0xffff000055388812 */ /* 0x040fe200078ec0ff */
[----:B------:R-:W-:Y:S02]  /*4c50*/  @!P0 IMAD.U32 R55, R85, 0x10000, RZ ;  /* 0x0001000055378824 */ /* 0x000fe400078e00ff */
[C---:B-1----:R-:W-:Y:S01]  /*4c60*/  @!P0 IMAD.U32 R46, R80.reuse, 0x10000, RZ ;  /* 0x00010000502e8824 */ /* 0x042fe200078e00ff */
[----:B------:R-:W-:Y:S01]  /*4c70*/  @!P0 LOP3.LUT R50, R80, 0xffff0000, RZ, 0xc0, !PT ;  /* 0xffff000050328812 */ /* 0x000fe200078ec0ff */
[----:B------:R-:W-:Y:S01]  /*4c80*/  @!P0 IMAD.U32 R51, R81, 0x10000, RZ ;  /* 0x0001000051338824 */ /* 0x000fe200078e00ff */
[C---:B------:R-:W-:Y:S01]  /*4c90*/  @!P0 LOP3.LUT R61, R83.reuse, 0xffff0000, RZ, 0xc0, !PT ;  /* 0xffff0000533d8812 */ /* 0x040fe200078ec0ff */
[----:B------:R-:W-:Y:S01]  /*4ca0*/  @!P0 IMAD.U32 R58, R83, 0x10000, RZ ;  /* 0x00010000533a8824 */ /* 0x000fe200078e00ff */
[C---:B------:R-:W-:Y:S01]  /*4cb0*/  @!P0 LOP3.LUT R57, R82.reuse, 0xffff0000, RZ, 0xc0, !PT ;  /* 0xffff000052398812 */ /* 0x040fe200078ec0ff */
[----:B------:R-:W-:Y:S02]  /*4cc0*/  @!P0 IMAD.U32 R54, R82, 0x10000, RZ ;  /* 0x0001000052368824 */ /* 0x000fe400078e00ff */
[----:B--2---:R-:W-:Y:S02]  /*4cd0*/  @!P0 IMAD.U32 R38, R32, 0x10000, RZ ;  /* 0x0001000020268824 */ /* 0x004fe400078e00ff */
[----:B------:R-:W-:Y:S02]  /*4ce0*/  @!P0 IMAD.U32 R39, R33, 0x10000, RZ ;  /* 0x0001000021278824 */ /* 0x000fe400078e00ff */
[C---:B------:R-:W-:Y:S02]  /*4cf0*/  @!P0 FMUL.FTZ R63, R38.reuse, R47 ;  /* 0x0000002f263f8220 */ /* 0x040fe40000410000 */
[----:B------:R-:W-:Y:S01]  /*4d00*/  @!P0 FMUL.FTZ R2, R38, R37 ;  /* 0x0000002526028220 */ /* 0x000fe20000410000 */
[----:B------:R-:W-:Y:S01]  /*4d10*/  @!P0 LOP3.LUT R38, R32, 0xffff0000, RZ, 0xc0, !PT ;  /* 0xffff000020268812 */ /* 0x000fe200078ec0ff */
[----:B------:R-:W-:Y:S02]  /*4d20*/  @!P0 FMUL.FTZ R64, R39, R49 ;  /* 0x0000003127408220 */ /* 0x000fe40000410000 */
        /* <DEDUP_REMOVED lines=8> */
[C---:B------:R-:W-:Y:S01]  /*4db0*/  @!P0 FMUL.FTZ R66, R38.reuse, R46 ;  /* 0x0000002e26428220 */ /* 0x040fe20000410000 */
[----:B------:R-:W-:Y:S01]  /*4dc0*/  @!P0 LOP3.LUT R47, R81, 0xffff0000, RZ, 0xc0, !PT ;  /* 0xffff0000512f8812 */ /* 0x000fe200078ec0ff */
[-C--:B------:R-:W-:Y:S01]  /*4dd0*/  @!P0 FMUL.FTZ R3, R38, R37.reuse ;  /* 0x0000002526038220 */ /* 0x080fe20000410000 */
[----:B------:R-:W-:Y:S01]  /*4de0*/  @!P0 SHF.L.U32 R38, R35, 0x10, RZ ;  /* 0x0000001023268819 */ /* 0x000fe200000006ff */
[C---:B------:R-:W-:Y:S02]  /*4df0*/  @!P0 FMUL.FTZ R65, R39.reuse, R52 ;  /* 0x0000003427418220 */ /* 0x040fe40000410000 */
[-C--:B------:R-:W-:Y:S01]  /*4e00*/  @!P0 FMUL.FTZ R5, R39, R36.reuse ;  /* 0x0000002427058220 */ /* 0x080fe20000410000 */
[----:B------:R-:W-:Y:S01]  /*4e10*/  @!P0 LOP3.LUT R39, R35, 0xffff0000, RZ, 0xc0, !PT ;  /* 0xffff000023278812 */ /* 0x000fe200078ec0ff */
[----:B------:R-:W-:Y:S02]  /*4e20*/  @!P0 FFMA.FTZ R66, R50, R37, -R66 ;  /* 0x0000002532428223 */ /* 0x000fe40000010842 */
[----:B------:R-:W-:Y:S02]  /*4e30*/  @!P0 IMAD.U32 R37, R43, 0x10000, RZ ;  /* 0x000100002b258824 */ /* 0x000fe400078e00ff */
[----:B------:R-:W-:Y:S01]  /*4e40*/  @!P0 FMUL.FTZ R68, R38, R59 ;  /* 0x0000003b26448220 */ /* 0x000fe20000410000 */
[----:B------:R-:W-:Y:S01]  /*4e50*/  @!P0 F2FP.BF16.PACK_AB R63, R66, R63 ;  /* 0x0000003f423f823e */ /* 0x000fe200000010ff */
[----:B------:R-:W-:Y:S01]  /*4e60*/  @!P0 FFMA.FTZ R65, R47, R36, -R65 ;  /* 0x000000242f418223 */ /* 0x000fe20000010841 */
[----:B------:R-:W-:Y:S01]  /*4e70*/  @!P0 LOP3.LUT R36, R43, 0xffff0000, RZ, 0xc0, !PT ;  /* 0xffff00002b248812 */ /* 0x000fe200078ec0ff */
[----:B------:R-:W-:Y:S02]  /*4e80*/  @!P0 FMUL.FTZ R187, R39, R60 ;  /* 0x0000003c27bb8220 */ /* 0x000fe40000410000 */
[-C--:B------:R-:W-:Y:S01]  /*4e90*/  @!P0 FMUL.FTZ R8, R38, R37.reuse ;  /* 0x0000002526088220 */ /* 0x080fe20000410000 */
[----:B------:R-:W-:Y:S01]  /*4ea0*/  @!P0 F2FP.BF16.PACK_AB R64, R65, R64 ;  /* 0x000000404140823e */ /* 0x000fe200000010ff */
[----:B------:R-:W-:Y:S01]  /*4eb0*/  @!P0 FFMA.FTZ R68, R58, R37, -R68 ;  /* 0x000000253a448223 */ /* 0x000fe20000010844 */
[----:B------:R-:W-:Y:S01]  /*4ec0*/  @!P0 SHF.L.U32 R37, R48, 0x10, RZ ;  /* 0x0000001030258819 */ /* 0x000fe200000006ff */
[C---:B------:R-:W-:Y:S02]  /*4ed0*/  @!P0 IMAD.U32 R38, R34.reuse, 0x10000, RZ ;  /* 0x0001000022268824 */ /* 0x040fe400078e00ff */
        /* <DEDUP_REMOVED lines=12> */
[----:B------:R-:W-:Y:S01]  /*4fa0*/  @!P0 FFMA.FTZ R7, R56, R57, R7 ;  /* 0x0000003938078223 */ /* 0x000fe20000010007 */
[----:B------:R-:W-:Y:S01]  /*4fb0*/  @!P0 F2FP.BF16.PACK_AB R66, R5, R4 ;  /* 0x000000040542823e */ /* 0x000fe200000010ff */
[----:B------:R-:W-:Y:S02]  /*4fc0*/  @!P0 FMUL.FTZ R186, R38, R55 ;  /* 0x0000003726ba8220 */ /* 0x000fe40000410000 */
[----:B------:R-:W-:Y:S02]  /*4fd0*/  @!P0 FMUL.FTZ R189, R39, R56 ;  /* 0x0000003827bd8220 */ /* 0x000fe40000410000 */
[----:B------:R-:W-:Y:S02]  /*4fe0*/  @!P0 FFMA.FTZ R8, R59, R58, R8 ;  /* 0x0000003a3b088223 */ /* 0x000fe40000010008 */
[----:B------:R-:W-:Y:S02]  /*4ff0*/  @!P0 FFMA.FTZ R9, R60, R61, R9 ;  /* 0x0000003d3c098223 */ /* 0x000fe40000010009 */
[----:B------:R-:W-:Y:S02]  /*5000*/  @!P0 FFMA.FTZ R186, R54, R37, -R186 ;  /* 0x0000002536ba8223 */ /* 0x000fe400000108ba */
[----:B------:R-:W-:Y:S01]  /*5010*/  @!P0 FFMA.FTZ R189, R57, R36, -R189 ;  /* 0x0000002439bd8223 */ /* 0x000fe200000108bd */
[----:B------:R-:W-:Y:S01]  /*5020*/  @!P0 F2FP.BF16.PACK_AB R187, R9, R8 ;  /* 0x0000000809bb823e */ /* 0x000fe200000010ff */
[----:B------:R-:W-:Y:S02]  /*5030*/  @!P0 IMAD.MOV.U32 R80, RZ, RZ, R63 ;  /* 0x000000ffff508224 */ /* 0x000fe400078e003f */
[----:B------:R-:W-:Y:S01]  /*5040*/  @!P0 IMAD.MOV.U32 R81, RZ, RZ, R64 ;  /* 0x000000ffff518224 */ /* 0x000fe200078e0040 */
[----:B------:R-:W-:Y:S01]  /*5050*/  @!P0 F2FP.BF16.PACK_AB R189, R189, R186 ;  /* 0x000000babdbd823e */ /* 0x000fe200000010ff */
[----:B------:R-:W-:Y:S01]  /*5060*/  @!P0 IMAD.MOV.U32 R83, RZ, RZ, R68 ;  /* 0x000000ffff538224 */ /* 0x000fe200078e0044 */
[----:B------:R-:W-:Y:S01]  /*5070*/  @!P0 F2FP.BF16.PACK_AB R186, R7, R6 ;  /* 0x0000000607ba823e */ /* 0x000fe200000010ff */
[----:B------:R-:W-:Y:S01]  /*5080*/  @!P0 IMAD.MOV.U32 R32, RZ, RZ, R65 ;  /* 0x000000ffff208224 */ /* 0x000fe200078e0041 */
[----:B------:R-:W-:Y:S01]  /*5090*/  @!P0 MOV R82, R189 ;  /* 0x000000bd00528202 */ /* 0x000fe20000000f00 */
        /* <DEDUP_REMOVED lines=9> */
.L_x_933:
[----:B------:R-:W-:Y:S05]  /*5130*/  BSYNC B0 ;  /* 0x0000000000007941 */ /* 0x000fea0003800000 */
.L_x_932:
[----:B------:R-:W-:Y:S11]  /*5140*/  ISETP.GE.AND P0, PT, R15, c[0x0][0x1d4], PT ;  /* 0x000075000f007a0c */ /* 0x000ff60003f06270 */
[----:B------:R-:W-:Y:S02]  /*5150*/  @!UPT UIADD3 URZ, URZ, URZ, URZ ;  /* 0x0000003f3f3ff290 */ /* 0x000fe4000fffe03f */
[----:B------:R-:W-:-:S05]  /*5160*/  @P0 BRA `(.L_x_917) ;  /* 0x00000b0000000947 */ /* 0x000fca0003800000 */
[----:B------:R-:W-:Y:S02]  /*5170*/  LOP3.LUT P1, RZ, R135, 0x8, RZ, 0xc0, !PT ;  /* 0x0000000887ff7812 */ /* 0x000fe4000782c0ff */
        /* <DEDUP_REMOVED lines=9> */
[----:B------:R-:W-:Y:S02]  /*5210*/  @!P0 SHF.R.U64 R39, R72, 0x10, R73 ;  /* 0x0000001048278819 */ /* 0x000fe40000001249 */
[----:B------:R-:W-:Y:S02]  /*5220*/  LEA.HI R62, R62, R63, RZ, 0x3 ;  /* 0x0000003f3e3e7211 */ /* 0x000fe400078f18ff */
[----:B------:R-:W-:Y:S02]  /*5230*/  @!P0 PRMT R84, R84, 0x5410, R39 ;  /* 0x0000541054548816 */ /* 0x000fe40000000027 */
[----:B------:R-:W-:Y:S01]  /*5240*/  @!P0 SHF.R.U32.HI R41, RZ, 0x10, R75 ;  /* 0x00000010ff298819 */ /* 0x000fe2000001164b */
[----:B------:R-:W-:Y:S01]  /*5250*/  IMAD.SHL.U32 R62, R62, 0x200, RZ ;  /* 0x000002003e3e7824 */ /* 0x000fe200078e00ff */
[----:B------:R-:W-:Y:S01]  /*5260*/  LOP3.LUT R63, R129, 0x38, R55, 0xf8, !PT ;  /* 0x00000038813f7812 */ /* 0x000fe200078ef837 */
[----:B------:R-:W-:Y:S01]  /*5270*/  @!P0 IMAD.U32 R38, R84, 0x10000, RZ ;  /* 0x0001000054268824 */ /* 0x000fe200078e00ff */
[----:B------:R-:W-:Y:S02]  /*5280*/  @!P0 PRMT R70, R70, 0x5410, R41 ;  /* 0x0000541046468816 */ /* 0x000fe40000000029 */
[----:B------:R-:W-:Y:S02]  /*5290*/  LOP3.LUT R63, R63, R118, RZ, 0x3c, !PT ;  /* 0x000000763f3f7212 */ /* 0x000fe400078e3cff */
[----:B------:R-:W-:Y:S02]  /*52a0*/  LOP3.LUT R62, R62, 0x7ffff000, RZ, 0xc0, !PT ;  /* 0x7ffff0003e3e7812 */ /* 0x000fe400078ec0ff */
[----:B------:R-:W-:Y:S02]  /*52b0*/  @!P0 LOP3.LUT R42, R84, 0xffff0000, RZ, 0xc0, !PT ;  /* 0xffff0000542a8812 */ /* 0x000fe400078ec0ff */
[----:B------:R-:W-:Y:S02]  /*52c0*/  IADD3 R62, R63, R62, R16 ;  /* 0x0000003e3f3e7210 */ /* 0x000fe40007ffe010 */
[C---:B------:R-:W-:Y:S02]  /*52d0*/  @!P0 LOP3.LUT R50, R70.reuse, 0xffff0000, RZ, 0xc0, !PT ;  /* 0xffff000046328812 */ /* 0x040fe400078ec0ff */
[----:B------:R-:W-:Y:S01]  /*52e0*/  @!P0 SHF.L.U32 R49, R70, 0x10, RZ ;  /* 0x0000001046318819 */ /* 0x000fe200000006ff */
[----:B------:R-:W-:Y:S01]  /*52f0*/  IMAD.IADD R62, R185, 0x1, R62 ;  /* 0x00000001b93e7824 */ /* 0x000fe200078e023e */
[----:B------:R-:W-:Y:S01]  /*5300*/  @!P0 SHF.R.U64 R37, R28, 0x10, R29 ;  /* 0x000000101c258819 */ /* 0x000fe2000000121d */
[----:B------:R-:W-:Y:S01]  /*5310*/  IMAD.IADD R185, R120, 0x1, R185 ;  /* 0x0000000178b97824 */ /* 0x000fe200078e02b9 */
[----:B------:R-:W-:Y:S02]  /*5320*/  @!P0 SHF.R.U32.HI R28, RZ, 0x10, R29 ;  /* 0x00000010ff1c8819 */ /* 0x000fe4000001161d */
[----:B------:R-:W-:Y:S01]  /*5330*/  SHF.L.U32 R64, R62, 0x1, RZ ;  /* 0x000000013e407819 */ /* 0x000fe200000006ff */
[----:B------:R-:W-:Y:S01]  /*5340*/  IMAD.SHL.U32 R54, R185, 0x2, RZ ;  /* 0x00000002b9367824 */ /* 0x000fe200078e00ff */
[----:B------:R-:W-:Y:S02]  /*5350*/  @!P0 PRMT R26, R26, 0x5410, R37 ;  /* 0x000054101a1a8816 */ /* 0x000fe40000000025 */
[----:B------:R-:W-:Y:S01]  /*5360*/  @!P0 PRMT R21, R21, 0x5410, R28 ;  /* 0x0000541015158816 */ /* 0x000fe2000000001c */
[----:B------:R-:W1:Y:S01]  /*5370*/  LDS.128 R32, [R64+0xc100] ;  /* 0x00c1000040207984 */ /* 0x000e620000000c00 */
[--C-:B------:R-:W-:Y:S01]  /*5380*/  @!P0 SHF.R.U32.HI R36, RZ, 0x10, R31.reuse ;  /* 0x00000010ff248819 */ /* 0x100fe2000001161f */
[C---:B------:R-:W-:Y:S01]  /*5390*/  @!P0 IMAD.U32 R28, R26.reuse, 0x10000, RZ ;  /* 0x000100001a1c8824 */ /* 0x040fe200078e00ff */
[----:B------:R-:W-:Y:S02]  /*53a0*/  @!P0 LOP3.LUT R26, R26, 0xffff0000, RZ, 0xc0, !PT ;  /* 0xffff00001a1a8812 */ /* 0x000fe400078ec0ff */
[----:B------:R-:W-:Y:S02]  /*53b0*/  @!P0 PRMT R27, R27, 0x5410, R36 ;  /* 0x000054101b1b8816 */ /* 0x000fe40000000024 */
[----:B------:R-:W-:Y:S01]  /*53c0*/  @!P0 SHF.R.U64 R31, R30, 0x10, R31 ;  /* 0x000000101e1f8819 */ /* 0x000fe2000000121f */
[----:B------:R3:W4:Y:S01]  /*53d0*/  LDS.128 R56, [R54+0xc100] ;  /* 0x00c1000036387984 */ /* 0x0007220000000c00 */
[----:B------:R-:W-:Y:S02]  /*53e0*/  @!P0 SHF.R.U32.HI R72, RZ, 0x10, R73 ;  /* 0x00000010ff488819 */ /* 0x000fe40000011649 */
[----:B------:R-:W-:Y:S02]  /*53f0*/  @!P0 PRMT R40, R40, 0x5410, R31 ;  /* 0x0000541028288816 */ /* 0x000fe4000000001f */
[----:B------:R-:W-:Y:S02]  /*5400*/  @!P0 PRMT R71, R71, 0x5410, R72 ;  /* 0x0000541047478816 */ /* 0x000fe40000000048 */
[----:B------:R-:W-:Y:S02]  /*5410*/  @!P0 SHF.R.U64 R74, R74, 0x10, R75 ;  /* 0x000000104a4a8819 */ /* 0x000fe4000000124b */
[----:B------:R-:W-:Y:S02]  /*5420*/  @!P0 LOP3.LUT R43, R71, 0xffff0000, RZ, 0xc0, !PT ;  /* 0xffff0000472b8812 */ /* 0x000fe400078ec0ff */
[----:B------:R-:W-:Y:S04]  /*5430*/  @!P0 PRMT R69, R69, 0x5410, R74 ;  /* 0x0000541045458816 */ /* 0x000fe8000000004a */
[C---:B------:R-:W-:Y:S01]  /*5440*/  @!P0 LOP3.LUT R46, R69.reuse, 0xffff0000, RZ, 0xc0, !PT ;  /* 0xffff0000452e8812 */ /* 0x040fe200078ec0ff */
[----:B------:R-:W-:Y:S02]  /*5450*/  @!P0 IMAD.U32 R45, R69, 0x10000, RZ ;  /* 0x00010000452d8824 */ /* 0x000fe400078e00ff */
[C---:B-1----:R-:W-:Y:S01]  /*5460*/  @!P0 IMAD.U32 R31, R32.reuse, 0x10000, RZ ;  /* 0x00010000201f8824 */ /* 0x042fe200078e00ff */
[----:B------:R-:W-:Y:S03]  /*5470*/  @!P0 LOP3.LUT R29, R32, 0xffff0000, RZ, 0xc0, !PT ;  /* 0xffff0000201d8812 */ /* 0x000fe600078ec0ff */
[C---:B---3--:R-:W-:Y:S02]  /*5480*/  @!P0 FMUL.FTZ R54, R31.reuse, R38 ;  /* 0x000000261f368220 */ /* 0x048fe40000410000 */
[----:B------:R-:W-:Y:S02]  /*5490*/  @!P0 FMUL.FTZ R2, R31, R28 ;  /* 0x0000001c1f028220 */ /* 0x000fe40000410000 */
[C---:B------:R-:W-:Y:S01]  /*54a0*/  @!P0 FMUL.FTZ R63, R29.reuse, R42 ;  /* 0x0000002a1d3f8220 */ /* 0x040fe20000410000 */
[C---:B----4-:R-:W-:Y:S01]  /*54b0*/  @!P0 SHF.L.U32 R39, R56.reuse, 0x10, RZ ;  /* 0x0000001038278819 */ /* 0x050fe200000006ff */
[----:B------:R-:W-:Y:S01]  /*54c0*/  @!P0 FMUL.FTZ R3, R29, R26 ;  /* 0x0000001a1d038220 */ /* 0x000fe20000410000 */
[----:B------:R-:W-:Y:S01]  /*54d0*/  @!P0 LOP3.LUT R41, R56, 0xffff0000, RZ, 0xc0, !PT ;  /* 0xffff000038298812 */ /* 0x000fe200078ec0ff */
[----:B------:R-:W-:Y:S01]  /*54e0*/  @!P0 IMAD.U32 R29, R33, 0x10000, RZ ;  /* 0x00010000211d8824 */ /* 0x000fe200078e00ff */
[----:B------:R-:W-:Y:S01]  /*54f0*/  @!P0 LOP3.LUT R44, R57, 0xffff0000, RZ, 0xc0, !PT ;  /* 0xffff0000392c8812 */ /* 0x000fe200078ec0ff */
[----:B------:R-:W-:Y:S01]  /*5500*/  @!P0 FFMA.FTZ R54, R39, R28, -R54 ;  /* 0x0000001c27368223 */ /* 0x000fe20000010836 */
[----:B------:R-:W-:Y:S01]  /*5510*/  @!P0 LOP3.LUT R52, R59, 0xffff0000, RZ, 0xc0, !PT ;  /* 0xffff00003b348812 */ /* 0x000fe200078ec0ff */
[----:B------:R-:W-:Y:S01]  /*5520*/  @!P0 FFMA.FTZ R63, R41, R26, -R63 ;  /* 0x0000001a293f8223 */ /* 0x000fe2000001083f */
[----:B------:R-:W-:Y:S01]  /*5530*/  @!P0 LOP3.LUT R48, R58, 0xffff0000, RZ, 0xc0, !PT ;  /* 0xffff00003a308812 */ /* 0x000fe200078ec0ff */
[C---:B------:R-:W-:Y:S01]  /*5540*/  @!P0 IMAD.U32 R26, R21.reuse, 0x10000, RZ ;  /* 0x00010000151a8824 */ /* 0x040fe200078e00ff */
[----:B------:R-:W-:Y:S01]  /*5550*/  @!P0 LOP3.LUT R21, R21, 0xffff0000, RZ, 0xc0, !PT ;  /* 0xffff000015158812 */ /* 0x000fe200078ec0ff */
[----:B------:R-:W-:Y:S01]  /*5560*/  @!P0 FFMA.FTZ R2, R38, R39, R2 ;  /* 0x0000002726028223 */ /* 0x000fe20000010002 */
[----:B------:R-:W-:Y:S01]  /*5570*/  @!P0 F2FP.BF16.PACK_AB R54, R63, R54 ;  /* 0x000000363f36823e */ /* 0x000fe200000010ff */
[----:B------:R-:W-:Y:S01]  /*5580*/  @!P0 IMAD.U32 R38, R71, 0x10000, RZ ;  /* 0x0001000047268824 */ /* 0x000fe200078e00ff */
[----:B------:R-:W-:Y:S01]  /*5590*/  @!P0 LOP3.LUT R28, R33, 0xffff0000, RZ, 0xc0, !PT ;  /* 0xffff0000211c8812 */ /* 0x000fe200078ec0ff */
[----:B------:R-:W-:Y:S02]  /*55a0*/  @!P0 IMAD.U32 R39, R57, 0x10000, RZ ;  /* 0x0001000039278824 */ /* 0x000fe400078e00ff */
[----:B------:R-:W-:Y:S02]  /*55b0*/  @!P0 FMUL.FTZ R62, R29, R38 ;  /* 0x000000261d3e8220 */ /* 0x000fe40000410000 */
[C---:B------:R-:W-:Y:S02]  /*55c0*/  @!P0 FMUL.FTZ R65, R28.reuse, R43 ;  /* 0x0000002b1c418220 */ /* 0x040fe40000410000 */
[-C--:B------:R-:W-:Y:S01]  /*55d0*/  @!P0 FMUL.FTZ R5, R28, R21.reuse ;  /* 0x000000151c058220 */ /* 0x080fe20000410000 */
[----:B------:R-:W-:Y:S01]  /*55e0*/  @!P0 LOP3.LUT R28, R35, 0xffff0000, RZ, 0xc0, !PT ;  /* 0xffff0000231c8812 */ /* 0x000fe200078ec0ff */
[----:B------:R-:W-:Y:S01]  /*55f0*/  @!P0 FFMA.FTZ R65, R44, R21, -R65 ;  /* 0x000000152c418223 */ /* 0x000fe20000010841 */
[----:B------:R-:W-:Y:S01]  /*5600*/  @!P0 LOP3.LUT R21, R27, 0xffff0000, RZ, 0xc0, !PT ;  /* 0xffff00001b158812 */ /* 0x000fe200078ec0ff */
[-C--:B------:R-:W-:Y:S02]  /*5610*/  @!P0 FMUL.FTZ R4, R29, R26.reuse ;  /* 0x0000001a1d048220 */ /* 0x080fe40000410000 */
[----:B------:R-:W-:Y:S02]  /*5620*/  @!P0 IMAD.U32 R29, R35, 0x10000, RZ ;  /* 0x00010000231d8824 */ /* 0x000fe400078e00ff */
[----:B------:R-:W-:Y:S02]  /*5630*/  @!P0 FFMA.FTZ R62, R39, R26, -R62 ;  /* 0x0000001a273e8223 */ /* 0x000fe4000001083e */
[----:B------:R-:W-:Y:S01]  /*5640*/  @!P0 IMAD.U32 R26, R27, 0x10000, RZ ;  /* 0x000100001b1a8824 */ /* 0x000fe200078e00ff */
[----:B------:R-:W-:Y:S01]  /*5650*/  @!P0 SHF.L.U32 R27, R34, 0x10, RZ ;  /* 0x00000010221b8819 */ /* 0x000fe200000006ff */
[C---:B------:R-:W-:Y:S01]  /*5660*/  @!P0 FMUL.FTZ R77, R28.reuse, R50 ;  /* 0x000000321c4d8220 */ /* 0x040fe20000410000 */
[----:B------:R-:W-:Y:S01]  /*5670*/  @!P0 F2FP.BF16.PACK_AB R65, R65, R62 ;  /* 0x0000003e4141823e */ /* 0x000fe200000010ff */
[----:B------:R-:W-:Y:S01]  /*5680*/  @!P0 FMUL.FTZ R9, R28, R21 ;  /* 0x000000151c098220 */ /* 0x000fe20000410000 */
[----:B------:R-:W-:Y:S01]  /*5690*/  @!P0 LOP3.LUT R28, R34, 0xffff0000, RZ, 0xc0, !PT ;  /* 0xffff0000221c8812 */ /* 0x000fe200078ec0ff */
[----:B------:R-:W-:Y:S01]  /*56a0*/  @!P0 IMAD.U32 R51, R59, 0x10000, RZ ;  /* 0x000100003b338824 */ /* 0x000fe200078e00ff */
[----:B------:R-:W-:Y:S01]  /*56b0*/  @!P0 MOV R57, R65 ;  /* 0x0000004100398202 */ /* 0x000fe20000000f00 */
[C---:B------:R-:W-:Y:S02]  /*56c0*/  @!P0 FMUL.FTZ R64, R29.reuse, R49 ;  /* 0x000000311d408220 */ /* 0x040fe40000410000 */
[----:B------:R-:W-:Y:S01]  /*56d0*/  @!P0 FFMA.FTZ R77, R52, R21, -R77 ;  /* 0x00000015344d8223 */ /* 0x000fe2000001084d */
[C---:B------:R-:W-:Y:S01]  /*56e0*/  @!P0 LOP3.LUT R21, R40.reuse, 0xffff0000, RZ, 0xc0, !PT ;  /* 0xffff000028158812 */ /* 0x040fe200078ec0ff */
[-C--:B------:R-:W-:Y:S02]  /*56f0*/  @!P0 FMUL.FTZ R8, R29, R26.reuse ;  /* 0x0000001a1d088220 */ /* 0x080fe40000410000 */
[----:B------:R-:W-:Y:S02]  /*5700*/  @!P0 FFMA.FTZ R64, R51, R26, -R64 ;  /* 0x0000001a33408223 */ /* 0x000fe40000010840 */
[----:B------:R-:W-:Y:S02]  /*5710*/  @!P0 IMAD.U32 R26, R40, 0x10000, RZ ;  /* 0x00010000281a8824 */ /* 0x000fe400078e00ff */
[----:B------:R-:W-:Y:S01]  /*5720*/  @!P0 IMAD.U32 R47, R58, 0x10000, RZ ;  /* 0x000100003a2f8824 */ /* 0x000fe200078e00ff */
[----:B------:R-:W-:Y:S01]  /*5730*/  @!P0 F2FP.BF16.PACK_AB R64, R77, R64 ;  /* 0x000000404d40823e */ /* 0x000fe200000010ff */
[C---:B------:R-:W-:Y:S02]  /*5740*/  @!P0 FMUL.FTZ R66, R27.reuse, R45 ;  /* 0x0000002d1b428220 */ /* 0x040fe40000410000 */
[----:B------:R-:W-:Y:S02]  /*5750*/  @!P0 FMUL.FTZ R79, R28, R46 ;  /* 0x0000002e1c4f8220 */ /* 0x000fe40000410000 */
[----:B------:R-:W-:Y:S02]  /*5760*/  @!P0 FFMA.FTZ R3, R42, R41, R3 ;  /* 0x000000292a038223 */ /* 0x000fe40000010003 */
[-C--:B------:R-:W-:Y:S02]  /*5770*/  @!P0 FMUL.FTZ R6, R27, R26.reuse ;  /* 0x0000001a1b068220 */ /* 0x080fe40000410000 */
[----:B------:R-:W-:Y:S01]  /*5780*/  @!P0 FFMA.FTZ R66, R47, R26, -R66 ;  /* 0x0000001a2f428223 */ /* 0x000fe20000010842 */
[----:B------:R-:W-:Y:S01]  /*5790*/  @!P0 F2FP.BF16.PACK_AB R62, R3, R2 ;  /* 0x00000002033e823e */ /* 0x000fe200000010ff */
[----:B------:R-:W-:Y:S02]  /*57a0*/  @!P0 FFMA.FTZ R79, R48, R21, -R79 ;  /* 0x00000015304f8223 */ /* 0x000fe4000001084f */
[----:B------:R-:W-:Y:S02]  /*57b0*/  @!P0 FFMA.FTZ R4, R38, R39, R4 ;  /* 0x0000002726048223 */ /* 0x000fe40000010004 */
        /* <DEDUP_REMOVED lines=9> */
[----:B------:R-:W-:Y:S01]  /*5850*/  @!P0 IMAD.MOV.U32 R56, RZ, RZ, R54 ;  /* 0x000000ffff388224 */ /* 0x000fe200078e0036 */
[----:B------:R-:W-:Y:S01]  /*5860*/  @!P0 MOV R33, R63 ;  /* 0x0000003f00218202 */ /* 0x000fe20000000f00 */
[----:B------:R-:W-:Y:S01]  /*5870*/  @!P0 IMAD.MOV.U32 R58, RZ, RZ, R79 ;  /* 0x000000ffff3a8224 */ /* 0x000fe200078e004f */
[----:B------:R-:W-:Y:S01]  /*5880*/  @!P0 F2FP.BF16.PACK_AB R77, R9, R8 ;  /* 0x00000008094d823e */ /* 0x000fe200000010ff */
        /* <DEDUP_REMOVED lines=12> */
.L_x_913:
[----:B------:R-:W-:Y:S01]  /*5950*/  IMAD.WIDE.U32 R26, R153, c[0x0][0x1e0], RZ ;  /* 0x00007800991a7a25 */ /* 0x000fe200078e00ff */
[----:B------:R-:W-:Y:S02]  /*5960*/  SHF.R.S32.HI R159, RZ, 0x1f, R153 ;  /* 0x0000001fff9f7819 */ /* 0x000fe40000011499 */
[----:B-----5:R-:W-:Y:S01]  /*5970*/  SHF.R.S32.HI R158, RZ, 0x1f, R154 ;  /* 0x0000001fff9e7819 */ /* 0x020fe2000001149a */
[----:B------:R-:W-:Y:S02]  /*5980*/  IMAD.IADD R5, R96, 0x1, -R5 ;  /* 0x0000000160057824 */ /* 0x000fe400078e0a05 */
[----:B------:R-:W-:Y:S02]  /*5990*/  IMAD R2, R159, c[0x0][0x1e0], RZ ;  /* 0x000078009f027a24 */ /* 0x000fe400078e02ff */
[----:B-1----:R-:W-:Y:S01]  /*59a0*/  IMAD R9, R158, c[0x0][0x1f0], RZ ;  /* 0x00007c009e097a24 */ /* 0x002fe200078e02ff */
[----:B------:R-:W-:Y:S01]  /*59b0*/  IMNMX R156, R5, 0x40, PT ;  /* 0x00000040059c7817 */ /* 0x000fe20003800200 */
[----:B------:R-:W-:Y:S02]  /*59c0*/  IMAD R2, R153, c[0x0][0x1e4], R2 ;  /* 0x0000790099027a24 */ /* 0x000fe400078e0202 */
[C---:B------:R-:W-:Y:S02]  /*59d0*/  IMAD R9, R154.reuse, c[0x0][0x1f4], R9 ;  /* 0x00007d009a097a24 */ /* 0x040fe400078e0209 */
[----:B------:R-:W-:Y:S04]  /*59e0*/  IMAD.IADD R27, R27, 0x1, R2 ;  /* 0x000000011b1b7824 */ /* 0x000fe800078e0202 */
[----:B------:R-:W-:Y:S05]  /*59f0*/  IMAD.WIDE.U32 R26, R154, c[0x0][0x1f0], R26 ;  /* 0x00007c009a1a7a25 */ /* 0x000fea00078e001a */
[----:B------:R-:W-:Y:S04]  /*5a00*/  IADD3 R7, P0, R176, R26, RZ ;  /* 0x0000001ab0077210 */ /* 0x000fe80007f1e0ff */
[----:B------:R-:W-:Y:S02]  /*5a10*/  IADD3.X R4, R110, R27, R9, P0, !PT ;  /* 0x0000001b6e047210 */ /* 0x000fe400007fe409 */
[C---:B------:R-:W-:Y:S04]  /*5a20*/  LEA R2, P0, R7.reuse, c[0x0][0x1c8], 0x1 ;  /* 0x0000720007027a11 */ /* 0x040fe800078008ff */
[----:B------:R-:W-:Y:S02]  /*5a30*/  LEA.HI.X R3, R7, c[0x0][0x1cc], R4, 0x1, P0 ;  /* 0x0000730007037a11 */ /* 0x000fe400000f0c04 */
[----:B------:R-:W1:Y:S01]  /*5a40*/  SHFL.IDX PT, R2, R2, RZ, 0x1c1f ;  /* 0x001c1fff02027589 */ /* 0x000e6200000e0000 */
[----:B------:R-:W-:Y:S07]  /*5a50*/  ISETP.GT.AND P0, PT, R156, R105, PT ;  /* 0x000000699c00720c */ /* 0x000fee0003f04270 */
[----:B------:R-:W2:Y:S06]  /*5a60*/  SHFL.IDX PT, R3, R3, RZ, 0x1c1f ;  /* 0x001c1fff03037589 */ /* 0x000eac00000e0000 */
[----:B------:R-:W-:-:S05]  /*5a70*/  @!P0 BRA `(.L_x_917) ;  /* 0x000001f000008947 */ /* 0x000fca0003800000 */
[----:B------:R-:W-:Y:S02]  /*5a80*/  ISETP.GE.AND P2, PT, R24, c[0x0][0x1d4], PT ;  /* 0x0000750018007a0c */ /* 0x000fe40003f46270 */
[----:B------:R-:W-:Y:S02]  /*5a90*/  ISETP.GE.AND P1, PT, R17, c[0x0][0x1d4], PT ;  /* 0x0000750011007a0c */ /* 0x000fe40003f26270 */
[----:B------:R-:W-:Y:S02]  /*5aa0*/  ISETP.GE.AND P4, PT, R15, c[0x0][0x1d4], PT ;  /* 0x000075000f007a0c */ /* 0x000fe40003f86270 */
[----:B------:R-:W-:Y:S07]  /*5ab0*/  ISETP.GE.AND P3, PT, R136, c[0x0][0x1d4], PT ;  /* 0x0000750088007a0c */ /* 0x000fee0003f66270 */
[----:B------:R-:W3:Y:S01]  /*5ac0*/  @!P2 LDS.128 R28, [R157+0xc000] ;  /* 0x00c000009d1ca984 */ /* 0x000ee20000000c00 */
[CC--:B-1----:R-:W-:Y:S04]  /*5ad0*/  @!P2 LEA R32, P0, R24.reuse, R2.reuse, 0x1 ;  /* 0x000000021820a211 */ /* 0x0c2fe800078008ff */
[-C--:B--2---:R-:W-:Y:S02]  /*5ae0*/  @!P2 LEA.HI.X R33, R24, R3.reuse, R25, 0x1, P0 ;  /* 0x000000031821a211 */ /* 0x084fe400000f0c19 */
        /* <DEDUP_REMOVED lines=24> */
.L_x_917:
[----:B------:R-:W-:Y:S05]  /*5c70*/  BSYNC B1 ;  /* 0x0000000000017941 */ /* 0x000fea0003800000 */
.L_x_912:
[C---:B------:R-:W-:Y:S01]  /*5c80*/  ISETP.GT.AND P0, PT, R18.reuse, R11, PT ;  /* 0x0000000b1200720c */ /* 0x040fe20003f04270 */
[----:B------:R-:W-:Y:S01]  /*5c90*/  BSSY B0, `(.L_x_934) ;  /* 0x000004d000007945 */ /* 0x000fe20003800000 */
[C---:B------:R-:W-:Y:S02]  /*5ca0*/  ISETP.GE.AND P1, PT, R67.reuse, 0x1, PT ;  /* 0x000000014300780c */ /* 0x040fe40003f26270 */
[----:B-123--:R-:W-:Y:S02]  /*5cb0*/  IADD3 R3, R67, 0x1, RZ ;  /* 0x0000000143037810 */ /* 0x00efe40007ffe0ff */
[----:B------:R-:W-:Y:S07]  /*5cc0*/  LOP3.LUT P2, RZ, R135, 0x1, RZ, 0xc0, !PT ;  /* 0x0000000187ff7812 */ /* 0x000fee000784c0ff */
[----:B------:R-:W-:Y:S01]  /*5cd0*/  @P0 IADD3 R5, R18, -0x1, RZ ;  /* 0xffffffff12050810 */ /* 0x000fe20007ffe0ff */
[----:B------:R-:W-:Y:S01]  /*5ce0*/  @P0 IMAD R2, R67, 0x3000, R10 ;  /* 0x0000300043020824 */ /* 0x000fe200078e020a */
[----:B------:R-:W-:Y:S01]  /*5cf0*/  SEL R67, R3, RZ, !P1 ;  /* 0x000000ff03437207 */ /* 0x000fe20004800000 */
[----:B------:R-:W-:Y:S01]  /*5d00*/  @P0 IMAD.MOV.U32 R8, RZ, RZ, R160 ;  /* 0x000000ffff080224 */ /* 0x000fe200078e00a0 */
[----:B------:R-:W-:Y:S01]  /*5d10*/  @P0 SHF.R.S32.HI R4, RZ, 0x1f, R5 ;  /* 0x0000001fff040819 */ /* 0x000fe20000011405 */
[----:B------:R-:W-:Y:S02]  /*5d20*/  @P0 IMAD R3, R98, R5, RZ ;  /* 0x0000000562030224 */ /* 0x000fe400078e02ff */
[----:B------:R-:W-:Y:S02]  /*5d30*/  @P0 IMAD.MOV.U32 R9, RZ, RZ, R181 ;  /* 0x000000ffff090224 */ /* 0x000fe400078e00b5 */
[-C--:B------:R-:W-:Y:S02]  /*5d40*/  @P0 IMAD R3, R4, R100.reuse, R3 ;  /* 0x0000006404030224 */ /* 0x080fe400078e0203 */
[----:B------:R-:W-:Y:S04]  /*5d50*/  @P0 IMAD.WIDE.U32 R8, R5, R100, R8 ;  /* 0x0000006405080225 */ /* 0x000fe800078e0008 */
[----:B------:R-:W-:Y:S01]  /*5d60*/  @P0 IMAD.IADD R3, R9, 0x1, R3 ;  /* 0x0000000109030824 */ /* 0x000fe200078e0203 */
[----:B------:R-:W-:Y:S01]  /*5d70*/  @P0 LEA R6, P1, R8, c[0x0][0x250], 0x1 ;  /* 0x0000940008060a11 */ /* 0x000fe200078208ff */
[----:B------:R-:W-:Y:S03]  /*5d80*/  @P0 IMAD.SHL.U32 R5, R2, 0x2, RZ ;  /* 0x0000000202050824 */ /* 0x000fe600078e00ff */
[----:B------:R-:W-:Y:S01]  /*5d90*/  @P0 LEA.HI.X R7, R8, c[0x0][0x254], R3, 0x1, P1 ;  /* 0x0000950008070a11 */ /* 0x000fe200008f0c03 */
[----:B------:R-:W-:Y:S02]  /*5da0*/  IMAD R3, R159, c[0x0][0x208], RZ ;  /* 0x000082009f037a24 */ /* 0x000fe400078e02ff */
[C---:B------:R-:W-:Y:S02]  /*5db0*/  IMAD.WIDE.U32 R8, R153.reuse, c[0x0][0x208], RZ ;  /* 0x0000820099087a25 */ /* 0x040fe400078e00ff */
[----:B------:R-:W-:Y:S01]  /*5dc0*/  @!PT LDS RZ, [RZ] ;  /* 0x00000000fffff984 */ /* 0x000fe20000000800 */
[----:B------:R-:W-:Y:S01]  /*5dd0*/  @!PT LDS RZ, [RZ] ;  /* 0x00000000fffff984 */ /* 0x000fe20000000800 */
[----:B------:R-:W-:Y:S01]  /*5de0*/  @!PT LDS RZ, [RZ] ;  /* 0x00000000fffff984 */ /* 0x000fe20000000800 */
[----:B------:R1:W-:Y:S02]  /*5df0*/  @P0 LDGSTS.E.BYPASS.LTC128B.128 [R5+0x100], [R6.64], !P6 ;  /* 0x0010000006050fae */ /* 0x0003e4000f101d46 */
[----:B------:R-:W-:Y:S02]  /*5e00*/  IMAD R3, R153, c[0x0][0x20c], R3 ;  /* 0x0000830099037a24 */ /* 0x000fe400078e0203 */
[----:B------:R1:W-:Y:S02]  /*5e10*/  @P0 LDGSTS.E.BYPASS.LTC128B.128 [R5+0x2100], [R6.64+0x80], !P2 ;  /* 0x0210008006050fae */ /* 0x0003e4000d101d46 */
[----:B------:R-:W-:Y:S02]  /*5e20*/  IMAD.IADD R9, R9, 0x1, R3 ;  /* 0x0000000109097824 */ /* 0x000fe400078e0203 */
[----:B------:R1:W-:Y:S01]  /*5e30*/  @P0 LDGSTS.E.BYPASS.LTC128B.128 [R5+0x4100], [R6.64+0x100], !P5 ;  /* 0x0410010006050fae */ /* 0x0003e2000e901d46 */
[----:B------:R-:W-:Y:S02]  /*5e40*/  IMAD R3, R158, c[0x0][0x218], RZ ;  /* 0x000086009e037a24 */ /* 0x000fe400078e02ff */
[C---:B------:R-:W-:Y:S04]  /*5e50*/  IMAD.WIDE.U32 R8, R154.reuse, c[0x0][0x218], R8 ;  /* 0x000086009a087a25 */ /* 0x040fe800078e0008 */
[----:B------:R-:W-:Y:S01]  /*5e60*/  IMAD R3, R154, c[0x0][0x21c], R3 ;  /* 0x000087009a037a24 */ /* 0x000fe200078e0203 */
[----:B------:R-:W-:Y:S04]  /*5e70*/  IADD3 R4, P1, R178, R8, RZ ;  /* 0x00000008b2047210 */ /* 0x000fe80007f3e0ff */
[----:B------:R-:W-:Y:S02]  /*5e80*/  IADD3.X R3, R106, R9, R3, P1, !PT ;  /* 0x000000096a037210 */ /* 0x000fe40000ffe403 */
[C---:B------:R-:W-:Y:S04]  /*5e90*/  @P0 LEA R26, P1, R115.reuse, R6, 0x1 ;  /* 0x00000006731a0211 */ /* 0x040fe800078208ff */
[----:B------:R-:W-:Y:S02]  /*5ea0*/  @P0 LEA.HI.X R27, R115, R7, R108, 0x1, P1 ;  /* 0x00000007731b0211 */ /* 0x000fe400008f0c6c */
[C---:B------:R-:W-:Y:S03]  /*5eb0*/  LEA R8, P1, R4.reuse, c[0x0][0x1f8], 0x1 ;  /* 0x00007e0004087a11 */ /* 0x040fe600078208ff */
[----:B------:R1:W-:Y:S01]  /*5ec0*/  @P0 LDGSTS.E.BYPASS.LTC128B.128 [R5+0x1100], [R26.64], !P6 ;  /* 0x011000001a050fae */ /* 0x0003e2000f101d46 */
[----:B------:R-:W-:Y:S03]  /*5ed0*/  LEA.HI.X R3, R4, c[0x0][0x1fc], R3, 0x1, P1 ;  /* 0x00007f0004037a11 */ /* 0x000fe600008f0c03 */
[----:B------:R1:W-:Y:S04]  /*5ee0*/  @P0 LDGSTS.E.BYPASS.LTC128B.128 [R5+0x3100], [R26.64+0x80], !P2 ;  /* 0x031000801a050fae */ /* 0x0003e8000d101d46 */
[----:B------:R1:W-:Y:S01]  /*5ef0*/  @P0 LDGSTS.E.BYPASS.LTC128B.128 [R5+0x5100], [R26.64+0x100], !P5 ;  /* 0x051001001a050fae */ /* 0x0003e2000e901d46 */
[----:B------:R-:W-:Y:S03]  /*5f00*/  ISETP.GT.AND P0, PT, R156, R105, PT ;  /* 0x000000699c00720c */ /* 0x000fe60003f04270 */
[----:B------:R-:W0:Y:S04]  /*5f10*/  LDGDEPBAR ;  /* 0x00000000000079af */ /* 0x000e280000000000 */
[----:B------:R-:W2:Y:S04]  /*5f20*/  SHFL.IDX PT, R8, R8, RZ, 0x1c1f ;  /* 0x001c1fff08087589 */ /* 0x000ea800000e0000 */
[----:B------:R-:W3:Y:S01]  /*5f30*/  SHFL.IDX PT, R3, R3, RZ, 0x1c1f ;  /* 0x001c1fff03037589 */ /* 0x000ee200000e0000 */
[----:B------:R-:W-:Y:S04]  /*5f40*/  DEPBAR.LE SB0, 0x2 ;  /* 0x000080800000791a */ /* 0x000fe80000000000 */
[----:B------:R-:W-:Y:S06]  /*5f50*/  BAR.SYNC.DEFER_BLOCKING 0x0 ;  /* 0x0000000000007b1d */ /* 0x000fec0000010000 */
[----:B------:R-:W-:-:S05]  /*5f60*/  @!P0 BRA `(.L_x_935) ;  /* 0x000001f000008947 */ /* 0x000fca0003800000 */
[----:B-123--:R-:W-:Y:S02]  /*5f70*/  ISETP.GE.AND P2, PT, R24, c[0x0][0x1d4], PT ;  /* 0x0000750018007a0c */ /* 0x00efe40003f46270 */
[----:B------:R-:W-:Y:S02]  /*5f80*/  ISETP.GE.AND P1, PT, R17, c[0x0][0x1d4], PT ;  /* 0x0000750011007a0c */ /* 0x000fe40003f26270 */
[----:B------:R-:W-:Y:S02]  /*5f90*/  ISETP.GE.AND P4, PT, R15, c[0x0][0x1d4], PT ;  /* 0x000075000f007a0c */ /* 0x000fe40003f86270 */
[----:B------:R-:W-:Y:S07]  /*5fa0*/  ISETP.GE.AND P3, PT, R136, c[0x0][0x1d4], PT ;  /* 0x0000750088007a0c */ /* 0x000fee0003f66270 */
[----:B------:R-:W1:Y:S01]  /*5fb0*/  @!P2 LDS.128 R4, [R157] ;  /* 0x000000009d04a984 */ /* 0x000e620000000c00 */
[CC--:B-----5:R-:W-:Y:S04]  /*5fc0*/  @!P2 LEA R38, P0, R24.reuse, R8.reuse, 0x1 ;  /* 0x000000081826a211 */ /* 0x0e0fe800078008ff */
        /* <DEDUP_REMOVED lines=25> */
.L_x_935:
[----:B-123--:R-:W-:Y:S05]  /*6160*/  BSYNC B0 ;  /* 0x0000000000007941 */ /* 0x00efea0003800000 */
.L_x_934:
[C---:B------:R-:W-:Y:S02]  /*6170*/  ISETP.GE.AND P0, PT, R53.reuse, 0x1, PT ;  /* 0x000000013500780c */ /* 0x040fe40003f06270 */
[----:B------:R-:W-:Y:S02]  /*6180*/  IADD3 R2, R18, -0x2, RZ ;  /* 0xfffffffe12027810 */ /* 0x000fe40007ffe0ff */
[----:B------:R-:W-:Y:S02]  /*6190*/  IADD3 R4, R53, 0x1, RZ ;  /* 0x0000000135047810 */ /* 0x000fe40007ffe0ff */
[----:B------:R-:W-:Y:S02]  /*61a0*/  LOP3.LUT P2, RZ, R135, 0x1, RZ, 0xc0, !PT ;  /* 0x0000000187ff7812 */ /* 0x000fe4000784c0ff */
[----:B------:R-:W-:Y:S02]  /*61b0*/  SEL R53, R4, RZ, !P0 ;  /* 0x000000ff04357207 */ /* 0x000fe40004000000 */
[C---:B------:R-:W-:Y:S11]  /*61c0*/  ISETP.GE.AND P0, PT, R2.reuse, R11, PT ;  /* 0x0000000b0200720c */ /* 0x040ff60003f06270 */
[----:B------:R-:W-:Y:S02]  /*61d0*/  @!UPT UIADD3 URZ, URZ, URZ, URZ ;  /* 0x0000003f3f3ff290 */ /* 0x000fe4000fffe03f */
[----:B------:R-:W-:Y:S01]  /*61e0*/  @P0 SHF.R.S32.HI R5, RZ, 0x1f, R2 ;  /* 0x0000001fff050819 */ /* 0x000fe20000011402 */
[----:B------:R-:W-:Y:S02]  /*61f0*/  @P0 IMAD R4, R99, R2, RZ ;  /* 0x0000000263040224 */ /* 0x000fe400078e02ff */
[----:B------:R-:W-:Y:S02]  /*6200*/  @P0 IMAD.MOV.U32 R6, RZ, RZ, R162 ;  /* 0x000000ffff060224 */ /* 0x000fe400078e00a2 */
[----:B------:R-:W-:Y:S02]  /*6210*/  @P0 IMAD.MOV.U32 R7, RZ, RZ, R165 ;  /* 0x000000ffff070224 */ /* 0x000fe400078e00a5 */
[-C--:B------:R-:W-:Y:S02]  /*6220*/  @P0 IMAD R4, R5, R101.reuse, R4 ;  /* 0x0000006505040224 */ /* 0x080fe400078e0204 */
[----:B------:R-:W-:Y:S04]  /*6230*/  @P0 IMAD.WIDE.U32 R6, R2, R101, R6 ;  /* 0x0000006502060225 */ /* 0x000fe800078e0006 */
[----:B------:R-:W-:Y:S01]  /*6240*/  @P0 IMAD.IADD R4, R7, 0x1, R4 ;  /* 0x0000000107040824 */ /* 0x000fe200078e0204 */
[C---:B------:R-:W-:Y:S01]  /*6250*/  @P0 LEA R8, P1, R6.reuse, c[0x0][0x220], 0x1 ;  /* 0x0000880006080a11 */ /* 0x040fe200078208ff */
[----:B------:R-:W-:Y:S03]  /*6260*/  @P0 IMAD R3, R67, 0x3000, R10 ;  /* 0x0000300043030824 */ /* 0x000fe600078e020a */
[----:B------:R-:W-:Y:S01]  /*6270*/  @P0 LEA.HI.X R9, R6, c[0x0][0x224], R4, 0x1, P1 ;  /* 0x0000890006090a11 */ /* 0x000fe200008f0c04 */
[----:B------:R-:W-:Y:S01]  /*6280*/  @P0 IMAD.SHL.U32 R5, R3, 0x2, RZ ;  /* 0x0000000203050824 */ /* 0x000fe200078e00ff */
[C---:B------:R-:W-:Y:S04]  /*6290*/  @P0 LEA R6, P1, R103.reuse, R8, 0x1 ;  /* 0x0000000867060211 */ /* 0x040fe800078208ff */
        /* <DEDUP_REMOVED lines=9> */
[----:B------:R1:W-:Y:S01]  /*6330*/  @P0 LDGSTS.E.BYPASS.LTC128B.128 [R5+0x11100], [R6.64+0x100], !P5 ;  /* 0x1110010006050fae */ /* 0x0003e2000e901d46 */
[C---:B------:R-:W-:Y:S02]  /*6340*/  ISETP.GT.AND P0, PT, R18.reuse, R11, PT ;  /* 0x0000000b1200720c */ /* 0x040fe40003f04270 */
[----:B------:R-:W-:Y:S01]  /*6350*/  IADD3 R18, R18, -0x1, RZ ;  /* 0xffffffff12127810 */ /* 0x000fe20007ffe0ff */
[----:B------:R-:W0:Y:S10]  /*6360*/  LDGDEPBAR ;  /* 0x00000000000079af */ /* 0x000e340000000000 */
[----:B------:R-:W-:-:S05]  /*6370*/  @P0 BRA `(.L_x_936) ;  /* 0xffffb80000000947 */ /* 0x000fca000383ffff */
[----:B------:R-:W-:Y:S06]  /*6380*/  BAR.SYNC.DEFER_BLOCKING 0x0 ;  /* 0x0000000000007b1d */ /* 0x000fec0000010000 */
.L_x_911:
[----:B-1----:R-:W-:Y:S01]  /*6390*/  ISETP.GE.AND P0, PT, R134, 0x1, PT ;  /* 0x000000018600780c */ /* 0x002fe20003f06270 */
[----:B------:R-:W-:Y:S01]  /*63a0*/  CS2R R98, SRZ ;  /* 0x0000000000627805 */ /* 0x000fe2000001ff00 */
[----:B------:R-:W-:Y:S01]  /*63b0*/  PLOP3.LUT P2, PT, PT, PT, PT, 0x80, 0x0 ;  /* 0x000000000000781c */ /* 0x000fe20003f4f070 */
[----:B------:R-:W-:Y:S01]  /*63c0*/  CS2R R96, SRZ ;  /* 0x0000000000607805 */ /* 0x000fe2000001ff00 */
[----:B------:R-:W-:Y:S01]  /*63d0*/  IMAD.MOV.U32 R13, RZ, RZ, RZ ;  /* 0x000000ffff0d7224 */ /* 0x000fe200078e00ff */
        /* <DEDUP_REMOVED lines=8> */
[----:B------:R-:W-:Y:S01]  /*6460*/  CS2R R80, SRZ ;  /* 0x0000000000507805 */ /* 0x000fe2000001ff00 */
[----:B-----5:R-:W-:Y:S01]  /*6470*/  CS2R R78, SRZ ;  /* 0x00000000004e7805 */ /* 0x020fe2000001ff00 */
        /* <DEDUP_REMOVED lines=61> */
[----:B------:R-:W-:Y:S01]  /*6850*/  IMAD R5, R192, c[0x0][0x1bc], R5 ;  /* 0x00006f00c0057a24 */ /* 0x000fe200078e0205 */
[----:B------:R-:W-:Y:S01]  /*6860*/  SEL R11, R11, RZ, !P0 ;  /* 0x000000ff0b0b7207 */ /* 0x000fe20004000000 */
[----:B------:R-:W-:Y:S01]  /*6870*/  IMAD R205, R36, 0x20, R3 ;  /* 0x0000002024cd7824 */ /* 0x000fe200078e0203 */
[----:B------:R-:W-:Y:S01]  /*6880*/  SEL R8, R195, RZ, !P0 ;  /* 0x000000ffc3087207 */ /* 0x000fe20004000000 */
[----:B------:R-:W-:Y:S01]  /*6890*/  IMAD.WIDE.U32 R12, R192, c[0x0][0x1b8], R12 ;  /* 0x00006e00c00c7a25 */ /* 0x000fe200078e000c */
[----:B------:R-:W-:-:S02]  /*68a0*/  LEA.HI R10, R4, R89, RZ, 0x6 ;  /* 0x00000059040a7211 */ /* 0x000fc400078f30ff */
[----:B------:R-:W-:Y:S01]  /*68b0*/  LEA.HI R88, R4, R89, RZ, 0x5 ;  /* 0x0000005904587211 */ /* 0x000fe200078f28ff */
[----:B------:R-:W-:Y:S02]  /*68c0*/  IMAD R7, R90, 0x80, R205 ;  /* 0x000000805a077824 */ /* 0x000fe400078e02cd */
[----:B------:R-:W-:Y:S02]  /*68d0*/  IMAD.IADD R13, R13, 0x1, R5 ;  /* 0x000000010d0d7824 */ /* 0x000fe400078e0205 */
[----:B------:R-:W-:-:S04]  /*68e0*/  @P1 IMAD.HI.U32 R0, R7, c[0x0][0x2c8], RZ ;  /* 0x0000b20007001a27 */ /* 0x000fc800078e00ff */
[----:B------:R-:W-:Y:S01]  /*68f0*/  IMAD.MOV.U32 R5, RZ, RZ, R7 ;  /* 0x000000ffff057224 */ /* 0x000fe200078e0007 */
[----:B------:R-:W-:Y:S01]  /*6900*/  @P1 SHF.R.U32.HI R5, RZ, c[0x0][0x2cc], R0 ;  /* 0x0000b300ff051a19 */ /* 0x000fe20000011600 */
[----:B------:R-:W-:Y:S01]  /*6910*/  IMAD R11, R11, c[0x0][0x1c0], RZ ;  /* 0x000070000b0b7a24 */ /* 0x000fe200078e02ff */
[C---:B------:R-:W-:Y:S01]  /*6920*/  LOP3.LUT P1, RZ, R36.reuse, 0x2, RZ, 0xc0, !PT ;  /* 0x0000000224ff7812 */ /* 0x040fe2000782c0ff */
[----:B------:R-:W-:Y:S01]  /*6930*/  IMAD.SHL.U32 R146, R36, 0x8, RZ ;  /* 0x0000000824927824 */ /* 0x000fe200078e00ff */
[--C-:B------:R-:W-:Y:S01]  /*6940*/  SHF.R.S32.HI R2, RZ, 0x1f, R5.reuse ;  /* 0x0000001fff027819 */ /* 0x100fe20000011405 */
[----:B------:R-:W-:Y:S02]  /*6950*/  IMAD.MOV R0, RZ, RZ, -R5 ;  /* 0x000000ffff007224 */ /* 0x000fe400078e0a05 */
[----:B------:R-:W-:Y:S01]  /*6960*/  IMAD R11, R8, c[0x0][0x1c4], R11 ;  /* 0x00007100080b7a24 */ /* 0x000fe200078e020b */
[----:B------:R-:W-:Y:S01]  /*6970*/  ISETP.GE.AND P3, PT, R146, c[0x0][0x198], PT ;  /* 0x0000660092007a0c */ /* 0x000fe20003f66270 */
[----:B------:R-:W-:Y:S01]  /*6980*/  IMAD.WIDE.U32 R8, R8, c[0x0][0x1c0], R12 ;  /* 0x0000700008087a25 */ /* 0x000fe200078e000c */
[----:B------:R-:W-:-:S03]  /*6990*/  LEA.HI R13, R4, R89, RZ, 0x4 ;  /* 0x00000059040d7211 */ /* 0x000fc600078f20ff */
[----:B------:R-:W-:Y:S02]  /*69a0*/  IMAD R0, R0, c[0x0][0x2c4], R7 ;  /* 0x0000b10000007a24 */ /* 0x000fe400078e0207 */
[----:B------:R-:W-:Y:S02]  /*69b0*/  IMAD.IADD R9, R9, 0x1, R11 ;  /* 0x0000000109097824 */ /* 0x000fe400078e020b */
[----:B------:R-:W-:Y:S01]  /*69c0*/  IMAD R2, R2, c[0x0][0x1b0], RZ ;  /* 0x00006c0002027a24 */ /* 0x000fe200078e02ff */
[----:B------:R-:W-:Y:S01]  /*69d0*/  SHF.R.S32.HI R6, RZ, 0x1f, R0 ;  /* 0x0000001fff067819 */ /* 0x000fe20000011400 */
[----:B------:R-:W-:-:S04]  /*69e0*/  IMAD.WIDE.U32 R8, R5, c[0x0][0x1b0], R8 ;  /* 0x00006c0005087a25 */ /* 0x000fc800078e0008 */
[----:B------:R-:W-:Y:S02]  /*69f0*/  IMAD R2, R5, c[0x0][0x1b4], R2 ;  /* 0x00006d0005027a24 */ /* 0x000fe400078e0202 */
[----:B------:R-:W-:Y:S02]  /*6a00*/  IMAD R5, R6, c[0x0][0x1a8], RZ ;  /* 0x00006a0006057a24 */ /* 0x000fe400078e02ff */
[----:B------:R-:W-:Y:S01]  /*6a10*/  IMAD.MOV.U32 R6, RZ, RZ, R8 ;  /* 0x000000ffff067224 */ /* 0x000fe200078e0008 */
[----:B------:R-:W-:Y:S01]  /*6a20*/  IADD3 R7, R9, R2, RZ ;  /* 0x0000000209077210 */ /* 0x000fe20007ffe0ff */
[C---:B------:R-:W-:Y:S02]  /*6a30*/  IMAD R9, R0.reuse, c[0x0][0x1ac], R5 ;  /* 0x00006b0000097a24 */ /* 0x040fe400078e0205 */
[----:B------:R-:W-:Y:S02]  /*6a40*/  IMAD.SHL.U32 R5, R3, 0x40, RZ ;  /* 0x0000004003057824 */ /* 0x000fe400078e00ff */
[----:B------:R-:W-:Y:S01]  /*6a50*/  IMAD.WIDE.U32 R6, R0, c[0x0][0x1a8], R6 ;  /* 0x00006a0000067a25 */ /* 0x000fe200078e0006 */
[----:B------:R-:W-:-:S02]  /*6a60*/  LOP3.LUT R0, R13, 0xfffffff0, RZ, 0xc0, !PT ;  /* 0xfffffff00d007812 */ /* 0x000fc400078ec0ff */
[----:B------:R-:W-:Y:S01]  /*6a70*/  LOP3.LUT R5, R5, 0x1c0, RZ, 0xc0, !PT ;  /* 0x000001c005057812 */ /* 0x000fe200078ec0ff */
[----:B------:R-:W-:Y:S01]  /*6a80*/  IMAD.IADD R8, R7, 0x1, R9 ;  /* 0x0000000107087824 */ /* 0x000fe200078e0209 */
[----:B------:R-:W-:Y:S01]  /*6a90*/  LEA R9, P0, R6, c[0x0][0x160], 0x1 ;  /* 0x0000580006097a11 */ /* 0x000fe200078008ff */
[----:B------:R-:W-:Y:S01]  /*6aa0*/  IMAD R17, R94, c[0x0][0x2c4], RZ ;  /* 0x0000b1005e117a24 */ /* 0x000fe200078e02ff */
[----:B------:R-:W-:Y:S01]  /*6ab0*/  SHF.R.U32.HI R203, RZ, 0x3, R5 ;  /* 0x00000003ffcb7819 */ /* 0x000fe20000011605 */
[----:B------:R-:W-:Y:S01]  /*6ac0*/  IMAD.IADD R37, R89, 0x1, -R0 ;  /* 0x0000000159257824 */ /* 0x000fe200078e0a00 */
[----:B------:R-:W-:Y:S01]  /*6ad0*/  LOP3.LUT R2, R5, 0x38, R146, 0xf8, !PT ;  /* 0x0000003805027812 */ /* 0x000fe200078ef892 */
[----:B------:R-:W-:Y:S01]  /*6ae0*/  IMAD.SHL.U32 R10, R10, 0x8, RZ ;  /* 0x000000080a0a7824 */ /* 0x000fe200078e00ff */
[----:B------:R-:W-:Y:S02]  /*6af0*/  LEA.HI.X R8, R6, c[0x0][0x164], R8, 0x1, P0 ;  /* 0x0000590006087a11 */ /* 0x000fe400000f0c08 */
[----:B------:R-:W-:Y:S01]  /*6b00*/  LOP3.LUT R203, R2, R203, RZ, 0x3c, !PT ;  /* 0x000000cb02cb7212 */ /* 0x000fe200078e3cff */
[----:B------:R1:W2:Y:S01]  /*6b10*/  SHFL.IDX PT, R6, R9, RZ, 0x181f ;  /* 0x00181fff09067589 */ /* 0x0002a200000e0000 */
[----:B------:R-:W-:-:S02]  /*6b20*/  LEA R2, R90, R3, 0x7 ;  /* 0x000000035a027211 */ /* 0x000fc400078e38ff */
[----:B------:R-:W-:Y:S01]  /*6b30*/  SHF.R.S32.HI R14, RZ, 0x1f, R37 ;  /* 0x0000001fff0e7819 */ /* 0x000fe20000011425 */
[----:B------:R1:W3:Y:S01]  /*6b40*/  SHFL.IDX PT, R7, R8, RZ, 0x181f ;  /* 0x00181fff08077589 */ /* 0x0002e200000e0000 */
[----:B------:R-:W-:Y:S02]  /*6b50*/  ISETP.GE.AND P0, PT, R2, R17, PT ;  /* 0x000000110200720c */ /* 0x000fe40003f06270 */
[----:B------:R-:W-:Y:S02]  /*6b60*/  LEA.HI R14, R14, R37, RZ, 0x3 ;  /* 0x000000250e0e7211 */ /* 0x000fe400078f18ff */
[----:B------:R-:W-:Y:S02]  /*6b70*/  IADD3 R5, R146, 0x40, RZ ;  /* 0x0000004092057810 */ /* 0x000fe40007ffe0ff */
[----:B------:R-:W-:Y:S02]  /*6b80*/  LOP3.LUT R12, R14, 0xfffffff8, RZ, 0xc0, !PT ;  /* 0xfffffff80e0c7812 */ /* 0x000fe400078ec0ff */
[----:B------:R-:W-:-:S02]  /*6b90*/  IADD3 R0, R146, 0x80, RZ ;  /* 0x0000008092007810 */ /* 0x000fc40007ffe0ff */
[----:B------:R-:W-:Y:S01]  /*6ba0*/  ISETP.GE.AND P5, PT, R5, c[0x0][0x198], PT ;  /* 0x0000660005007a0c */ /* 0x000fe20003fa6270 */
[----:B------:R-:W-:Y:S01]  /*6bb0*/  IMAD.IADD R37, R37, 0x1, -R12 ;  /* 0x0000000125257824 */ /* 0x000fe200078e0a0c */
[----:B------:R-:W-:Y:S02]  /*6bc0*/  ISETP.GE.AND P4, PT, R0, c[0x0][0x198], PT ;  /* 0x0000660000007a0c */ /* 0x000fe40003f86270 */
[----:B------:R-:W-:Y:S01]  /*6bd0*/  LOP3.LUT R203, R203, 0xfffffe00, R10, 0xf8, !PT ;  /* 0xfffffe00cbcb7812 */ /* 0x000fe200078ef80a */
        /* <DEDUP_REMOVED lines=16> */
.L_x_939:
[----:B-123--:R-:W-:Y:S05]  /*6ce0*/  BSYNC B0 ;  /* 0x0000000000007941 */ /* 0x00efea0003800000 */
.L_x_938:
[----:B------:R-:W-:Y:S01]  /*6cf0*/  IADD3 R6, R2, 0x20, RZ ;  /* 0x0000002002067810 */ /* 0x000fe20007ffe0ff */
[----:B------:R1:W2:Y:S01]  /*6d00*/  SHFL.IDX PT, R19, R8, 0x1, 0x181f ;  /* 0x00381f0008137f89 */ /* 0x0002a200000e0000 */
[----:B------:R-:W-:Y:S02]  /*6d10*/  BSSY B0, `(.L_x_940) ;  /* 0x0000012000007945 */ /* 0x000fe40003800000 */
[----:B------:R-:W-:Y:S01]  /*6d20*/  ISETP.GE.AND P0, PT, R6, R17, PT ;  /* 0x000000110600720c */ /* 0x000fe20003f06270 */
        /* <DEDUP_REMOVED lines=16> */
.L_x_941:
[----:B------:R-:W-:Y:S05]  /*6e30*/  BSYNC B0 ;  /* 0x0000000000007941 */ /* 0x000fea0003800000 */
.L_x_940:
[----:B--2---:R-:W-:Y:S01]  /*6e40*/  IADD3 R6, R2, 0x40, RZ ;  /* 0x0000004002067810 */ /* 0x004fe20007ffe0ff */
[----:B------:R2:W1:Y:S01]  /*6e50*/  SHFL.IDX PT, R19, R8, 0x2, 0x181f ;  /* 0x00581f0008137f89 */ /* 0x00046200000e0000 */
[----:B------:R-:W-:Y:S02]  /*6e60*/  BSSY B0, `(.L_x_942) ;  /* 0x0000012000007945 */ /* 0x000fe40003800000 */
[----:B------:R-:W-:Y:S01]  /*6e70*/  ISETP.GE.AND P0, PT, R6, R17, PT ;  /* 0x000000110600720c */ /* 0x000fe20003f06270 */
[----:B---3--:R2:W3:-:S12]  /*6e80*/  SHFL.IDX PT, R18, R9, 0x2, 0x181f ;  /* 0x00581f0009127f89 */ /* 0x0084d800000e0000 */
[----:B------:R-:W-:Y:S05]  /*6e90*/  @P0 BRA `(.L_x_943) ;  /* 0x000000e000000947 */ /* 0x000fea0003800000 */
[----:B------:R-:W-:Y:S01]  /*6ea0*/  SHF.R.S32.HI R6, RZ, 0x1f, R5 ;  /* 0x0000001fff067819 */ /* 0x000fe20000011405 */
[----:B------:R-:W-:Y:S01]  /*6eb0*/  IMAD.SHL.U32 R10, R203, 0x2, RZ ;  /* 0x00000002cb0a7824 */ /* 0x000fe200078e00ff */
[----:B------:R-:W-:Y:S01]  /*6ec0*/  SHF.R.S32.HI R11, RZ, 0x1f, R0 ;  /* 0x0000001fff0b7819 */ /* 0x000fe20000011400 */
[----:B-1-3--:R-:W-:Y:S01]  /*6ed0*/  IMAD.WIDE R20, R146, 0x2, R18 ;  /* 0x0000000292147825 */ /* 0x00afe200078e0212 */
        /* <DEDUP_REMOVED lines=10> */
.L_x_943:
[----:B------:R-:W-:Y:S05]  /*6f80*/  BSYNC B0 ;  /* 0x0000000000007941 */ /* 0x000fea0003800000 */
.L_x_942:
[----:B-1----:R1:W-:Y:S01]  /*6f90*/  SHFL.IDX PT, R22, R9, 0x3, 0x181f ;  /* 0x00781f0009167f89 */ /* 0x0023e200000e0000 */
[----:B------:R-:W-:Y:S01]  /*6fa0*/  IADD3 R2, R2, 0x60, RZ ;  /* 0x0000006002027810 */ /* 0x000fe20007ffe0ff */
[----:B------:R-:W-:Y:S01]  /*6fb0*/  IMAD.MOV.U32 R199, RZ, RZ, c[0x0][0x2b8] ;  /* 0x0000ae00ffc77624 */ /* 0x000fe200078e00ff */
[----:B------:R-:W-:Y:S01]  /*6fc0*/  SHF.R.S32.HI R6, RZ, 0x1f, R5 ;  /* 0x0000001fff067819 */ /* 0x000fe20000011405 */
[----:B------:R-:W2:Y:S01]  /*6fd0*/  SHFL.IDX PT, R23, R8, 0x3, 0x181f ;  /* 0x00781f0008177f89 */ /* 0x000ea200000e0000 */
[----:B------:R-:W-:Y:S01]  /*6fe0*/  ISETP.GE.AND P0, PT, R2, R17, PT ;  /* 0x000000110200720c */ /* 0x000fe20003f06270 */
[----:B------:R-:W-:Y:S01]  /*6ff0*/  IMAD.SHL.U32 R2, R203, 0x2, RZ ;  /* 0x00000002cb027824 */ /* 0x000fe200078e00ff */
[----:B------:R-:W-:Y:S01]  /*7000*/  SHF.R.S32.HI R11, RZ, 0x1f, R0 ;  /* 0x0000001fff0b7819 */ /* 0x000fe20000011400 */
[----:B------:R-:W-:Y:S01]  /*7010*/  IMAD.MOV.U32 R201, RZ, RZ, RZ ;  /* 0x000000ffffc97224 */ /* 0x000fe200078e00ff */
[----:B------:R-:W-:-:S02]  /*7020*/  IADD3 R132, R92, -0x40, RZ ;  /* 0xffffffc05c847810 */ /* 0x000fc40007ffe0ff */
[----:B------:R-:W-:Y:S02]  /*7030*/  LEA.HI R145, R6, R5, RZ, 0x3 ;  /* 0x0000000506917211 */ /* 0x000fe400078f18ff */
[----:B------:R-:W-:Y:S01]  /*7040*/  LEA.HI R144, R11, R0, RZ, 0x3 ;  /* 0x000000000b907211 */ /* 0x000fe200078f18ff */
[----:B------:R-:W-:Y:S01]  /*7050*/  IMAD.IADD R7, R205, 0x1, R132 ;  /* 0x00000001cd077824 */ /* 0x000fe200078e0284 */
[----:B------:R-:W-:Y:S02]  /*7060*/  LOP3.LUT R145, R145, 0xfffffff8, RZ, 0xc0, !PT ;  /* 0xfffffff891917812 */ /* 0x000fe400078ec0ff */
[----:B------:R-:W-:Y:S01]  /*7070*/  ISETP.NE.AND P6, PT, R199, 0x1, PT ;  /* 0x00000001c700780c */ /* 0x000fe20003fc5270 */
[C---:B------:R-:W-:Y:S01]  /*7080*/  IMAD.IADD R202, R7.reuse, 0x1, R194 ;  /* 0x0000000107ca7824 */ /* 0x040fe200078e02c2 */
[----:B------:R-:W-:Y:S02]  /*7090*/  LOP3.LUT R144, R144, 0xfffffff8, RZ, 0xc0, !PT ;  /* 0xfffffff890907812 */ /* 0x000fe400078ec0ff */
[----:B------:R-:W-:Y:S01]  /*70a0*/  ISETP.GE.AND P2, PT, R7, R134, PT ;  /* 0x000000860700720c */ /* 0x000fe20003f46270 */
[----:B------:R-:W-:Y:S01]  /*70b0*/  IMAD.MOV.U32 R7, RZ, RZ, R202 ;  /* 0x000000ffff077224 */ /* 0x000fe200078e00ca */
[----:B-12--5:R-:W-:-:S02]  /*70c0*/  SHF.R.S32.HI R9, RZ, 0x1f, R206 ;  /* 0x0000001fff097819 */ /* 0x026fc400000114ce */
[----:B------:R-:W-:Y:S02]  /*70d0*/  ISETP.GT.OR P2, PT, R205, 0x3f, P2 ;  /* 0x0000003fcd00780c */ /* 0x000fe40001744670 */
[----:B------:R-:W-:Y:S01]  /*70e0*/  LOP3.LUT R135, R135, 0xfffffffd, RZ, 0xc0, !PT ;  /* 0xfffffffd87877812 */ /* 0x000fe200078ec0ff */
[----:B---3--:R-:W-:-:S03]  /*70f0*/  @!P0 IMAD.WIDE R18, R146, 0x2, R22 ;  /* 0x0000000292128825 */ /* 0x008fc600078e0216 */
[----:B------:R-:W-:Y:S01]  /*7100*/  @P6 LOP3.LUT R135, R135, 0x2, RZ, 0xfc, !PT ;  /* 0x0000000287876812 */ /* 0x000fe200078efcff */
[--C-:B------:R-:W-:Y:S01]  /*7110*/  @!P0 IMAD.WIDE R10, R145, 0x2, R22.reuse ;  /* 0x00000002910a8825 */ /* 0x100fe200078e0216 */
[----:B------:R-:W-:Y:S01]  /*7120*/  @!PT LDS RZ, [RZ] ;  /* 0x00000000fffff984 */ /* 0x000fe20000000800 */
[----:B------:R1:W-:Y:S03]  /*7130*/  @!P0 LDGSTS.E.BYPASS.LTC128B.128 [R2+0x1b100], [R18.64], !P3 ;  /* 0x1b10000012028fae */ /* 0x0003e6000d901d46 */
[----:B------:R-:W-:Y:S01]  /*7140*/  @!P0 IMAD.WIDE R22, R144, 0x2, R22 ;  /* 0x0000000290168825 */ /* 0x000fe200078e0216 */
[----:B------:R2:W-:Y:S03]  /*7150*/  @!P0 LDGSTS.E.BYPASS.LTC128B.128 [R2+0x1f100], [R10.64], !P5 ;  /* 0x1f1000000a028fae */ /* 0x0005e6000e901d46 */
[----:B------:R-:W-:Y:S01]  /*7160*/  IMAD R9, R9, c[0x0][0x2b0], RZ ;  /* 0x0000ac0009097a24 */ /* 0x000fe200078e02ff */
[----:B------:R3:W-:Y:S01]  /*7170*/  @!P0 LDGSTS.E.BYPASS.LTC128B.128 [R2+0x23100], [R22.64], !P4 ;  /* 0x2310000016028fae */ /* 0x0007e2000e101d46 */
[----:B------:R-:W-:-:S03]  /*7180*/  @P6 IMAD.HI.U32 R6, R202, c[0x0][0x2bc], RZ ;  /* 0x0000af00ca066a27 */ /* 0x000fc600078e00ff */
[----:B------:R-:W0:Y:S01]  /*7190*/  LDGDEPBAR ;  /* 0x00000000000079af */ /* 0x000e220000000000 */
[C---:B------:R-:W-:Y:S01]  /*71a0*/  IMAD R9, R206.reuse, c[0x0][0x2b4], R9 ;  /* 0x0000ad00ce097a24 */ /* 0x040fe200078e0209 */
        /* <DEDUP_REMOVED lines=8> */
[----:B----4-:R-:W4:Y:S01]  /*7230*/  @!P2 LDG.E R201, [R20.64] ;  /* 0x0000000614c9a981 */ /* 0x010f22000c1e1900 */
[----:B------:R-:W-:Y:S01]  /*7240*/  IMAD.MOV R7, RZ, RZ, -R7 ;  /* 0x000000ffff077224 */ /* 0x000fe200078e0a07 */
[----:B------:R-:W-:Y:S01]  /*7250*/  ISETP.GE.AND P5, PT, R146, c[0x0][0x1d4], PT ;  /* 0x0000750092007a0c */ /* 0x000fe20003fa6270 */
[----:B------:R-:W-:Y:S01]  /*7260*/  IMAD R197, R93, c[0x0][0x1e8], RZ ;  /* 0x00007a005dc57a24 */ /* 0x000fe200078e02ff */
[----:B------:R-:W-:Y:S01]  /*7270*/  ISETP.GE.AND P4, PT, R5, c[0x0][0x1d4], PT ;  /* 0x0000750005007a0c */ /* 0x000fe20003f86270 */
[----:B------:R-:W-:Y:S01]  /*7280*/  IMAD R202, R7, c[0x0][0x2b8], R202 ;  /* 0x0000ae0007ca7a24 */ /* 0x000fe200078e02ca */
[----:B------:R-:W-:Y:S01]  /*7290*/  ISETP.GE.AND P6, PT, R0, c[0x0][0x1d4], PT ;  /* 0x0000750000007a0c */ /* 0x000fe20003fc6270 */
[----:B------:R-:W-:Y:S01]  /*72a0*/  IMAD.WIDE.U32 R150, R192, c[0x0][0x1e8], RZ ;  /* 0x00007a00c0967a25 */ /* 0x000fe200078e00ff */
[----:B------:R-:W-:-:S02]  /*72b0*/  ISETP.GE.AND P3, PT, R146, c[0x0][0x1d4], PT ;  /* 0x0000750092007a0c */ /* 0x000fc40003f66270 */
[----:B------:R-:W-:Y:S01]  /*72c0*/  SHF.R.S32.HI R9, RZ, 0x1f, R202 ;  /* 0x0000001fff097819 */ /* 0x000fe200000114ca */
[----:B------:R-:W-:Y:S01]  /*72d0*/  IMAD.WIDE.U32 R6, R202, c[0x0][0x1e0], RZ ;  /* 0x00007800ca067a25 */ /* 0x000fe200078e00ff */
[----:B------:R-:W-:Y:S02]  /*72e0*/  LOP3.LUT R135, R135, 0xfffffffe, RZ, 0xc0, !PT ;  /* 0xfffffffe87877812 */ /* 0x000fe400078ec0ff */
[----:B------:R-:W-:Y:S01]  /*72f0*/  SHF.R.S32.HI R149, RZ, 0x1f, R146 ;  /* 0x0000001fff957819 */ /* 0x000fe20000011492 */
[C---:B--2---:R-:W-:Y:S01]  /*7300*/  IMAD R11, R9.reuse, c[0x0][0x1e0], RZ ;  /* 0x00007800090b7a24 */ /* 0x044fe200078e02ff */
[----:B------:R-:W-:Y:S01]  /*7310*/  SEL R38, RZ, 0x10, P6 ;  /* 0x00000010ff267807 */ /* 0x000fe20003000000 */
[----:B------:R-:W-:Y:S01]  /*7320*/  IMAD R197, R192, c[0x0][0x1ec], R197 ;  /* 0x00007b00c0c57a24 */ /* 0x000fe200078e02c5 */
[----:B------:R-:W-:Y:S01]  /*7330*/  IADD3 R200, R2, 0x100, RZ ;  /* 0x0000010002c87810 */ /* 0x000fe20007ffe0ff */
[----:B-1----:R-:W-:Y:S01]  /*7340*/  IMAD R18, R202, c[0x0][0x1e4], R11 ;  /* 0x00007900ca127a24 */ /* 0x002fe200078e020b */
[----:B------:R-:W-:Y:S01]  /*7350*/  SHF.R.S32.HI R148, RZ, 0x1f, R145 ;  /* 0x0000001fff947819 */ /* 0x000fe20000011491 */
[----:B------:R-:W-:Y:S01]  /*7360*/  IMAD R9, R9, c[0x0][0x208], RZ ;  /* 0x0000820009097a24 */ /* 0x000fe200078e02ff */
[----:B------:R-:W-:Y:S01]  /*7370*/  SHF.R.S32.HI R147, RZ, 0x1f, R144 ;  /* 0x0000001fff937819 */ /* 0x000fe20000011490 */
[----:B------:R-:W-:-:S02]  /*7380*/  IMAD.IADD R19, R7, 0x1, R18 ;  /* 0x0000000107137824 */ /* 0x000fc400078e0212 */
[----:B------:R-:W-:Y:S02]  /*7390*/  IMAD.MOV.U32 R18, RZ, RZ, R6 ;  /* 0x000000ffff127224 */ /* 0x000fe400078e0006 */
[C---:B---3--:R-:W-:Y:S02]  /*73a0*/  IMAD R22, R202.reuse, c[0x0][0x20c], R9 ;  /* 0x00008300ca167a24 */ /* 0x048fe400078e0209 */
[----:B------:R-:W-:Y:S02]  /*73b0*/  IMAD.IADD R197, R151, 0x1, R197 ;  /* 0x0000000197c57824 */ /* 0x000fe400078e02c5 */
[----:B------:R-:W-:-:S04]  /*73c0*/  IMAD.WIDE.U32 R6, R202, c[0x0][0x208], RZ ;  /* 0x00008200ca067a25 */ /* 0x000fc800078e00ff */
[----:B------:R-:W-:Y:S02]  /*73d0*/  IMAD.IADD R23, R7, 0x1, R22 ;  /* 0x0000000107177824 */ /* 0x000fe400078e0216 */
[----:B------:R-:W-:Y:S02]  /*73e0*/  IMAD.MOV.U32 R22, RZ, RZ, R6 ;  /* 0x000000ffff167224 */ /* 0x000fe400078e0006 */
[----:B------:R-:W-:Y:S02]  /*73f0*/  IMAD R7, R93, c[0x0][0x210], RZ ;  /* 0x000084005d077a24 */ /* 0x000fe400078e02ff */
[----:B------:R-:W-:-:S04]  /*7400*/  IMAD.WIDE.U32 R40, R192, c[0x0][0x210], RZ ;  /* 0x00008400c0287a25 */ /* 0x000fc800078e00ff */
[----:B------:R-:W-:Y:S02]  /*7410*/  IMAD R7, R192, c[0x0][0x214], R7 ;  /* 0x00008500c0077a24 */ /* 0x000fe400078e0207 */
[----:B------:R-:W-:Y:S02]  /*7420*/  IMAD.IADD R132, R134, 0x1, -R132 ;  /* 0x0000000186847824 */ /* 0x000fe400078e0a84 */
[----:B------:R-:W-:Y:S02]  /*7430*/  IMAD.IADD R196, R41, 0x1, R7 ;  /* 0x0000000129c47824 */ /* 0x000fe400078e0207 */
[----:B------:R-:W-:Y:S02]  /*7440*/  IMAD.IADD R6, R132, 0x1, -R3 ;  /* 0x0000000184067824 */ /* 0x000fe400078e0a03 */
[----:B------:R-:W-:-:S03]  /*7450*/  IMAD.WIDE R208, R146, 0x2, RZ ;  /* 0x0000000292d07825 */ /* 0x000fc600078e02ff */
[----:B------:R-:W-:Y:S02]  /*7460*/  ISETP.GE.AND P2, PT, R6, 0x1, PT ;  /* 0x000000010600780c */ /* 0x000fe40003f46270 */
[----:B----4-:R-:W-:Y:S01]  /*7470*/  SHF.R.S32.HI R8, RZ, 0x1f, R201 ;  /* 0x0000001fff087819 */ /* 0x010fe200000114c9 */
[----:B------:R-:W-:-:S04]  /*7480*/  IMAD.WIDE.U32 R18, R201, c[0x0][0x1f0], R18 ;  /* 0x00007c00c9127a25 */ /* 0x000fc800078e0012 */
[----:B------:R-:W-:Y:S01]  /*7490*/  IMAD R10, R8, c[0x0][0x1f0], RZ ;  /* 0x00007c00080a7a24 */ /* 0x000fe200078e02ff */
[----:B------:R-:W-:Y:S01]  /*74a0*/  IADD3 R9, P0, R150, R18, RZ ;  /* 0x0000001296097210 */ /* 0x000fe20007f1e0ff */
[----:B------:R-:W-:Y:S02]  /*74b0*/  IMAD R8, R8, c[0x0][0x218], RZ ;  /* 0x0000860008087a24 */ /* 0x000fe400078e02ff */
[C---:B------:R-:W-:Y:S02]  /*74c0*/  IMAD R10, R201.reuse, c[0x0][0x1f4], R10 ;  /* 0x00007d00c90a7a24 */ /* 0x040fe400078e020a */
[----:B------:R-:W-:-:S03]  /*74d0*/  IMAD.WIDE.U32 R22, R201, c[0x0][0x218], R22 ;  /* 0x00008600c9167a25 */ /* 0x000fc600078e0016 */
[----:B------:R-:W-:Y:S02]  /*74e0*/  IADD3.X R10, R197, R19, R10, P0, !PT ;  /* 0x00000013c50a7210 */ /* 0x000fe400007fe40a */
[----:B------:R-:W-:-:S04]  /*74f0*/  LEA R12, P0, R9, c[0x0][0x1c8], 0x1 ;  /* 0x00007200090c7a11 */ /* 0x000fc800078008ff */
[----:B------:R-:W-:Y:S01]  /*7500*/  LEA.HI.X R10, R9, c[0x0][0x1cc], R10, 0x1, P0 ;  /* 0x00007300090a7a11 */ /* 0x000fe200000f0c0a */
[----:B------:R-:W-:Y:S01]  /*7510*/  SHFL.IDX PT, R20, R12, RZ, 0x181f ;  /* 0x00181fff0c147589 */ /* 0x000fe200000e0000 */
[----:B------:R-:W-:Y:S01]  /*7520*/  IMAD R9, R201, c[0x0][0x21c], R8 ;  /* 0x00008700c9097a24 */ /* 0x000fe200078e0208 */
[----:B------:R-:W-:Y:S02]  /*7530*/  IADD3 R7, P0, R40, R22, RZ ;  /* 0x0000001628077210 */ /* 0x000fe40007f1e0ff */
[----:B------:R-:W1:Y:S02]  /*7540*/  SHFL.IDX PT, R21, R10, RZ, 0x181f ;  /* 0x00181fff0a157589 */ /* 0x000e6400000e0000 */
[----:B------:R-:W-:Y:S02]  /*7550*/  IADD3.X R16, R196, R23, R9, P0, !PT ;  /* 0x00000017c4107210 */ /* 0x000fe400007fe409 */
[----:B------:R-:W-:Y:S01]  /*7560*/  SHFL.IDX PT, R18, R12, 0x1, 0x181f ;  /* 0x00381f000c127f89 */ /* 0x000fe200000e0000 */
[----:B------:R-:W-:-:S03]  /*7570*/  LEA R8, P0, R7, c[0x0][0x1f8], 0x1 ;  /* 0x00007e0007087a11 */ /* 0x000fc600078008ff */
[----:B------:R-:W2:Y:S01]  /*7580*/  SHFL.IDX PT, R19, R10, 0x1, 0x181f ;  /* 0x00381f000a137f89 */ /* 0x000ea200000e0000 */
[----:B------:R-:W-:Y:S02]  /*7590*/  LEA.HI.X R7, R7, c[0x0][0x1fc], R16, 0x1, P0 ;  /* 0x00007f0007077a11 */ /* 0x000fe400000f0c10 */
[----:B------:R-:W-:Y:S01]  /*75a0*/  ISETP.GT.AND P0, PT, R6, 0x20, PT ;  /* 0x000000200600780c */ /* 0x000fe20003f04270 */
[----:B------:R-:W3:Y:S04]  /*75b0*/  SHFL.IDX PT, R9, R8, RZ, 0x181f ;  /* 0x00181fff08097589 */ /* 0x000ee800000e0000 */
[----:B------:R-:W4:Y:S04]  /*75c0*/  SHFL.IDX PT, R11, R7, RZ, 0x181f ;  /* 0x00181fff070b7589 */ /* 0x000f2800000e0000 */
[----:B------:R-:W4:Y:S01]  /*75d0*/  SHFL.IDX PT, R15, R8, 0x1, 0x181f ;  /* 0x00381f00080f7f89 */ /* 0x000f2200000e0000 */
        /* <DEDUP_REMOVED lines=8> */
[----:B---3--:R-:W-:Y:S01]  /*7660*/  IADD3 R26, P2, R9, R208, RZ ;  /* 0x000000d0091a7210 */ /* 0x008fe20007f5e0ff */
[--C-:B------:R-:W-:Y:S02]  /*7670*/  @P0 IMAD.WIDE R20, R145, 0x2, R18.reuse ;  /* 0x0000000291140825 */ /* 0x100fe400078e0212 */
[----:B------:R3:W-:Y:S02]  /*7680*/  @P0 LDGSTS.E.BYPASS.LTC128B.128 [R2+0xd100], [R22.64], !P5 ;  /* 0x0d10000016020fae */ /* 0x0007e4000e901d46 */
[----:B------:R-:W-:Y:S02]  /*7690*/  @P0 IMAD.WIDE R18, R144, 0x2, R18 ;  /* 0x0000000290120825 */ /* 0x000fe400078e0212 */
[----:B------:R2:W-:Y:S02]  /*76a0*/  @P0 LDGSTS.E.BYPASS.LTC128B.128 [R2+0xf100], [R20.64], !P4 ;  /* 0x0f10000014020fae */ /* 0x0005e4000e101d46 */
[----:B----4-:R-:W-:-:S02]  /*76b0*/  IMAD.X R27, R11, 0x1, R209, P2 ;  /* 0x000000010b1b7824 */ /* 0x010fc400010e06d1 */
[----:B------:R4:W-:Y:S01]  /*76c0*/  @P0 LDGSTS.E.BYPASS.LTC128B.128 [R2+0x11100], [R18.64], !P6 ;  /* 0x1110000012020fae */ /* 0x0009e2000f101d46 */
[----:B------:R-:W-:Y:S02]  /*76d0*/  ISETP.LT.OR P0, PT, R6, 0x1, P3 ;  /* 0x000000010600780c */ /* 0x000fe40001f01670 */
[----:B------:R-:W-:Y:S01]  /*76e0*/  ISETP.GE.AND P3, PT, R5, c[0x0][0x1d4], PT ;  /* 0x0000750005007a0c */ /* 0x000fe20003f66270 */
[----:B------:R-:W0:Y:S01]  /*76f0*/  LDGDEPBAR ;  /* 0x00000000000079af */ /* 0x000e220000000000 */
[----:B-1----:R-:W-:-:S09]  /*7700*/  IMAD.WIDE R28, R145, 0x2, RZ ;  /* 0x00000002911c7825 */ /* 0x002fd200078e02ff */
        /* <DEDUP_REMOVED lines=25> */
[----:B------:R1:W-:Y:S04]  /*78a0*/  LDGSTS.E.BYPASS.LTC128B.128 [R2+0x5100], [R8.64], !P0 ;  /* 0x0510000008027fae */ /* 0x0003e8000c101d46 */
[----:B------:R-:W0:Y:S06]  /*78b0*/  LDGDEPBAR ;  /* 0x00000000000079af */ /* 0x000e2c0000000000 */
[----:B------:R-:W-:Y:S01]  /*78c0*/  @P2 LOP3.LUT R135, R135, 0x1, RZ, 0xfc, !PT ;  /* 0x0000000187872812 */ /* 0x000fe200078efcff */
[----:B------:R-:W-:Y:S05]  /*78d0*/  @!P2 BRA `(.L_x_944) ;  /* 0x000004200000a947 */ /* 0x000fea0003800000 */
[----:B------:R-:W-:Y:S01]  /*78e0*/  ISETP.NE.AND P2, PT, R199, 0x1, PT ;  /* 0x00000001c700780c */ /* 0x000fe20003f45270 */
        /* <DEDUP_REMOVED lines=12> */
[C---:B------:R-:W-:Y:S01]  /*79b0*/  SHF.L.U64.HI R11, R146.reuse, 0x1, R149 ;  /* 0x00000001920b7819 */ /* 0x040fe20000010295 */
[----:B------:R-:W-:Y:S01]  /*79c0*/  IMAD.SHL.U32 R10, R146, 0x2, RZ ;  /* 0x00000002920a7824 */ /* 0x000fe200078e00ff */
        /* <DEDUP_REMOVED lines=8> */
[----:B-1----:R-:W-:Y:S02]  /*7a50*/  SEL R9, RZ, 0x10, P5 ;  /* 0x00000010ff097807 */ /* 0x002fe40002800000 */
[----:B------:R-:W-:Y:S02]  /*7a60*/  SHF.L.U64.HI R8, R145, 0x1, R148 ;  /* 0x0000000191087819 */ /* 0x000fe40000010294 */
[----:B------:R-:W-:-:S04]  /*7a70*/  IADD3 R23, -R9, 0x10, RZ ;  /* 0x0000001009177810 */ /* 0x000fc80007ffe1ff */
[----:B------:R-:W-:Y:S02]  /*7a80*/  LOP3.LUT R23, R23, 0xf, RZ, 0xc0, !PT ;  /* 0x0000000f17177812 */ /* 0x000fe400078ec0ff */
[----:B--2---:R-:W-:Y:S01]  /*7a90*/  SHF.R.S32.HI R0, RZ, 0x1f, R201 ;  /* 0x0000001fff007819 */ /* 0x004fe200000114c9 */
[----:B------:R-:W-:-:S04]  /*7aa0*/  IMAD.WIDE.U32 R6, R201, c[0x0][0x1f0], R6 ;  /* 0x00007c00c9067a25 */ /* 0x000fc800078e0006 */
[----:B------:R-:W-:Y:S01]  /*7ab0*/  IMAD R0, R0, c[0x0][0x1f0], RZ ;  /* 0x00007c0000007a24 */ /* 0x000fe200078e02ff */
[----:B------:R-:W-:Y:S02]  /*7ac0*/  IADD3 R5, P0, R150, R6, RZ ;  /* 0x0000000696057210 */ /* 0x000fe40007f1e0ff */
[----:B------:R-:W-:Y:S01]  /*7ad0*/  SEL R6, RZ, 0x10, P4 ;  /* 0x00000010ff067807 */ /* 0x000fe20002000000 */
[----:B------:R-:W-:Y:S02]  /*7ae0*/  IMAD R12, R201, c[0x0][0x1f4], R0 ;  /* 0x00007d00c90c7a24 */ /* 0x000fe400078e0200 */
[----:B------:R-:W-:Y:S01]  /*7af0*/  IMAD.SHL.U32 R0, R144, 0x2, RZ ;  /* 0x0000000290007824 */ /* 0x000fe200078e00ff */
[----:B------:R-:W-:Y:S02]  /*7b00*/  IADD3 R20, -R6, 0x10, RZ ;  /* 0x0000001006147810 */ /* 0x000fe40007ffe1ff */
[----:B------:R-:W-:Y:S01]  /*7b10*/  IADD3.X R12, R197, R7, R12, P0, !PT ;  /* 0x00000007c50c7210 */ /* 0x000fe200007fe40c */
[----:B------:R-:W-:Y:S01]  /*7b20*/  IMAD.SHL.U32 R7, R145, 0x2, RZ ;  /* 0x0000000291077824 */ /* 0x000fe200078e00ff */
[----:B------:R-:W-:-:S02]  /*7b30*/  LEA R15, P0, R5, c[0x0][0x1c8], 0x1 ;  /* 0x00007200050f7a11 */ /* 0x000fc400078008ff */
[----:B------:R-:W-:Y:S02]  /*7b40*/  LOP3.LUT R20, R20, 0xf, RZ, 0xc0, !PT ;  /* 0x0000000f14147812 */ /* 0x000fe400078ec0ff */
[----:B------:R-:W-:Y:S01]  /*7b50*/  LEA.HI.X R12, R5, c[0x0][0x1cc], R12, 0x1, P0 ;  /* 0x00007300050c7a11 */ /* 0x000fe200000f0c0c */
[----:B------:R-:W1:Y:S01]  /*7b60*/  SHFL.IDX PT, R16, R15, 0x1, 0x181f ;  /* 0x00381f000f107f89 */ /* 0x000e6200000e0000 */
[----:B------:R-:W-:-:S03]  /*7b70*/  SHF.L.U64.HI R5, R144, 0x1, R147 ;  /* 0x0000000190057819 */ /* 0x000fc60000010293 */
        /* <DEDUP_REMOVED lines=24> */
.L_x_944:
[----:B------:R-:W-:Y:S01]  /*7d00*/  IMAD.MOV.U32 R0, RZ, RZ, 0x10 ;  /* 0x00000010ff007424 */ /* 0x000fe200078e00ff */
[----:B------:R-:W-:Y:S01]  /*7d10*/  LOP3.LUT P0, RZ, R37, 0x2, RZ, 0xc0, !PT ;  /* 0x0000000225ff7812 */ /* 0x000fe2000780c0ff */
[----:B------:R-:W0:Y:S01]  /*7d20*/  LDGDEPBAR ;  /* 0x00000000000079af */ /* 0x000e220000000000 */
[----:B------:R-:W-:Y:S02]  /*7d30*/  SHF.R.S32.HI R12, RZ, 0x5, R88 ;  /* 0x00000005ff0c7819 */ /* 0x000fe40000011458 */
[----:B------:R-:W-:Y:S02]  /*7d40*/  SEL R0, R0, 0xfffffff0, !P0 ;  /* 0xfffffff000007807 */ /* 0x000fe40004000000 */
[----:B------:R-:W-:-:S13]  /*7d50*/  ISETP.LT.AND P0, PT, RZ, c[0x0][0x27c], PT ;  /* 0x00009f00ff007a0c */ /* 0x000fda0003f01270 */
[----:B------:R-:W-:Y:S05]  /*7d60*/  @P0 BRA `(.L_x_945) ;  /* 0x0000002000000947 */ /* 0x000fea0003800000 */
[----:B------:R-:W-:-:S04]  /*7d70*/  DEPBAR.LE SB0, 0x3 ;  /* 0x000080c00000791a */ /* 0x000fc80000000000 */
[----:B------:R-:W-:Y:S05]  /*7d80*/  BRA `(.L_x_946) ;  /* 0x00005c9000007947 */ /* 0x000fea0003800000 */
.L_x_945:
[----:B------:R-:W-:Y:S01]  /*7d90*/  SHF.R.S32.HI R5, RZ, 0x1f, R91 ;  /* 0x0000001fff057819 */ /* 0x000fe2000001145b */
[----:B-1----:R-:W-:Y:S01]  /*7da0*/  IMAD.WIDE.U32 R8, R91, c[0x0][0x280], RZ ;  /* 0x0000a0005b087a25 */ /* 0x002fe200078e00ff */
[----:B------:R-:W-:Y:S01]  /*7db0*/  ULDC.U8 UR4, c[0x0][0x298] ;  /* 0x0000a60000047ab9 */ /* 0x000fe20000000000 */
[----:B------:R-:W-:Y:S01]  /*7dc0*/  LEA.HI R4, R4, R89, RZ, 0x2 ;  /* 0x0000005904047211 */ /* 0x000fe200078f10ff */
[----:B------:R-:W-:Y:S01]  /*7dd0*/  BSSY B2, `(.L_x_946) ;  /* 0x00005c4000027945 */ /* 0x000fe20003800000 */
[----:B------:R-:W-:Y:S01]  /*7de0*/  IMAD R6, R5, c[0x0][0x280], RZ ;  /* 0x0000a00005067a24 */ /* 0x000fe200078e02ff */
[----:B------:R-:W-:Y:S02]  /*7df0*/  LEA R24, P0, R8, c[0x0][0x270], 0x1 ;  /* 0x00009c0008187a11 */ /* 0x000fe400078008ff */
[----:B------:R-:W-:Y:S01]  /*7e00*/  LOP3.LUT R46, R4, 0xfffffffc, RZ, 0xc0, !PT ;  /* 0xfffffffc042e7812 */ /* 0x000fe200078ec0ff */
[----:B------:R-:W-:Y:S01]  /*7e10*/  IMAD R6, R91, c[0x0][0x284], R6 ;  /* 0x0000a1005b067a24 */ /* 0x000fe200078e0206 */
[----:B------:R-:W-:-:S02]  /*7e20*/  SHF.R.S32.HI R15, RZ, 0x2, R4 ;  /* 0x00000002ff0f7819 */ /* 0x000fc40000011404 */
[----:B------:R-:W-:Y:S01]  /*7e30*/  IADD3 R46, -R46, R89, RZ ;  /* 0x000000592e2e7210 */ /* 0x000fe20007ffe1ff */
[----:B------:R-:W-:Y:S02]  /*7e40*/  IMAD.IADD R6, R6, 0x1, R9 ;  /* 0x0000000106067824 */ /* 0x000fe400078e0209 */
[----:B------:R-:W-:Y:S01]  /*7e50*/  IMAD R18, R90, 0x80, R15 ;  /* 0x000000805a127824 */ /* 0x000fe200078e020f */
[----:B------:R-:W-:Y:S02]  /*7e60*/  SHF.L.U32 R16, R46, 0x3, RZ ;  /* 0x000000032e107819 */ /* 0x000fe400000006ff */
[----:B------:R-:W-:Y:S01]  /*7e70*/  LEA.HI.X R25, R8, c[0x0][0x274], R6, 0x1, P0 ;  /* 0x00009d0008197a11 */ /* 0x000fe200000f0c06 */
[----:B------:R-:W-:Y:S02]  /*7e80*/  IMAD R6, R5, c[0x0][0x290], RZ ;  /* 0x0000a40005067a24 */ /* 0x000fe400078e02ff */
[----:B------:R-:W-:-:S04]  /*7e90*/  IMAD.WIDE.U32 R8, R91, c[0x0][0x290], RZ ;  /* 0x0000a4005b087a25 */ /* 0x000fc800078e00ff */
[----:B------:R-:W-:Y:S01]  /*7ea0*/  IMAD R5, R91, c[0x0][0x294], R6 ;  /* 0x0000a5005b057a24 */ /* 0x000fe200078e0206 */
[----:B------:R-:W-:-:S03]  /*7eb0*/  LEA R32, P0, R8, c[0x0][0x288], 0x1 ;  /* 0x0000a20008207a11 */ /* 0x000fc600078008ff */
[----:B------:R-:W-:-:S05]  /*7ec0*/  IMAD.IADD R5, R5, 0x1, R9 ;  /* 0x0000000105057824 */ /* 0x000fca00078e0209 */
[----:B------:R-:W-:Y:S02]  /*7ed0*/  LEA.HI.X R33, R8, c[0x0][0x28c], R5, 0x1, P0 ;  /* 0x0000a30008217a11 */ /* 0x000fe400000f0c05 */
[----:B------:R-:W-:-:S13]  /*7ee0*/  ISETP.NE.AND P0, PT, RZ, UR4, PT ;  /* 0x00000004ff007c0c */ /* 0x000fda000bf05270 */
[----:B------:R-:W-:Y:S05]  /*7ef0*/  @!P0 BRA `(.L_x_947) ;  /* 0x00002b4000008947 */ /* 0x000fea0003800000 */
[----:B------:R-:W-:Y:S01]  /*7f00*/  SHF.R.S32.HI R8, RZ, 0x1f, R89 ;  /* 0x0000001fff087819 */ /* 0x000fe20000011459 */
[----:B------:R-:W-:Y:S01]  /*7f10*/  BSSY B0, `(.L_x_948) ;  /* 0x0000051000007945 */ /* 0x000fe20003800000 */
[----:B------:R-:W-:Y:S01]  /*7f20*/  ISETP.GE.AND P0, PT, R18, R17, PT ;  /* 0x000000111200720c */ /* 0x000fe20003f06270 */
[----:B------:R-:W-:Y:S01]  /*7f30*/  CS2R R48, SRZ ;  /* 0x0000000000307805 */ /* 0x000fe2000001ff00 */
[----:B------:R-:W-:Y:S01]  /*7f40*/  LEA.HI R8, R8, R89, RZ, 0x2 ;  /* 0x0000005908087211 */ /* 0x000fe200078f10ff */
[----:B------:R-:W-:Y:S01]  /*7f50*/  CS2R R20, SRZ ;  /* 0x0000000000147805 */ /* 0x000fe2000001ff00 */
[----:B------:R-:W-:Y:S01]  /*7f60*/  CS2R R22, SRZ ;  /* 0x0000000000167805 */ /* 0x000fe2000001ff00 */
        /* <DEDUP_REMOVED lines=10> */
[----:B------:R-:W-:Y:S01]  /*8010*/  CS2R R46, SRZ ;  /* 0x00000000002e7805 */ /* 0x000fe2000001ff00 */
[----:B------:R-:W-:Y:S01]  /*8020*/  IMAD.SHL.U32 R9, R9, 0x4, RZ ;  /* 0x0000000409097824 */ /* 0x000fe200078e00ff */
[----:B------:R-:W-:Y:S05]  /*8030*/  @P0 BRA `(.L_x_949) ;  /* 0x000003e000000947 */ /* 0x000fea0003800000 */
[C---:B------:R-:W-:Y:S01]  /*8040*/  ISETP.GE.AND P0, PT, R9.reuse, c[0x0][0x27c], PT ;  /* 0x00009f0009007a0c */ /* 0x040fe20003f06270 */
[----:B------:R-:W-:Y:S01]  /*8050*/  CS2R R30, SRZ ;  /* 0x00000000001e7805 */ /* 0x000fe2000001ff00 */
[----:B------:R-:W-:Y:S01]  /*8060*/  CS2R R46, SRZ ;  /* 0x00000000002e7805 */ /* 0x000fe2000001ff00 */
[----:B------:R-:W-:-:S10]  /*8070*/  IADD3 R4, R9, 0x10, RZ ;  /* 0x0000001009047810 */ /* 0x000fd40007ffe0ff */
[----:B------:R-:W-:-:S04]  /*8080*/  @!P0 IMAD.WIDE R20, R9, 0x2, R24 ;  /* 0x0000000209148825 */ /* 0x000fc800078e0218 */
[----:B------:R-:W-:Y:S01]  /*8090*/  @!P0 IMAD.WIDE R10, R9, 0x2, R32 ;  /* 0x00000002090a8825 */ /* 0x000fe200078e0220 */
[----:B------:R1:W5:Y:S04]  /*80a0*/  @!P0 LD.E.64 R30, [R20.64] ;  /* 0x00000006141e8980 */ /* 0x000368000c101b00 */
[----:B------:R2:W5:Y:S01]  /*80b0*/  @!P0 LD.E.64 R46, [R10.64] ;  /* 0x000000060a2e8980 */ /* 0x000562000c101b00 */
[----:B------:R-:W-:Y:S01]  /*80c0*/  ISETP.GE.AND P0, PT, R4, c[0x0][0x27c], PT ;  /* 0x00009f0004007a0c */ /* 0x000fe20003f06270 */
[----:B------:R-:W-:Y:S01]  /*80d0*/  CS2R R28, SRZ ;  /* 0x00000000001c7805 */ /* 0x000fe2000001ff00 */
[----:B------:R-:W-:-:S11]  /*80e0*/  CS2R R44, SRZ ;  /* 0x00000000002c7805 */ /* 0x000fd6000001ff00 */
[----:B------:R-:W-:-:S04]  /*80f0*/  @!P0 SHF.R.S32.HI R5, RZ, 0x1f, R4 ;  /* 0x0000001fff058819 */ /* 0x000fc80000011404 */
[----:B------:R-:W-:-:S04]  /*8100*/  @!P0 LEA.HI R5, R5, R4, RZ, 0x2 ;  /* 0x0000000405058211 */ /* 0x000fc800078f10ff */
[----:B------:R-:W-:Y:S02]  /*8110*/  @!P0 LOP3.LUT R5, R5, 0xfffffffc, RZ, 0xc0, !PT ;  /* 0xfffffffc05058812 */ /* 0x000fe400078ec0ff */
[----:B------:R-:W-:-:S03]  /*8120*/  IADD3 R4, R9, 0x20, RZ ;  /* 0x0000002009047810 */ /* 0x000fc60007ffe0ff */
[----:B------:R-:W-:-:S04]  /*8130*/  @!P0 IMAD.WIDE R6, R5, 0x2, R24 ;  /* 0x0000000205068825 */ /* 0x000fc800078e0218 */
[----:B------:R-:W-:Y:S01]  /*8140*/  @!P0 IMAD.WIDE R18, R5, 0x2, R32 ;  /* 0x0000000205128825 */ /* 0x000fe200078e0220 */
[----:B------:R3:W5:Y:S04]  /*8150*/  @!P0 LD.E.64 R28, [R6.64] ;  /* 0x00000006061c8980 */ /* 0x000768000c101b00 */
[----:B------:R4:W5:Y:S01]  /*8160*/  @!P0 LD.E.64 R44, [R18.64] ;  /* 0x00000006122c8980 */ /* 0x000962000c101b00 */
[----:B------:R-:W-:Y:S01]  /*8170*/  ISETP.GE.AND P0, PT, R4, c[0x0][0x27c], PT ;  /* 0x00009f0004007a0c */ /* 0x000fe20003f06270 */
[----:B------:R-:W-:Y:S01]  /*8180*/  CS2R R26, SRZ ;  /* 0x00000000001a7805 */ /* 0x000fe2000001ff00 */
[----:B--2---:R-:W-:-:S11]  /*8190*/  CS2R R10, SRZ ;  /* 0x00000000000a7805 */ /* 0x004fd6000001ff00 */
[----:B------:R-:W-:-:S04]  /*81a0*/  @!P0 SHF.R.S32.HI R5, RZ, 0x1f, R4 ;  /* 0x0000001fff058819 */ /* 0x000fc80000011404 */
[----:B------:R-:W-:-:S04]  /*81b0*/  @!P0 LEA.HI R5, R5, R4, RZ, 0x2 ;  /* 0x0000000405058211 */ /* 0x000fc800078f10ff */
[----:B------:R-:W-:Y:S02]  /*81c0*/  @!P0 LOP3.LUT R5, R5, 0xfffffffc, RZ, 0xc0, !PT ;  /* 0xfffffffc05058812 */ /* 0x000fe400078ec0ff */
[----:B------:R-:W-:-:S03]  /*81d0*/  IADD3 R4, R9, 0x30, RZ ;  /* 0x0000003009047810 */ /* 0x000fc60007ffe0ff */
[----:B-1----:R-:W-:-:S04]  /*81e0*/  @!P0 IMAD.WIDE R20, R5, 0x2, R24 ;  /* 0x0000000205148825 */ /* 0x002fc800078e0218 */
[----:B------:R-:W-:Y:S01]  /*81f0*/  @!P0 IMAD.WIDE R34, R5, 0x2, R32 ;  /* 0x0000000205228825 */ /* 0x000fe200078e0220 */
[----:B------:R1:W5:Y:S04]  /*8200*/  @!P0 LD.E.64 R26, [R20.64] ;  /* 0x00000006141a8980 */ /* 0x000368000c101b00 */
[----:B------:R2:W5:Y:S01]  /*8210*/  @!P0 LD.E.64 R10, [R34.64] ;  /* 0x00000006220a8980 */ /* 0x000562000c101b00 */
[----:B------:R-:W-:Y:S01]  /*8220*/  ISETP.GE.AND P0, PT, R4, c[0x0][0x27c], PT ;  /* 0x00009f0004007a0c */ /* 0x000fe20003f06270 */
[----:B------:R-:W-:Y:S01]  /*8230*/  CS2R R22, SRZ ;  /* 0x0000000000167805 */ /* 0x000fe2000001ff00 */
[----:B---3--:R-:W-:-:S11]  /*8240*/  CS2R R6, SRZ ;  /* 0x0000000000067805 */ /* 0x008fd6000001ff00 */
[----:B------:R-:W-:-:S04]  /*8250*/  @!P0 SHF.R.S32.HI R5, RZ, 0x1f, R4 ;  /* 0x0000001fff058819 */ /* 0x000fc80000011404 */
[----:B------:R-:W-:-:S04]  /*8260*/  @!P0 LEA.HI R5, R5, R4, RZ, 0x2 ;  /* 0x0000000405058211 */ /* 0x000fc800078f10ff */
[----:B------:R-:W-:Y:S02]  /*8270*/  @!P0 LOP3.LUT R5, R5, 0xfffffffc, RZ, 0xc0, !PT ;  /* 0xfffffffc05058812 */ /* 0x000fe400078ec0ff */
[----:B------:R-:W-:-:S03]  /*8280*/  IADD3 R4, R9, 0x40, RZ ;  /* 0x0000004009047810 */ /* 0x000fc60007ffe0ff */
[----:B----4-:R-:W-:-:S04]  /*8290*/  @!P0 IMAD.WIDE R18, R5, 0x2, R24 ;  /* 0x0000000205128825 */ /* 0x010fc800078e0218 */
[----:B------:R-:W-:Y:S01]  /*82a0*/  @!P0 IMAD.WIDE R48, R5, 0x2, R32 ;  /* 0x0000000205308825 */ /* 0x000fe200078e0220 */
[----:B------:R3:W5:Y:S04]  /*82b0*/  @!P0 LD.E.64 R22, [R18.64] ;  /* 0x0000000612168980 */ /* 0x000768000c101b00 */
[----:B------:R4:W5:Y:S01]  /*82c0*/  @!P0 LD.E.64 R6, [R48.64] ;  /* 0x0000000630068980 */ /* 0x000962000c101b00 */
[----:B------:R-:W-:Y:S01]  /*82d0*/  ISETP.GE.AND P0, PT, R4, c[0x0][0x27c], PT ;  /* 0x00009f0004007a0c */ /* 0x000fe20003f06270 */
[----:B-1----:R-:W-:-:S12]  /*82e0*/  CS2R R20, SRZ ;  /* 0x0000000000147805 */ /* 0x002fd8000001ff00 */
[----:B------:R-:W-:-:S04]  /*82f0*/  @!P0 SHF.R.S32.HI R5, RZ, 0x1f, R4 ;  /* 0x0000001fff058819 */ /* 0x000fc80000011404 */
[----:B------:R-:W-:-:S04]  /*8300*/  @!P0 LEA.HI R5, R5, R4, RZ, 0x2 ;  /* 0x0000000405058211 */ /* 0x000fc800078f10ff */
[----:B------:R-:W-:Y:S02]  /*8310*/  @!P0 LOP3.LUT R8, R5, 0xfffffffc, RZ, 0xc0, !PT ;  /* 0xfffffffc05088812 */ /* 0x000fe400078ec0ff */
[----:B------:R-:W-:-:S03]  /*8320*/  CS2R R4, SRZ ;  /* 0x0000000000047805 */ /* 0x000fc6000001ff00 */
[----:B--2---:R-:W-:-:S04]  /*8330*/  @!P0 IMAD.WIDE R34, R8, 0x2, R24 ;  /* 0x0000000208228825 */ /* 0x004fc800078e0218 */
[----:B------:R-:W-:Y:S01]  /*8340*/  @!P0 IMAD.WIDE R42, R8, 0x2, R32 ;  /* 0x00000002082a8825 */ /* 0x000fe200078e0220 */
[----:B------:R-:W-:Y:S01]  /*8350*/  IADD3 R8, R9, 0x50, RZ ;  /* 0x0000005009087810 */ /* 0x000fe20007ffe0ff */
[----:B------:R1:W5:Y:S04]  /*8360*/  @!P0 LD.E.64 R20, [R34.64] ;  /* 0x0000000622148980 */ /* 0x000368000c101b00 */
[----:B------:R1:W5:Y:S01]  /*8370*/  @!P0 LD.E.64 R4, [R42.64] ;  /* 0x000000062a048980 */ /* 0x000362000c101b00 */
[----:B------:R-:W-:Y:S01]  /*8380*/  ISETP.GE.AND P0, PT, R8, c[0x0][0x27c], PT ;  /* 0x00009f0008007a0c */ /* 0x000fe20003f06270 */
[----:B----4-:R-:W-:Y:S01]  /*8390*/  CS2R R48, SRZ ;  /* 0x0000000000307805 */ /* 0x010fe2000001ff00 */
[----:B------:R-:W-:-:S11]  /*83a0*/  CS2R R66, SRZ ;  /* 0x0000000000427805 */ /* 0x000fd6000001ff00 */
[----:B---3--:R-:W-:-:S04]  /*83b0*/  @!P0 SHF.R.S32.HI R19, RZ, 0x1f, R8 ;  /* 0x0000001fff138819 */ /* 0x008fc80000011408 */
[----:B------:R-:W-:-:S04]  /*83c0*/  @!P0 LEA.HI R8, R19, R8, RZ, 0x2 ;  /* 0x0000000813088211 */ /* 0x000fc800078f10ff */
[----:B------:R-:W-:-:S05]  /*83d0*/  @!P0 LOP3.LUT R8, R8, 0xfffffffc, RZ, 0xc0, !PT ;  /* 0xfffffffc08088812 */ /* 0x000fca00078ec0ff */
[----:B------:R-:W-:-:S04]  /*83e0*/  @!P0 IMAD.WIDE R24, R8, 0x2, R24 ;  /* 0x0000000208188825 */ /* 0x000fc800078e0218 */
[----:B------:R-:W-:Y:S01]  /*83f0*/  @!P0 IMAD.WIDE R32, R8, 0x2, R32 ;  /* 0x0000000208208825 */ /* 0x000fe200078e0220 */
[----:B------:R1:W5:Y:S04]  /*8400*/  @!P0 LD.E.64 R48, [R24.64] ;  /* 0x0000000618308980 */ /* 0x000368000c101b00 */
[----:B------:R1:W5:Y:S02]  /*8410*/  @!P0 LD.E.64 R66, [R32.64] ;  /* 0x0000000620428980 */ /* 0x000364000c101b00 */
.L_x_949:
[----:B------:R-:W-:Y:S05]  /*8420*/  BSYNC B0 ;  /* 0x0000000000007941 */ /* 0x000fea0003800000 */
.L_x_948:
[----:B------:R-:W-:Y:S01]  /*8430*/  SHF.R.S32.HI R8, RZ, 0x1f, R15 ;  /* 0x0000001fff087819 */ /* 0x000fe2000001140f */
[----:B-----5:R-:W-:Y:S01]  /*8440*/  IMAD.MOV.U32 R50, RZ, RZ, R44 ;  /* 0x000000ffff327224 */ /* 0x020fe200078e002c */
[----:B-1----:R-:W-:Y:S01]  /*8450*/  SHF.R.U64 R32, R44, 0x10, R45 ;  /* 0x000000102c207819 */ /* 0x002fe2000000122d */
[----:B------:R-:W-:Y:S01]  /*8460*/  IMAD R44, R90, -0x80, R17 ;  /* 0xffffff805a2c7824 */ /* 0x000fe200078e0211 */
[----:B------:R-:W-:Y:S01]  /*8470*/  LEA.HI R8, R8, R15, RZ, 0x3 ;  /* 0x0000000f08087211 */ /* 0x000fe200078f18ff */
[----:B------:R-:W-:Y:S01]  /*8480*/  IMAD.MOV.U32 R64, RZ, RZ, R30 ;  /* 0x000000ffff407224 */ /* 0x000fe200078e001e */
[--C-:B------:R-:W-:Y:S01]  /*8490*/  SHF.R.U64 R43, R30, 0x10, R31.reuse ;  /* 0x000000101e2b7819 */ /* 0x100fe2000000121f */
[----:B------:R-:W-:Y:S01]  /*84a0*/  IMAD.MOV.U32 R65, RZ, RZ, R31 ;  /* 0x000000ffff417224 */ /* 0x000fe200078e001f */
[----:B------:R-:W-:Y:S01]  /*84b0*/  LOP3.LUT R8, R8, 0xfffffff8, RZ, 0xc0, !PT ;  /* 0xfffffff808087812 */ /* 0x000fe200078ec0ff */
[----:B------:R-:W-:Y:S01]  /*84c0*/  IMAD.MOV.U32 R61, RZ, RZ, R26 ;  /* 0x000000ffff3d7224 */ /* 0x000fe200078e001a */
[----:B------:R-:W-:Y:S01]  /*84d0*/  IMNMX R44, R44, 0x80, PT ;  /* 0x000000802c2c7817 */ /* 0x000fe20003800200 */
[----:B------:R-:W-:Y:S01]  /*84e0*/  IMAD.MOV.U32 R53, RZ, RZ, R49 ;  /* 0x000000ffff357224 */ /* 0x000fe200078e0031 */
[----:B------:R-:W-:Y:S01]  /*84f0*/  SHF.R.U32.HI R42, RZ, 0x10, R31 ;  /* 0x00000010ff2a7819 */ /* 0x000fe2000001161f */
[----:B------:R-:W-:Y:S01]  /*8500*/  IMAD.IADD R19, R15, 0x1, -R8 ;  /* 0x000000010f137824 */ /* 0x000fe200078e0a08 */
[----:B------:R-:W-:Y:S01]  /*8510*/  SHF.R.U64 R30, R26, 0x10, R27 ;  /* 0x000000101a1e7819 */ /* 0x000fe2000000121b */
[----:B------:R-:W-:Y:S01]  /*8520*/  IMAD.MOV.U32 R59, RZ, RZ, R22 ;  /* 0x000000ffff3b7224 */ /* 0x000fe200078e0016 */
[----:B------:R-:W-:Y:S01]  /*8530*/  SHF.R.U64 R54, R48, 0x10, R49 ;  /* 0x0000001030367819 */ /* 0x000fe20000001231 */
[C---:B------:R-:W-:Y:S01]  /*8540*/  IMAD.SHL.U32 R25, R19.reuse, 0x40, RZ ;  /* 0x0000004013197824 */ /* 0x040fe200078e00ff */
[----:B------:R-:W-:Y:S01]  /*8550*/  LOP3.LUT P0, RZ, R19, 0x4, RZ, 0xc0, !PT ;  /* 0x0000000413ff7812 */ /* 0x000fe2000780c0ff */
[--C-:B------:R-:W-:Y:S01]  /*8560*/  IMAD.MOV.U32 R58, RZ, RZ, R23.reuse ;  /* 0x000000ffff3a7224 */ /* 0x100fe200078e0017 */
[----:B------:R-:W-:Y:S01]  /*8570*/  SHF.R.U64 R26, R22, 0x10, R23 ;  /* 0x00000010161a7819 */ /* 0x000fe20000001217 */
[----:B------:R-:W-:Y:S01]  /*8580*/  IMAD.MOV.U32 R52, RZ, RZ, R46 ;  /* 0x000000ffff347224 */ /* 0x000fe200078e002e */
[----:B------:R-:W-:Y:S01]  /*8590*/  LOP3.LUT R25, R25, 0x1c0, RZ, 0xc0, !PT ;  /* 0x000001c019197812 */ /* 0x000fe200078ec0ff */
[----:B------:R-:W-:Y:S01]  /*85a0*/  IMAD.MOV.U32 R62, RZ, RZ, R29 ;  /* 0x000000ffff3e7224 */ /* 0x000fe200078e001d */
[----:B------:R-:W-:Y:S01]  /*85b0*/  SHF.R.U64 R39, R46, 0x10, R47 ;  /* 0x000000102e277819 */ /* 0x000fe2000000122f */
[----:B------:R-:W-:Y:S01]  /*85c0*/  IMAD.MOV.U32 R57, RZ, RZ, R20 ;  /* 0x000000ffff397224 */ /* 0x000fe200078e0014 */
[----:B------:R-:W-:Y:S01]  /*85d0*/  LOP3.LUT R16, R25, 0x18, R16, 0xf8, !PT ;  /* 0x0000001819107812 */ /* 0x000fe200078ef810 */
[----:B------:R-:W-:Y:S01]  /*85e0*/  IMAD.MOV.U32 R46, RZ, RZ, R6 ;  /* 0x000000ffff2e7224 */ /* 0x000fe200078e0006 */
[----:B------:R-:W-:Y:S01]  /*85f0*/  SHF.R.U32.HI R25, RZ, 0x3, R25 ;  /* 0x00000003ff197819 */ /* 0x000fe20000011619 */
[----:B------:R-:W-:Y:S01]  /*8600*/  IMAD.MOV.U32 R63, RZ, RZ, R28 ;  /* 0x000000ffff3f7224 */ /* 0x000fe200078e001c */
[----:B------:R-:W-:Y:S01]  /*8610*/  SHF.R.U32.HI R31, RZ, 0x10, R45 ;  /* 0x00000010ff1f7819 */ /* 0x000fe2000001162d */
[----:B------:R-:W-:Y:S01]  /*8620*/  IMAD.MOV.U32 R60, RZ, RZ, R27 ;  /* 0x000000ffff3c7224 */ /* 0x000fe200078e001b */
[----:B------:R-:W-:Y:S01]  /*8630*/  LOP3.LUT R25, R16, R25, RZ, 0x3c, !PT ;  /* 0x0000001910197212 */ /* 0x000fe200078e3cff */
[----:B------:R-:W-:Y:S01]  /*8640*/  IMAD.MOV.U32 R55, RZ, RZ, R48 ;  /* 0x000000ffff377224 */ /* 0x000fe200078e0030 */
[----:B------:R-:W-:Y:S01]  /*8650*/  SHF.R.U32.HI R16, RZ, 0x10, R49 ;  /* 0x00000010ff107819 */ /* 0x000fe20000011631 */
[----:B------:R-:W-:Y:S01]  /*8660*/  IMAD.MOV.U32 R49, RZ, RZ, R45 ;  /* 0x000000ffff317224 */ /* 0x000fe200078e002d */
[----:B------:R-:W-:Y:S01]  /*8670*/  SHF.R.U64 R34, R28, 0x10, R29 ;  /* 0x000000101c227819 */ /* 0x000fe2000000121d */
[----:B------:R-:W-:Y:S01]  /*8680*/  IMAD R18, R12, 0x200, R25 ;  /* 0x000002000c127824 */ /* 0x000fe200078e0219 */
[----:B------:R-:W-:Y:S01]  /*8690*/  SHF.R.U32.HI R25, RZ, 0x10, R23 ;  /* 0x00000010ff197819 */ /* 0x000fe20000011617 */
[----:B------:R-:W-:Y:S01]  /*86a0*/  IMAD.MOV.U32 R45, RZ, RZ, R7 ;  /* 0x000000ffff2d7224 */ /* 0x000fe200078e0007 */
[----:B------:R-:W-:Y:S01]  /*86b0*/  SHF.R.U32.HI R33, RZ, 0x10, R29 ;  /* 0x00000010ff217819 */ /* 0x000fe2000001161d */
[----:B------:R-:W-:Y:S01]  /*86c0*/  IMAD.MOV.U32 R51, RZ, RZ, R47 ;  /* 0x000000ffff337224 */ /* 0x000fe200078e002f */
[C---:B------:R-:W-:Y:S01]  /*86d0*/  IADD3 R8, R18.reuse, 0x20, RZ ;  /* 0x0000002012087810 */ /* 0x040fe20007ffe0ff */
[----:B------:R-:W-:Y:S01]  /*86e0*/  IMAD.MOV.U32 R56, RZ, RZ, R21 ;  /* 0x000000ffff387224 */ /* 0x000fe200078e0015 */
[----:B------:R-:W-:Y:S01]  /*86f0*/  @P0 IADD3 R8, R18, -0x20, RZ ;  /* 0xffffffe012080810 */ /* 0x000fe20007ffe0ff */
[----:B------:R-:W-:Y:S01]  /*8700*/  IMAD.MOV.U32 R48, RZ, RZ, R10 ;  /* 0x000000ffff307224 */ /* 0x000fe200078e000a */
[----:B------:R-:W-:Y:S01]  /*8710*/  ISETP.GE.AND P0, PT, R15, R44, PT ;  /* 0x0000002c0f00720c */ /* 0x000fe20003f06270 */
[----:B------:R-:W-:-:S04]  /*8720*/  DEPBAR.LE SB0, 0x3 ;  /* 0x000080c00000791a */ /* 0x000fc80000000000 */
[----:B------:R-:W-:Y:S01]  /*8730*/  SHF.R.U64 R22, R20, 0x10, R21 ;  /* 0x0000001014167819 */ /* 0x000fe20000001215 */
[----:B------:R-:W-:Y:S01]  /*8740*/  BSSY B1, `(.L_x_950) ;  /* 0x000012c000017945 */ /* 0x000fe20003800000 */
[----:B------:R-:W-:Y:S01]  /*8750*/  SHF.R.U64 R24, R6, 0x10, R7 ;  /* 0x0000001006187819 */ /* 0x000fe20000001207 */
[----:B------:R-:W-:Y:S01]  /*8760*/  IMAD.MOV.U32 R6, RZ, RZ, R5 ;  /* 0x000000ffff067224 */ /* 0x000fe200078e0005 */
[----:B------:R-:W-:Y:S01]  /*8770*/  SHF.R.U32.HI R23, RZ, 0x10, R7 ;  /* 0x00000010ff177819 */ /* 0x000fe20000011607 */
[----:B------:R-:W-:Y:S01]  /*8780*/  IMAD.MOV.U32 R7, RZ, RZ, R4 ;  /* 0x000000ffff077224 */ /* 0x000fe200078e0004 */
[----:B------:R-:W-:Y:S02]  /*8790*/  SHF.R.U32.HI R29, RZ, 0x10, R27 ;  /* 0x00000010ff1d7819 */ /* 0x000fe4000001161b */
[----:B------:R-:W-:Y:S01]  /*87a0*/  SHF.R.U32.HI R35, RZ, 0x10, R47 ;  /* 0x00000010ff237819 */ /* 0x000fe2000001162f */
[----:B------:R-:W-:Y:S01]  /*87b0*/  IMAD.MOV.U32 R47, RZ, RZ, R11 ;  /* 0x000000ffff2f7224 */ /* 0x000fe200078e000b */
[--C-:B------:R-:W-:Y:S01]  /*87c0*/  SHF.R.U64 R20, R4, 0x10, R5.reuse ;  /* 0x0000001004147819 */ /* 0x100fe20000001205 */
[----:B------:R-:W-:Y:S01]  /*87d0*/  IMAD.MOV.U32 R4, RZ, RZ, R66 ;  /* 0x000000ffff047224 */ /* 0x000fe200078e0042 */
[----:B------:R-:W-:Y:S01]  /*87e0*/  SHF.R.U32.HI R19, RZ, 0x10, R5 ;  /* 0x00000010ff137819 */ /* 0x000fe20000011605 */
[----:B------:R-:W-:Y:S01]  /*87f0*/  IMAD.MOV.U32 R5, RZ, RZ, R67 ;  /* 0x000000ffff057224 */ /* 0x000fe200078e0043 */
[----:B------:R-:W-:-:S02]  /*8800*/  SHF.R.U64 R28, R10, 0x10, R11 ;  /* 0x000000100a1c7819 */ /* 0x000fc4000000120b */
[----:B------:R-:W-:Y:S02]  /*8810*/  SHF.R.U32.HI R27, RZ, 0x10, R11 ;  /* 0x00000010ff1b7819 */ /* 0x000fe4000001160b */
[----:B------:R-:W-:Y:S02]  /*8820*/  SHF.R.U32.HI R21, RZ, 0x10, R21 ;  /* 0x00000010ff157819 */ /* 0x000fe40000011615 */
[--C-:B------:R-:W-:Y:S02]  /*8830*/  SHF.R.U64 R11, R66, 0x10, R67.reuse ;  /* 0x00000010420b7819 */ /* 0x100fe40000001243 */
[----:B------:R-:W-:Y:S02]  /*8840*/  SHF.R.U32.HI R10, RZ, 0x10, R67 ;  /* 0x00000010ff0a7819 */ /* 0x000fe40000011643 */
        /* <DEDUP_REMOVED lines=24> */
[----:B------:R-:W-:Y:S02]  /*89d0*/  LEA R18, R18, 0x18100, 0x1 ;  /* 0x0001810012127811 */ /* 0x000fe400078e08ff */
[----:B------:R-:W-:Y:S01]  /*89e0*/  LEA R8, R8, 0x18100, 0x1 ;  /* 0x0001810008087811 */ /* 0x000fe200078e08ff */
        /* <DEDUP_REMOVED lines=24> */
[C---:B------:R-:W-:Y:S01]  /*8b70*/  SHF.L.U32 R48, R35.reuse, 0x10, RZ ;  /* 0x0000001023307819 */ /* 0x040fe200000006ff */
        /* <DEDUP_REMOVED lines=18> */
.L_x_953:
[----:B------:R-:W-:Y:S05]  /*8ca0*/  BSYNC B0 ;  /* 0x0000000000007941 */ /* 0x000fea0003800000 */
.L_x_952:
        /* <DEDUP_REMOVED lines=42> */
.L_x_955:
[----:B------:R-:W-:Y:S05]  /*8f50*/  BSYNC B0 ;  /* 0x0000000000007941 */ /* 0x000fea0003800000 */
.L_x_954:
        /* <DEDUP_REMOVED lines=42> */
.L_x_957:
[----:B------:R-:W-:Y:S05]  /*9200*/  BSYNC B0 ;  /* 0x0000000000007941 */ /* 0x000fea0003800000 */
.L_x_956:
        /* <DEDUP_REMOVED lines=42> */
.L_x_959:
[----:B------:R-:W-:Y:S05]  /*94b0*/  BSYNC B0 ;  /* 0x0000000000007941 */ /* 0x000fea0003800000 */
.L_x_958:
        /* <DEDUP_REMOVED lines=42> */
.L_x_961:
[----:B------:R-:W-:Y:S05]  /*9760*/  BSYNC B0 ;  /* 0x0000000000007941 */ /* 0x000fea0003800000 */
.L_x_960:
[----:B-1----:R-:W-:-:S04]  /*9770*/  IADD3 R4, R9, 0x50, RZ ;  /* 0x0000005009047810 */ /* 0x002fc80007ffe0ff */
        /* <DEDUP_REMOVED lines=40> */
.L_x_951:
[----:B------:R-:W-:Y:S05]  /*9a00*/  BSYNC B1 ;  /* 0x0000000000017941 */ /* 0x000fea0003800000 */
.L_x_950:
        /* <DEDUP_REMOVED lines=44> */
.L_x_964:
[----:B------:R-:W-:Y:S05]  /*9cd0*/  BSYNC B0 ;  /* 0x0000000000007941 */ /* 0x000fea0003800000 */
.L_x_963:
[----:B-1----:R-:W-:Y:S01]  /*9ce0*/  IADD3 R4, R9, 0x10, RZ ;  /* 0x0000001009047810 */ /* 0x002fe20007ffe0ff */
[----:B------:R-:W-:Y:S03]  /*9cf0*/  BSSY B0, `(.L_x_965) ;  /* 0x0000029000007945 */ /* 0x000fe60003800000 */
[----:B------:R-:W-:-:S13]  /*9d00*/  ISETP.GE.AND P0, PT, R4, c[0x0][0x27c], PT ;  /* 0x00009f0004007a0c */ /* 0x000fda0003f06270 */
[----:B------:R-:W-:Y:S05]  /*9d10*/  @P0 BRA `(.L_x_966) ;  /* 0x0000026000000947 */ /* 0x000fea0003800000 */
[----:B------:R-:W1:Y:S01]  /*9d20*/  LDS.128 R4, [R8+0x2000] ;  /* 0x0020000008047984 */ /* 0x000e620000000c00 */
[C---:B------:R-:W-:Y:S02]  /*9d30*/  SHF.L.U32 R42, R34.reuse, 0x10, RZ ;  /* 0x00000010222a7819 */ /* 0x040fe400000006ff */
[----:B------:R-:W-:Y:S01]  /*9d40*/  LOP3.LUT R39, R34, 0xffff0000, RZ, 0xc0, !PT ;  /* 0xffff000022277812 */ /* 0x000fe200078ec0ff */
[C---:B------:R-:W-:Y:S01]  /*9d50*/  IMAD.U32 R34, R32.reuse, 0x10000, RZ ;  /* 0x0001000020227824 */ /* 0x040fe200078e00ff */
[----:B------:R-:W-:Y:S02]  /*9d60*/  LOP3.LUT R32, R32, 0xffff0000, RZ, 0xc0, !PT ;  /* 0xffff000020207812 */ /* 0x000fe400078ec0ff */
[C---:B-1----:R-:W-:Y:S01]  /*9d70*/  LOP3.LUT R15, R4.reuse, 0xffff0000, RZ, 0xc0, !PT ;  /* 0xffff0000040f7812 */ /* 0x042fe200078ec0ff */
[----:B------:R-:W-:Y:S01]  /*9d80*/  IMAD.U32 R43, R7, 0x10000, RZ ;  /* 0x00010000072b7824 */ /* 0x000fe200078e00ff */
[----:B------:R-:W-:Y:S02]  /*9d90*/  SHF.L.U32 R35, R4, 0x10, RZ ;  /* 0x0000001004237819 */ /* 0x000fe400000006ff */
[----:B------:R-:W-:-:S02]  /*9da0*/  SHF.L.U32 R45, R6, 0x10, RZ ;  /* 0x00000010062d7819 */ /* 0x000fc400000006ff */
[----:B------:R-:W-:Y:S01]  /*9db0*/  LOP3.LUT R44, R6, 0xffff0000, RZ, 0xc0, !PT ;  /* 0xffff0000062c7812 */ /* 0x000fe200078ec0ff */
[-C--:B------:R-:W-:Y:S01]  /*9dc0*/  FMUL.FTZ R6, R34, R15.reuse ;  /* 0x0000000f22067220 */ /* 0x080fe20000410000 */
[C---:B------:R-:W-:Y:S01]  /*9dd0*/  SHF.L.U32 R4, R5.reuse, 0x10, RZ ;  /* 0x0000001005047819 */ /* 0x040fe200000006ff */
[C---:B------:R-:W-:Y:S01]  /*9de0*/  FMUL.FTZ R15, R42.reuse, R15 ;  /* 0x0000000f2a0f7220 */ /* 0x040fe20000410000 */
[----:B------:R-:W-:Y:S01]  /*9df0*/  LOP3.LUT R5, R5, 0xffff0000, RZ, 0xc0, !PT ;  /* 0xffff000005057812 */ /* 0x000fe200078ec0ff */
[-C--:B------:R-:W-:Y:S01]  /*9e00*/  FFMA.FTZ R6, R42, R35.reuse, -R6 ;  /* 0x000000232a067223 */ /* 0x080fe20000010806 */
[----:B------:R-:W-:Y:S01]  /*9e10*/  LOP3.LUT R46, R7, 0xffff0000, RZ, 0xc0, !PT ;  /* 0xffff0000072e7812 */ /* 0x000fe200078ec0ff */
[----:B------:R-:W-:Y:S01]  /*9e20*/  FFMA.FTZ R15, R34, R35, R15 ;  /* 0x00000023220f7223 */ /* 0x000fe2000001000f */
[----:B------:R-:W-:Y:S01]  /*9e30*/  SHF.L.U32 R34, R31, 0x10, RZ ;  /* 0x000000101f227819 */ /* 0x000fe200000006ff */
[CC--:B------:R-:W-:Y:S01]  /*9e40*/  FMUL.FTZ R7, R32.reuse, R5.reuse ;  /* 0x0000000520077220 */ /* 0x0c0fe20000410000 */
[----:B------:R-:W-:Y:S01]  /*9e50*/  SHF.L.U32 R35, R33, 0x10, RZ ;  /* 0x0000001021237819 */ /* 0x000fe200000006ff */
[----:B------:R-:W-:Y:S01]  /*9e60*/  FMUL.FTZ R5, R39, R5 ;  /* 0x0000000527057220 */ /* 0x000fe20000410000 */
[----:B------:R-:W-:Y:S01]  /*9e70*/  LOP3.LUT R31, R31, 0xffff0000, RZ, 0xc0, !PT ;  /* 0xffff00001f1f7812 */ /* 0x000fe200078ec0ff */
[-C--:B------:R-:W-:Y:S01]  /*9e80*/  FFMA.FTZ R7, R39, R4.reuse, -R7 ;  /* 0x0000000427077223 */ /* 0x080fe20000010807 */
[----:B------:R-:W-:Y:S01]  /*9e90*/  LOP3.LUT R33, R33, 0xffff0000, RZ, 0xc0, !PT ;  /* 0xffff000021217812 */ /* 0x000fe200078ec0ff */
[----:B------:R-:W-:-:S02]  /*9ea0*/  FFMA.FTZ R32, R32, R4, R5 ;  /* 0x0000000420207223 */ /* 0x000fc40000010005 */
[----:B------:R-:W-:Y:S02]  /*9eb0*/  FMUL.FTZ R4, R34, R44 ;  /* 0x0000002c22047220 */ /* 0x000fe40000410000 */
[----:B------:R-:W-:Y:S01]  /*9ec0*/  FMUL.FTZ R42, R31, R46 ;  /* 0x0000002e1f2a7220 */ /* 0x000fe20000410000 */
[----:B------:R-:W-:Y:S01]  /*9ed0*/  F2FP.BF16.PACK_AB R5, R32, R7 ;  /* 0x000000072005723e */ /* 0x000fe200000010ff */
[----:B------:R-:W-:Y:S02]  /*9ee0*/  FMUL.FTZ R44, R35, R44 ;  /* 0x0000002c232c7220 */ /* 0x000fe40000410000 */
        /* <DEDUP_REMOVED lines=9> */
.L_x_966:
[----:B------:R-:W-:Y:S05]  /*9f80*/  BSYNC B0 ;  /* 0x0000000000007941 */ /* 0x000fea0003800000 */
.L_x_965:
        /* <DEDUP_REMOVED lines=29> */
[-C--:B------:R-:W-:Y:S02]  /*a160*/  FMUL.FTZ R4, R30, R35.reuse ;  /* 0x000000231e047220 */ /* 0x080fe40000410000 */
[-C--:B------:R-:W-:Y:S02]  /*a170*/  FMUL.FTZ R5, R27, R42.reuse ;  /* 0x0000002a1b057220 */ /* 0x080fe40000410000 */
[C---:B------:R-:W-:Y:S02]  /*a180*/  FMUL.FTZ R35, R32.reuse, R35 ;  /* 0x0000002320237220 */ /* 0x040fe40000410000 */
[----:B------:R-:W-:Y:S02]  /*a190*/  FMUL.FTZ R42, R29, R42 ;  /* 0x0000002a1d2a7220 */ /* 0x000fe40000410000 */
[-C--:B------:R-:W-:Y:S01]  /*a1a0*/  FFMA.FTZ R32, R32, R39.reuse, -R4 ;  /* 0x0000002720207223 */ /* 0x080fe20000010804 */
[----:B------:R-:W-:Y:S01]  /*a1b0*/  F2FP.BF16.PACK_AB R4, R15, R6 ;  /* 0x000000060f04723e */ /* 0x000fe200000010ff */
[----:B------:R-:W-:-:S02]  /*a1c0*/  FFMA.FTZ R35, R30, R39, R35 ;  /* 0x000000271e237223 */ /* 0x000fc40000010023 */
[-C--:B------:R-:W-:Y:S01]  /*a1d0*/  FFMA.FTZ R29, R29, R34.reuse, -R5 ;  /* 0x000000221d1d7223 */ /* 0x080fe20000010805 */
[----:B------:R-:W-:Y:S01]  /*a1e0*/  F2FP.BF16.PACK_AB R5, R28, R7 ;  /* 0x000000071c05723e */ /* 0x000fe200000010ff */
[----:B------:R-:W-:Y:S01]  /*a1f0*/  FFMA.FTZ R42, R27, R34, R42 ;  /* 0x000000221b2a7223 */ /* 0x000fe2000001002a */
[----:B------:R-:W-:-:S04]  /*a200*/  F2FP.BF16.PACK_AB R6, R35, R32 ;  /* 0x000000202306723e */ /* 0x000fc800000010ff */
[----:B------:R-:W-:-:S05]  /*a210*/  F2FP.BF16.PACK_AB R7, R42, R29 ;  /* 0x0000001d2a07723e */ /* 0x000fca00000010ff */
[----:B------:R1:W-:Y:S02]  /*a220*/  STS.128 [R18+0x6000], R4 ;  /* 0x0060000412007388 */ /* 0x0003e40000000c00 */
.L_x_968:
[----:B------:R-:W-:Y:S05]  /*a230*/  BSYNC B0 ;  /* 0x0000000000007941 */ /* 0x000fea0003800000 */
.L_x_967:
        /* <DEDUP_REMOVED lines=30> */
[----:B------:R-:W-:Y:S02]  /*a420*/  FMUL.FTZ R5, R23, R33 ;  /* 0x0000002117057220 */ /* 0x000fe40000410000 */
[----:B------:R-:W-:Y:S02]  /*a430*/  FMUL.FTZ R31, R27, R31 ;  /* 0x0000001f1b1f7220 */ /* 0x000fe40000410000 */
[C---:B------:R-:W-:Y:S02]  /*a440*/  FMUL.FTZ R33, R25.reuse, R33 ;  /* 0x0000002119217220 */ /* 0x040fe40000410000 */
[----:B------:R-:W-:Y:S01]  /*a450*/  FFMA.FTZ R25, R25, R30, -R5 ;  /* 0x0000001e19197223 */ /* 0x000fe20000010805 */
[----:B------:R-:W-:Y:S01]  /*a460*/  F2FP.BF16.PACK_AB R5, R24, R7 ;  /* 0x000000071805723e */ /* 0x000fe200000010ff */
[----:B------:R-:W-:Y:S01]  /*a470*/  FFMA.FTZ R27, R27, R32, -R4 ;  /* 0x000000201b1b7223 */ /* 0x000fe20000010804 */
[----:B------:R-:W-:Y:S01]  /*a480*/  F2FP.BF16.PACK_AB R4, R15, R6 ;  /* 0x000000060f04723e */ /* 0x000fe200000010ff */
[----:B------:R-:W-:-:S02]  /*a490*/  FFMA.FTZ R26, R26, R32, R31 ;  /* 0x000000201a1a7223 */ /* 0x000fc4000001001f */
[----:B------:R-:W-:-:S03]  /*a4a0*/  FFMA.FTZ R30, R23, R30, R33 ;  /* 0x0000001e171e7223 */ /* 0x000fc60000010021 */
[----:B------:R-:W-:Y:S02]  /*a4b0*/  F2FP.BF16.PACK_AB R6, R26, R27 ;  /* 0x0000001b1a06723e */ /* 0x000fe400000010ff */
[----:B------:R-:W-:-:S05]  /*a4c0*/  F2FP.BF16.PACK_AB R7, R30, R25 ;  /* 0x000000191e07723e */ /* 0x000fca00000010ff */
[----:B------:R1:W-:Y:S02]  /*a4d0*/  STS.128 [R8+0x6000], R4 ;  /* 0x0060000408007388 */ /* 0x0003e40000000c00 */
.L_x_970:
[----:B------:R-:W-:Y:S05]  /*a4e0*/  BSYNC B0 ;  /* 0x0000000000007941 */ /* 0x000fea0003800000 */
.L_x_969:
        /* <DEDUP_REMOVED lines=42> */
.L_x_972:
[----:B------:R-:W-:Y:S05]  /*a790*/  BSYNC B0 ;  /* 0x0000000000007941 */ /* 0x000fea0003800000 */
.L_x_971:
[----:B------:R-:W-:-:S04]  /*a7a0*/  IADD3 R9, R9, 0x50, RZ ;  /* 0x0000005009097810 */ /* 0x000fc80007ffe0ff */
[----:B------:R-:W-:-:S13]  /*a7b0*/  ISETP.GE.AND P0, PT, R9, c[0x0][0x27c], PT ;  /* 0x00009f0009007a0c */ /* 0x000fda0003f06270 */
[----:B------:R-:W-:Y:S05]  /*a7c0*/  @P0 BRA `(.L_x_962) ;  /* 0x0000324000000947 */ /* 0x000fea0003800000 */
[----:B-1----:R-:W1:Y:S01]  /*a7d0*/  LDS.128 R4, [R8+0xa000] ;  /* 0x00a0000008047984 */ /* 0x002e620000000c00 */
[----:B------:R-:W-:Y:S01]  /*a7e0*/  SHF.L.U32 R18, R17, 0x10, RZ ;  /* 0x0000001011127819 */ /* 0x000fe200000006ff */
[C---:B------:R-:W-:Y:S01]  /*a7f0*/  IMAD.U32 R20, R11.reuse, 0x10000, RZ ;  /* 0x000100000b147824 */ /* 0x040fe200078e00ff */
[----:B------:R-:W-:Y:S02]  /*a800*/  LOP3.LUT R11, R11, 0xffff0000, RZ, 0xc0, !PT ;  /* 0xffff00000b0b7812 */ /* 0x000fe400078ec0ff */
[----:B------:R-:W-:Y:S02]  /*a810*/  LOP3.LUT R17, R17, 0xffff0000, RZ, 0xc0, !PT ;  /* 0xffff000011117812 */ /* 0x000fe400078ec0ff */
[C---:B-1----:R-:W-:Y:S01]  /*a820*/  SHF.L.U32 R15, R4.reuse, 0x10, RZ ;  /* 0x00000010040f7819 */ /* 0x042fe200000006ff */
[----:B------:R-:W-:Y:S01]  /*a830*/  IMAD.U32 R19, R7, 0x10000, RZ ;  /* 0x0001000007137824 */ /* 0x000fe200078e00ff */
[----:B------:R-:W-:Y:S02]  /*a840*/  LOP3.LUT R9, R4, 0xffff0000, RZ, 0xc0, !PT ;  /* 0xffff000004097812 */ /* 0x000fe400078ec0ff */
[----:B------:R-:W-:-:S02]  /*a850*/  SHF.L.U32 R4, R5, 0x10, RZ ;  /* 0x0000001005047819 */ /* 0x000fc400000006ff */
[----:B------:R-:W-:Y:S02]  /*a860*/  LOP3.LUT R5, R5, 0xffff0000, RZ, 0xc0, !PT ;  /* 0xffff000005057812 */ /* 0x000fe400078ec0ff */
[C---:B------:R-:W-:Y:S02]  /*a870*/  SHF.L.U32 R22, R6.reuse, 0x10, RZ ;  /* 0x0000001006167819 */ /* 0x040fe400000006ff */
[----:B------:R-:W-:Y:S01]  /*a880*/  LOP3.LUT R21, R6, 0xffff0000, RZ, 0xc0, !PT ;  /* 0xffff000006157812 */ /* 0x000fe200078ec0ff */
[-C--:B------:R-:W-:Y:S01]  /*a890*/  FMUL.FTZ R6, R20, R9.reuse ;  /* 0x0000000914067220 */ /* 0x080fe20000410000 */
[----:B------:R-:W-:Y:S01]  /*a8a0*/  LOP3.LUT R23, R7, 0xffff0000, RZ, 0xc0, !PT ;  /* 0xffff000007177812 */ /* 0x000fe200078ec0ff */
[C---:B------:R-:W-:Y:S02]  /*a8b0*/  FMUL.FTZ R9, R18.reuse, R9 ;  /* 0x0000000912097220 */ /* 0x040fe40000410000 */
[----:B------:R-:W-:Y:S02]  /*a8c0*/  FMUL.FTZ R7, R11, R5 ;  /* 0x000000050b077220 */ /* 0x000fe40000410000 */
[----:B------:R-:W-:-:S02]  /*a8d0*/  FFMA.FTZ R6, R18, R15, -R6 ;  /* 0x0000000f12067223 */ /* 0x000fc40000010806 */
[----:B------:R-:W-:Y:S01]  /*a8e0*/  FFMA.FTZ R9, R20, R15, R9 ;  /* 0x0000000f14097223 */ /* 0x000fe20000010009 */
[C---:B------:R-:W-:Y:S01]  /*a8f0*/  SHF.L.U32 R15, R10.reuse, 0x10, RZ ;  /* 0x000000100a0f7819 */ /* 0x040fe200000006ff */
[C---:B------:R-:W-:Y:S01]  /*a900*/  FMUL.FTZ R5, R17.reuse, R5 ;  /* 0x0000000511057220 */ /* 0x040fe20000410000 */
[----:B------:R-:W-:Y:S01]  /*a910*/  LOP3.LUT R10, R10, 0xffff0000, RZ, 0xc0, !PT ;  /* 0xffff00000a0a7812 */ /* 0x000fe200078ec0ff */
[-C--:B------:R-:W-:Y:S01]  /*a920*/  FFMA.FTZ R7, R17, R4.reuse, -R7 ;  /* 0x0000000411077223 */ /* 0x080fe20000010807 */
[C---:B------:R-:W-:Y:S01]  /*a930*/  SHF.L.U32 R17, R16.reuse, 0x10, RZ ;  /* 0x0000001010117819 */ /* 0x040fe200000006ff */
[----:B------:R-:W-:Y:S01]  /*a940*/  FFMA.FTZ R18, R11, R4, R5 ;  /* 0x000000040b127223 */ /* 0x000fe20000010005 */
[----:B------:R-:W-:Y:S01]  /*a950*/  LOP3.LUT R16, R16, 0xffff0000, RZ, 0xc0, !PT ;  /* 0xffff000010107812 */ /* 0x000fe200078ec0ff */
[----:B------:R-:W-:Y:S02]  /*a960*/  FMUL.FTZ R4, R15, R21 ;  /* 0x000000150f047220 */ /* 0x000fe40000410000 */
[----:B------:R-:W-:-:S02]  /*a970*/  FMUL.FTZ R5, R10, R23 ;  /* 0x000000170a057220 */ /* 0x000fc40000410000 */
[C---:B------:R-:W-:Y:S02]  /*a980*/  FMUL.FTZ R21, R17.reuse, R21 ;  /* 0x0000001511157220 */ /* 0x040fe40000410000 */
[C---:B------:R-:W-:Y:S02]  /*a990*/  FMUL.FTZ R23, R16.reuse, R23 ;  /* 0x0000001710177220 */ /* 0x040fe40000410000 */
[----:B------:R-:W-:Y:S01]  /*a9a0*/  FFMA.FTZ R17, R17, R22, -R4 ;  /* 0x0000001611117223 */ /* 0x000fe20000010804 */
[----:B------:R-:W-:Y:S01]  /*a9b0*/  F2FP.BF16.PACK_AB R4, R9, R6 ;  /* 0x000000060904723e */ /* 0x000fe200000010ff */
[----:B------:R-:W-:Y:S02]  /*a9c0*/  FFMA.FTZ R22, R15, R22, R21 ;  /* 0x000000160f167223 */ /* 0x000fe40000010015 */
[----:B------:R-:W-:Y:S01]  /*a9d0*/  FFMA.FTZ R16, R16, R19, -R5 ;  /* 0x0000001310107223 */ /* 0x000fe20000010805 */
[----:B------:R-:W-:Y:S01]  /*a9e0*/  F2FP.BF16.PACK_AB R5, R18, R7 ;  /* 0x000000071205723e */ /* 0x000fe200000010ff */
[----:B------:R-:W-:Y:S01]  /*a9f0*/  FFMA.FTZ R23, R10, R19, R23 ;  /* 0x000000130a177223 */ /* 0x000fe20000010017 */
[----:B------:R-:W-:-:S04]  /*aa00*/  F2FP.BF16.PACK_AB R6, R22, R17 ;  /* 0x000000111606723e */ /* 0x000fc800000010ff */
[----:B------:R-:W-:-:S05]  /*aa10*/  F2FP.BF16.PACK_AB R7, R23, R16 ;  /* 0x000000101707723e */ /* 0x000fca00000010ff */
[----:B------:R1:W-:Y:S01]  /*aa20*/  STS.128 [R8+0xa000], R4 ;  /* 0x00a0000408007388 */ /* 0x0003e20000000c00 */
[----:B------:R-:W-:Y:S05]  /*aa30*/  BRA `(.L_x_962) ;  /* 0x00002fd000007947 */ /* 0x000fea0003800000 */
.L_x_947:
[----:B------:R-:W-:Y:S01]  /*aa40*/  ISETP.GE.AND P0, PT, R18, R17, PT ;  /* 0x000000111200720c */ /* 0x000fe20003f06270 */
[----:B------:R-:W-:Y:S01]  /*aa50*/  BSSY B0, `(.L_x_973) ;  /* 0x0000035000007945 */ /* 0x000fe20003800000 */
[----:B------:R-:W-:Y:S01]  /*aa60*/  IMAD.MOV.U32 R42, RZ, RZ, R24 ;  /* 0x000000ffff2a7224 */ /* 0x000fe200078e0018 */
[----:B------:R-:W-:Y:S01]  /*aa70*/  MOV R44, R32 ;  /* 0x00000020002c7202 */ /* 0x000fe20000000f00 */
[----:B------:R-:W-:Y:S01]  /*aa80*/  IMAD.MOV.U32 R43, RZ, RZ, R25 ;  /* 0x000000ffff2b7224 */ /* 0x000fe200078e0019 */
        /* <DEDUP_REMOVED lines=19> */
[----:B------:R-:W-:-:S08]  /*abc0*/  IADD3 R9, R16, 0x20, RZ ;  /* 0x0000002010097810 */ /* 0x000fd00007ffe0ff */
[----:B------:R-:W-:-:S04]  /*abd0*/  @!P0 IMAD.WIDE R20, R16, 0x2, R42 ;  /* 0x0000000210148825 */ /* 0x000fc800078e022a */
[----:B------:R-:W-:Y:S01]  /*abe0*/  @!P0 IMAD.WIDE R22, R16, 0x2, R44 ;  /* 0x0000000210168825 */ /* 0x000fe200078e022c */
[----:B------:R1:W5:Y:S04]  /*abf0*/  @!P0 LD.E.128 R24, [R20.64] ;  /* 0x0000000614188980 */ /* 0x000368000c101d00 */
[----:B------:R2:W5:Y:S01]  /*ac00*/  @!P0 LD.E.128 R4, [R22.64] ;  /* 0x0000000616048980 */ /* 0x000562000c101d00 */
[----:B------:R-:W-:Y:S01]  /*ac10*/  ISETP.GE.AND P0, PT, R9, c[0x0][0x27c], PT ;  /* 0x00009f0009007a0c */ /* 0x000fe20003f06270 */
[----:B------:R-:W-:Y:S01]  /*ac20*/  CS2R R30, SRZ ;  /* 0x00000000001e7805 */ /* 0x000fe2000001ff00 */
[----:B------:R-:W-:Y:S01]  /*ac30*/  CS2R R28, SRZ ;  /* 0x00000000001c7805 */ /* 0x000fe2000001ff00 */
[----:B------:R-:W-:-:S10]  /*ac40*/  CS2R R10, SRZ ;  /* 0x00000000000a7805 */ /* 0x000fd4000001ff00 */
[----:B------:R-:W-:-:S04]  /*ac50*/  @!P0 SHF.R.S32.HI R8, RZ, 0x1f, R9 ;  /* 0x0000001fff088819 */ /* 0x000fc80000011409 */
[----:B------:R-:W-:-:S04]  /*ac60*/  @!P0 LEA.HI R8, R8, R9, RZ, 0x3 ;  /* 0x0000000908088211 */ /* 0x000fc800078f18ff */
[----:B------:R-:W-:Y:S02]  /*ac70*/  @!P0 LOP3.LUT R18, R8, 0xfffffff8, RZ, 0xc0, !PT ;  /* 0xfffffff808128812 */ /* 0x000fe400078ec0ff */
[----:B------:R-:W-:Y:S01]  /*ac80*/  CS2R R8, SRZ ;  /* 0x0000000000087805 */ /* 0x000fe2000001ff00 */
[----:B------:R-:W-:Y:S02]  /*ac90*/  IADD3 R19, R16, 0x40, RZ ;  /* 0x0000004010137810 */ /* 0x000fe40007ffe0ff */
[----:B-1----:R-:W-:-:S04]  /*aca0*/  @!P0 IMAD.WIDE R20, R18, 0x2, R42 ;  /* 0x0000000212148825 */ /* 0x002fc800078e022a */
[----:B------:R-:W-:Y:S01]  /*acb0*/  @!P0 IMAD.WIDE R48, R18, 0x2, R44 ;  /* 0x0000000212308825 */ /* 0x000fe200078e022c */
[----:B------:R1:W5:Y:S04]  /*acc0*/  @!P0 LD.E.128 R28, [R20.64] ;  /* 0x00000006141c8980 */ /* 0x000368000c101d00 */
[----:B------:R3:W5:Y:S01]  /*acd0*/  @!P0 LD.E.128 R8, [R48.64] ;  /* 0x0000000630088980 */ /* 0x000762000c101d00 */
[----:B------:R-:W-:Y:S01]  /*ace0*/  ISETP.GE.AND P0, PT, R19, c[0x0][0x27c], PT ;  /* 0x00009f0013007a0c */ /* 0x000fe20003f06270 */
[----:B------:R-:W-:Y:S01]  /*acf0*/  CS2R R34, SRZ ;  /* 0x0000000000227805 */ /* 0x000fe2000001ff00 */
[----:B------:R-:W-:Y:S01]  /*ad00*/  CS2R R32, SRZ ;  /* 0x0000000000207805 */ /* 0x000fe2000001ff00 */
[----:B--2---:R-:W-:-:S10]  /*ad10*/  CS2R R22, SRZ ;  /* 0x0000000000167805 */ /* 0x004fd4000001ff00 */
[----:B------:R-:W-:-:S04]  /*ad20*/  @!P0 SHF.R.S32.HI R18, RZ, 0x1f, R19 ;  /* 0x0000001fff128819 */ /* 0x000fc80000011413 */
[----:B------:R-:W-:Y:S01]  /*ad30*/  @!P0 LEA.HI R18, R18, R19, RZ, 0x3 ;  /* 0x0000001312128211 */ /* 0x000fe200078f18ff */
[----:B-1----:R-:W-:-:S03]  /*ad40*/  CS2R R20, SRZ ;  /* 0x0000000000147805 */ /* 0x002fc6000001ff00 */
[----:B------:R-:W-:-:S05]  /*ad50*/  @!P0 LOP3.LUT R18, R18, 0xfffffff8, RZ, 0xc0, !PT ;  /* 0xfffffff812128812 */ /* 0x000fca00078ec0ff */
[----:B------:R-:W-:-:S04]  /*ad60*/  @!P0 IMAD.WIDE R42, R18, 0x2, R42 ;  /* 0x00000002122a8825 */ /* 0x000fc800078e022a */
[----:B------:R-:W-:Y:S01]  /*ad70*/  @!P0 IMAD.WIDE R18, R18, 0x2, R44 ;  /* 0x0000000212128825 */ /* 0x000fe200078e022c */
[----:B------:R3:W5:Y:S04]  /*ad80*/  @!P0 LD.E.128 R32, [R42.64] ;  /* 0x000000062a208980 */ /* 0x000768000c101d00 */
[----:B------:R3:W5:Y:S02]  /*ad90*/  @!P0 LD.E.128 R20, [R18.64] ;  /* 0x0000000612148980 */ /* 0x000764000c101d00 */
.L_x_974:
[----:B------:R-:W-:Y:S05]  /*ada0*/  BSYNC B0 ;  /* 0x0000000000007941 */ /* 0x000fea0003800000 */
.L_x_973:
[----:B-----5:R-:W-:Y:S01]  /*adb0*/  IMAD.MOV.U32 R56, RZ, RZ, R28 ;  /* 0x000000ffff387224 */ /* 0x020fe200078e001c */
[----:B------:R-:W-:Y:S01]  /*adc0*/  SHF.R.U64 R39, R28, 0x10, R29 ;  /* 0x000000101c277819 */ /* 0x000fe2000000121d */
[----:B---3--:R-:W-:Y:S01]  /*add0*/  IMAD.MOV.U32 R49, RZ, RZ, R4 ;  /* 0x000000ffff317224 */ /* 0x008fe200078e0004 */
[----:B------:R-:W-:Y:S01]  /*ade0*/  SHF.R.U64 R48, R4, 0x10, R5 ;  /* 0x0000001004307819 */ /* 0x000fe20000001205 */
[----:B------:R-:W-:Y:S01]  /*adf0*/  IMAD R17, R90, -0x80, R17 ;  /* 0xffffff805a117824 */ /* 0x000fe200078e0211 */
[----:B------:R-:W-:Y:S01]  /*ae00*/  SHF.R.U64 R47, R32, 0x10, R33 ;  /* 0x00000010202f7819 */ /* 0x000fe20000001221 */
[----:B------:R-:W-:Y:S01]  /*ae10*/  IMAD.MOV.U32 R58, RZ, RZ, R32 ;  /* 0x000000ffff3a7224 */ /* 0x000fe200078e0020 */
[----:B------:R-:W-:Y:S01]  /*ae20*/  PRMT R32, R56, 0x5410, R39 ;  /* 0x0000541038207816 */ /* 0x000fe20000000027 */
[----:B------:R-:W-:Y:S01]  /*ae30*/  IMAD.MOV.U32 R54, RZ, RZ, R26 ;  /* 0x000000ffff367224 */ /* 0x000fe200078e001a */
[----:B------:R-:W-:Y:S01]  /*ae40*/  PRMT R39, R49, 0x5410, R48 ;  /* 0x0000541031277816 */ /* 0x000fe20000000030 */
[----:B------:R-:W-:Y:S01]  /*ae50*/  IMAD.MOV.U32 R51, RZ, RZ, R6 ;  /* 0x000000ffff337224 */ /* 0x000fe200078e0006 */
[----:B------:R-:W-:Y:S01]  /*ae60*/  IMNMX R48, R17, 0x80, PT ;  /* 0x0000008011307817 */ /* 0x000fe20003800200 */
[----:B------:R-:W-:Y:S01]  /*ae70*/  IMAD.MOV.U32 R57, RZ, RZ, R34 ;  /* 0x000000ffff397224 */ /* 0x000fe200078e0022 */
[----:B------:R-:W-:Y:S01]  /*ae80*/  SHF.R.U64 R43, R26, 0x10, R27 ;  /* 0x000000101a2b7819 */ /* 0x000fe2000000121b */
[--C-:B------:R-:W-:Y:S01]  /*ae90*/  IMAD.MOV.U32 R26, RZ, RZ, R33.reuse ;  /* 0x000000ffff1a7224 */ /* 0x100fe200078e0021 */
[----:B------:R-:W-:Y:S01]  /*aea0*/  ISETP.GE.AND P0, PT, R15, R48, PT ;  /* 0x000000300f00720c */ /* 0x000fe20003f06270 */
[----:B------:R-:W-:Y:S01]  /*aeb0*/  IMAD.MOV.U32 R52, RZ, RZ, R24 ;  /* 0x000000ffff347224 */ /* 0x000fe200078e0018 */
[----:B------:R-:W-:Y:S01]  /*aec0*/  SHF.R.U32.HI R65, RZ, 0x10, R33 ;  /* 0x00000010ff417819 */ /* 0x000fe20000011621 */
[--C-:B------:R-:W-:Y:S01]  /*aed0*/  IMAD.MOV.U32 R33, RZ, RZ, R7.reuse ;  /* 0x000000ffff217224 */ /* 0x100fe200078e0007 */
[----:B------:R-:W-:Y:S01]  /*aee0*/  SHF.R.U64 R6, R6, 0x10, R7 ;  /* 0x0000001006067819 */ /* 0x000fe20000001207 */
[----:B------:R-:W-:Y:S01]  /*aef0*/  IMAD.MOV.U32 R44, RZ, RZ, R25 ;  /* 0x000000ffff2c7224 */ /* 0x000fe200078e0019 */
[----:B------:R-:W-:Y:S01]  /*af00*/  SHF.R.U32.HI R64, RZ, 0x10, R7 ;  /* 0x00000010ff407819 */ /* 0x000fe20000011607 */
[----:B------:R-:W-:Y:S01]  /*af10*/  IMAD.MOV.U32 R28, RZ, RZ, R35 ;  /* 0x000000ffff1c7224 */ /* 0x000fe200078e0023 */
[--C-:B------:R-:W-:Y:S01]  /*af20*/  SHF.R.U64 R45, R24, 0x10, R25.reuse ;  /* 0x00000010182d7819 */ /* 0x100fe20000001219 */
        /* <DEDUP_REMOVED lines=9> */
[----:B------:R-:W-:Y:S01]  /*afc0*/  SHF.R.U32.HI R61, RZ, 0x10, R27 ;  /* 0x00000010ff3d7819 */ /* 0x000fe2000001161b */
[----:B------:R-:W-:Y:S01]  /*afd0*/  IMAD.MOV.U32 R55, RZ, RZ, R30 ;  /* 0x000000ffff377224 */ /* 0x000fe200078e001e */
[----:B------:R-:W-:Y:S01]  /*afe0*/  SHF.R.U32.HI R63, RZ, 0x10, R29 ;  /* 0x00000010ff3f7819 */ /* 0x000fe2000001161d */
[----:B------:R-:W-:Y:S01]  /*aff0*/  IMAD.MOV.U32 R29, RZ, RZ, R31 ;  /* 0x000000ffff1d7224 */ /* 0x000fe200078e001f */
[----:B------:R-:W-:Y:S01]  /*b000*/  SHF.R.U32.HI R62, RZ, 0x10, R5 ;  /* 0x00000010ff3e7819 */ /* 0x000fe20000011605 */
[----:B------:R-:W-:Y:S01]  /*b010*/  IMAD.MOV.U32 R27, RZ, RZ, R9 ;  /* 0x000000ffff1b7224 */ /* 0x000fe200078e0009 */
[--C-:B------:R-:W-:Y:S01]  /*b020*/  SHF.R.U64 R8, R10, 0x10, R11.reuse ;  /* 0x000000100a087819 */ /* 0x100fe2000000120b */
        /* <DEDUP_REMOVED lines=97> */
[----:B------:R-:W-:Y:S01]  /*b640*/  FFMA.FTZ R56, R51, R66, -R56 ;  /* 0x0000004233387223 */ /* 0x000fe20000010838 */
        /* <DEDUP_REMOVED lines=9> */
[C---:B------:R-:W-:Y:S02]  /*b6e0*/  IMAD.U32 R64, R33.reuse, 0x10000, RZ ;  /* 0x0001000021407824 */ /* 0x040fe400078e00ff */
[----:B------:R-:W-:Y:S01]  /*b6f0*/  FFMA.FTZ R4, R50, R54, R63 ;  /* 0x0000003632047223 */ /* 0x000fe2000001003f */
[----:B------:R-:W-:Y:S01]  /*b700*/  LOP3.LUT R63, R44, 0xffff0000, RZ, 0xc0, !PT ;  /* 0xffff00002c3f7812 */ /* 0x000fe200078ec0ff */
[C---:B------:R-:W-:Y:S01]  /*b710*/  FFMA.FTZ R54, R52.reuse, R61, -R59 ;  /* 0x0000003d34367223 */ /* 0x040fe2000001083b */
        /* <DEDUP_REMOVED lines=25> */
.L_x_978:
[----:B------:R-:W-:Y:S05]  /*b8b0*/  BSYNC B0 ;  /* 0x0000000000007941 */ /* 0x000fea0003800000 */
.L_x_977:
        /* <DEDUP_REMOVED lines=8> */
[CC--:B------:R-:W-:Y:S01]  /*b940*/  LEA.HI R6, R7.reuse, R8.reuse, RZ, 0x3 ;  /* 0x0000000807067211 */ /* 0x0c0fe200078f18ff */
[----:B------:R-:W-:Y:S01]  /*b950*/  IMAD.U32 R56, R28, 0x10000, RZ ;  /* 0x000100001c387824 */ /* 0x000fe200078e00ff */
[----:B------:R-:W-:Y:S02]  /*b960*/  LEA.HI R7, R7, R8, RZ, 0x6 ;  /* 0x0000000807077211 */ /* 0x000fe400078f30ff */
[----:B------:R-:W-:Y:S02]  /*b970*/  SHF.R.S32.HI R9, RZ, 0x3, R6 ;  /* 0x00000003ff097819 */ /* 0x000fe40000011406 */
[----:B------:R-:W-:-:S02]  /*b980*/  LOP3.LUT R5, R5, 0x1c0, RZ, 0xc0, !PT ;  /* 0x000001c005057812 */ /* 0x000fc400078ec0ff */
[----:B------:R-:W-:Y:S02]  /*b990*/  LEA.HI R4, R4, R9, RZ, 0x1d ;  /* 0x0000000904047211 */ /* 0x000fe400078fe8ff */
[----:B------:R-:W-:Y:S02]  /*b9a0*/  LOP3.LUT R11, R5, 0x38, R6, 0xf8, !PT ;  /* 0x00000038050b7812 */ /* 0x000fe400078ef806 */
[----:B------:R-:W-:Y:S02]  /*b9b0*/  SHF.R.S32.HI R9, RZ, 0x1f, R4 ;  /* 0x0000001fff097819 */ /* 0x000fe40000011404 */
[----:B------:R-:W-:Y:S02]  /*b9c0*/  SHF.L.U32 R7, R7, 0x7, RZ ;  /* 0x0000000707077819 */ /* 0x000fe400000006ff */
[----:B------:R-:W-:Y:S01]  /*b9d0*/  LEA.HI R9, R9, R4, RZ, 0x3 ;  /* 0x0000000409097211 */ /* 0x000fe200078f18ff */
[----:B------:R-:W-:Y:S01]  /*b9e0*/  IMAD.SHL.U32 R4, R4, 0x8, RZ ;  /* 0x0000000804047824 */ /* 0x000fe200078e00ff */
[----:B------:R-:W-:-:S02]  /*b9f0*/  SHF.R.U32.HI R6, RZ, 0x3, R5 ;  /* 0x00000003ff067819 */ /* 0x000fc40000011605 */
[----:B------:R-:W-:Y:S02]  /*ba00*/  SHF.L.U32 R9, R9, 0xa, RZ ;  /* 0x0000000a09097819 */ /* 0x000fe400000006ff */
[----:B------:R-:W-:Y:S02]  /*ba10*/  LOP3.LUT R5, R5, 0x38, R4, 0xf8, !PT ;  /* 0x0000003805057812 */ /* 0x000fe400078ef804 */
[----:B------:R-:W-:Y:S02]  /*ba20*/  LOP3.LUT R9, R9, 0x7fffe000, RZ, 0xc0, !PT ;  /* 0x7fffe00009097812 */ /* 0x000fe400078ec0ff */
[----:B------:R-:W-:Y:S02]  /*ba30*/  LOP3.LUT R7, R7, 0x7fffe000, RZ, 0xc0, !PT ;  /* 0x7fffe00007077812 */ /* 0x000fe400078ec0ff */
[-C--:B------:R-:W-:Y:S02]  /*ba40*/  LOP3.LUT R5, R5, R6.reuse, RZ, 0x3c, !PT ;  /* 0x0000000605057212 */ /* 0x080fe400078e3cff */
        /* <DEDUP_REMOVED lines=46> */
[----:B------:R-:W-:Y:S01]  /*bd30*/  FMUL.FTZ R59, R61, R6 ;  /* 0x000000063d3b7220 */ /* 0x000fe20000410000 */
[----:B------:R-:W-:Y:S01]  /*bd40*/  F2FP.BF16.PACK_AB R4, R4, R51 ;  /* 0x000000330404723e */ /* 0x000fe200000010ff */
[----:B------:R-:W-:Y:S02]  /*bd50*/  IMAD.U32 R54, R31, 0x10000, RZ ;  /* 0x000100001f367824 */ /* 0x000fe400078e00ff */
[-C--:B------:R-:W-:Y:S02]  /*bd60*/  FMUL.FTZ R61, R61, R55.reuse ;  /* 0x000000373d3d7220 */ /* 0x080fe40000410000 */
[----:B------:R-:W-:Y:S02]  /*bd70*/  FFMA.FTZ R55, R50, R55, -R59 ;  /* 0x0000003732377223 */ /* 0x000fe4000001083b */
[----:B------:R-:W-:-:S02]  /*bd80*/  FMUL.FTZ R59, R11, R7 ;  /* 0x000000070b3b7220 */ /* 0x000fc40000410000 */
[-C--:B------:R-:W-:Y:S02]  /*bd90*/  FMUL.FTZ R11, R11, R54.reuse ;  /* 0x000000360b0b7220 */ /* 0x080fe40000410000 */
[C---:B------:R-:W-:Y:S02]  /*bda0*/  IMAD.U32 R64, R25.reuse, 0x10000, RZ ;  /* 0x0001000019407824 */ /* 0x040fe400078e00ff */
        /* <DEDUP_REMOVED lines=27> */
.L_x_980:
[----:B------:R-:W-:Y:S05]  /*bf60*/  BSYNC B0 ;  /* 0x0000000000007941 */ /* 0x000fea0003800000 */
.L_x_979:
[----:B-1----:R-:W-:-:S04]  /*bf70*/  IADD3 R8, R16, 0x40, RZ ;  /* 0x0000004010087810 */ /* 0x002fc80007ffe0ff */
        /* <DEDUP_REMOVED lines=104> */
.L_x_976:
[----:B------:R-:W-:Y:S05]  /*c600*/  BSYNC B1 ;  /* 0x0000000000017941 */ /* 0x000fea0003800000 */
.L_x_975:
        /* <DEDUP_REMOVED lines=61> */
[-C--:B------:R-:W-:Y:S01]  /*c9e0*/  FFMA.FTZ R54, R5, R49.reuse, R54 ;  /* 0x0000003105367223 */ /* 0x080fe20000010036 */
[----:B------:R-:W-:Y:S01]  /*c9f0*/  SHF.L.U32 R5, R35, 0x10, RZ ;  /* 0x0000001023057819 */ /* 0x000fe200000006ff */
[-C--:B------:R-:W-:Y:S01]  /*ca00*/  FFMA.FTZ R59, R43, R10.reuse, -R59 ;  /* 0x0000000a2b3b7223 */ /* 0x080fe2000001083b */
[----:B------:R-:W-:Y:S01]  /*ca10*/  LOP3.LUT R35, R35, 0xffff0000, RZ, 0xc0, !PT ;  /* 0xffff000023237812 */ /* 0x000fe200078ec0ff */
[----:B------:R-:W-:Y:S01]  /*ca20*/  FFMA.FTZ R57, R34, R10, R57 ;  /* 0x0000000a22397223 */ /* 0x000fe20000010039 */
[C---:B------:R-:W-:Y:S01]  /*ca30*/  SHF.L.U32 R34, R42.reuse, 0x10, RZ ;  /* 0x000000102a227819 */ /* 0x040fe200000006ff */
[----:B------:R-:W-:Y:S01]  /*ca40*/  FFMA.FTZ R50, R11, R49, -R50 ;  /* 0x000000310b327223 */ /* 0x000fe20000010832 */
[----:B------:R-:W-:Y:S01]  /*ca50*/  LOP3.LUT R42, R42, 0xffff0000, RZ, 0xc0, !PT ;  /* 0xffff00002a2a7812 */ /* 0x000fe200078ec0ff */
[-C--:B------:R-:W-:Y:S02]  /*ca60*/  FMUL.FTZ R10, R39, R53.reuse ;  /* 0x00000035270a7220 */ /* 0x080fe40000410000 */
[C---:B------:R-:W-:Y:S01]  /*ca70*/  IMAD.U32 R11, R44.reuse, 0x10000, RZ ;  /* 0x000100002c0b7824 */ /* 0x040fe200078e00ff */
[----:B------:R-:W-:Y:S01]  /*ca80*/  LOP3.LUT R44, R44, 0xffff0000, RZ, 0xc0, !PT ;  /* 0xffff00002c2c7812 */ /* 0x000fe200078ec0ff */
[----:B------:R-:W-:-:S02]  /*ca90*/  FMUL.FTZ R53, R45, R53 ;  /* 0x000000352d357220 */ /* 0x000fc40000410000 */
[----:B------:R-:W-:Y:S02]  /*caa0*/  FFMA.FTZ R45, R45, R48, -R10 ;  /* 0x000000302d2d7223 */ /* 0x000fe4000001080a */
[-C--:B------:R-:W-:Y:S02]  /*cab0*/  FMUL.FTZ R43, R5, R4.reuse ;  /* 0x00000004052b7220 */ /* 0x080fe40000410000 */
[----:B------:R-:W-:Y:S02]  /*cac0*/  IMAD.U32 R10, R33, 0x10000, RZ ;  /* 0x00010000210a7824 */ /* 0x000fe400078e00ff */
[----:B------:R-:W-:Y:S02]  /*cad0*/  FMUL.FTZ R4, R11, R4 ;  /* 0x000000040b047220 */ /* 0x000fe40000410000 */
[----:B------:R-:W-:Y:S02]  /*cae0*/  FFMA.FTZ R53, R39, R48, R53 ;  /* 0x0000003027357223 */ /* 0x000fe40000010035 */
[----:B------:R-:W-:-:S02]  /*caf0*/  FMUL.FTZ R39, R10, R56 ;  /* 0x000000380a277220 */ /* 0x000fc40000410000 */
[----:B------:R-:W-:Y:S01]  /*cb00*/  FFMA.FTZ R5, R5, R8, R4 ;  /* 0x0000000805057223 */ /* 0x000fe20000010004 */
[----:B------:R-:W-:Y:S01]  /*cb10*/  LOP3.LUT R4, R33, 0xffff0000, RZ, 0xc0, !PT ;  /* 0xffff000021047812 */ /* 0x000fe200078ec0ff */
[C---:B------:R-:W-:Y:S02]  /*cb20*/  FMUL.FTZ R56, R34.reuse, R56 ;  /* 0x0000003822387220 */ /* 0x040fe40000410000 */
[----:B------:R-:W-:Y:S02]  /*cb30*/  FFMA.FTZ R43, R11, R8, -R43 ;  /* 0x000000080b2b7223 */ /* 0x000fe4000001082b */
[-C--:B------:R-:W-:Y:S02]  /*cb40*/  FFMA.FTZ R11, R34, R9.reuse, -R39 ;  /* 0x00000009220b7223 */ /* 0x080fe40000010827 */
[----:B------:R-:W-:Y:S01]  /*cb50*/  FFMA.FTZ R56, R10, R9, R56 ;  /* 0x000000090a387223 */ /* 0x000fe20000010038 */
[----:B------:R-:W-:Y:S01]  /*cb60*/  F2FP.BF16.PACK_AB R10, R59, R6 ;  /* 0x000000063b0a723e */ /* 0x000fe200000010ff */
[----:B------:R-:W-:Y:S01]  /*cb70*/  FMUL.FTZ R9, R35, R58 ;  /* 0x0000003a23097220 */ /* 0x000fe20000410000 */
[----:B------:R-:W-:Y:S01]  /*cb80*/  F2FP.BF16.PACK_AB R6, R57, R52 ;  /* 0x000000343906723e */ /* 0x000fe200000010ff */
[----:B------:R-:W-:-:S02]  /*cb90*/  FMUL.FTZ R8, R4, R7 ;  /* 0x0000000704087220 */ /* 0x000fc40000410000 */
        /* <DEDUP_REMOVED lines=14> */
.L_x_982:
[----:B------:R-:W-:Y:S05]  /*cc80*/  BSYNC B0 ;  /* 0x0000000000007941 */ /* 0x000fea0003800000 */
.L_x_981:
        /* <DEDUP_REMOVED lines=8> */
[-C--:B------:R-:W-:Y:S01]  /*cd10*/  LEA.HI R11, R8, R5.reuse, RZ, 0x3 ;  /* 0x00000005080b7211 */ /* 0x080fe200078f18ff */
[----:B------:R-:W-:Y:S01]  /*cd20*/  IMAD.U32 R46, R32, 0x10000, RZ ;  /* 0x00010000202e7824 */ /* 0x000fe200078e00ff */
[----:B------:R-:W-:Y:S01]  /*cd30*/  LEA.HI R8, R8, R5, RZ, 0x6 ;  /* 0x0000000508087211 */ /* 0x000fe200078f30ff */
[----:B------:R-:W-:Y:S01]  /*cd40*/  IMAD.U32 R55, R31, 0x10000, RZ ;  /* 0x000100001f377824 */ /* 0x000fe200078e00ff */
        /* <DEDUP_REMOVED lines=19> */
[----:B------:R-:W-:Y:S01]  /*ce80*/  IMAD.SHL.U32 R34, R8, 0x2, RZ ;  /* 0x0000000208227824 */ /* 0x000fe200078e00ff */
[----:B------:R-:W-:-:S02]  /*ce90*/  LOP3.LUT R53, R26, 0xffff0000, RZ, 0xc0, !PT ;  /* 0xffff00001a357812 */ /* 0x000fc400078ec0ff */
[----:B------:R-:W-:Y:S02]  /*cea0*/  IADD3 R33, R4, R6, R5 ;  /* 0x0000000604217210 */ /* 0x000fe40007ffe005 */
[----:B------:R-:W1:Y:S01]  /*ceb0*/  LDS.128 R8, [R34+0x18100] ;  /* 0x0181000022087984 */ /* 0x000e620000000c00 */
[----:B------:R-:W-:Y:S02]  /*cec0*/  LOP3.LUT R31, R31, 0xffff0000, RZ, 0xc0, !PT ;  /* 0xffff00001f1f7812 */ /* 0x000fe400078ec0ff */
[----:B------:R-:W-:-:S05]  /*ced0*/  SHF.L.U32 R33, R33, 0x1, RZ ;  /* 0x0000000121217819 */ /* 0x000fca00000006ff */
[----:B------:R-:W2:Y:S01]  /*cee0*/  LDS.128 R4, [R33+0x18100] ;  /* 0x0181000021047984 */ /* 0x000ea20000000c00 */
[C---:B-1----:R-:W-:Y:S01]  /*cef0*/  IMAD.U32 R39, R8.reuse, 0x10000, RZ ;  /* 0x0001000008277824 */ /* 0x042fe200078e00ff */
[----:B------:R-:W-:Y:S01]  /*cf00*/  LOP3.LUT R35, R8, 0xffff0000, RZ, 0xc0, !PT ;  /* 0xffff000008237812 */ /* 0x000fe200078ec0ff */
[C---:B------:R-:W-:Y:S01]  /*cf10*/  IMAD.U32 R8, R9.reuse, 0x10000, RZ ;  /* 0x0001000009087824 */ /* 0x040fe200078e00ff */
[----:B------:R-:W-:Y:S01]  /*cf20*/  LOP3.LUT R43, R9, 0xffff0000, RZ, 0xc0, !PT ;  /* 0xffff0000092b7812 */ /* 0x000fe200078ec0ff */
[C---:B------:R-:W-:Y:S01]  /*cf30*/  IMAD.U32 R9, R11.reuse, 0x10000, RZ ;  /* 0x000100000b097824 */ /* 0x040fe200078e00ff */
[----:B------:R-:W-:Y:S02]  /*cf40*/  LOP3.LUT R45, R11, 0xffff0000, RZ, 0xc0, !PT ;  /* 0xffff00000b2d7812 */ /* 0x000fe400078ec0ff */
[----:B------:R-:W-:Y:S01]  /*cf50*/  SHF.L.U32 R42, R10, 0x10, RZ ;  /* 0x000000100a2a7819 */ /* 0x000fe200000006ff */
        /* <DEDUP_REMOVED lines=11> */
[----:B------:R-:W-:Y:S01]  /*d010*/  LOP3.LUT R10, R10, 0xffff0000, RZ, 0xc0, !PT ;  /* 0xffff00000a0a7812 */ /* 0x000fe200078ec0ff */
[-C--:B------:R-:W-:Y:S01]  /*d020*/  FFMA.FTZ R6, R46, R39.reuse, -R6 ;  /* 0x000000272e067223 */ /* 0x080fe20000010806 */
[----:B------:R-:W-:Y:S01]  /*d030*/  LOP3.LUT R46, R32, 0xffff0000, RZ, 0xc0, !PT ;  /* 0xffff0000202e7812 */ /* 0x000fe200078ec0ff */
[----:B------:R-:W-:Y:S01]  /*d040*/  IMAD.U32 R32, R26, 0x10000, RZ ;  /* 0x000100001a207824 */ /* 0x000fe200078e00ff */
[----:B------:R-:W-:Y:S01]  /*d050*/  LOP3.LUT R7, R7, 0xffff0000, RZ, 0xc0, !PT ;  /* 0xffff000007077812 */ /* 0x000fe200078ec0ff */
[----:B------:R-:W-:Y:S01]  /*d060*/  FFMA.FTZ R44, R5, R39, R44 ;  /* 0x00000027052c7223 */ /* 0x000fe2000001002c */
[----:B------:R-:W-:Y:S01]  /*d070*/  SHF.L.U32 R5, R30, 0x10, RZ ;  /* 0x000000101e057819 */ /* 0x000fe200000006ff */
[----:B------:R-:W-:-:S02]  /*d080*/  FMUL.FTZ R39, R32, R49 ;  /* 0x0000003120277220 */ /* 0x000fc40000410000 */
[-C--:B------:R-:W-:Y:S02]  /*d090*/  FMUL.FTZ R51, R28, R11.reuse ;  /* 0x0000000b1c337220 */ /* 0x080fe40000410000 */
[----:B------:R-:W-:Y:S02]  /*d0a0*/  FMUL.FTZ R11, R46, R11 ;  /* 0x0000000b2e0b7220 */ /* 0x000fe40000410000 */
[C---:B------:R-:W-:Y:S02]  /*d0b0*/  FMUL.FTZ R49, R5.reuse, R49 ;  /* 0x0000003105317220 */ /* 0x040fe40000410000 */
[----:B------:R-:W-:Y:S01]  /*d0c0*/  FFMA.FTZ R39, R5, R42, -R39 ;  /* 0x0000002a05277223 */ /* 0x000fe20000010827 */
[----:B------:R-:W-:Y:S01]  /*d0d0*/  LOP3.LUT R5, R30, 0xffff0000, RZ, 0xc0, !PT ;  /* 0xffff00001e057812 */ /* 0x000fe200078ec0ff */
[-C--:B------:R-:W-:Y:S02]  /*d0e0*/  FFMA.FTZ R51, R46, R35.reuse, -R51 ;  /* 0x000000232e337223 */ /* 0x080fe40000010833 */
[----:B------:R-:W-:Y:S01]  /*d0f0*/  FFMA.FTZ R11, R28, R35, R11 ;  /* 0x000000231c0b7223 */ /* 0x000fe2000001000b */
[----:B------:R-:W-:Y:S01]  /*d100*/  SHF.L.U32 R28, R25, 0x10, RZ ;  /* 0x00000010191c7819 */ /* 0x000fe200000006ff */
[----:B------:R-:W-:-:S02]  /*d110*/  FMUL.FTZ R26, R53, R48 ;  /* 0x00000030351a7220 */ /* 0x000fc40000410000 */
[C---:B------:R-:W-:Y:S01]  /*d120*/  IMAD.U32 R35, R27.reuse, 0x10000, RZ ;  /* 0x000100001b237824 */ /* 0x040fe200078e00ff */
[----:B------:R-:W-:Y:S01]  /*d130*/  LOP3.LUT R27, R27, 0xffff0000, RZ, 0xc0, !PT ;  /* 0xffff00001b1b7812 */ /* 0x000fe200078ec0ff */
[C---:B------:R-:W-:Y:S02]  /*d140*/  FMUL.FTZ R48, R5.reuse, R48 ;  /* 0x0000003005307220 */ /* 0x040fe40000410000 */
[----:B------:R-:W-:Y:S02]  /*d150*/  FFMA.FTZ R26, R5, R10, -R26 ;  /* 0x0000000a051a7223 */ /* 0x000fe4000001081a */
[-C--:B------:R-:W-:Y:S02]  /*d160*/  FMUL.FTZ R5, R35, R4.reuse ;  /* 0x0000000423057220 */ /* 0x080fe40000410000 */
[----:B------:R-:W-:Y:S02]  /*d170*/  FMUL.FTZ R4, R55, R4 ;  /* 0x0000000437047220 */ /* 0x000fe40000410000 */
[----:B------:R-:W-:-:S02]  /*d180*/  IMAD.U32 R30, R29, 0x10000, RZ ;  /* 0x000100001d1e7824 */ /* 0x000fc400078e00ff */
[----:B------:R-:W-:Y:S02]  /*d190*/  FFMA.FTZ R48, R53, R10, R48 ;  /* 0x0000000a35307223 */ /* 0x000fe40000010030 */
[-C--:B------:R-:W-:Y:S02]  /*d1a0*/  FMUL.FTZ R10, R28, R47.reuse ;  /* 0x0000002f1c0a7220 */ /* 0x080fe40000410000 */
[-C--:B------:R-:W-:Y:S01]  /*d1b0*/  FFMA.FTZ R35, R35, R8.reuse, R4 ;  /* 0x0000000823237223 */ /* 0x080fe20000010004 */
[----:B------:R-:W-:Y:S01]  /*d1c0*/  LOP3.LUT R4, R25, 0xffff0000, RZ, 0xc0, !PT ;  /* 0xffff000019047812 */ /* 0x000fe200078ec0ff */
[----:B------:R-:W-:Y:S01]  /*d1d0*/  FFMA.FTZ R5, R55, R8, -R5 ;  /* 0x0000000837057223 */ /* 0x000fe20000010805 */
[----:B------:R-:W-:Y:S01]  /*d1e0*/  LOP3.LUT R8, R29, 0xffff0000, RZ, 0xc0, !PT ;  /* 0xffff00001d087812 */ /* 0x000fe200078ec0ff */
[C---:B------:R-:W-:Y:S02]  /*d1f0*/  FMUL.FTZ R47, R30.reuse, R47 ;  /* 0x0000002f1e2f7220 */ /* 0x040fe40000410000 */
[----:B------:R-:W-:-:S02]  /*d200*/  FFMA.FTZ R30, R30, R9, -R10 ;  /* 0x000000091e1e7223 */ /* 0x000fc4000001080a */
[----:B------:R-:W-:Y:S02]  /*d210*/  FFMA.FTZ R47, R28, R9, R47 ;  /* 0x000000091c2f7223 */ /* 0x000fe4000001002f */
[----:B------:R-:W-:Y:S02]  /*d220*/  FFMA.FTZ R49, R32, R42, R49 ;  /* 0x0000002a20317223 */ /* 0x000fe40000010031 */
[-C--:B------:R-:W-:Y:S02]  /*d230*/  FMUL.FTZ R28, R27, R50.reuse ;  /* 0x000000321b1c7220 */ /* 0x080fe40000410000 */
[-C--:B------:R-:W-:Y:S02]  /*d240*/  FMUL.FTZ R10, R4, R7.reuse ;  /* 0x00000007040a7220 */ /* 0x080fe40000410000 */
[----:B------:R-:W-:Y:S02]  /*d250*/  FMUL.FTZ R32, R31, R50 ;  /* 0x000000321f207220 */ /* 0x000fe40000410000 */
[----:B------:R-:W-:-:S02]  /*d260*/  FMUL.FTZ R9, R8, R7 ;  /* 0x0000000708097220 */ /* 0x000fc40000410000 */
[----:B------:R-:W-:Y:S02]  /*d270*/  FFMA.FTZ R28, R31, R43, -R28 ;  /* 0x0000002b1f1c7223 */ /* 0x000fe4000001081c */
        /* <DEDUP_REMOVED lines=10> */
[----:B------:R1:W-:Y:S01]  /*d320*/  STS.128 [R34+0x18100], R8 ;  /* 0x0181000822007388 */ /* 0x0003e20000000c00 */
[----:B------:R-:W-:-:S05]  /*d330*/  F2FP.BF16.PACK_AB R7, R42, R47 ;  /* 0x0000002f2a07723e */ /* 0x000fca00000010ff */
[----:B------:R1:W-:Y:S02]  /*d340*/  STS.128 [R33+0x18100], R4 ;  /* 0x0181000421007388 */ /* 0x0003e40000000c00 */
.L_x_984:
[----:B------:R-:W-:Y:S05]  /*d350*/  BSYNC B0 ;  /* 0x0000000000007941 */ /* 0x000fea0003800000 */
.L_x_983:
[----:B------:R-:W-:-:S04]  /*d360*/  IADD3 R16, R16, 0x40, RZ ;  /* 0x0000004010107810 */ /* 0x000fc80007ffe0ff */
[----:B------:R-:W-:-:S13]  /*d370*/  ISETP.GE.AND P0, PT, R16, c[0x0][0x27c], PT ;  /* 0x00009f0010007a0c */ /* 0x000fda0003f06270 */
[----:B------:R-:W-:Y:S05]  /*d380*/  @P0 BRA `(.L_x_962) ;  /* 0x0000068000000947 */ /* 0x000fea0003800000 */
[----:B-1----:R-:W-:Y:S01]  /*d390*/  SHF.R.S32.HI R9, RZ, 0x1f, R16 ;  /* 0x0000001fff097819 */ /* 0x002fe20000011410 */
        /* <DEDUP_REMOVED lines=23> */
[----:B------:R-:W-:Y:S02]  /*d510*/  IADD3 R9, R10, R9, R4 ;  /* 0x000000090a097210 */ /* 0x000fe40007ffe004 */
[----:B------:R-:W-:-:S02]  /*d520*/  LOP3.LUT R5, R7, 0x7fffe000, RZ, 0xc0, !PT ;  /* 0x7fffe00007057812 */ /* 0x000fc400078ec0ff */
[----:B------:R-:W-:Y:S01]  /*d530*/  SHF.L.U32 R34, R22, 0x10, RZ ;  /* 0x0000001016227819 */ /* 0x000fe200000006ff */
[----:B------:R-:W-:Y:S01]  /*d540*/  IMAD.SHL.U32 R16, R9, 0x2, RZ ;  /* 0x0000000209107824 */ /* 0x000fe200078e00ff */
[----:B------:R-:W-:Y:S02]  /*d550*/  IADD3 R5, R6, R5, R4 ;  /* 0x0000000506057210 */ /* 0x000fe40007ffe004 */
[----:B------:R-:W-:Y:S02]  /*d560*/  LOP3.LUT R18, R18, 0xffff0000, RZ, 0xc0, !PT ;  /* 0xffff000012127812 */ /* 0x000fe400078ec0ff */
[----:B------:R-:W-:Y:S01]  /*d570*/  SHF.L.U32 R15, R5, 0x1, RZ ;  /* 0x00000001050f7819 */ /* 0x000fe200000006ff */
[----:B------:R-:W1:Y:S04]  /*d580*/  LDS.128 R8, [R16+0x18100] ;  /* 0x0181000010087984 */ /* 0x000e680000000c00 */
[----:B------:R-:W2:Y:S01]  /*d590*/  LDS.128 R4, [R15+0x18100] ;  /* 0x018100000f047984 */ /* 0x000ea20000000c00 */
[C---:B-1----:R-:W-:Y:S01]  /*d5a0*/  IMAD.U32 R26, R8.reuse, 0x10000, RZ ;  /* 0x00010000081a7824 */ /* 0x042fe200078e00ff */
[----:B------:R-:W-:Y:S01]  /*d5b0*/  LOP3.LUT R25, R8, 0xffff0000, RZ, 0xc0, !PT ;  /* 0xffff000008197812 */ /* 0x000fe200078ec0ff */
[C---:B------:R-:W-:Y:S01]  /*d5c0*/  IMAD.U32 R8, R9.reuse, 0x10000, RZ ;  /* 0x0001000009087824 */ /* 0x040fe200078e00ff */
[----:B------:R-:W-:Y:S01]  /*d5d0*/  LOP3.LUT R28, R9, 0xffff0000, RZ, 0xc0, !PT ;  /* 0xffff0000091c7812 */ /* 0x000fe200078ec0ff */
[C---:B------:R-:W-:Y:S01]  /*d5e0*/  IMAD.U32 R9, R11.reuse, 0x10000, RZ ;  /* 0x000100000b097824 */ /* 0x040fe200078e00ff */
[----:B------:R-:W-:Y:S01]  /*d5f0*/  LOP3.LUT R32, R11, 0xffff0000, RZ, 0xc0, !PT ;  /* 0xffff00000b207812 */ /* 0x000fe200078ec0ff */
[----:B--2---:R-:W-:Y:S01]  /*d600*/  IMAD.U32 R31, R4, 0x10000, RZ ;  /* 0x00010000041f7824 */ /* 0x004fe200078e00ff */
[----:B------:R-:W-:-:S02]  /*d610*/  SHF.L.U32 R11, R6, 0x10, RZ ;  /* 0x00000010060b7819 */ /* 0x000fc400000006ff */
[----:B------:R-:W-:Y:S01]  /*d620*/  LOP3.LUT R29, R4, 0xffff0000, RZ, 0xc0, !PT ;  /* 0xffff0000041d7812 */ /* 0x000fe200078ec0ff */
[C---:B------:R-:W-:Y:S01]  /*d630*/  IMAD.U32 R4, R5.reuse, 0x10000, RZ ;  /* 0x0001000005047824 */ /* 0x040fe200078e00ff */
[----:B------:R-:W-:Y:S02]  /*d640*/  SHF.L.U32 R27, R10, 0x10, RZ ;  /* 0x000000100a1b7819 */ /* 0x000fe400000006ff */
[----:B------:R-:W-:Y:S01]  /*d650*/  LOP3.LUT R35, R5, 0xffff0000, RZ, 0xc0, !PT ;  /* 0xffff000005237812 */ /* 0x000fe200078ec0ff */
[-C--:B------:R-:W-:Y:S01]  /*d660*/  FMUL.FTZ R5, R30, R11.reuse ;  /* 0x0000000b1e057220 */ /* 0x080fe20000410000 */
[----:B------:R-:W-:Y:S01]  /*d670*/  LOP3.LUT R33, R6, 0xffff0000, RZ, 0xc0, !PT ;  /* 0xffff000006217812 */ /* 0x000fe200078ec0ff */
[----:B------:R-:W-:Y:S01]  /*d680*/  FMUL.FTZ R11, R34, R11 ;  /* 0x0000000b220b7220 */ /* 0x000fe20000410000 */
[----:B------:R-:W-:Y:S01]  /*d690*/  LOP3.LUT R10, R10, 0xffff0000, RZ, 0xc0, !PT ;  /* 0xffff00000a0a7812 */ /* 0x000fe200078ec0ff */
[-C--:B------:R-:W-:Y:S01]  /*d6a0*/  FFMA.FTZ R5, R34, R27.reuse, -R5 ;  /* 0x0000001b22057223 */ /* 0x080fe20000010805 */
[----:B------:R-:W-:Y:S01]  /*d6b0*/  LOP3.LUT R34, R22, 0xffff0000, RZ, 0xc0, !PT ;  /* 0xffff000016227812 */ /* 0x000fe200078ec0ff */
[C---:B------:R-:W-:Y:S01]  /*d6c0*/  IMAD.U32 R22, R20.reuse, 0x10000, RZ ;  /* 0x0001000014167824 */ /* 0x040fe200078e00ff */
[----:B------:R-:W-:Y:S01]  /*d6d0*/  LOP3.LUT R20, R20, 0xffff0000, RZ, 0xc0, !PT ;  /* 0xffff000014147812 */ /* 0x000fe200078ec0ff */
[----:B------:R-:W-:Y:S01]  /*d6e0*/  FFMA.FTZ R11, R30, R27, R11 ;  /* 0x0000001b1e0b7223 */ /* 0x000fe2000001000b */
[----:B------:R-:W-:Y:S01]  /*d6f0*/  SHF.L.U32 R27, R24, 0x10, RZ ;  /* 0x00000010181b7819 */ /* 0x000fe200000006ff */
[----:B------:R-:W-:Y:S01]  /*d700*/  FMUL.FTZ R39, R18, R33 ;  /* 0x0000002112277220 */ /* 0x000fe20000410000 */
[----:B------:R-:W-:Y:S01]  /*d710*/  LOP3.LUT R24, R24, 0xffff0000, RZ, 0xc0, !PT ;  /* 0xffff000018187812 */ /* 0x000fe200078ec0ff */
[----:B------:R-:W-:-:S02]  /*d720*/  FMUL.FTZ R30, R22, R31 ;  /* 0x0000001f161e7220 */ /* 0x000fc40000410000 */
[C---:B------:R-:W-:Y:S02]  /*d730*/  FMUL.FTZ R33, R34.reuse, R33 ;  /* 0x0000002122217220 */ /* 0x040fe40000410000 */
[----:B------:R-:W-:Y:S02]  /*d740*/  FFMA.FTZ R34, R34, R10, -R39 ;  /* 0x0000000a22227223 */ /* 0x000fe40000010827 */
[C---:B------:R-:W-:Y:S02]  /*d750*/  FMUL.FTZ R31, R27.reuse, R31 ;  /* 0x0000001f1b1f7220 */ /* 0x040fe40000410000 */
[----:B------:R-:W-:Y:S02]  /*d760*/  FFMA.FTZ R30, R27, R26, -R30 ;  /* 0x0000001a1b1e7223 */ /* 0x000fe4000001081e */
[-C--:B------:R-:W-:Y:S02]  /*d770*/  FMUL.FTZ R39, R20, R29.reuse ;  /* 0x0000001d14277220 */ /* 0x080fe40000410000 */
[----:B------:R-:W-:Y:S01]  /*d780*/  FFMA.FTZ R18, R18, R10, R33 ;  /* 0x0000000a12127223 */ /* 0x000fe20000010021 */
[----:B------:R-:W-:Y:S01]  /*d790*/  SHF.L.U32 R10, R17, 0x10, RZ ;  /* 0x00000010110a7819 */ /* 0x000fe200000006ff */
[C---:B------:R-:W-:Y:S01]  /*d7a0*/  IMAD.U32 R27, R19.reuse, 0x10000, RZ ;  /* 0x00010000131b7824 */ /* 0x040fe200078e00ff */
[----:B------:R-:W-:Y:S01]  /*d7b0*/  LOP3.LUT R19, R19, 0xffff0000, RZ, 0xc0, !PT ;  /* 0xffff000013137812 */ /* 0x000fe200078ec0ff */
[C---:B------:R-:W-:Y:S01]  /*d7c0*/  IMAD.U32 R33, R23.reuse, 0x10000, RZ ;  /* 0x0001000017217824 */ /* 0x040fe200078e00ff */
[----:B------:R-:W-:Y:S01]  /*d7d0*/  LOP3.LUT R23, R23, 0xffff0000, RZ, 0xc0, !PT ;  /* 0xffff000017177812 */ /* 0x000fe200078ec0ff */
[----:B------:R-:W-:-:S02]  /*d7e0*/  FMUL.FTZ R29, R24, R29 ;  /* 0x0000001d181d7220 */ /* 0x000fc40000410000 */
[-C--:B------:R-:W-:Y:S02]  /*d7f0*/  FFMA.FTZ R39, R24, R25.reuse, -R39 ;  /* 0x0000001918277223 */ /* 0x080fe40000010827 */
[----:B------:R-:W-:Y:S02]  /*d800*/  FMUL.FTZ R24, R27, R4 ;  /* 0x000000041b187220 */ /* 0x000fe40000410000 */
[C---:B------:R-:W-:Y:S01]  /*d810*/  IMAD.U32 R6, R7.reuse, 0x10000, RZ ;  /* 0x0001000007067824 */ /* 0x040fe200078e00ff */
[----:B------:R-:W-:Y:S01]  /*d820*/  LOP3.LUT R7, R7, 0xffff0000, RZ, 0xc0, !PT ;  /* 0xffff000007077812 */ /* 0x000fe200078ec0ff */
[----:B------:R-:W-:Y:S02]  /*d830*/  FFMA.FTZ R31, R22, R26, R31 ;  /* 0x0000001a161f7223 */ /* 0x000fe4000001001f */
[----:B------:R-:W-:Y:S02]  /*d840*/  FMUL.FTZ R4, R33, R4 ;  /* 0x0000000421047220 */ /* 0x000fe40000410000 */
[C---:B------:R-:W-:Y:S01]  /*d850*/  IMAD.U32 R22, R21.reuse, 0x10000, RZ ;  /* 0x0001000015167824 */ /* 0x040fe200078e00ff */
[----:B------:R-:W-:Y:S01]  /*d860*/  LOP3.LUT R21, R21, 0xffff0000, RZ, 0xc0, !PT ;  /* 0xffff000015157812 */ /* 0x000fe200078ec0ff */
[----:B------:R-:W-:-:S02]  /*d870*/  FFMA.FTZ R20, R20, R25, R29 ;  /* 0x0000001914147223 */ /* 0x000fc4000001001d */
[----:B------:R-:W-:Y:S02]  /*d880*/  FMUL.FTZ R25, R10, R6 ;  /* 0x000000060a197220 */ /* 0x000fe40000410000 */
[----:B------:R-:W-:Y:S01]  /*d890*/  FFMA.FTZ R27, R27, R8, R4 ;  /* 0x000000081b1b7223 */ /* 0x000fe20000010004 */
[----:B------:R-:W-:Y:S01]  /*d8a0*/  LOP3.LUT R4, R17, 0xffff0000, RZ, 0xc0, !PT ;  /* 0xffff000011047812 */ /* 0x000fe200078ec0ff */
[C---:B------:R-:W-:Y:S02]  /*d8b0*/  FMUL.FTZ R6, R22.reuse, R6 ;  /* 0x0000000616067220 */ /* 0x040fe40000410000 */
        /* <DEDUP_REMOVED lines=8> */
[----:B------:R-:W-:Y:S01]  /*d940*/  FFMA.FTZ R24, R33, R8, -R24 ;  /* 0x0000000821187223 */ /* 0x000fe20000010818 */
[----:B------:R-:W-:Y:S01]  /*d950*/  F2FP.BF16.PACK_AB R8, R39, R30 ;  /* 0x0000001e2708723e */ /* 0x000fe200000010ff */
[----:B------:R-:W-:Y:S02]  /*d960*/  FFMA.FTZ R9, R23, R28, -R9 ;  /* 0x0000001c17097223 */ /* 0x000fe40000010809 */
[----:B------:R-:W-:Y:S02]  /*d970*/  FFMA.FTZ R22, R21, R32, -R22 ;  /* 0x0000002015167223 */ /* 0x000fe40000010816 */
        /* <DEDUP_REMOVED lines=9> */
.L_x_962:
[----:B------:R-:W-:Y:S05]  /*da10*/  BSYNC B2 ;  /* 0x0000000000027941 */ /* 0x000fea0003800000 */
.L_x_946:
[----:B-1----:R-:W-:Y:S01]  /*da20*/  SHF.R.S32.HI R6, RZ, 0x4, R13 ;  /* 0x00000004ff067819 */ /* 0x002fe2000001140d */
[----:B------:R-:W-:Y:S01]  /*da30*/  IMAD.SHL.U32 R4, R36, 0x40, RZ ;  /* 0x0000004024047824 */ /* 0x000fe200078e00ff */
[----:B------:R-:W-:-:S04]  /*da40*/  DEPBAR.LE SB0, 0x2 ;  /* 0x000080800000791a */ /* 0x000fc80000000000 */
[----:B------:R-:W-:Y:S01]  /*da50*/  LEA.HI R191, R13, R6, RZ, 0x1 ;  /* 0x000000060dbf7211 */ /* 0x000fe200078f08ff */
[----:B------:R-:W-:Y:S01]  /*da60*/  IMAD.SHL.U32 R5, R37, 0x40, RZ ;  /* 0x0000004025057824 */ /* 0x000fe200078e00ff */
[----:B------:R-:W-:Y:S01]  /*da70*/  LOP3.LUT R4, R4, 0x1c0, RZ, 0xc0, !PT ;  /* 0x000001c004047812 */ /* 0x000fe200078ec0ff */
[----:B------:R-:W-:Y:S01]  /*da80*/  IMAD.SHL.U32 R3, R3, 0x8, RZ ;  /* 0x0000000803037824 */ /* 0x000fe200078e00ff */
[----:B------:R-:W-:Y:S01]  /*da90*/  LOP3.LUT R191, R191, 0xfffffffe, RZ, 0xc0, !PT ;  /* 0xfffffffebfbf7812 */ /* 0x000fe200078ec0ff */
[----:B------:R-:W-:Y:S01]  /*daa0*/  IMAD.SHL.U32 R137, R14, 0x40, RZ ;  /* 0x000000400e897824 */ /* 0x000fe200078e00ff */
[----:B------:R-:W-:Y:S01]  /*dab0*/  BAR.SYNC.DEFER_BLOCKING 0x0 ;  /* 0x0000000000007b1d */ /* 0x000fe20000010000 */
[----:B------:R-:W-:Y:S01]  /*dac0*/  IMAD.SHL.U32 R189, R0, 0x2, RZ ;  /* 0x0000000200bd7824 */ /* 0x000fe200078e00ff */
[----:B------:R-:W-:Y:S01]  /*dad0*/  LOP3.LUT R3, R4, 0x8, R3, 0xf8, !PT ;  /* 0x0000000804037812 */ /* 0x000fe200078ef803 */
[----:B------:R-:W-:Y:S01]  /*dae0*/  IMAD.IADD R191, R6, 0x1, -R191 ;  /* 0x0000000106bf7824 */ /* 0x000fe200078e0abf */
[----:B------:R-:W-:-:S02]  /*daf0*/  LOP3.LUT R6, R5, 0x1c0, RZ, 0xc0, !PT ;  /* 0x000001c005067812 */ /* 0x000fc400078ec0ff */
[----:B------:R-:W-:Y:S01]  /*db00*/  SHF.R.U32.HI R4, RZ, 0x3, R4 ;  /* 0x00000003ff047819 */ /* 0x000fe20000011604 */
[----:B------:R-:W-:Y:S01]  /*db10*/  IMAD.SHL.U32 R5, R191, 0x8, RZ ;  /* 0x00000008bf057824 */ /* 0x000fe200078e00ff */
[----:B------:R-:W-:Y:S02]  /*db20*/  SHF.R.U32.HI R136, RZ, 0x3, R6 ;  /* 0x00000003ff887819 */ /* 0x000fe40000011606 */
[----:B------:R-:W-:Y:S02]  /*db30*/  LOP3.LUT R137, R137, 0xfffffe00, RZ, 0xc0, !PT ;  /* 0xfffffe0089897812 */ /* 0x000fe400078ec0ff */
[----:B------:R-:W-:Y:S02]  /*db40*/  LOP3.LUT R5, R6, 0x8, R5, 0xf8, !PT ;  /* 0x0000000806057812 */ /* 0x000fe400078ef805 */
[----:B------:R-:W-:Y:S01]  /*db50*/  LOP3.LUT R4, R3, R4, RZ, 0x3c, !PT ;  /* 0x0000000403047212 */ /* 0x000fe200078e3cff */
[----:B------:R-:W-:Y:S01]  /*db60*/  IMAD R3, R12, 0x400, R137 ;  /* 0x000004000c037824 */ /* 0x000fe200078e0289 */
[----:B------:R-:W-:-:S02]  /*db70*/  LOP3.LUT R136, R5, R136, RZ, 0x3c, !PT ;  /* 0x0000008805887212 */ /* 0x000fc400078e3cff */
[----:B------:R-:W-:Y:S01]  /*db80*/  LOP3.LUT P0, RZ, R135, 0x1, RZ, 0xc0, !PT ;  /* 0x0000000187ff7812 */ /* 0x000fe2000780c0ff */
[----:B------:R-:W-:Y:S02]  /*db90*/  IMAD R191, R191, 0x200, R4 ;  /* 0x00000200bfbf7824 */ /* 0x000fe400078e0204 */
[----:B------:R-:W-:Y:S02]  /*dba0*/  IMAD.MOV.U32 R4, RZ, RZ, 0x20 ;  /* 0x00000020ff047424 */ /* 0x000fe400078e00ff */
[----:B------:R-:W-:Y:S02]  /*dbb0*/  IMAD.IADD R0, R136, 0x1, R3 ;  /* 0x0000000188007824 */ /* 0x000fe400078e0203 */
[----:B------:R-:W-:Y:S01]  /*dbc0*/  IMAD.SHL.U32 R191, R191, 0x2, RZ ;  /* 0x00000002bfbf7824 */ /* 0x000fe200078e00ff */
[----:B------:R-:W-:Y:S01]  /*dbd0*/  SEL R4, R4, 0xffffffe0, !P1 ;  /* 0xffffffe004047807 */ /* 0x000fe20004800000 */
[C---:B------:R-:W-:Y:S01]  /*dbe0*/  IMAD.SHL.U32 R32, R0.reuse, 0x2, RZ ;  /* 0x0000000200207824 */ /* 0x040fe200078e00ff */
[----:B------:R-:W-:-:S02]  /*dbf0*/  LEA R190, R0, 0x18100, 0x1 ;  /* 0x0001810000be7811 */ /* 0x000fc400078e08ff */
[----:B------:R1:W2:Y:S01]  /*dc00*/  LDSM.16.M88.4 R128, [R191+0xc100] ;  /* 0x00c10000bf80783b */ /* 0x0002a20000000200 */
[----:B------:R-:W-:Y:S02]  /*dc10*/  IMAD.IADD R139, R191, 0x1, R4 ;  /* 0x00000001bf8b7824 */ /* 0x000fe400078e0204 */
[----:B------:R-:W-:Y:S01]  /*dc20*/  IMAD.IADD R3, R190, 0x1, R189 ;  /* 0x00000001be037824 */ /* 0x000fe200078e02bd */
        /* <DEDUP_REMOVED lines=12> */
[----:B------:R-:W-:-:S02]  /*dcf0*/  SHF.L.U64.HI R45, R146, 0x1, R149 ;  /* 0x00000001922d7819 */ /* 0x000fc40000010295 */
[----:B------:R-:W-:Y:S01]  /*dd00*/  IADD3 R49, -R38, 0x10, RZ ;  /* 0x0000001026317810 */ /* 0x000fe20007ffe1ff */
[----:B------:R-:W-:Y:S01]  /*dd10*/  IMAD R39, R0, c[0x0][0x208], RZ ;  /* 0x0000820000277a24 */ /* 0x000fe200078e02ff */
[----:B------:R-:W-:Y:S01]  /*dd20*/  SHF.R.S32.HI R0, RZ, 0x1f, R201 ;  /* 0x0000001fff007819 */ /* 0x000fe200000114c9 */
[----:B------:R-:W-:Y:S01]  /*dd30*/  IMAD.SHL.U32 R44, R146, 0x2, RZ ;  /* 0x00000002922c7824 */ /* 0x000fe200078e00ff */
[----:B------:R-:W-:Y:S01]  /*dd40*/  LOP3.LUT R49, R49, 0xf, RZ, 0xc0, !PT ;  /* 0x0000000f31317812 */ /* 0x000fe200078ec0ff */
[----:B------:R-:W-:Y:S02]  /*dd50*/  IMAD R39, R202, c[0x0][0x20c], R39 ;  /* 0x00008300ca277a24 */ /* 0x000fe400078e0227 */
[----:B------:R-:W-:Y:S02]  /*dd60*/  IMAD R0, R0, c[0x0][0x218], RZ ;  /* 0x0000860000007a24 */ /* 0x000fe400078e02ff */
[----:B------:R-:W-:Y:S02]  /*dd70*/  IMAD.IADD R43, R43, 0x1, R39 ;  /* 0x000000012b2b7824 */ /* 0x000fe400078e0227 */
[----:B------:R-:W-:-:S02]  /*dd80*/  IMAD R39, R201, c[0x0][0x21c], R0 ;  /* 0x00008700c9277a24 */ /* 0x000fc400078e0200 */
[----:B------:R-:W-:-:S04]  /*dd90*/  IMAD.WIDE.U32 R42, R201, c[0x0][0x218], R42 ;  /* 0x00008600c92a7a25 */ /* 0x000fc800078e002a */
[C---:B------:R-:W-:Y:S01]  /*dda0*/  IMAD.SHL.U32 R41, R145.reuse, 0x2, RZ ;  /* 0x0000000291297824 */ /* 0x040fe200078e00ff */
[----:B------:R-:W-:Y:S01]  /*ddb0*/  IADD3 R40, P0, R40, R42, RZ ;  /* 0x0000002a28287210 */ /* 0x000fe20007f1e0ff */
[----:B------:R-:W-:Y:S01]  /*ddc0*/  IMAD.SHL.U32 R0, R144, 0x2, RZ ;  /* 0x0000000290007824 */ /* 0x000fe200078e00ff */
[----:B------:R-:W-:Y:S02]  /*ddd0*/  SHF.L.U64.HI R42, R145, 0x1, R148 ;  /* 0x00000001912a7819 */ /* 0x000fe40000010294 */
[----:B------:R-:W-:Y:S02]  /*dde0*/  IADD3.X R39, R196, R43, R39, P0, !PT ;  /* 0x0000002bc4277210 */ /* 0x000fe400007fe427 */
[C---:B------:R-:W-:Y:S02]  /*ddf0*/  LEA R47, P0, R40.reuse, c[0x0][0x1f8], 0x1 ;  /* 0x00007e00282f7a11 */ /* 0x040fe400078008ff */
[----:B------:R-:W-:Y:S02]  /*de00*/  SEL R43, RZ, 0x10, P5 ;  /* 0x00000010ff2b7807 */ /* 0x000fe40002800000 */
[----:B------:R-:W-:Y:S01]  /*de10*/  LEA.HI.X R46, R40, c[0x0][0x1fc], R39, 0x1, P0 ;  /* 0x00007f00282e7a11 */ /* 0x000fe200000f0c27 */
[----:B------:R-:W5:Y:S01]  /*de20*/  SHFL.IDX PT, R48, R47, 0x1, 0x181f ;  /* 0x00381f002f307f89 */ /* 0x000f6200000e0000 */
[----:B------:R-:W-:-:S02]  /*de30*/  IADD3 R55, -R43, 0x10, RZ ;  /* 0x000000102b377810 */ /* 0x000fc40007ffe1ff */
[----:B------:R-:W-:Y:S01]  /*de40*/  SEL R40, RZ, 0x10, P4 ;  /* 0x00000010ff287807 */ /* 0x000fe20002000000 */
[----:B------:R-:W4:Y:S01]  /*de50*/  SHFL.IDX PT, R50, R46, 0x1, 0x181f ;  /* 0x00381f002e327f89 */ /* 0x000f2200000e0000 */
[----:B------:R-:W-:Y:S02]  /*de60*/  LOP3.LUT R55, R55, 0xf, RZ, 0xc0, !PT ;  /* 0x0000000f37377812 */ /* 0x000fe400078ec0ff */
[----:B------:R-:W-:Y:S01]  /*de70*/  IADD3 R52, -R40, 0x10, RZ ;  /* 0x0000001028347810 */ /* 0x000fe20007ffe1ff */
[----:B------:R-:W3:Y:S01]  /*de80*/  SHFL.IDX PT, R47, R47, RZ, 0x181f ;  /* 0x00181fff2f2f7589 */ /* 0x000ee200000e0000 */
[----:B------:R-:W-:Y:S02]  /*de90*/  SHF.L.U64.HI R39, R144, 0x1, R147 ;  /* 0x0000000190277819 */ /* 0x000fe40000010293 */
[----:B------:R-:W-:Y:S01]  /*dea0*/  LOP3.LUT R52, R52, 0xf, RZ, 0xc0, !PT ;  /* 0x0000000f34347812 */ /* 0x000fe200078ec0ff */
[----:B------:R-:W2:Y:S01]  /*deb0*/  SHFL.IDX PT, R46, R46, RZ, 0x181f ;  /* 0x00181fff2e2e7589 */ /* 0x000ea200000e0000 */
[----:B-----5:R-:W-:-:S04]  /*dec0*/  IADD3 R54, P2, P0, R55, R48, R44 ;  /* 0x0000003037367210 */ /* 0x020fc8000785e02c */
[----:B----4-:R-:W-:Y:S02]  /*ded0*/  IADD3.X R55, RZ, R50, R45, P2, P0 ;  /* 0x00000032ff377210 */ /* 0x010fe400017e042d */
[----:B------:R-:W-:-:S04]  /*dee0*/  IADD3 R52, P2, P0, R52, R48, R41 ;  /* 0x0000003034347210 */ /* 0x000fc8000785e029 */
[----:B------:R-:W-:Y:S02]  /*def0*/  IADD3.X R53, RZ, R50, R42, P2, P0 ;  /* 0x00000032ff357210 */ /* 0x000fe400017e042a */
[----:B------:R-:W-:-:S04]  /*df00*/  IADD3 R48, P2, P0, R49, R48, R0 ;  /* 0x0000003031307210 */ /* 0x000fc8000785e000 */
[----:B------:R-:W-:Y:S02]  /*df10*/  IADD3.X R49, RZ, R50, R39, P2, P0 ;  /* 0x00000032ff317210 */ /* 0x000fe400017e0427 */
[----:B---3--:R-:W-:-:S05]  /*df20*/  IADD3 R44, P0, R47, R44, RZ ;  /* 0x0000002c2f2c7210 */ /* 0x008fca0007f1e0ff */
        /* <DEDUP_REMOVED lines=14> */
.L_x_985:
[----:B--2---:R-:W-:Y:S01]  /*e010*/  IMAD.MOV.U32 R2, RZ, RZ, 0x40 ;  /* 0x00000040ff027424 */ /* 0x004fe200078e00ff */
[----:B------:R-:W-:Y:S01]  /*e020*/  LOP3.LUT P0, RZ, R37, 0x4, RZ, 0xc0, !PT ;  /* 0x0000000425ff7812 */ /* 0x000fe2000780c0ff */
[----:B-1----:R-:W-:Y:S01]  /*e030*/  HMMA.16816.F32.BF16 R80, R32, R128, RZ ;  /* 0x000000802050723c */ /* 0x002fe200000418ff */
[----:B------:R-:W-:Y:S01]  /*e040*/  LDSM.16.M88.4 R52, [R190+0x4000] ;  /* 0x00400000be34783b */ /* 0x000fe20000000200 */
[----:B------:R-:W-:Y:S01]  /*e050*/  LOP3.LUT R88, R88, 0xffffffe0, RZ, 0xc0, !PT ;  /* 0xffffffe058587812 */ /* 0x000fe200078ec0ff */
[----:B------:R-:W-:Y:S01]  /*e060*/  IMAD.IADD R185, R137, 0x1, R136 ;  /* 0x0000000189b97824 */ /* 0x000fe200078e0288 */
[----:B------:R-:W-:Y:S01]  /*e070*/  SEL R0, R2, 0xffffffc0, !P0 ;  /* 0xffffffc002007807 */ /* 0x000fe20004000000 */
[----:B------:R-:W-:Y:S01]  /*e080*/  LDSM.16.M88.4 R112, [R191+0xe100] ;  /* 0x00e10000bf70783b */ /* 0x000fe20000000200 */
[----:B------:R-:W-:Y:S01]  /*e090*/  LOP3.LUT P0, RZ, R36, 0x4, RZ, 0xc0, !PT ;  /* 0x0000000424ff7812 */ /* 0x000fe2000780c0ff */
[----:B------:R-:W-:Y:S02]  /*e0a0*/  IMAD.IADD R89, R89, 0x1, -R88 ;  /* 0x0000000159597824 */ /* 0x000fe400078e0a58 */
[--C-:B------:R-:W-:Y:S01]  /*e0b0*/  IMAD.IADD R187, R190, 0x1, R0.reuse ;  /* 0x00000001bebb7824 */ /* 0x100fe200078e0200 */
[----:B------:R-:W-:Y:S01]  /*e0c0*/  SEL R188, R2, 0xffffffc0, !P0 ;  /* 0xffffffc002bc7807 */ /* 0x000fe20004000000 */
[----:B------:R-:W-:Y:S01]  /*e0d0*/  IMAD.IADD R186, R3, 0x1, R0 ;  /* 0x0000000103ba7824 */ /* 0x000fe200078e0200 */
[----:B------:R-:W-:Y:S01]  /*e0e0*/  LDSM.16.M88.4 R48, [R3+0x4000] ;  /* 0x004000000330783b */ /* 0x000fe20000000200 */
[----:B------:R-:W-:-:S02]  /*e0f0*/  IMAD.SHL.U32 R185, R185, 0x2, RZ ;  /* 0x00000002b9b97824 */ /* 0x000fc400078e00ff */
[----:B------:R-:W-:Y:S01]  /*e100*/  IMAD.IADD R128, R191, 0x1, R188 ;  /* 0x00000001bf807824 */ /* 0x000fe200078e02bc */
[----:B------:R-:W-:Y:S01]  /*e110*/  LDSM.16.M88.4 R60, [R187] ;  /* 0x00000000bb3c783b */ /* 0x000fe20000000200 */
[----:B------:R-:W-:Y:S02]  /*e120*/  IMAD.IADD R2, R188, 0x1, R139 ;  /* 0x00000001bc027824 */ /* 0x000fe400078e028b */
[C-C-:B------:R-:W-:Y:S01]  /*e130*/  IMAD.IADD R184, R0.reuse, 0x1, R185.reuse ;  /* 0x0000000100b87824 */ /* 0x140fe200078e02b9 */
[----:B------:R-:W1:Y:S01]  /*e140*/  LDSM.16.M88.4 R120, [R128+0xc100] ;  /* 0x00c100008078783b */ /* 0x000e620000000200 */
[C---:B------:R-:W-:Y:S02]  /*e150*/  IMAD.IADD R175, R189.reuse, 0x1, R185 ;  /* 0x00000001bdaf7824 */ /* 0x040fe400078e02b9 */
[----:B------:R-:W-:Y:S01]  /*e160*/  IMAD.IADD R164, R189, 0x1, R184 ;  /* 0x00000001bda47824 */ /* 0x000fe200078e02b8 */
[----:B------:R-:W-:Y:S01]  /*e170*/  HMMA.16816.F32.BF16 R80, R28, R124, R80 ;  /* 0x0000007c1c50723c */ /* 0x000fe20000041850 */
[----:B------:R-:W-:Y:S01]  /*e180*/  LDSM.16.M88.4 R56, [R186] ;  /* 0x00000000ba38783b */ /* 0x000fe20000000200 */
[----:B------:R-:W-:-:S03]  /*e190*/  IMAD.IADD R0, R0, 0x1, R175 ;  /* 0x0000000100007824 */ /* 0x000fc600078e02af */
[----:B------:R-:W2:Y:S04]  /*e1a0*/  LDSM.16.M88.4 R116, [R2+0xc100] ;  /* 0x00c100000274783b */ /* 0x000ea80000000200 */
[----:B------:R-:W5:Y:S04]  /*e1b0*/  LDSM.16.M88.4 R108, [R139+0xe100] ;  /* 0x00e100008b6c783b */ /* 0x000f680000000200 */
[----:B------:R-:W-:Y:S04]  /*e1c0*/  LDSM.16.M88.4 R44, [R187+0x4000] ;  /* 0x00400000bb2c783b */ /* 0x000fe80000000200 */
[----:B------:R-:W4:Y:S04]  /*e1d0*/  LDSM.16.M88.4 R104, [R128+0xe100] ;  /* 0x00e100008068783b */ /* 0x000f280000000200 */
        /* <DEDUP_REMOVED lines=17> */
[----:B-----5:R-:W-:Y:S11]  /*e2f0*/  HMMA.16816.F32.BF16 R80, R48, R108, R80 ;  /* 0x0000006c3050723c */ /* 0x020ff60000041850 */
[----:B------:R-:W-:Y:S11]  /*e300*/  @!UPT UIADD3 URZ, URZ, URZ, URZ ;  /* 0x0000003f3f3ff290 */ /* 0x000ff6000fffe03f */
[----:B------:R-:W-:Y:S02]  /*e310*/  @!UPT UIADD3 URZ, URZ, URZ, URZ ;  /* 0x0000003f3f3ff290 */ /* 0x000fe4000fffe03f */
[----:B----4-:R-:W-:Y:S11]  /*e320*/  HMMA.16816.F32.BF16 R80, R44, R104, R80 ;  /* 0x000000682c50723c */ /* 0x010ff60000041850 */
        /* <DEDUP_REMOVED lines=18> */
[----:B------:R-:W-:Y:S02]  /*e450*/  IMAD.IADD R3, R89, 0x1, -R76 ;  /* 0x0000000159037824 */ /* 0x000fe400078e0a4c */
[----:B------:R-:W-:Y:S02]  /*e460*/  LDSM.16.M88.4 R88, [R139+0x10900] ;  /* 0x010900008b58783b */ /* 0x000fe40000000200 */
[----:B------:R-:W-:Y:S02]  /*e470*/  FMUL.FTZ R82, R82, c[0x0][0x320] ;  /* 0x0000c80052527a20 */ /* 0x000fe40000410000 */
[----:B------:R-:W-:Y:S02]  /*e480*/  FMUL.FTZ R80, R80, c[0x0][0x320] ;  /* 0x0000c80050507a20 */ /* 0x000fe40000410000 */
[----:B------:R-:W1:Y:S01]  /*e490*/  MUFU.TANH R121, R82 ;  /* 0x0000005200797308 */ /* 0x000e620000002400 */
[----:B------:R-:W-:Y:S02]  /*e4a0*/  FMUL.FTZ R76, R83, c[0x0][0x320] ;  /* 0x0000c800534c7a20 */ /* 0x000fe40000410000 */
[----:B------:R-:W-:-:S02]  /*e4b0*/  FMUL.FTZ R77, R81, c[0x0][0x320] ;  /* 0x0000c800514d7a20 */ /* 0x000fc40000410000 */
        /* <DEDUP_REMOVED lines=39> */
[----:B------:R-:W-:Y:S11]  /*e730*/  LDSM.16.M88.4 R96, [R2+0xe900] ;  /* 0x00e900000260783b */ /* 0x000ff60000000200 */
        /* <DEDUP_REMOVED lines=10> */
[----:B------:R-:W-:Y:S11]  /*e7e0*/  HMMA.16816.F32.BF16 R80, R64, R78, R80 ;  /* 0x0000004e4050723c */ /* 0x000ff60000041850 */
[----:B------:R-:W-:Y:S11]  /*e7f0*/  @!UPT UIADD3 URZ, URZ, URZ, URZ ;  /* 0x0000003f3f3ff290 */ /* 0x000ff6000fffe03f */
[----:B------:R-:W-:Y:S02]  /*e800*/  @!UPT UIADD3 URZ, URZ, URZ, URZ ;  /* 0x0000003f3f3ff290 */ /* 0x000fe4000fffe03f */
[----:B------:R-:W-:Y:S02]  /*e810*/  FMUL.FTZ R82, R82, c[0x0][0x320] ;  /* 0x0000c80052527a20 */ /* 0x000fe40000410000 */
[----:B------:R-:W-:Y:S02]  /*e820*/  FMUL.FTZ R80, R80, c[0x0][0x320] ;  /* 0x0000c80050507a20 */ /* 0x000fe40000410000 */
[----:B------:R-:W1:Y:S01]  /*e830*/  MUFU.TANH R126, R82 ;  /* 0x00000052007e7308 */ /* 0x000e620000002400 */
[----:B------:R-:W-:Y:S02]  /*e840*/  FMUL.FTZ R76, R83, c[0x0][0x320] ;  /* 0x0000c800534c7a20 */ /* 0x000fe40000410000 */
[----:B------:R-:W-:-:S05]  /*e850*/  FMUL.FTZ R77, R81, c[0x0][0x320] ;  /* 0x0000c800514d7a20 */ /* 0x000fca0000410000 */
[----:B------:R2:W2:Y:S08]  /*e860*/  MUFU.TANH R156, R80 ;  /* 0x00000050009c7308 */ /* 0x0004b00000002400 */
[----:B------:R-:W3:Y:S01]  /*e870*/  MUFU.TANH R122, R76 ;  /* 0x0000004c007a7308 */ /* 0x000ee20000002400 */
[----:B-1----:R-:W-:Y:S01]  /*e880*/  FSEL R126, R126, -INF , P0 ;  /* 0xff8000007e7e7808 */ /* 0x002fe20000000000 */
[----:B--2---:R-:W-:Y:S06]  /*e890*/  HMMA.16816.F32.BF16 R80, R32, R12, RZ ;  /* 0x0000000c2050723c */ /* 0x004fec00000418ff */
[----:B------:R1:W2:Y:S01]  /*e8a0*/  MUFU.TANH R130, R77 ;  /* 0x0000004d00827308 */ /* 0x0002a20000002400 */
[----:B------:R-:W-:-:S02]  /*e8b0*/  FSEL R156, R156, -INF , P0 ;  /* 0xff8000009c9c7808 */ /* 0x000fc40000000000 */
[C---:B------:R-:W-:Y:S01]  /*e8c0*/  ISETP.GT.AND P0, PT, R3.reuse, 0x9, PT ;  /* 0x000000090300780c */ /* 0x040fe20003f04270 */
[----:B------:R-:W-:Y:S03]  /*e8d0*/  HMMA.16816.F32.BF16 R12, R32, R14, RZ ;  /* 0x0000000e200c723c */ /* 0x000fe600000418ff */
[----:B---3--:R-:W-:Y:S01]  /*e8e0*/  FSEL R122, R122, -INF , P0 ;  /* 0xff8000007a7a7808 */ /* 0x008fe20000000000 */
[----:B-1----:R-:W-:Y:S01]  /*e8f0*/  LDSM.16.M88.4 R76, [R2+0x10900] ;  /* 0x01090000024c783b */ /* 0x002fe20000000200 */
[----:B--2---:R-:W-:Y:S02]  /*e900*/  FSEL R130, R130, -INF , P0 ;  /* 0xff80000082827808 */ /* 0x004fe40000000000 */
[----:B------:R-:W-:-:S07]  /*e910*/  ISETP.GT.AND P0, PT, R3, 0x10, PT ;  /* 0x000000100300780c */ /* 0x000fce0003f04270 */
[C---:B------:R-:W-:Y:S10]  /*e920*/  HMMA.16816.F32.BF16 R80, R28.reuse, R24, R80 ;  /* 0x000000181c50723c */ /* 0x040ff40000041850 */
[----:B------:R-:W-:Y:S08]  /*e930*/  HMMA.16816.F32.BF16 R12, R28, R26, R12 ;  /* 0x0000001a1c0c723c */ /* 0x000ff0000004180c */
[----:B------:R-:W-:Y:S08]  /*e940*/  HMMA.16816.F32.BF16 R24, R32, R8, RZ ;  /* 0x000000082018723c */ /* 0x000ff000000418ff */
[C---:B------:R-:W-:Y:S08]  /*e950*/  HMMA.16816.F32.BF16 R80, R60.reuse, R116, R80 ;  /* 0x000000743c50723c */ /* 0x040ff00000041850 */
[----:B------:R-:W-:Y:S08]  /*e960*/  HMMA.16816.F32.BF16 R12, R60, R118, R12 ;  /* 0x000000763c0c723c */ /* 0x000ff0000004180c */
[----:B------:R-:W-:Y:S08]  /*e970*/  HMMA.16816.F32.BF16 R8, R32, R10, RZ ;  /* 0x0000000a2008723c */ /* 0x000ff000000418ff */
[C---:B------:R-:W-:Y:S08]  /*e980*/  HMMA.16816.F32.BF16 R80, R56.reuse, R112, R80 ;  /* 0x000000703850723c */ /* 0x040ff00000041850 */
[----:B------:R-:W-:Y:S08]  /*e990*/  HMMA.16816.F32.BF16 R12, R56, R114, R12 ;  /* 0x00000072380c723c */ /* 0x000ff0000004180c */
[----:B------:R-:W-:Y:S08]  /*e9a0*/  HMMA.16816.F32.BF16 R24, R28, R20, R24 ;  /* 0x000000141c18723c */ /* 0x000ff00000041818 */
[C---:B------:R-:W-:Y:S08]  /*e9b0*/  HMMA.16816.F32.BF16 R80, R52.reuse, R108, R80 ;  /* 0x0000006c3450723c */ /* 0x040ff00000041850 */
[----:B------:R-:W-:Y:S01]  /*e9c0*/  HMMA.16816.F32.BF16 R12, R52, R110, R12 ;  /* 0x0000006e340c723c */ /* 0x000fe2000004180c */
[----:B------:R-:W1:Y:S07]  /*e9d0*/  LDSM.16.M88.4 R108, [R128+0xd100] ;  /* 0x00d10000806c783b */ /* 0x000e6e0000000200 */
[----:B------:R-:W-:Y:S08]  /*e9e0*/  HMMA.16816.F32.BF16 R8, R28, R22, R8 ;  /* 0x000000161c08723c */ /* 0x000ff00000041808 */
[C---:B----4-:R-:W-:Y:S08]  /*e9f0*/  HMMA.16816.F32.BF16 R80, R48.reuse, R104, R80 ;  /* 0x000000683050723c */ /* 0x050ff00000041850 */
[----:B------:R-:W-:Y:S01]  /*ea00*/  HMMA.16816.F32.BF16 R12, R48, R106, R12 ;  /* 0x0000006a300c723c */ /* 0x000fe2000004180c */
[----:B------:R-:W2:Y:S11]  /*ea10*/  LDSM.16.M88.4 R104, [R2+0xd100] ;  /* 0x00d100000268783b */ /* 0x000eb60000000200 */
[----:B------:R-:W-:Y:S04]  /*ea20*/  @!UPT UIADD3 URZ, URZ, URZ, URZ ;  /* 0x0000003f3f3ff290 */ /* 0x000fe8000fffe03f */
[----:B-----5:R-:W-:Y:S08]  /*ea30*/  HMMA.16816.F32.BF16 R80, R44, R100, R80 ;  /* 0x000000642c50723c */ /* 0x020ff00000041850 */
[C---:B-1----:R-:W-:Y:S08]  /*ea40*/  HMMA.16816.F32.BF16 R24, R60.reuse, R108, R24 ;  /* 0x0000006c3c18723c */ /* 0x042ff00000041818 */
[----:B------:R-:W-:Y:S08]  /*ea50*/  HMMA.16816.F32.BF16 R8, R60, R110, R8 ;  /* 0x0000006e3c08723c */ /* 0x000ff00000041808 */
[----:B------:R-:W-:Y:S08]  /*ea60*/  HMMA.16816.F32.BF16 R80, R40, R96, R80 ;  /* 0x000000602850723c */ /* 0x000ff00000041850 */
[----:B------:R-:W-:Y:S01]  /*ea70*/  HMMA.16816.F32.BF16 R12, R44, R102, R12 ;  /* 0x000000662c0c723c */ /* 0x000fe2000004180c */
[----:B------:R-:W1:Y:S07]  /*ea80*/  LDSM.16.M88.4 R100, [R191+0xf100] ;  /* 0x00f10000bf64783b */ /* 0x000e6e0000000200 */
[C---:B--2---:R-:W-:Y:S08]  /*ea90*/  HMMA.16816.F32.BF16 R24, R56.reuse, R104, R24 ;  /* 0x000000683818723c */ /* 0x044ff00000041818 */
[----:B------:R-:W-:Y:S08]  /*eaa0*/  HMMA.16816.F32.BF16 R8, R56, R106, R8 ;  /* 0x0000006a3808723c */ /* 0x000ff00000041808 */
[----:B------:R-:W-:Y:S08]  /*eab0*/  HMMA.16816.F32.BF16 R80, R36, R92, R80 ;  /* 0x0000005c2450723c */ /* 0x000ff00000041850 */
[----:B------:R-:W-:Y:S01]  /*eac0*/  HMMA.16816.F32.BF16 R12, R40, R98, R12 ;  /* 0x00000062280c723c */ /* 0x000fe2000004180c */
[----:B------:R-:W2:Y:S07]  /*ead0*/  LDSM.16.M88.4 R96, [R139+0xf100] ;  /* 0x00f100008b60783b */ /* 0x000eae0000000200 */
[C---:B-1----:R-:W-:Y:S08]  /*eae0*/  HMMA.16816.F32.BF16 R24, R52.reuse, R100, R24 ;  /* 0x000000643418723c */ /* 0x042ff00000041818 */
[----:B------:R-:W-:Y:S08]  /*eaf0*/  HMMA.16816.F32.BF16 R8, R52, R102, R8 ;  /* 0x000000663408723c */ /* 0x000ff00000041808 */
[----:B------:R-:W-:Y:S08]  /*eb00*/  HMMA.16816.F32.BF16 R80, R72, R88, R80 ;  /* 0x000000584850723c */ /* 0x000ff00000041850 */
[----:B------:R-:W-:Y:S01]  /*eb10*/  HMMA.16816.F32.BF16 R12, R36, R94, R12 ;  /* 0x0000005e240c723c */ /* 0x000fe2000004180c */
[----:B------:R-:W1:Y:S07]  /*eb20*/  LDSM.16.M88.4 R92, [R128+0xf100] ;  /* 0x00f10000805c783b */ /* 0x000e6e0000000200 */
[C---:B--2---:R-:W-:Y:S08]  /*eb30*/  HMMA.16816.F32.BF16 R24, R48.reuse, R96, R24 ;  /* 0x000000603018723c */ /* 0x044ff00000041818 */
[----:B------:R-:W-:Y:S01]  /*eb40*/  HMMA.16816.F32.BF16 R8, R48, R98, R8 ;  /* 0x000000623008723c */ /* 0x000fe20000041808 */
[----:B------:R-:W-:Y:S07]  /*eb50*/  LDSM.16.M88.4 R96, [R2+0x11900] ;  /* 0x011900000260783b */ /* 0x000fee0000000200 */
[----:B------:R-:W-:Y:S08]  /*eb60*/  HMMA.16816.F32.BF16 R80, R68, R84, R80 ;  /* 0x000000544450723c */ /* 0x000ff00000041850 */
[----:B------:R-:W-:Y:S01]  /*eb70*/  HMMA.16816.F32.BF16 R12, R72, R90, R12 ;  /* 0x0000005a480c723c */ /* 0x000fe2000004180c */
[----:B------:R-:W2:Y:S07]  /*eb80*/  LDSM.16.M88.4 R88, [R2+0xf100] ;  /* 0x00f100000258783b */ /* 0x000eae0000000200 */
[----:B------:R-:W-:Y:S08]  /*eb90*/  HMMA.16816.F32.BF16 R100, R32, R4, RZ ;  /* 0x000000042064723c */ /* 0x000ff000000418ff */
[C---:B-1----:R-:W-:Y:S08]  /*eba0*/  HMMA.16816.F32.BF16 R24, R44.reuse, R92, R24 ;  /* 0x0000005c2c18723c */ /* 0x042ff00000041818 */
[----:B------:R-:W-:Y:S01]  /*ebb0*/  HMMA.16816.F32.BF16 R8, R44, R94, R8 ;  /* 0x0000005e2c08723c */ /* 0x000fe20000041808 */
[----:B------:R-:W-:Y:S07]  /*ebc0*/  LDSM.16.M88.4 R92, [R128+0x11900] ;  /* 0x01190000805c783b */ /* 0x000fee0000000200 */
[----:B------:R-:W-:Y:S08]  /*ebd0*/  HMMA.16816.F32.BF16 R80, R64, R76, R80 ;  /* 0x0000004c4050723c */ /* 0x000ff00000041850 */
[----:B------:R-:W-:Y:S01]  /*ebe0*/  HMMA.16816.F32.BF16 R12, R68, R86, R12 ;  /* 0x00000056440c723c */ /* 0x000fe2000004180c */
[----:B------:R-:W1:Y:S07]  /*ebf0*/  LDSM.16.M88.4 R84, [R191+0x11100] ;  /* 0x01110000bf54783b */ /* 0x000e6e0000000200 */
[C---:B--2---:R-:W-:Y:S08]  /*ec00*/  HMMA.16816.F32.BF16 R24, R40.reuse, R88, R24 ;  /* 0x000000582818723c */ /* 0x044ff00000041818 */
[----:B------:R-:W-:Y:S01]  /*ec10*/  HMMA.16816.F32.BF16 R8, R40, R90, R8 ;  /* 0x0000005a2808723c */ /* 0x000fe20000041808 */
[----:B------:R-:W-:Y:S01]  /*ec20*/  FMUL.FTZ R82, R82, c[0x0][0x320] ;  /* 0x0000c80052527a20 */ /* 0x000fe20000410000 */
[----:B------:R-:W-:Y:S01]  /*ec30*/  LDSM.16.M88.4 R88, [R139+0x11900] ;  /* 0x011900008b58783b */ /* 0x000fe20000000200 */
[----:B------:R-:W-:-:S02]  /*ec40*/  FMUL.FTZ R80, R80, c[0x0][0x320] ;  /* 0x0000c80050507a20 */ /* 0x000fc40000410000 */
[----:B------:R-:W-:Y:S01]  /*ec50*/  FMUL.FTZ R83, R83, c[0x0][0x320] ;  /* 0x0000c80053537a20 */ /* 0x000fe20000410000 */
[----:B------:R-:W2:Y:S01]  /*ec60*/  MUFU.TANH R152, R82 ;  /* 0x0000005200987308 */ /* 0x000ea20000002400 */
[----:B------:R-:W-:Y:S01]  /*ec70*/  FMUL.FTZ R81, R81, c[0x0][0x320] ;  /* 0x0000c80051517a20 */ /* 0x000fe20000410000 */
[----:B------:R-:W-:Y:S01]  /*ec80*/  HMMA.16816.F32.BF16 R12, R64, R78, R12 ;  /* 0x0000004e400c723c */ /* 0x000fe2000004180c */
[----:B------:R-:W-:Y:S05]  /*ec90*/  LDSM.16.M88.4 R76, [R128+0x11100] ;  /* 0x01110000804c783b */ /* 0x000fea0000000200 */
[----:B------:R-:W3:Y:S02]  /*eca0*/  MUFU.TANH R214, R80 ;  /* 0x0000005000d67308 */ /* 0x000ee40000002400 */
[----:B------:R-:W-:Y:S06]  /*ecb0*/  HMMA.16816.F32.BF16 R4, R32, R6, RZ ;  /* 0x000000062004723c */ /* 0x000fec00000418ff */
[----:B------:R-:W4:Y:S01]  /*ecc0*/  MUFU.TANH R138, R83 ;  /* 0x00000053008a7308 */ /* 0x000f220000002400 */
[----:B--2---:R-:W-:Y:S01]  /*ecd0*/  FSEL R152, R152, -INF , P0 ;  /* 0xff80000098987808 */ /* 0x004fe20000000000 */
[----:B------:R-:W-:Y:S06]  /*ece0*/  HMMA.16816.F32.BF16 R100, R28, R16, R100 ;  /* 0x000000101c64723c */ /* 0x000fec0000041864 */
[----:B------:R2:W5:Y:S01]  /*ecf0*/  MUFU.TANH R154, R81 ;  /* 0x00000051009a7308 */ /* 0x0005620000002400 */
[----:B---3--:R-:W-:Y:S01]  /*ed00*/  FSEL R214, R214, -INF , P0 ;  /* 0xff800000d6d67808 */ /* 0x008fe20000000000 */
[----:B-1----:R-:W-:Y:S01]  /*ed10*/  HMMA.16816.F32.BF16 R24, R36, R84, R24 ;  /* 0x000000542418723c */ /* 0x002fe20000041818 */
[----:B------:R-:W-:Y:S01]  /*ed20*/  FMUL.FTZ R14, R14, c[0x0][0x320] ;  /* 0x0000c8000e0e7a20 */ /* 0x000fe20000410000 */
[----:B------:R-:W-:Y:S01]  /*ed30*/  ISETP.GT.AND P0, PT, R3, 0x11, PT ;  /* 0x000000110300780c */ /* 0x000fe20003f04270 */
[----:B------:R-:W-:-:S02]  /*ed40*/  FMUL.FTZ R12, R12, c[0x0][0x320] ;  /* 0x0000c8000c0c7a20 */ /* 0x000fc40000410000 */
[----:B------:R-:W-:Y:S01]  /*ed50*/  FMUL.FTZ R15, R15, c[0x0][0x320] ;  /* 0x0000c8000f0f7a20 */ /* 0x000fe20000410000 */
[----:B------:R-:W1:Y:S01]  /*ed60*/  MUFU.TANH R218, R14 ;  /* 0x0000000e00da7308 */ /* 0x000e620000002400 */
[----:B------:R-:W-:Y:S01]  /*ed70*/  FMUL.FTZ R13, R13, c[0x0][0x320] ;  /* 0x0000c8000d0d7a20 */ /* 0x000fe20000410000 */
[----:B------:R-:W-:Y:S01]  /*ed80*/  HMMA.16816.F32.BF16 R8, R36, R86, R8 ;  /* 0x000000562408723c */ /* 0x000fe20000041808 */
[----:B------:R-:W-:Y:S01]  /*ed90*/  LDSM.16.M88.4 R84, [R191+0x11900] ;  /* 0x01190000bf54783b */ /* 0x000fe20000000200 */
[----:B----4-:R-:W-:-:S03]  /*eda0*/  FSEL R138, R138, -INF , P0 ;  /* 0xff8000008a8a7808 */ /* 0x010fc60000000000 */
[----:B--2---:R-:W2:Y:S01]  /*edb0*/  LDSM.16.M88.4 R80, [R139+0x11100] ;  /* 0x011100008b50783b */ /* 0x004ea20000000200 */
[----:B------:R-:W3:Y:S02]  /*edc0*/  MUFU.TANH R222, R12 ;  /* 0x0000000c00de7308 */ /* 0x000ee40000002400 */
[----:B------:R-:W-:Y:S01]  /*edd0*/  HMMA.16816.F32.BF16 R4, R28, R18, R4 ;  /* 0x000000121c04723c */ /* 0x000fe20000041804 */
[----:B-----5:R-:W-:Y:S02]  /*ede0*/  FSEL R154, R154, -INF , P0 ;  /* 0xff8000009a9a7808 */ /* 0x020fe40000000000 */
[----:B------:R-:W-:-:S03]  /*edf0*/  ISETP.GT.AND P0, PT, R3, 0x18, PT ;  /* 0x000000180300780c */ /* 0x000fc60003f04270 */
[----:B------:R-:W4:Y:S01]  /*ee00*/  MUFU.TANH R216, R15 ;  /* 0x0000000f00d87308 */ /* 0x000f220000002400 */
[----:B-1----:R-:W-:-:S07]  /*ee10*/  FSEL R218, R218, -INF , P0 ;  /* 0xff800000dada7808 */ /* 0x002fce0000000000 */
[----:B------:R1:W5:Y:S01]  /*ee20*/  MUFU.TANH R220, R13 ;  /* 0x0000000d00dc7308 */ /* 0x0003620000002400 */
[----:B---3--:R-:W-:Y:S02]  /*ee30*/  FSEL R222, R222, -INF , P0 ;  /* 0xff800000dede7808 */ /* 0x008fe40000000000 */
[----:B------:R-:W-:-:S04]  /*ee40*/  ISETP.GT.AND P0, PT, R3, 0x19, PT ;  /* 0x000000190300780c */ /* 0x000fc80003f04270 */
[----:B----4-:R-:W-:Y:S01]  /*ee50*/  FSEL R216, R216, -INF , P0 ;  /* 0xff800000d8d87808 */ /* 0x010fe20000000000 */
[----:B-1----:R-:W1:Y:S01]  /*ee60*/  LDSM.16.M88.4 R12, [R2+0x11100] ;  /* 0x01110000020c783b */ /* 0x002e620000000200 */
[----:B-----5:R-:W-:Y:S02]  /*ee70*/  FSEL R220, R220, -INF , P0 ;  /* 0xff800000dcdc7808 */ /* 0x020fe40000000000 */
[----:B------:R-:W-:Y:S01]  /*ee80*/  ISETP.GT.AND P0, PT, R3, 0x20, PT ;  /* 0x000000200300780c */ /* 0x000fe20003f04270 */
[C---:B--2---:R-:W-:Y:S08]  /*ee90*/  HMMA.16816.F32.BF16 R24, R72.reuse, R80, R24 ;  /* 0x000000504818723c */ /* 0x044ff00000041818 */
[----:B------:R-:W-:Y:S01]  /*eea0*/  HMMA.16816.F32.BF16 R8, R72, R82, R8 ;  /* 0x000000524808723c */ /* 0x000fe20000041808 */
[----:B------:R-:W-:Y:S11]  /*eeb0*/  LDSM.16.M88.4 R80, [R2+0xf900] ;  /* 0x00f900000250783b */ /* 0x000ff60000000200 */
[----:B------:R-:W-:Y:S04]  /*eec0*/  @!UPT UIADD3 URZ, URZ, URZ, URZ ;  /* 0x0000003f3f3ff290 */ /* 0x000fe8000fffe03f */
[C---:B------:R-:W-:Y:S08]  /*eed0*/  HMMA.16816.F32.BF16 R24, R68.reuse, R76, R24 ;  /* 0x0000004c4418723c */ /* 0x040ff00000041818 */
[----:B------:R-:W-:Y:S01]  /*eee0*/  HMMA.16816.F32.BF16 R8, R68, R78, R8 ;  /* 0x0000004e4408723c */ /* 0x000fe20000041808 */
[----:B------:R-:W-:Y:S11]  /*eef0*/  LDSM.16.M88.4 R76, [R128+0xf900] ;  /* 0x00f90000804c783b */ /* 0x000ff60000000200 */
[----:B------:R-:W-:Y:S04]  /*ef00*/  @!UPT UIADD3 URZ, URZ, URZ, URZ ;  /* 0x0000003f3f3ff290 */ /* 0x000fe8000fffe03f */
[C---:B-1----:R-:W-:Y:S08]  /*ef10*/  HMMA.16816.F32.BF16 R24, R64.reuse, R12, R24 ;  /* 0x0000000c4018723c */ /* 0x042ff00000041818 */
[----:B------:R-:W-:Y:S01]  /*ef20*/  HMMA.16816.F32.BF16 R8, R64, R14, R8 ;  /* 0x0000000e4008723c */ /* 0x000fe20000041808 */
[----:B------:R-:W-:Y:S11]  /*ef30*/  LDSM.16.M88.4 R12, [R2+0xd900] ;  /* 0x00d90000020c783b */ /* 0x000ff60000000200 */
[----:B------:R-:W-:Y:S04]  /*ef40*/  @!UPT UIADD3 URZ, URZ, URZ, URZ ;  /* 0x0000003f3f3ff290 */ /* 0x000fe8000fffe03f */
        /* <DEDUP_REMOVED lines=11> */
[----:B--2---:R-:W-:-:S06]  /*f000*/  FSEL R166, R166, -INF , P0 ;  /* 0xff800000a6a67808 */ /* 0x004fcc0000000000 */
        /* <DEDUP_REMOVED lines=11> */
[----:B------:R-:W-:-:S04]  /*f0c0*/  ISETP.GT.AND P0, PT, R3, 0x28, PT ;  /* 0x000000280300780c */ /* 0x000fc80003f04270 */
[----:B------:R-:W-:Y:S01]  /*f0d0*/  FSEL R204, R204, -INF , P0 ;  /* 0xff800000cccc7808 */ /* 0x000fe20000000000 */
[----:B-----5:R-:W3:Y:S01]  /*f0e0*/  LDSM.16.M88.4 R24, [R139+0xf900] ;  /* 0x00f900008b18783b */ /* 0x020ee20000000200 */
[----:B------:R-:W-:Y:S01]  /*f0f0*/  FSEL R212, R212, -INF , P0 ;  /* 0xff800000d4d47808 */ /* 0x000fe20000000000 */
[----:B------:R-:W-:-:S04]  /*f100*/  DEPBAR.LE SB0, 0x2 ;  /* 0x000080800000791a */ /* 0x000fc80000000000 */
[----:B------:R-:W-:Y:S01]  /*f110*/  BAR.SYNC.DEFER_BLOCKING 0x0 ;  /* 0x0000000000007b1d */ /* 0x000fe20000010000 */
[----:B-1----:R-:W-:Y:S01]  /*f120*/  HMMA.16816.F32.BF16 R100, R60, R8, R100 ;  /* 0x000000083c64723c */ /* 0x002fe20000041864 */
[----:B------:R-:W-:-:S04]  /*f130*/  ISETP.GT.AND P0, PT, R3, 0x29, PT ;  /* 0x000000290300780c */ /* 0x000fc80003f04270 */
[----:B------:R-:W-:Y:S02]  /*f140*/  FSEL R182, R182, -INF , P0 ;  /* 0xff800000b6b67808 */ /* 0x000fe40000000000 */
[----:B------:R-:W-:Y:S01]  /*f150*/  FSEL R210, R210, -INF , P0 ;  /* 0xff800000d2d27808 */ /* 0x000fe20000000000 */
[----:B------:R-:W-:Y:S01]  /*f160*/  HMMA.16816.F32.BF16 R4, R60, R10, R4 ;  /* 0x0000000a3c04723c */ /* 0x000fe20000041804 */
[----:B------:R-:W-:Y:S01]  /*f170*/  ISETP.GT.AND P0, PT, R3, 0x30, PT ;  /* 0x000000300300780c */ /* 0x000fe20003f04270 */
[----:B------:R-:W-:Y:S11]  /*f180*/  LDSM.16.MT88.4 R116, [R175+0x100] ;  /* 0x00010000af74783b */ /* 0x000ff60000004200 */
[----:B------:R-:W-:Y:S03]  /*f190*/  @!UPT UIADD3 URZ, URZ, URZ, URZ ;  /* 0x0000003f3f3ff290 */ /* 0x000fe6000fffe03f */
        /* <DEDUP_REMOVED lines=52> */
[----:B------:R-:W-:-:S05]  /*f4e0*/  ISETP.GT.AND P0, PT, R3, 0x31, PT ;  /* 0x000000310300780c */ /* 0x000fca0003f04270 */
[----:B------:R-:W2:Y:S01]  /*f4f0*/  MUFU.TANH R172, R6 ;  /* 0x0000000600ac7308 */ /* 0x000ea20000002400 */
[----:B---3--:R-:W-:-:S07]  /*f500*/  FSEL R140, R140, -INF , P0 ;  /* 0xff8000008c8c7808 */ /* 0x008fce0000000000 */
[----:B------:R-:W3:Y:S01]  /*f510*/  MUFU.TANH R176, R4 ;  /* 0x0000000400b07308 */ /* 0x000ee20000002400 */
[----:B-1----:R-:W-:Y:S01]  /*f520*/  FSEL R142, R142, -INF , P0 ;  /* 0xff8000008e8e7808 */ /* 0x002fe20000000000 */
[----:B------:R-:W-:Y:S01]  /*f530*/  LDSM.16.MT88.4 R100, [R0+0x100] ;  /* 0x000100000064783b */ /* 0x000fe20000004200 */
[----:B------:R-:W-:-:S04]  /*f540*/  ISETP.GT.AND P0, PT, R3, 0x38, PT ;  /* 0x000000380300780c */ /* 0x000fc80003f04270 */
[----:B--2---:R-:W-:Y:S01]  /*f550*/  FSEL R172, R172, -INF , P0 ;  /* 0xff800000acac7808 */ /* 0x004fe20000000000 */
[----:B------:R-:W1:Y:S01]  /*f560*/  MUFU.TANH R174, R5 ;  /* 0x0000000500ae7308 */ /* 0x000e620000002400 */
[----:B---3--:R-:W-:-:S07]  /*f570*/  FSEL R176, R176, -INF , P0 ;  /* 0xff800000b0b07808 */ /* 0x008fce0000000000 */
[----:B------:R-:W2:Y:S01]  /*f580*/  MUFU.TANH R170, R7 ;  /* 0x0000000700aa7308 */ /* 0x000ea20000002400 */
[----:B------:R-:W-:Y:S02]  /*f590*/  ISETP.GT.AND P0, PT, R3, 0x39, PT ;  /* 0x000000390300780c */ /* 0x000fe40003f04270 */
[----:B------:R-:W-:-:S04]  /*f5a0*/  FMNMX.FTZ R3, R124, R125, !PT ;  /* 0x0000007d7c037209 */ /* 0x000fc80007810000 */
[----:B------:R-:W-:Y:S02]  /*f5b0*/  FMNMX.FTZ R3, R156, R3, !PT ;  /* 0x000000039c037209 */ /* 0x000fe40007810000 */
[----:B-1----:R-:W-:Y:S02]  /*f5c0*/  FSEL R174, R174, -INF , P0 ;  /* 0xff800000aeae7808 */ /* 0x002fe40000000000 */
[----:B------:R-:W-:-:S04]  /*f5d0*/  FMNMX.FTZ R3, R130, R3, !PT ;  /* 0x0000000382037209 */ /* 0x000fc80007810000 */
[----:B------:R-:W-:Y:S02]  /*f5e0*/  FMNMX.FTZ R3, R214, R3, !PT ;  /* 0x00000003d6037209 */ /* 0x000fe40007810000 */
[----:B--2---:R-:W-:Y:S02]  /*f5f0*/  FSEL R170, R170, -INF , P0 ;  /* 0xff800000aaaa7808 */ /* 0x004fe40000000000 */
[----:B------:R-:W-:-:S04]  /*f600*/  FMNMX.FTZ R3, R154, R3, !PT ;  /* 0x000000039a037209 */ /* 0x000fc80007810000 */
        /* <DEDUP_REMOVED lines=9> */
[----:B------:R-:W-:Y:S02]  /*f6a0*/  FMNMX.FTZ R2, R174, R3, !PT ;  /* 0x00000003ae027209 */ /* 0x000fe40007810000 */
[----:B------:R-:W-:-:S03]  /*f6b0*/  FMNMX.FTZ R3, R121, R120, !PT ;  /* 0x0000007879037209 */ /* 0x000fc60007810000 */
[----:B------:R-:W1:Y:S01]  /*f6c0*/  SHFL.BFLY PT, R5, R2, 0x2, 0x1f ;  /* 0x0c401f0002057f89 */ /* 0x000e6200000e0000 */
[----:B------:R-:W-:-:S04]  /*f6d0*/  FMNMX.FTZ R3, R126, R3, !PT ;  /* 0x000000037e037209 */ /* 0x000fc80007810000 */
[----:B------:R-:W-:-:S04]  /*f6e0*/  FMNMX.FTZ R3, R122, R3, !PT ;  /* 0x000000037a037209 */ /* 0x000fc80007810000 */
[----:B------:R-:W-:-:S04]  /*f6f0*/  FMNMX.FTZ R3, R152, R3, !PT ;  /* 0x0000000398037209 */ /* 0x000fc80007810000 */
[----:B------:R-:W-:-:S04]  /*f700*/  FMNMX.FTZ R3, R138, R3, !PT ;  /* 0x000000038a037209 */ /* 0x000fc80007810000 */
[----:B------:R-:W-:-:S04]  /*f710*/  FMNMX.FTZ R3, R218, R3, !PT ;  /* 0x00000003da037209 */ /* 0x000fc80007810000 */
[----:B------:R-:W-:Y:S02]  /*f720*/  FMNMX.FTZ R3, R216, R3, !PT ;  /* 0x00000003d8037209 */ /* 0x000fe40007810000 */
[----:B-1----:R-:W-:Y:S02]  /*f730*/  FMNMX.FTZ R5, R2, R5, !PT ;  /* 0x0000000502057209 */ /* 0x002fe40007810000 */
        /* <DEDUP_REMOVED lines=9> */
[----:B------:R-:W-:Y:S02]  /*f7d0*/  FMNMX.FTZ R4, R170, R3, !PT ;  /* 0x00000003aa047209 */ /* 0x000fe40007810000 */
[C---:B------:R-:W-:Y:S01]  /*f7e0*/  FSETP.NEU.FTZ.AND P0, PT, R132.reuse, -INF , PT ;  /* 0xff8000008400780b */ /* 0x040fe20003f1d000 */
[----:B------:R-:W-:Y:S02]  /*f7f0*/  FMUL.FTZ R177, R132, c[0x0][0x2d0] ;  /* 0x0000b40084b17a20 */ /* 0x000fe40000410000 */
        /* <DEDUP_REMOVED lines=11> */
[----:B------:R-:W-:Y:S01]  /*f8b0*/  MUFU.EX2 R163, R163 ;  /* 0x000000a300a37308 */ /* 0x000fe20000000800 */
[----:B-1----:R-:W-:Y:S01]  /*f8c0*/  FMNMX.FTZ R2, R4, R3, !PT ;  /* 0x0000000304027209 */ /* 0x002fe20007810000 */
[--C-:B------:R-:W-:Y:S01]  /*f8d0*/  FFMA.FTZ R166, R166, c[0x0][0x2d0], -R177.reuse ;  /* 0x0000b400a6a67a23 */ /* 0x100fe200000108b1 */
[----:B------:R-:W-:Y:S01]  /*f8e0*/  LDSM.16.MT88.4 R4, [R185+0x100] ;  /* 0x00010000b904783b */ /* 0x000fe20000004200 */
[--C-:B------:R-:W-:Y:S02]  /*f8f0*/  FFMA.FTZ R168, R212, c[0x0][0x2d0], -R177.reuse ;  /* 0x0000b400d4a87a23 */ /* 0x100fe400000108b1 */
[--C-:B------:R-:W-:Y:S01]  /*f900*/  FFMA.FTZ R171, R210, c[0x0][0x2d0], -R177.reuse ;  /* 0x0000b400d2ab7a23 */ /* 0x100fe200000108b1 */
[----:B------:R-:W1:Y:S01]  /*f910*/  SHFL.BFLY PT, R3, R2, 0x1, 0x1f ;  /* 0x0c201f0002037f89 */ /* 0x000e6200000e0000 */
[----:B------:R-:W2:Y:S01]  /*f920*/  MUFU.EX2 R160, R160 ;  /* 0x000000a000a07308 */ /* 0x000ea20000000800 */
[----:B------:R-:W-:-:S02]  /*f930*/  FFMA.FTZ R183, R142, c[0x0][0x2d0], -R177 ;  /* 0x0000b4008eb77a23 */ /* 0x000fc400000108b1 */
[--C-:B------:R-:W-:Y:S02]  /*f940*/  FFMA.FTZ R176, R176, c[0x0][0x2d0], -R177.reuse ;  /* 0x0000b400b0b07a23 */ /* 0x100fe400000108b1 */
[----:B------:R-:W-:-:S03]  /*f950*/  FFMA.FTZ R217, R174, c[0x0][0x2d0], -R177 ;  /* 0x0000b400aed97a23 */ /* 0x000fc600000108b1 */
[----:B------:R-:W3:Y:S01]  /*f960*/  MUFU.EX2 R156, R156 ;  /* 0x0000009c009c7308 */ /* 0x000ee20000000800 */
[----:B--2---:R-:W-:-:S07]  /*f970*/  F2FP.BF16.PACK_AB R96, R160, R163 ;  /* 0x000000a3a060723e */ /* 0x004fce00000010ff */
[----:B------:R-:W-:Y:S01]  /*f980*/  MUFU.EX2 R159, R159 ;  /* 0x0000009f009f7308 */ /* 0x000fe20000000800 */
[----:B------:R-:W-:Y:S01]  /*f990*/  FADD.FTZ R160, R163, R160 ;  /* 0x000000a0a3a07221 */ /* 0x000fe20000010000 */
[----:B-1----:R-:W-:Y:S01]  /*f9a0*/  FMNMX.FTZ R3, R2, R3, !PT ;  /* 0x0000000302037209 */ /* 0x002fe20007810000 */
[----:B------:R-:W-:Y:S01]  /*f9b0*/  FFMA.FTZ R2, R220, c[0x0][0x2d0], -R177 ;  /* 0x0000b400dc027a23 */ /* 0x000fe200000108b1 */
[----:B---3--:R-:W-:-:S04]  /*f9c0*/  F2FP.BF16.PACK_AB R98, R156, R161 ;  /* 0x000000a19c62723e */ /* 0x008fc800000010ff */
[----:B------:R-:W-:Y:S01]  /*f9d0*/  MUFU.EX2 R154, R154 ;  /* 0x0000009a009a7308 */ /* 0x000fe20000000800 */
[C---:B------:R-:W-:Y:S01]  /*f9e0*/  FSETP.NEU.FTZ.AND P0, PT, R3.reuse, -INF , PT ;  /* 0xff8000000300780b */ /* 0x040fe20003f1d000 */
[----:B------:R-:W-:Y:S02]  /*f9f0*/  FMUL.FTZ R173, R3, c[0x0][0x2d0] ;  /* 0x0000b40003ad7a20 */ /* 0x000fe40000410000 */
[----:B------:R-:W-:-:S03]  /*fa00*/  FADD.FTZ R161, R161, R160 ;  /* 0x000000a0a1a17221 */ /* 0x000fc60000010000 */
[----:B------:R-:W-:Y:S01]  /*fa10*/  FSEL R173, R173, RZ, P0 ;  /* 0x000000ffadad7208 */ /* 0x000fe20000000000 */
[----:B------:R-:W-:Y:S01]  /*fa20*/  MUFU.EX2 R155, R155 ;  /* 0x0000009b009b7308 */ /* 0x000fe20000000800 */
[----:B------:R-:W-:Y:S01]  /*fa30*/  FADD.FTZ R156, R156, R161 ;  /* 0x000000a19c9c7221 */ /* 0x000fe20000010000 */
[----:B------:R-:W-:Y:S02]  /*fa40*/  ISETP.GE.AND P0, PT, R134, 0x81, PT ;  /* 0x000000818600780c */ /* 0x000fe40003f06270 */
[--C-:B------:R-:W-:Y:S02]  /*fa50*/  FFMA.FTZ R165, R121, c[0x0][0x2d0], -R173.reuse ;  /* 0x0000b40079a57a23 */ /* 0x100fe400000108ad */
[--C-:B------:R-:W-:Y:S02]  /*fa60*/  FFMA.FTZ R162, R120, c[0x0][0x2d0], -R173.reuse ;  /* 0x0000b40078a27a23 */ /* 0x100fe400000108ad */
[--C-:B------:R-:W-:Y:S01]  /*fa70*/  FFMA.FTZ R167, R126, c[0x0][0x2d0], -R173.reuse ;  /* 0x0000b4007ea77a23 */ /* 0x100fe200000108ad */
[----:B------:R-:W-:Y:S01]  /*fa80*/  MUFU.EX2 R2, R2 ;  /* 0x0000000200027308 */ /* 0x000fe20000000800 */
[----:B------:R-:W-:-:S02]  /*fa90*/  FFMA.FTZ R158, R122, c[0x0][0x2d0], -R173 ;  /* 0x0000b4007a9e7a23 */ /* 0x000fc400000108ad */
[--C-:B------:R-:W-:Y:S02]  /*faa0*/  FFMA.FTZ R157, R152, c[0x0][0x2d0], -R173.reuse ;  /* 0x0000b400989d7a23 */ /* 0x100fe400000108ad */
[--C-:B------:R-:W-:Y:S02]  /*fab0*/  FFMA.FTZ R152, R138, c[0x0][0x2d0], -R173.reuse ;  /* 0x0000b4008a987a23 */ /* 0x100fe400000108ad */
[--C-:B------:R-:W-:Y:S01]  /*fac0*/  FFMA.FTZ R153, R218, c[0x0][0x2d0], -R173.reuse ;  /* 0x0000b400da997a23 */ /* 0x100fe200000108ad */
[----:B------:R-:W-:Y:S01]  /*fad0*/  MUFU.EX2 R165, R165 ;  /* 0x000000a500a57308 */ /* 0x000fe20000000800 */
[----:B------:R-:W-:Y:S01]  /*fae0*/  LDSM.16.MT88.4 R136, [R175+0x900] ;  /* 0x00090000af88783b */ /* 0x000fe20000004200 */
[--C-:B------:R-:W-:Y:S02]  /*faf0*/  FFMA.FTZ R179, R180, c[0x0][0x2d0], -R173.reuse ;  /* 0x0000b400b4b37a23 */ /* 0x100fe400000108ad */
[--C-:B------:R-:W-:Y:S02]  /*fb00*/  FFMA.FTZ R178, R178, c[0x0][0x2d0], -R173.reuse ;  /* 0x0000b400b2b27a23 */ /* 0x100fe400000108ad */
[----:B------:R-:W-:-:S02]  /*fb10*/  FFMA.FTZ R180, R204, c[0x0][0x2d0], -R173 ;  /* 0x0000b400ccb47a23 */ /* 0x000fc400000108ad */
[----:B------:R-:W1:Y:S01]  /*fb20*/  MUFU.EX2 R162, R162 ;  /* 0x000000a200a27308 */ /* 0x000e620000000800 */
[----:B------:R-:W-:Y:S02]  /*fb30*/  FFMA.FTZ R181, R182, c[0x0][0x2d0], -R173 ;  /* 0x0000b400b6b57a23 */ /* 0x000fe400000108ad */
[----:B------:R-:W-:Y:S02]  /*fb40*/  FFMA.FTZ R182, R143, c[0x0][0x2d0], -R177 ;  /* 0x0000b4008fb67a23 */ /* 0x000fe400000108b1 */
[--C-:B------:R-:W-:Y:S02]  /*fb50*/  FFMA.FTZ R174, R141, c[0x0][0x2d0], -R173.reuse ;  /* 0x0000b4008dae7a23 */ /* 0x100fe400000108ad */
[--C-:B------:R-:W-:Y:S01]  /*fb60*/  FFMA.FTZ R177, R140, c[0x0][0x2d0], -R173.reuse ;  /* 0x0000b4008cb17a23 */ /* 0x100fe200000108ad */
[----:B------:R-:W-:Y:S01]  /*fb70*/  MUFU.EX2 R167, R167 ;  /* 0x000000a700a77308 */ /* 0x000fe20000000800 */
[--C-:B------:R-:W-:Y:S01]  /*fb80*/  FFMA.FTZ R172, R172, c[0x0][0x2d0], -R173.reuse ;  /* 0x0000b400acac7a23 */ /* 0x100fe200000108ad */
[----:B------:R-:W-:Y:S01]  /*fb90*/  LDSM.16.MT88.4 R140, [R175+0x3900] ;  /* 0x00390000af8c783b */ /* 0x000fe20000004200 */
[----:B------:R-:W-:-:S05]  /*fba0*/  FFMA.FTZ R215, R170, c[0x0][0x2d0], -R173 ;  /* 0x0000b400aad77a23 */ /* 0x000fca00000108ad */
        /* <DEDUP_REMOVED lines=18> */
[C---:B------:R-:W-:Y:S02]  /*fcd0*/  HMMA.16816.F32.BF16 R40, R96.reuse, R42, RZ ;  /* 0x0000002a6028723c */ /* 0x040fe400000418ff */
[----:B------:R-:W-:Y:S06]  /*fce0*/  MUFU.EX2 R171, R171 ;  /* 0x000000ab00ab7308 */ /* 0x000fec0000000800 */
[C---:B------:R-:W-:Y:S02]  /*fcf0*/  HMMA.16816.F32.BF16 R56, R96.reuse, R58, RZ ;  /* 0x0000003a6038723c */ /* 0x040fe400000418ff */
[----:B------:R-:W2:Y:S06]  /*fd00*/  MUFU.EX2 R0, R0 ;  /* 0x0000000000007308 */ /* 0x000eac0000000800 */
[C---:B------:R-:W-:Y:S02]  /*fd10*/  HMMA.16816.F32.BF16 R120, R96.reuse, R116, RZ ;  /* 0x000000746078723c */ /* 0x040fe400000418ff */
[----:B------:R-:W-:Y:S06]  /*fd20*/  MUFU.EX2 R179, R179 ;  /* 0x000000b300b37308 */ /* 0x000fec0000000800 */
        /* <DEDUP_REMOVED lines=78> */
[C---:B----4-:R-:W-:Y:S01]  /*10210*/  F2FP.BF16.PACK_AB R5, R178.reuse, R179 ;  /* 0x000000b3b205723e */ /* 0x050fe200000010ff */
        /* <DEDUP_REMOVED lines=86> */
[----:B------:R-:W-:Y:S01]  /*10780*/  IMAD.MOV.U32 R201, RZ, RZ, RZ ;  /* 0x000000ffffc97224 */ /* 0x000fe200078e00ff */
[----:B------:R-:W-:-:S02]  /*10790*/  ISETP.NE.AND P2, PT, R199, 0x1, PT ;  /* 0x00000001c700780c */ /* 0x000fc40003f45270 */
[----:B------:R-:W-:-:S04]  /*107a0*/  LEA.HI R0, R0, R133, RZ, 0x6 ;  /* 0x0000008500007211 */ /* 0x000fc800078f30ff */
[----:B------:R-:W-:-:S04]  /*107b0*/  LOP3.LUT R0, R0, 0xffffffc0, RZ, 0xc0, !PT ;  /* 0xffffffc000007812 */ /* 0x000fc800078ec0ff */
[----:B------:R-:W-:-:S04]  /*107c0*/  IADD3 R0, R205, R0, R194 ;  /* 0x00000000cd007210 */ /* 0x000fc80007ffe0c2 */
[----:B------:R-:W-:-:S05]  /*107d0*/  IADD3 R202, R0, -0xc0, RZ ;  /* 0xffffff4000ca7810 */ /* 0x000fca0007ffe0ff */
        /* <DEDUP_REMOVED lines=19> */
[----:B------:R-:W-:Y:S02]  /*10910*/  IMAD.SHL.U32 R10, R144, 0x2, RZ ;  /* 0x00000002900a7824 */ /* 0x000fe400078e00ff */
        /* <DEDUP_REMOVED lines=10> */
[----:B------:R-:W-:-:S03]  /*109c0*/  IADD3 R4, P0, R150, R4, RZ ;  /* 0x0000000496047210 */ /* 0x000fc60007f1e0ff */
[----:B------:R-:W-:-:S05]  /*109d0*/  IMAD R0, R201, c[0x0][0x1f4], R0 ;  /* 0x00007d00c9007a24 */ /* 0x000fca00078e0200 */
[----:B------:R-:W-:Y:S02]  /*109e0*/  IADD3.X R7, R197, R5, R0, P0, !PT ;  /* 0x00000005c5077210 */ /* 0x000fe400007fe400 */
[C---:B------:R-:W-:Y:S02]  /*109f0*/  LEA R5, P0, R4.reuse, c[0x0][0x1c8], 0x1 ;  /* 0x0000720004057a11 */ /* 0x040fe400078008ff */
[----:B------:R-:W-:Y:S02]  /*10a00*/  SEL R0, RZ, 0x10, P5 ;  /* 0x00000010ff007807 */ /* 0x000fe40002800000 */
[----:B------:R-:W-:Y:S02]  /*10a10*/  LEA.HI.X R4, R4, c[0x0][0x1cc], R7, 0x1, P0 ;  /* 0x0000730004047a11 */ /* 0x000fe400000f0c07 */
[----:B------:R-:W1:Y:S01]  /*10a20*/  SHFL.IDX PT, R7, R5, 0x1, 0x181f ;  /* 0x00381f0005077f89 */ /* 0x000e6200000e0000 */
[----:B------:R-:W-:-:S03]  /*10a30*/  IADD3 R18, -R0, 0x10, RZ ;  /* 0x0000001000127810 */ /* 0x000fc60007ffe1ff */
[----:B------:R-:W2:Y:S01]  /*10a40*/  SHFL.IDX PT, R6, R4, 0x1, 0x181f ;  /* 0x00381f0004067f89 */ /* 0x000ea200000e0000 */
[----:B------:R-:W-:-:S03]  /*10a50*/  LOP3.LUT R18, R18, 0xf, RZ, 0xc0, !PT ;  /* 0x0000000f12127812 */ /* 0x000fc600078ec0ff */
        /* <DEDUP_REMOVED lines=10> */
[----:B------:R-:W-:-:S05]  /*10b00*/  IADD3 R12, P0, R5, R12, RZ ;  /* 0x0000000c050c7210 */ /* 0x000fca0007f1e0ff */
[----:B------:R-:W-:Y:S01]  /*10b10*/  IMAD.X R13, R4, 0x1, R13, P0 ;  /* 0x00000001040d7824 */ /* 0x000fe200000e060d */
[----:B------:R-:W-:-:S05]  /*10b20*/  IADD3 R20, P0, R5, R10, RZ ;  /* 0x0000000a05147210 */ /* 0x000fca0007f1e0ff */
[----:B------:R-:W-:Y:S01]  /*10b30*/  IMAD.X R21, R4, 0x1, R9, P0 ;  /* 0x0000000104157824 */ /* 0x000fe200000e0609 */
[----:B------:R-:W-:Y:S01]  /*10b40*/  ISETP.NE.U32.AND P0, PT, R0, RZ, PT ;  /* 0x000000ff0000720c */ /* 0x000fe20003f05070 */
[----:B------:R-:W-:-:S05]  /*10b50*/  IMAD.SHL.U32 R9, R203, 0x2, RZ ;  /* 0x00000002cb097824 */ /* 0x000fca00078e00ff */
        /* <DEDUP_REMOVED lines=8> */
.L_x_986:
[----:B------:R-:W-:Y:S01]  /*10be0*/  LOP3.LUT P0, RZ, R135, 0x1, RZ, 0xc0, !PT ;  /* 0x0000000187ff7812 */ /* 0x000fe2000780c0ff */
[----:B------:R-:W0:-:S12]  /*10bf0*/  LDGDEPBAR ;  /* 0x00000000000079af */ /* 0x000e180000000000 */
[----:B------:R-:W-:Y:S05]  /*10c00*/  @!P0 BRA `(.L_x_987) ;  /* 0x000030a000008947 */ /* 0x000fea0003800000 */
[----:B------:R-:W-:Y:S01]  /*10c10*/  SHF.R.S32.HI R0, RZ, 0x1f, R133 ;  /* 0x0000001fff007819 */ /* 0x000fe20000011485 */
[C---:B------:R-:W-:Y:S01]  /*10c20*/  IMAD.SHL.U32 R211, R145.reuse, 0x2, RZ ;  /* 0x0000000291d37824 */ /* 0x040fe200078e00ff */
[----:B------:R-:W-:Y:S01]  /*10c30*/  MOV R135, 0x20 ;  /* 0x0000002000877802 */ /* 0x000fe20000000f00 */
[----:B------:R-:W-:Y:S01]  /*10c40*/  IMAD.SHL.U32 R204, R144, 0x2, RZ ;  /* 0x0000000290cc7824 */ /* 0x000fe200078e00ff */
[----:B------:R-:W-:Y:S01]  /*10c50*/  LEA.HI R219, R0, R133, RZ, 0x6 ;  /* 0x0000008500db7211 */ /* 0x000fe200078f30ff */
[----:B------:R-:W-:Y:S01]  /*10c60*/  IMAD.MOV.U32 R0, RZ, RZ, R3 ;  /* 0x000000ffff007224 */ /* 0x000fe200078e0003 */
[----:B------:R-:W-:Y:S01]  /*10c70*/  SHF.L.U64.HI R212, R145, 0x1, R148 ;  /* 0x0000000191d47819 */ /* 0x000fe20000010294 */
[----:B------:R-:W-:Y:S01]  /*10c80*/  IMAD.MOV.U32 R133, RZ, RZ, R132 ;  /* 0x000000ffff857224 */ /* 0x000fe200078e0084 */
[----:B------:R-:W-:Y:S01]  /*10c90*/  SHF.L.U64.HI R210, R144, 0x1, R147 ;  /* 0x0000000190d27819 */ /* 0x000fe20000010293 */
[----:B------:R-:W-:Y:S01]  /*10ca0*/  IMAD.MOV.U32 R213, RZ, RZ, RZ ;  /* 0x000000ffffd57224 */ /* 0x000fe200078e00ff */
[----:B------:R-:W-:Y:S01]  /*10cb0*/  IADD3 R134, R190, R189, RZ ;  /* 0x000000bdbe867210 */ /* 0x000fe20007ffe0ff */
[----:B------:R-:W-:Y:S01]  /*10cc0*/  UMOV UR5, 0x1 ;  /* 0x0000000100057882 */ /* 0x000fe20000000000 */
[----:B------:R-:W-:-:S02]  /*10cd0*/  SEL R135, R135, 0xffffffe0, !P1 ;  /* 0xffffffe087877807 */ /* 0x000fc40004800000 */
[----:B------:R-:W-:Y:S02]  /*10ce0*/  LEA.HI.SX32 R219, R219, 0xfffffffe, 0x1a ;  /* 0xfffffffedbdb7811 */ /* 0x000fe400078fd2ff */
.L_x_990:
        /* <DEDUP_REMOVED lines=23> */
[----:B------:R-:W-:Y:S01]  /*10e60*/  IADD3 R14, -R4, 0x10, RZ ;  /* 0x00000010040e7810 */ /* 0x000fe20007ffe1ff */
[----:B------:R-:W-:Y:S01]  /*10e70*/  IMAD R3, R202, c[0x0][0x20c], R3 ;  /* 0x00008300ca037a24 */ /* 0x000fe200078e0203 */
[----:B------:R-:W-:Y:S01]  /*10e80*/  ISETP.NE.U32.AND P2, PT, R4, RZ, PT ;  /* 0x000000ff0400720c */ /* 0x000fe20003f45070 */
[----:B------:R-:W-:Y:S01]  /*10e90*/  IMAD R5, R201, c[0x0][0x21c], R5 ;  /* 0x00008700c9057a24 */ /* 0x000fe200078e0205 */
[----:B------:R-:W-:Y:S01]  /*10ea0*/  LOP3.LUT R14, R14, 0xf, RZ, 0xc0, !PT ;  /* 0x0000000f0e0e7812 */ /* 0x000fe200078ec0ff */
[----:B------:R-:W-:Y:S02]  /*10eb0*/  IMAD.IADD R7, R7, 0x1, R3 ;  /* 0x0000000107077824 */ /* 0x000fe400078e0203 */
[----:B------:R-:W-:Y:S02]  /*10ec0*/  IMAD R3, R192, c[0x0][0x210], RZ ;  /* 0x00008400c0037a24 */ /* 0x000fe400078e02ff */
[----:B------:R-:W-:Y:S05]  /*10ed0*/  IMAD.WIDE.U32 R6, R201, c[0x0][0x218], R6 ;  /* 0x00008600c9067a25 */ /* 0x000fea00078e0006 */
[----:B------:R-:W-:Y:S04]  /*10ee0*/  IADD3 R3, P0, R3, R6, RZ ;  /* 0x0000000603037210 */ /* 0x000fe80007f1e0ff */
[----:B------:R-:W-:Y:S02]  /*10ef0*/  IADD3.X R2, R196, R7, R5, P0, !PT ;  /* 0x00000007c4027210 */ /* 0x000fe400007fe405 */
[C---:B------:R-:W-:Y:S04]  /*10f00*/  LEA R10, P0, R3.reuse, c[0x0][0x1f8], 0x1 ;  /* 0x00007e00030a7a11 */ /* 0x040fe800078008ff */
[----:B------:R-:W-:Y:S01]  /*10f10*/  LEA.HI.X R8, R3, c[0x0][0x1fc], R2, 0x1, P0 ;  /* 0x00007f0003087a11 */ /* 0x000fe200000f0c02 */
[----:B------:R-:W1:Y:S01]  /*10f20*/  SHFL.IDX PT, R7, R10, 0x1, 0x181f ;  /* 0x00381f000a077f89 */ /* 0x000e6200000e0000 */
[----:B------:R-:W-:Y:S02]  /*10f30*/  SEL R3, RZ, 0x10, P4 ;  /* 0x00000010ff037807 */ /* 0x000fe40002000000 */
[----:B------:R-:W-:Y:S01]  /*10f40*/  SEL R2, RZ, 0x10, P6 ;  /* 0x00000010ff027807 */ /* 0x000fe20003000000 */
[----:B------:R-:W5:Y:S01]  /*10f50*/  SHFL.IDX PT, R9, R8, 0x1, 0x181f ;  /* 0x00381f0008097f89 */ /* 0x000f6200000e0000 */
[----:B------:R-:W-:Y:S02]  /*10f60*/  IADD3 R6, -R3, 0x10, RZ ;  /* 0x0000001003067810 */ /* 0x000fe40007ffe1ff */
[----:B------:R-:W-:Y:S01]  /*10f70*/  IADD3 R5, -R2, 0x10, RZ ;  /* 0x0000001002057810 */ /* 0x000fe20007ffe1ff */
[----:B------:R-:W2:Y:S01]  /*10f80*/  SHFL.IDX PT, R11, R10, RZ, 0x181f ;  /* 0x00181fff0a0b7589 */ /* 0x000ea200000e0000 */
[----:B------:R-:W-:Y:S02]  /*10f90*/  LOP3.LUT R6, R6, 0xf, RZ, 0xc0, !PT ;  /* 0x0000000f06067812 */ /* 0x000fe400078ec0ff */
[----:B------:R-:W-:Y:S01]  /*10fa0*/  LOP3.LUT R5, R5, 0xf, RZ, 0xc0, !PT ;  /* 0x0000000f05057812 */ /* 0x000fe200078ec0ff */
[----:B------:R4:W3:Y:S01]  /*10fb0*/  SHFL.IDX PT, R13, R8, RZ, 0x181f ;  /* 0x00181fff080d7589 */ /* 0x0008e200000e0000 */
[----:B-1----:R-:W-:Y:S04]  /*10fc0*/  IADD3 R14, P1, P0, R14, R7, R208 ;  /* 0x000000070e0e7210 */ /* 0x002fe8000783e0d0 */
[----:B-----5:R-:W-:Y:S02]  /*10fd0*/  IADD3.X R15, RZ, R9, R209, P1, P0 ;  /* 0x00000009ff0f7210 */ /* 0x020fe40000fe04d1 */
[----:B------:R-:W-:Y:S04]  /*10fe0*/  IADD3 R16, P1, P0, R6, R7, R211 ;  /* 0x0000000706107210 */ /* 0x000fe8000783e0d3 */
[----:B------:R-:W-:Y:S02]  /*10ff0*/  IADD3.X R17, RZ, R9, R212, P1, P0 ;  /* 0x00000009ff117210 */ /* 0x000fe40000fe04d4 */
[----:B------:R-:W-:Y:S01]  /*11000*/  IADD3 R6, P1, P0, R5, R7, R204 ;  /* 0x0000000705067210 */ /* 0x000fe2000783e0cc */
[----:B------:R-:W-:Y:S03]  /*11010*/  IMAD R5, R213, 0x6000, R200 ;  /* 0x00006000d5057824 */ /* 0x000fe600078e02c8 */
[----:B------:R-:W-:Y:S02]  /*11020*/  IADD3.X R7, RZ, R9, R210, P1, P0 ;  /* 0x00000009ff077210 */ /* 0x000fe40000fe04d2 */
[----:B--2---:R-:W-:Y:S02]  /*11030*/  IADD3 R18, P1, R208, R11, RZ ;  /* 0x0000000bd0127210 */ /* 0x004fe40007f3e0ff */
[----:B----4-:R-:W-:Y:S03]  /*11040*/  IADD3 R8, P0, R11, R211, RZ ;  /* 0x000000d30b087210 */ /* 0x010fe60007f1e0ff */
[----:B---3--:R-:W-:Y:S01]  /*11050*/  IMAD.X R19, R209, 0x1, R13, P1 ;  /* 0x00000001d1137824 */ /* 0x008fe200008e060d */
[----:B------:R-:W-:Y:S01]  /*11060*/  ISETP.NE.U32.AND P1, PT, R3, RZ, PT ;  /* 0x000000ff0300720c */ /* 0x000fe20003f25070 */
[----:B------:R-:W-:Y:S01]  /*11070*/  IMAD.X R9, R13, 0x1, R212, P0 ;  /* 0x000000010d097824 */ /* 0x000fe200000e06d4 */
        /* <DEDUP_REMOVED lines=9> */
.L_x_988:
[C---:B-1-34-:R-:W-:Y:S01]  /*11110*/  HMMA.16816.F32.BF16 R4, R136.reuse, R140, RZ ;  /* 0x0000008c8804723c */ /* 0x05afe200000418ff */
[----:B------:R-:W-:Y:S02]  /*11120*/  LDSM.16.M88.4 R172, [R193+0xe900] ;  /* 0x00e90000c1ac783b */ /* 0x000fe40000000200 */
[----:B------:R-:W-:Y:S02]  /*11130*/  ISETP.GE.AND P0, PT, R219, 0x2, PT ;  /* 0x00000002db00780c */ /* 0x000fe40003f06270 */
[CC--:B------:R-:W-:Y:S02]  /*11140*/  IADD3 R2, R188.reuse, R132.reuse, RZ ;  /* 0x00000084bc027210 */ /* 0x0c0fe40007ffe0ff */
[----:B------:R-:W-:Y:S01]  /*11150*/  IADD3 R3, R188, R193, RZ ;  /* 0x000000c1bc037210 */ /* 0x000fe20007ffe0ff */
[C---:B------:R-:W-:Y:S01]  /*11160*/  HMMA.16816.F32.BF16 R8, R136.reuse, R142, RZ ;  /* 0x0000008e8808723c */ /* 0x040fe200000418ff */
[----:B------:R-:W-:Y:S01]  /*11170*/  LDSM.16.M88.4 R140, [R187] ;  /* 0x00000000bb8c783b */ /* 0x000fe20000000200 */
[----:B------:R-:W-:Y:S02]  /*11180*/  ISETP.GE.AND P1, PT, R213, 0x1, PT ;  /* 0x00000001d500780c */ /* 0x000fe40003f26270 */
        /* <DEDUP_REMOVED lines=8> */
[----:B------:R-:W-:Y:S07]  /*11210*/  LDSM.16.M88.4 R176, [R2+0xe100] ;  /* 0x00e1000002b0783b */ /* 0x000fee0000000200 */
[C---:B------:R-:W-:Y:S01]  /*11220*/  HMMA.16816.F32.BF16 R24, R136.reuse, R26, RZ ;  /* 0x0000001a8818723c */ /* 0x040fe200000418ff */
[----:B------:R-:W-:Y:S07]  /*11230*/  LDSM.16.M88.4 R180, [R191+UR4+0x10100] ;  /* 0x01010004bfb4783b */ /* 0x000fee0008000200 */
[C---:B------:R-:W-:Y:S01]  /*11240*/  HMMA.16816.F32.BF16 R28, R136.reuse, R32, RZ ;  /* 0x00000020881c723c */ /* 0x040fe200000418ff */
[----:B------:R-:W0:Y:S07]  /*11250*/  LDGDEPBAR ;  /* 0x00000000000079af */ /* 0x000e2e0000000000 */
[----:B------:R-:W-:Y:S01]  /*11260*/  HMMA.16816.F32.BF16 R32, R136, R34, RZ ;  /* 0x000000228820723c */ /* 0x000fe200000418ff */
[----:B------:R-:W3:Y:S07]  /*11270*/  LDSM.16.M88.4 R136, [R2+0xc900] ;  /* 0x00c900000288783b */ /* 0x000eee0000000200 */
[C---:B------:R-:W-:Y:S08]  /*11280*/  HMMA.16816.F32.BF16 R4, R148.reuse, R152, R4 ;  /* 0x000000989404723c */ /* 0x040ff00000041804 */
[C---:B------:R-:W-:Y:S01]  /*11290*/  HMMA.16816.F32.BF16 R8, R148.reuse, R154, R8 ;  /* 0x0000009a9408723c */ /* 0x040fe20000041808 */
[----:B------:R-:W4:Y:S07]  /*112a0*/  LDSM.16.M88.4 R152, [R2+0xd100] ;  /* 0x00d100000298783b */ /* 0x000f2e0000000200 */
[C---:B------:R-:W-:Y:S08]  /*112b0*/  HMMA.16816.F32.BF16 R12, R148.reuse, R156, R12 ;  /* 0x0000009c940c723c */ /* 0x040ff0000004180c */
[C---:B------:R-:W-:Y:S01]  /*112c0*/  HMMA.16816.F32.BF16 R16, R148.reuse, R158, R16 ;  /* 0x0000009e9410723c */ /* 0x040fe20000041810 */
[----:B------:R-:W5:Y:S07]  /*112d0*/  LDSM.16.M88.4 R156, [R2+0xd900] ;  /* 0x00d90000029c783b */ /* 0x000f6e0000000200 */
[C---:B------:R-:W-:Y:S08]  /*112e0*/  HMMA.16816.F32.BF16 R20, R148.reuse, R160, R20 ;  /* 0x000000a09414723c */ /* 0x040ff00000041814 */
[C---:B------:R-:W-:Y:S01]  /*112f0*/  HMMA.16816.F32.BF16 R24, R148.reuse, R162, R24 ;  /* 0x000000a29418723c */ /* 0x040fe20000041818 */
[----:B------:R-:W2:Y:S07]  /*11300*/  LDSM.16.M88.4 R160, [R186] ;  /* 0x00000000baa0783b */ /* 0x000eae0000000200 */
[C---:B------:R-:W-:Y:S08]  /*11310*/  HMMA.16816.F32.BF16 R28, R148.reuse, R164, R28 ;  /* 0x000000a4941c723c */ /* 0x040ff0000004181c */
[----:B------:R-:W-:Y:S01]  /*11320*/  HMMA.16816.F32.BF16 R32, R148, R166, R32 ;  /* 0x000000a69420723c */ /* 0x000fe20000041820 */
[----:B------:R-:W2:Y:S07]  /*11330*/  LDSM.16.M88.4 R148, [R3+0xc900] ;  /* 0x00c900000394783b */ /* 0x000eae0000000200 */
[C---:B-1----:R-:W-:Y:S01]  /*11340*/  HMMA.16816.F32.BF16 R4, R140.reuse, R144, R4 ;  /* 0x000000908c04723c */ /* 0x042fe20000041804 */
[----:B------:R-:W-:Y:S07]  /*11350*/  LDSM.16.M88.4 R164, [R191+UR4+0xf900] ;  /* 0x00f90004bfa4783b */ /* 0x000fee0008000200 */
[C---:B------:R-:W-:Y:S01]  /*11360*/  HMMA.16816.F32.BF16 R8, R140.reuse, R146, R8 ;  /* 0x000000928c08723c */ /* 0x040fe20000041808 */
[----:B------:R-:W1:Y:S07]  /*11370*/  LDSM.16.M88.4 R144, [R3+0xd100] ;  /* 0x00d100000390783b */ /* 0x000e6e0000000200 */
[C---:B---3--:R-:W-:Y:S08]  /*11380*/  HMMA.16816.F32.BF16 R12, R140.reuse, R136, R12 ;  /* 0x000000888c0c723c */ /* 0x048ff0000004180c */
[C---:B------:R-:W-:Y:S01]  /*11390*/  HMMA.16816.F32.BF16 R16, R140.reuse, R138, R16 ;  /* 0x0000008a8c10723c */ /* 0x040fe20000041810 */
[----:B------:R-:W3:Y:S07]  /*113a0*/  LDSM.16.M88.4 R136, [R3+0xd900] ;  /* 0x00d900000388783b */ /* 0x000eee0000000200 */
[C---:B----4-:R-:W-:Y:S08]  /*113b0*/  HMMA.16816.F32.BF16 R20, R140.reuse, R152, R20 ;  /* 0x000000988c14723c */ /* 0x050ff00000041814 */
[C---:B------:R-:W-:Y:S01]  /*113c0*/  HMMA.16816.F32.BF16 R24, R140.reuse, R154, R24 ;  /* 0x0000009a8c18723c */ /* 0x040fe20000041818 */
[----:B------:R-:W-:Y:S07]  /*113d0*/  LDSM.16.M88.4 R152, [R191+UR4+0xe100] ;  /* 0x00e10004bf98783b */ /* 0x000fee0008000200 */
[C---:B-----5:R-:W-:Y:S08]  /*113e0*/  HMMA.16816.F32.BF16 R28, R140.reuse, R156, R28 ;  /* 0x0000009c8c1c723c */ /* 0x060ff0000004181c */
[----:B------:R-:W-:Y:S01]  /*113f0*/  HMMA.16816.F32.BF16 R32, R140, R158, R32 ;  /* 0x0000009e8c20723c */ /* 0x000fe20000041820 */
[----:B------:R-:W4:Y:S07]  /*11400*/  LDSM.16.M88.4 R140, [R190+0x4000] ;  /* 0x00400000be8c783b */ /* 0x000f2e0000000200 */
[C---:B--2---:R-:W-:Y:S01]  /*11410*/  HMMA.16816.F32.BF16 R4, R160.reuse, R168, R4 ;  /* 0x000000a8a004723c */ /* 0x044fe20000041804 */
[----:B------:R-:W2:Y:S07]  /*11420*/  LDSM.16.M88.4 R156, [R191+UR4+0xe900] ;  /* 0x00e90004bf9c783b */ /* 0x000eae0008000200 */
[C---:B------:R-:W-:Y:S01]  /*11430*/  HMMA.16816.F32.BF16 R8, R160.reuse, R170, R8 ;  /* 0x000000aaa008723c */ /* 0x040fe20000041808 */
[----:B------:R-:W-:Y:S07]  /*11440*/  LDSM.16.M88.4 R168, [R193+0xe100] ;  /* 0x00e10000c1a8783b */ /* 0x000fee0000000200 */
[C---:B------:R-:W-:Y:S08]  /*11450*/  HMMA.16816.F32.BF16 R12, R160.reuse, R148, R12 ;  /* 0x00000094a00c723c */ /* 0x040ff0000004180c */
[C---:B------:R-:W-:Y:S01]  /*11460*/  HMMA.16816.F32.BF16 R16, R160.reuse, R150, R16 ;  /* 0x00000096a010723c */ /* 0x040fe20000041810 */
[----:B------:R-:W5:Y:S07]  /*11470*/  LDSM.16.M88.4 R148, [R191+UR4+0xf100] ;  /* 0x00f10004bf94783b */ /* 0x000f6e0008000200 */
        /* <DEDUP_REMOVED lines=10> */
[C---:B--2---:R-:W-:Y:S08]  /*11520*/  HMMA.16816.F32.BF16 R12, R140.reuse, R156, R12 ;  /* 0x0000009c8c0c723c */ /* 0x044ff0000004180c */
[C---:B------:R-:W-:Y:S01]  /*11530*/  HMMA.16816.F32.BF16 R16, R140.reuse, R158, R16 ;  /* 0x0000009e8c10723c */ /* 0x040fe20000041810 */
[----:B------:R-:W-:Y:S07]  /*11540*/  LDSM.16.M88.4 R156, [R2+0xf900] ;  /* 0x00f90000029c783b */ /* 0x000fee0000000200 */
[C---:B-----5:R-:W-:Y:S08]  /*11550*/  HMMA.16816.F32.BF16 R20, R140.reuse, R148, R20 ;  /* 0x000000948c14723c */ /* 0x060ff00000041814 */
        /* <DEDUP_REMOVED lines=99> */
[----:B------:R-:W-:Y:S01]  /*11b90*/  FMUL.FTZ R180, R15, c[0x0][0x320] ;  /* 0x0000c8000fb47a20 */ /* 0x000fe20000410000 */
[----:B------:R-:W-:Y:S01]  /*11ba0*/  LDSM.16.MT88.4 R140, [R184+UR4+0x2900] ;  /* 0x00290004b88c783b */ /* 0x000fe20008004200 */
[C---:B-1----:R-:W-:Y:S03]  /*11bb0*/  HMMA.16816.F32.BF16 R28, R172.reuse, R136, R28 ;  /* 0x00000088ac1c723c */ /* 0x042fe6000004181c */
[----:B------:R-:W-:Y:S02]  /*11bc0*/  FMUL.FTZ R181, R16, c[0x0][0x320] ;  /* 0x0000c80010b57a20 */ /* 0x000fe40000410000 */
[----:B------:R-:W-:Y:S02]  /*11bd0*/  FMUL.FTZ R167, R17, c[0x0][0x320] ;  /* 0x0000c80011a77a20 */ /* 0x000fe40000410000 */
[----:B------:R-:W1:Y:S01]  /*11be0*/  MUFU.TANH R169, R169 ;  /* 0x000000a900a97308 */ /* 0x000e620000002400 */
[----:B------:R-:W-:Y:S01]  /*11bf0*/  HMMA.16816.F32.BF16 R32, R172, R138, R32 ;  /* 0x0000008aac20723c */ /* 0x000fe20000041820 */
[----:B------:R-:W-:Y:S03]  /*11c00*/  LDSM.16.MT88.4 R144, [R185+UR4+0x3900] ;  /* 0x00390004b990783b */ /* 0x000fe60008004200 */
[----:B------:R-:W-:Y:S02]  /*11c10*/  FMUL.FTZ R214, R18, c[0x0][0x320] ;  /* 0x0000c80012d67a20 */ /* 0x000fe40000410000 */
        /* <DEDUP_REMOVED lines=56> */
[----:B-1----:R-:W-:Y:S02]  /*11fa0*/  FMNMX.FTZ R2, R161, R2, !PT ;  /* 0x00000002a1027209 */ /* 0x002fe40007810000 */
[----:B------:R-:W-:Y:S07]  /*11fb0*/  IADD3 R24, R185, UR4, RZ ;  /* 0x00000004b9187c10 */ /* 0x000fee000fffe0ff */
        /* <DEDUP_REMOVED lines=13> */
[----:B---3--:R-:W-:Y:S01]  /*12090*/  FMNMX.FTZ R3, R154, R3, !PT ;  /* 0x000000039a037209 */ /* 0x008fe20007810000 */
[----:B------:R-:W-:Y:S08]  /*120a0*/  LDSM.16.MT88.4 R28, [R184+UR4+0x100] ;  /* 0x00010004b81c783b */ /* 0x000ff00008004200 */
        /* <DEDUP_REMOVED lines=49> */
[----:B------:R-:W-:Y:S02]  /*123c0*/  FMUL.FTZ R33, R2, R101 ;  /* 0x0000006502217220 */ /* 0x000fe40000410000 */
[--C-:B------:R-:W-:Y:S01]  /*123d0*/  FFMA.FTZ R216, R163, c[0x0][0x2d0], -R152.reuse ;  /* 0x0000b400a3d87a23 */ /* 0x100fe20000010898 */
[----:B---3--:R-:W-:Y:S01]  /*123e0*/  F2FP.BF16.PACK_AB R128, R175, R176 ;  /* 0x000000b0af80723e */ /* 0x008fe200000010ff */
[--C-:B------:R-:W-:Y:S02]  /*123f0*/  FFMA.FTZ R218, R164, c[0x0][0x2d0], -R149.reuse ;  /* 0x0000b400a4da7a23 */ /* 0x100fe40000010895 */
[--C-:B------:R-:W-:Y:S02]  /*12400*/  FFMA.FTZ R221, R162, c[0x0][0x2d0], -R149.reuse ;  /* 0x0000b400a2dd7a23 */ /* 0x100fe40000010895 */
[--C-:B------:R-:W-:Y:S01]  /*12410*/  FFMA.FTZ R222, R160, c[0x0][0x2d0], -R149.reuse ;  /* 0x0000b400a0de7a23 */ /* 0x100fe20000010895 */
[----:B------:R-:W3:Y:S01]  /*12420*/  MUFU.EX2 R173, R173 ;  /* 0x000000ad00ad7308 */ /* 0x000ee20000000800 */
[----:B------:R-:W-:Y:S01]  /*12430*/  LDSM.16.MT88.4 R160, [R185+UR4+0x5900] ;  /* 0x00590004b9a0783b */ /* 0x000fe20008004200 */
[--C-:B------:R-:W-:Y:S02]  /*12440*/  FFMA.FTZ R225, R158, c[0x0][0x2d0], -R149.reuse ;  /* 0x0000b4009ee17a23 */ /* 0x100fe40000010895 */
[C---:B-1----:R-:W-:Y:S02]  /*12450*/  FMUL.FTZ R6, R0.reuse, R130 ;  /* 0x0000008200067220 */ /* 0x042fe40000410000 */
[C---:B------:R-:W-:Y:S02]  /*12460*/  FMUL.FTZ R7, R0.reuse, R131 ;  /* 0x0000008300077220 */ /* 0x040fe40000410000 */
[C---:B------:R-:W-:Y:S02]  /*12470*/  FMUL.FTZ R10, R0.reuse, R126 ;  /* 0x0000007e000a7220 */ /* 0x040fe40000410000 */
[----:B------:R-:W-:Y:S01]  /*12480*/  MUFU.EX2 R172, R172 ;  /* 0x000000ac00ac7308 */ /* 0x000fe20000000800 */
[C---:B------:R-:W-:Y:S02]  /*12490*/  FMUL.FTZ R11, R0.reuse, R127 ;  /* 0x0000007f000b7220 */ /* 0x040fe40000410000 */
[C---:B------:R-:W-:Y:S01]  /*124a0*/  FMUL.FTZ R14, R0.reuse, R122 ;  /* 0x0000007a000e7220 */ /* 0x040fe20000410000 */
[----:B------:R-:W-:Y:S01]  /*124b0*/  LDSM.16.MT88.4 R124, [R185+UR4+0x2900] ;  /* 0x00290004b97c783b */ /* 0x000fe20008004200 */
[C---:B------:R-:W-:Y:S02]  /*124c0*/  FMUL.FTZ R15, R0.reuse, R123 ;  /* 0x0000007b000f7220 */ /* 0x040fe40000410000 */
[C---:B------:R-:W-:Y:S02]  /*124d0*/  FMUL.FTZ R18, R0.reuse, R118 ;  /* 0x0000007600127220 */ /* 0x040fe40000410000 */
[C---:B------:R-:W-:Y:S01]  /*124e0*/  FMUL.FTZ R19, R0.reuse, R119 ;  /* 0x0000007700137220 */ /* 0x040fe20000410000 */
[----:B------:R-:W1:Y:S01]  /*124f0*/  MUFU.EX2 R171, R171 ;  /* 0x000000ab00ab7308 */ /* 0x000e620000000800 */
[C---:B------:R-:W-:Y:S01]  /*12500*/  FMUL.FTZ R34, R0.reuse, R102 ;  /* 0x0000006600227220 */ /* 0x040fe20000410000 */
[----:B------:R-:W-:Y:S01]  /*12510*/  LDSM.16.MT88.4 R116, [R184+UR4+0x900] ;  /* 0x00090004b874783b */ /* 0x000fe20008004200 */
[----:B------:R-:W-:Y:S01]  /*12520*/  FMUL.FTZ R35, R0, R103 ;  /* 0x0000006700237220 */ /* 0x000fe20000410000 */
[----:B---3--:R-:W-:Y:S01]  /*12530*/  F2FP.BF16.PACK_AB R130, R173, R174 ;  /* 0x000000aead82723e */ /* 0x008fe200000010ff */
[--C-:B------:R-:W-:Y:S02]  /*12540*/  FFMA.FTZ R224, R157, c[0x0][0x2d0], -R152.reuse ;  /* 0x0000b4009de07a23 */ /* 0x100fe40000010898 */
[--C-:B------:R-:W-:Y:S02]  /*12550*/  FFMA.FTZ R227, R155, c[0x0][0x2d0], -R152.reuse ;  /* 0x0000b4009be37a23 */ /* 0x100fe40000010898 */
[--C-:B------:R-:W-:Y:S01]  /*12560*/  FFMA.FTZ R226, R156, c[0x0][0x2d0], -R149.reuse ;  /* 0x0000b4009ce27a23 */ /* 0x100fe20000010895 */
[----:B------:R-:W-:Y:S01]  /*12570*/  MUFU.EX2 R170, R170 ;  /* 0x000000aa00aa7308 */ /* 0x000fe20000000800 */
[----:B------:R-:W-:Y:S01]  /*12580*/  LDSM.16.MT88.4 R100, [R184+UR4+0x2100] ;  /* 0x00210004b864783b */ /* 0x000fe20008004200 */
[--C-:B------:R-:W-:Y:S02]  /*12590*/  FFMA.FTZ R229, R154, c[0x0][0x2d0], -R149.reuse ;  /* 0x0000b4009ae57a23 */ /* 0x100fe40000010895 */
[--C-:B------:R-:W-:Y:S02]  /*125a0*/  FFMA.FTZ R228, R153, c[0x0][0x2d0], -R152.reuse ;  /* 0x0000b40099e47a23 */ /* 0x100fe40000010898 */
[--C-:B------:R-:W-:Y:S02]  /*125b0*/  FFMA.FTZ R230, R150, c[0x0][0x2d0], -R149.reuse ;  /* 0x0000b40096e67a23 */ /* 0x100fe40000010895 */
[C---:B------:R-:W-:Y:S02]  /*125c0*/  FMUL.FTZ R36, R2.reuse, R36 ;  /* 0x0000002402247220 */ /* 0x040fe40000410000 */
[----:B------:R-:W3:Y:S01]  /*125d0*/  MUFU.EX2 R169, R169 ;  /* 0x000000a900a97308 */ /* 0x000ee20000000800 */
[----:B------:R-:W-:Y:S02]  /*125e0*/  FMUL.FTZ R37, R2, R37 ;  /* 0x0000002502257220 */ /* 0x000fe40000410000 */
[C---:B------:R-:W-:Y:S01]  /*125f0*/  FMUL.FTZ R38, R0.reuse, R38 ;  /* 0x0000002600267220 */ /* 0x040fe20000410000 */
[----:B-1----:R-:W-:Y:S01]  /*12600*/  F2FP.BF16.PACK_AB R129, R171, R172 ;  /* 0x000000acab81723e */ /* 0x002fe200000010ff */
[----:B------:R-:W-:Y:S02]  /*12610*/  FMUL.FTZ R39, R0, R39 ;  /* 0x0000002700277220 */ /* 0x000fe40000410000 */
        /* <DEDUP_REMOVED lines=9> */
[----:B------:R-:W-:Y:S02]  /*126b0*/  FMUL.FTZ R47, R0, R47 ;  /* 0x0000002f002f7220 */ /* 0x000fe40000410000 */
[C---:B------:R-:W-:Y:S01]  /*126c0*/  FMUL.FTZ R48, R2.reuse, R48 ;  /* 0x0000003002307220 */ /* 0x040fe20000410000 */
[----:B---3--:R-:W-:Y:S01]  /*126d0*/  F2FP.BF16.PACK_AB R131, R169, R170 ;  /* 0x000000aaa983723e */ /* 0x008fe200000010ff */
[----:B------:R-:W-:Y:S02]  /*126e0*/  FMUL.FTZ R49, R2, R49 ;  /* 0x0000003102317220 */ /* 0x000fe40000410000 */
[C---:B------:R-:W-:Y:S02]  /*126f0*/  FMUL.FTZ R50, R0.reuse, R50 ;  /* 0x0000003200327220 */ /* 0x040fe40000410000 */
[----:B------:R-:W-:Y:S01]  /*12700*/  FMUL.FTZ R51, R0, R51 ;  /* 0x0000003300337220 */ /* 0x000fe20000410000 */
[----:B------:R-:W-:Y:S01]  /*12710*/  MUFU.EX2 R218, R218 ;  /* 0x000000da00da7308 */ /* 0x000fe20000000800 */
[C---:B--2---:R-:W-:Y:S05]  /*12720*/  HMMA.16816.F32.BF16 R4, R128.reuse, R20, R4 ;  /* 0x000000148004723c */ /* 0x044fea0000041804 */
[C---:B------:R-:W-:Y:S02]  /*12730*/  FMUL.FTZ R52, R2.reuse, R52 ;  /* 0x0000003402347220 */ /* 0x040fe40000410000 */
[----:B------:R-:W-:Y:S01]  /*12740*/  FMUL.FTZ R21, R2, R113 ;  /* 0x0000007102157220 */ /* 0x000fe20000410000 */
[C---:B------:R-:W-:Y:S01]  /*12750*/  HMMA.16816.F32.BF16 R8, R128.reuse, R22, R8 ;  /* 0x000000168008723c */ /* 0x040fe20000041808 */
[----:B------:R-:W-:Y:S03]  /*12760*/  MUFU.EX2 R221, R221 ;  /* 0x000000dd00dd7308 */ /* 0x000fe60000000800 */
[----:B------:R-:W-:Y:S01]  /*12770*/  IADD3 R20, R184, UR4, RZ ;  /* 0x00000004b8147c10 */ /* 0x000fe2000fffe0ff */
[----:B------:R-:W-:Y:S02]  /*12780*/  FMUL.FTZ R53, R2, R53 ;  /* 0x0000003502357220 */ /* 0x000fe40000410000 */
[----:B------:R-:W-:Y:S01]  /*12790*/  FMUL.FTZ R22, R0, R114 ;  /* 0x0000007200167220 */ /* 0x000fe20000410000 */
[C---:B------:R-:W-:Y:S03]  /*127a0*/  HMMA.16816.F32.BF16 R12, R128.reuse, R24, R12 ;  /* 0x00000018800c723c */ /* 0x040fe6000004180c */
[----:B------:R-:W-:Y:S01]  /*127b0*/  MUFU.EX2 R220, R220 ;  /* 0x000000dc00dc7308 */ /* 0x000fe20000000800 */
[----:B------:R-:W-:Y:S01]  /*127c0*/  IADD3 R168, R189, R20, RZ ;  /* 0x00000014bda87210 */ /* 0x000fe20007ffe0ff */
[----:B------:R-:W-:Y:S02]  /*127d0*/  FMUL.FTZ R20, R2, R112 ;  /* 0x0000007002147220 */ /* 0x000fe40000410000 */
[----:B------:R-:W-:Y:S01]  /*127e0*/  FMUL.FTZ R23, R0, R115 ;  /* 0x0000007300177220 */ /* 0x000fe20000410000 */
[C---:B------:R-:W-:Y:S01]  /*127f0*/  HMMA.16816.F32.BF16 R16, R128.reuse, R26, R16 ;  /* 0x0000001a8010723c */ /* 0x040fe20000041810 */
[----:B------:R-:W1:Y:S03]  /*12800*/  LDSM.16.MT88.4 R120, [R168+0x100] ;  /* 0x00010000a878783b */ /* 0x000e660000004200 */
[C---:B------:R-:W-:Y:S01]  /*12810*/  FMUL.FTZ R24, R2.reuse, R108 ;  /* 0x0000006c02187220 */ /* 0x040fe20000410000 */
[----:B------:R-:W-:Y:S01]  /*12820*/  MUFU.EX2 R223, R223 ;  /* 0x000000df00df7308 */ /* 0x000fe20000000800 */
[----:B------:R-:W-:Y:S02]  /*12830*/  FMUL.FTZ R25, R2, R109 ;  /* 0x0000006d02197220 */ /* 0x000fe40000410000 */
[C---:B------:R-:W-:Y:S01]  /*12840*/  HMMA.16816.F32.BF16 R20, R128.reuse, R28, R20 ;  /* 0x0000001c8014723c */ /* 0x040fe20000041814 */
[----:B------:R-:W2:Y:S03]  /*12850*/  LDSM.16.MT88.4 R112, [R185+UR4+0x2100] ;  /* 0x00210004b970783b */ /* 0x000ea60008004200 */
[C---:B------:R-:W-:Y:S02]  /*12860*/  FMUL.FTZ R26, R0.reuse, R110 ;  /* 0x0000006e001a7220 */ /* 0x040fe40000410000 */
[----:B------:R-:W-:Y:S01]  /*12870*/  FMUL.FTZ R27, R0, R111 ;  /* 0x0000006f001b7220 */ /* 0x000fe20000410000 */
[----:B------:R-:W-:Y:S01]  /*12880*/  MUFU.EX2 R222, R222 ;  /* 0x000000de00de7308 */ /* 0x000fe20000000800 */
[C---:B------:R-:W-:Y:S01]  /*12890*/  FMUL.FTZ R28, R2.reuse, R104 ;  /* 0x00000068021c7220 */ /* 0x040fe20000410000 */
[----:B------:R-:W-:Y:S03]  /*128a0*/  LDSM.16.MT88.4 R108, [R168+0x2100] ;  /* 0x00210000a86c783b */ /* 0x000fe60000004200 */
[----:B------:R-:W-:Y:S01]  /*128b0*/  FMUL.FTZ R29, R2, R105 ;  /* 0x00000069021d7220 */ /* 0x000fe20000410000 */
[C---:B------:R-:W-:Y:S03]  /*128c0*/  HMMA.16816.F32.BF16 R24, R128.reuse, R30, R24 ;  /* 0x0000001e8018723c */ /* 0x040fe60000041818 */
[C---:B------:R-:W-:Y:S01]  /*128d0*/  FMUL.FTZ R54, R0.reuse, R54 ;  /* 0x0000003600367220 */ /* 0x040fe20000410000 */
[----:B------:R-:W-:Y:S01]  /*128e0*/  LDSM.16.MT88.4 R156, [R168+0x3900] ;  /* 0x00390000a89c783b */ /* 0x000fe20000004200 */
[C---:B------:R-:W-:Y:S01]  /*128f0*/  FMUL.FTZ R55, R0.reuse, R55 ;  /* 0x0000003700377220 */ /* 0x040fe20000410000 */
[----:B------:R-:W-:Y:S01]  /*12900*/  MUFU.EX2 R225, R225 ;  /* 0x000000e100e17308 */ /* 0x000fe20000000800 */
[C---:B------:R-:W-:Y:S02]  /*12910*/  FMUL.FTZ R30, R0.reuse, R106 ;  /* 0x0000006a001e7220 */ /* 0x040fe40000410000 */
[----:B------:R-:W-:Y:S03]  /*12920*/  FMUL.FTZ R31, R0, R107 ;  /* 0x0000006b001f7220 */ /* 0x000fe60000410000 */
[----:B------:R-:W3:Y:S01]  /*12930*/  LDSM.16.MT88.4 R104, [R133+0x2100] ;  /* 0x002100008568783b */ /* 0x000ee20000004200 */
[C---:B------:R-:W-:Y:S02]  /*12940*/  FMUL.FTZ R56, R2.reuse, R56 ;  /* 0x0000003802387220 */ /* 0x040fe40000410000 */
[----:B------:R-:W-:Y:S01]  /*12950*/  FMUL.FTZ R57, R2, R57 ;  /* 0x0000003902397220 */ /* 0x000fe20000410000 */
[----:B------:R-:W-:Y:S01]  /*12960*/  MUFU.EX2 R224, R224 ;  /* 0x000000e000e07308 */ /* 0x000fe20000000800 */
[C---:B------:R-:W-:Y:S02]  /*12970*/  FMUL.FTZ R58, R0.reuse, R58 ;  /* 0x0000003a003a7220 */ /* 0x040fe40000410000 */
[----:B------:R-:W-:Y:S01]  /*12980*/  FMUL.FTZ R59, R0, R59 ;  /* 0x0000003b003b7220 */ /* 0x000fe20000410000 */
[C---:B-1----:R-:W-:Y:S03]  /*12990*/  HMMA.16816.F32.BF16 R28, R128.reuse, R120, R28 ;  /* 0x00000078801c723c */ /* 0x042fe6000004181c */
        /* <DEDUP_REMOVED lines=8> */
[C---:B--2---:R-:W-:Y:S01]  /*12a20*/  HMMA.16816.F32.BF16 R36, R128.reuse, R112, R36 ;  /* 0x000000708024723c */ /* 0x044fe20000041824 */
[----:B------:R-:W-:Y:S03]  /*12a30*/  MUFU.EX2 R226, R226 ;  /* 0x000000e200e27308 */ /* 0x000fe60000000800 */
[----:B------:R-:W-:Y:S02]  /*12a40*/  FMUL.FTZ R65, R2, R65 ;  /* 0x0000004102417220 */ /* 0x000fe40000410000 */
[C---:B------:R-:W-:Y:S02]  /*12a50*/  FMUL.FTZ R66, R0.reuse, R66 ;  /* 0x0000004200427220 */ /* 0x040fe40000410000 */
[C---:B------:R-:W-:Y:S01]  /*12a60*/  HMMA.16816.F32.BF16 R40, R128.reuse, R114, R40 ;  /* 0x000000728028723c */ /* 0x040fe20000041828 */
[----:B------:R-:W-:Y:S02]  /*12a70*/  LDSM.16.MT88.4 R112, [R185+UR4+0x900] ;  /* 0x00090004b970783b */ /* 0x000fe40008004200 */
[----:B------:R-:W-:Y:S01]  /*12a80*/  MUFU.EX2 R229, R229 ;  /* 0x000000e500e57308 */ /* 0x000fe20000000800 */
[----:B------:R-:W-:Y:S02]  /*12a90*/  FMUL.FTZ R67, R0, R67 ;  /* 0x0000004300437220 */ /* 0x000fe40000410000 */
[C---:B------:R-:W-:Y:S02]  /*12aa0*/  FMUL.FTZ R68, R2.reuse, R68 ;  /* 0x0000004402447220 */ /* 0x040fe40000410000 */
[C---:B---3--:R-:W-:Y:S04]  /*12ab0*/  HMMA.16816.F32.BF16 R44, R128.reuse, R104, R44 ;  /* 0x00000068802c723c */ /* 0x048fe8000004182c */
[----:B------:R-:W-:Y:S01]  /*12ac0*/  FMUL.FTZ R69, R2, R69 ;  /* 0x0000004502457220 */ /* 0x000fe20000410000 */
[----:B------:R-:W-:Y:S01]  /*12ad0*/  MUFU.EX2 R228, R228 ;  /* 0x000000e400e47308 */ /* 0x000fe20000000800 */
[C---:B------:R-:W-:Y:S02]  /*12ae0*/  FMUL.FTZ R70, R0.reuse, R70 ;  /* 0x0000004600467220 */ /* 0x040fe40000410000 */
[C---:B------:R-:W-:Y:S01]  /*12af0*/  HMMA.16816.F32.BF16 R48, R128.reuse, R106, R48 ;  /* 0x0000006a8030723c */ /* 0x040fe20000041830 */
[----:B------:R-:W1:Y:S03]  /*12b00*/  LDSM.16.MT88.4 R104, [R185+UR4+0x4100] ;  /* 0x00410004b968783b */ /* 0x000e660008004200 */
[----:B------:R-:W-:Y:S02]  /*12b10*/  FMUL.FTZ R71, R0, R71 ;  /* 0x0000004700477220 */ /* 0x000fe40000410000 */
[C---:B------:R-:W-:Y:S01]  /*12b20*/  FMUL.FTZ R72, R2.reuse, R72 ;  /* 0x0000004802487220 */ /* 0x040fe20000410000 */
[----:B------:R-:W-:Y:S01]  /*12b30*/  MUFU.EX2 R230, R230 ;  /* 0x000000e600e67308 */ /* 0x000fe20000000800 */
[C---:B------:R-:W-:Y:S04]  /*12b40*/  HMMA.16816.F32.BF16 R52, R128.reuse, R100, R52 ;  /* 0x000000648034723c */ /* 0x040fe80000041834 */
[----:B------:R-:W-:Y:S02]  /*12b50*/  FMUL.FTZ R73, R2, R73 ;  /* 0x0000004902497220 */ /* 0x000fe40000410000 */
[C---:B------:R-:W-:Y:S02]  /*12b60*/  FMUL.FTZ R74, R0.reuse, R74 ;  /* 0x0000004a004a7220 */ /* 0x040fe40000410000 */
[C---:B------:R-:W-:Y:S01]  /*12b70*/  HMMA.16816.F32.BF16 R56, R128.reuse, R102, R56 ;  /* 0x000000668038723c */ /* 0x040fe20000041838 */
[----:B------:R-:W2:Y:S03]  /*12b80*/  LDSM.16.MT88.4 R100, [R133+0x4100] ;  /* 0x004100008564783b */ /* 0x000ea60000004200 */
[----:B------:R-:W-:Y:S02]  /*12b90*/  FMUL.FTZ R75, R0, R75 ;  /* 0x0000004b004b7220 */ /* 0x000fe40000410000 */
[C---:B------:R-:W-:Y:S02]  /*12ba0*/  FMUL.FTZ R84, R2.reuse, R84 ;  /* 0x0000005402547220 */ /* 0x040fe40000410000 */
[C---:B------:R-:W-:Y:S04]  /*12bb0*/  HMMA.16816.F32.BF16 R60, R128.reuse, R108, R60 ;  /* 0x0000006c803c723c */ /* 0x040fe8000004183c */
[----:B------:R-:W-:Y:S02]  /*12bc0*/  FMUL.FTZ R85, R2, R85 ;  /* 0x0000005502557220 */ /* 0x000fe40000410000 */
[C---:B------:R-:W-:Y:S02]  /*12bd0*/  FMUL.FTZ R86, R0.reuse, R86 ;  /* 0x0000005600567220 */ /* 0x040fe40000410000 */
[C---:B------:R-:W-:Y:S01]  /*12be0*/  HMMA.16816.F32.BF16 R64, R128.reuse, R110, R64 ;  /* 0x0000006e8040723c */ /* 0x040fe20000041840 */
[----:B------:R-:W3:Y:S03]  /*12bf0*/  LDSM.16.MT88.4 R108, [R184+UR4+0x4100] ;  /* 0x00410004b86c783b */ /* 0x000ee60008004200 */
[----:B------:R-:W-:Y:S02]  /*12c00*/  FMUL.FTZ R87, R0, R87 ;  /* 0x0000005700577220 */ /* 0x000fe40000410000 */
[--C-:B------:R-:W-:Y:S02]  /*12c10*/  FFMA.FTZ R177, R177, c[0x0][0x2d0], -R152.reuse ;  /* 0x0000b400b1b17a23 */ /* 0x100fe40000010898 */
[--C-:B------:R-:W-:Y:S01]  /*12c20*/  FFMA.FTZ R178, R179, c[0x0][0x2d0], -R152.reuse ;  /* 0x0000b400b3b27a23 */ /* 0x100fe20000010898 */
[C---:B-1----:R-:W-:Y:S03]  /*12c30*/  HMMA.16816.F32.BF16 R68, R128.reuse, R104, R68 ;  /* 0x000000688044723c */ /* 0x042fe60000041844 */
[--C-:B------:R-:W-:Y:S01]  /*12c40*/  FFMA.FTZ R179, R182, c[0x0][0x2d0], -R149.reuse ;  /* 0x0000b400b6b37a23 */ /* 0x100fe20000010895 */
[----:B------:R-:W-:Y:S01]  /*12c50*/  MUFU.EX2 R177, R177 ;  /* 0x000000b100b17308 */ /* 0x000fe20000000800 */
[--C-:B------:R-:W-:Y:S02]  /*12c60*/  FFMA.FTZ R182, R167, c[0x0][0x2d0], -R152.reuse ;  /* 0x0000b400a7b67a23 */ /* 0x100fe40000010898 */
[--C-:B------:R-:W-:Y:S01]  /*12c70*/  FFMA.FTZ R180, R180, c[0x0][0x2d0], -R149.reuse ;  /* 0x0000b400b4b47a23 */ /* 0x100fe20000010895 */
[C---:B------:R-:W-:Y:S01]  /*12c80*/  HMMA.16816.F32.BF16 R72, R128.reuse, R106, R72 ;  /* 0x0000006a8048723c */ /* 0x040fe20000041848 */
[----:B------:R-:W1:Y:S03]  /*12c90*/  LDSM.16.MT88.4 R104, [R168+0x4100] ;  /* 0x00410000a868783b */ /* 0x000e660000004200 */
[C---:B------:R-:W-:Y:S02]  /*12ca0*/  FMUL.FTZ R76, R2.reuse, R76 ;  /* 0x0000004c024c7220 */ /* 0x040fe40000410000 */
[----:B------:R-:W-:Y:S01]  /*12cb0*/  FMUL.FTZ R77, R2, R77 ;  /* 0x0000004d024d7220 */ /* 0x000fe20000410000 */
[----:B------:R-:W4:Y:S01]  /*12cc0*/  MUFU.EX2 R178, R178 ;  /* 0x000000b200b27308 */ /* 0x000f220000000800 */
[C---:B------:R-:W-:Y:S04]  /*12cd0*/  FMUL.FTZ R78, R0.reuse, R78 ;  /* 0x0000004e004e7220 */ /* 0x040fe80000410000 */
[----:B------:R-:W-:Y:S02]  /*12ce0*/  FMUL.FTZ R79, R0, R79 ;  /* 0x0000004f004f7220 */ /* 0x000fe40000410000 */
[--C-:B------:R-:W-:Y:S02]  /*12cf0*/  FFMA.FTZ R181, R181, c[0x0][0x2d0], -R152.reuse ;  /* 0x0000b400b5b57a23 */ /* 0x100fe40000010898 */
[----:B------:R-:W-:Y:S01]  /*12d00*/  FFMA.FTZ R152, R151, c[0x0][0x2d0], -R152 ;  /* 0x0000b40097987a23 */ /* 0x000fe20000010898 */
[----:B------:R-:W-:Y:S01]  /*12d10*/  MUFU.EX2 R179, R179 ;  /* 0x000000b300b37308 */ /* 0x000fe20000000800 */
[--C-:B------:R-:W-:Y:S01]  /*12d20*/  FFMA.FTZ R183, R214, c[0x0][0x2d0], -R149.reuse ;  /* 0x0000b400d6b77a23 */ /* 0x100fe20000010895 */
[C---:B--2---:R-:W-:Y:S03]  /*12d30*/  HMMA.16816.F32.BF16 R76, R128.reuse, R100, R76 ;  /* 0x00000064804c723c */ /* 0x044fe6000004184c */
[C---:B------:R-:W-:Y:S02]  /*12d40*/  FMUL.FTZ R80, R2.reuse, R80 ;  /* 0x0000005002507220 */ /* 0x040fe40000410000 */
[----:B------:R-:W-:Y:S02]  /*12d50*/  FMUL.FTZ R81, R2, R81 ;  /* 0x0000005102517220 */ /* 0x000fe40000410000 */
[C---:B------:R-:W-:Y:S01]  /*12d60*/  FMUL.FTZ R82, R0.reuse, R82 ;  /* 0x0000005200527220 */ /* 0x040fe20000410000 */
[----:B------:R-:W2:Y:S01]  /*12d70*/  MUFU.EX2 R180, R180 ;  /* 0x000000b400b47308 */ /* 0x000ea20000000800 */
[----:B------:R-:W-:Y:S03]  /*12d80*/  FMUL.FTZ R83, R0, R83 ;  /* 0x0000005300537220 */ /* 0x000fe60000410000 */
[--C-:B------:R-:W-:Y:S01]  /*12d90*/  FFMA.FTZ R214, R166, c[0x0][0x2d0], -R149.reuse ;  /* 0x0000b400a6d67a23 */ /* 0x100fe20000010895 */
[----:B----4-:R-:W-:Y:S01]  /*12da0*/  F2FP.BF16.PACK_AB R100, R178, R177 ;  /* 0x000000b1b264723e */ /* 0x010fe200000010ff */
[----:B------:R-:W-:Y:S01]  /*12db0*/  LDSM.16.MT88.4 R164, [R133+0x5900] ;  /* 0x0059000085a4783b */ /* 0x000fe20000004200 */
[----:B------:R-:W-:Y:S01]  /*12dc0*/  FFMA.FTZ R149, R148, c[0x0][0x2d0], -R149 ;  /* 0x0000b40094957a23 */ /* 0x000fe20000010895 */
[C---:B------:R-:W-:Y:S02]  /*12dd0*/  HMMA.16816.F32.BF16 R80, R128.reuse, R102, R80 ;  /* 0x000000668050723c */ /* 0x040fe40000041850 */
[----:B------:R4:W-:Y:S01]  /*12de0*/  MUFU.EX2 R231, R152 ;  /* 0x0000009800e77308 */ /* 0x0009e20000000800 */
[C---:B------:R-:W-:Y:S02]  /*12df0*/  FMUL.FTZ R88, R2.reuse, R88 ;  /* 0x0000005802587220 */ /* 0x040fe40000410000 */
[----:B------:R-:W-:Y:S02]  /*12e00*/  FMUL.FTZ R89, R2, R89 ;  /* 0x0000005902597220 */ /* 0x000fe40000410000 */
[C---:B------:R-:W-:Y:S01]  /*12e10*/  FMUL.FTZ R90, R0.reuse, R90 ;  /* 0x0000005a005a7220 */ /* 0x040fe20000410000 */
[C---:B---3--:R-:W-:Y:S04]  /*12e20*/  HMMA.16816.F32.BF16 R84, R128.reuse, R108, R84 ;  /* 0x0000006c8054723c */ /* 0x048fe80000041854 */
[----:B------:R-:W-:Y:S01]  /*12e30*/  FMUL.FTZ R91, R0, R91 ;  /* 0x0000005b005b7220 */ /* 0x000fe20000410000 */
[----:B------:R-:W-:Y:S01]  /*12e40*/  MUFU.EX2 R181, R181 ;  /* 0x000000b500b57308 */ /* 0x000fe20000000800 */
[C---:B------:R-:W-:Y:S02]  /*12e50*/  FMUL.FTZ R92, R2.reuse, R92 ;  /* 0x0000005c025c7220 */ /* 0x040fe40000410000 */
[----:B------:R-:W-:Y:S01]  /*12e60*/  FMUL.FTZ R93, R2, R93 ;  /* 0x0000005d025d7220 */ /* 0x000fe20000410000 */
[----:B--2---:R-:W-:Y:S02]  /*12e70*/  F2FP.BF16.PACK_AB R101, R180, R179 ;  /* 0x000000b3b465723e */ /* 0x004fe400000010ff */
[C---:B------:R-:W-:Y:S01]  /*12e80*/  HMMA.16816.F32.BF16 R88, R128.reuse, R110, R88 ;  /* 0x0000006e8058723c */ /* 0x040fe20000041858 */
[----:B------:R-:W2:Y:S02]  /*12e90*/  LDSM.16.MT88.4 R108, [R133+0x900] ;  /* 0x00090000856c783b */ /* 0x000ea40000004200 */
[C---:B------:R-:W-:Y:S01]  /*12ea0*/  FMUL.FTZ R94, R0.reuse, R94 ;  /* 0x0000005e005e7220 */ /* 0x040fe20000410000 */
[----:B------:R-:W3:Y:S01]  /*12eb0*/  MUFU.EX2 R182, R182 ;  /* 0x000000b600b67308 */ /* 0x000ee20000000800 */
[----:B------:R-:W-:Y:S02]  /*12ec0*/  FMUL.FTZ R95, R0, R95 ;  /* 0x0000005f005f7220 */ /* 0x000fe40000410000 */
[C---:B------:R-:W-:Y:S02]  /*12ed0*/  FMUL.FTZ R96, R2.reuse, R96 ;  /* 0x0000006002607220 */ /* 0x040fe40000410000 */
[----:B----4-:R-:W-:Y:S03]  /*12ee0*/  LDSM.16.MT88.4 R152, [R184+UR4+0x3900] ;  /* 0x00390004b898783b */ /* 0x010fe60008004200 */
[C---:B-1----:R-:W-:Y:S02]  /*12ef0*/  HMMA.16816.F32.BF16 R92, R128.reuse, R104, R92 ;  /* 0x00000068805c723c */ /* 0x042fe4000004185c */
[----:B------:R-:W-:Y:S01]  /*12f00*/  MUFU.EX2 R183, R183 ;  /* 0x000000b700b77308 */ /* 0x000fe20000000800 */
[----:B------:R-:W-:Y:S02]  /*12f10*/  FMUL.FTZ R97, R2, R97 ;  /* 0x0000006102617220 */ /* 0x000fe40000410000 */
[C---:B------:R-:W-:Y:S02]  /*12f20*/  FMUL.FTZ R98, R0.reuse, R98 ;  /* 0x0000006200627220 */ /* 0x040fe40000410000 */
[----:B------:R-:W-:Y:S02]  /*12f30*/  FMUL.FTZ R99, R0, R99 ;  /* 0x0000006300637220 */ /* 0x000fe40000410000 */
[----:B------:R-:W-:Y:S03]  /*12f40*/  FFMA.FTZ R176, R2, R217, R176 ;  /* 0x000000d902b07223 */ /* 0x000fe600000100b0 */
[----:B------:R-:W1:Y:S01]  /*12f50*/  MUFU.EX2 R214, R214 ;  /* 0x000000d600d67308 */ /* 0x000e620000000800 */
[----:B------:R-:W-:Y:S01]  /*12f60*/  FFMA.FTZ R172, R0, R215, R172 ;  /* 0x000000d700ac7223 */ /* 0x000fe200000100ac */
[----:B------:R-:W-:Y:S01]  /*12f70*/  HMMA.16816.F32.BF16 R96, R128, R106, R96 ;  /* 0x0000006a8060723c */ /* 0x000fe20000041860 */
[----:B------:R-:W4:Y:S02]  /*12f80*/  LDSM.16.MT88.4 R104, [R168+0x2900] ;  /* 0x00290000a868783b */ /* 0x000f240000004200 */
[----:B---3--:R-:W-:Y:S01]  /*12f90*/  F2FP.BF16.PACK_AB R102, R182, R181 ;  /* 0x000000b5b666723e */ /* 0x008fe200000010ff */
[----:B------:R-:W-:Y:S02]  /*12fa0*/  FADD.FTZ R175, R175, R176 ;  /* 0x000000b0afaf7221 */ /* 0x000fe40000010000 */
[----:B------:R-:W-:Y:S02]  /*12fb0*/  FADD.FTZ R171, R171, R172 ;  /* 0x000000acabab7221 */ /* 0x000fe40000010000 */
[----:B------:R3:W5:Y:S01]  /*12fc0*/  MUFU.EX2 R233, R149 ;  /* 0x0000009500e97308 */ /* 0x0007620000000800 */
[----:B------:R-:W-:Y:S03]  /*12fd0*/  FADD.FTZ R0, R174, R175 ;  /* 0x000000afae007221 */ /* 0x000fe60000010000 */
[----:B------:R-:W-:Y:S02]  /*12fe0*/  FADD.FTZ R2, R170, R171 ;  /* 0x000000abaa027221 */ /* 0x000fe40000010000 */
[----:B------:R-:W-:Y:S02]  /*12ff0*/  FADD.FTZ R0, R173, R0 ;  /* 0x00000000ad007221 */ /* 0x000fe40000010000 */
[----:B------:R-:W-:Y:S02]  /*13000*/  FADD.FTZ R2, R169, R2 ;  /* 0x00000002a9027221 */ /* 0x000fe40000010000 */
[----:B------:R-:W-:Y:S02]  /*13010*/  FADD.FTZ R177, R177, R0 ;  /* 0x00000000b1b17221 */ /* 0x000fe40000010000 */
[----:B------:R-:W-:Y:S01]  /*13020*/  FADD.FTZ R179, R179, R2 ;  /* 0x00000002b3b37221 */ /* 0x000fe20000010000 */
[----:B-1----:R-:W-:Y:S01]  /*13030*/  F2FP.BF16.PACK_AB R103, R214, R183 ;  /* 0x000000b7d667723e */ /* 0x002fe200000010ff */
[----:B------:R-:W-:Y:S02]  /*13040*/  FADD.FTZ R178, R178, R177 ;  /* 0x000000b1b2b27221 */ /* 0x000fe40000010000 */
[----:B------:R-:W-:Y:S02]  /*13050*/  FADD.FTZ R180, R180, R179 ;  /* 0x000000b3b4b47221 */ /* 0x000fe40000010000 */
[----:B------:R-:W-:Y:S02]  /*13060*/  FADD.FTZ R181, R181, R178 ;  /* 0x000000b2b5b57221 */ /* 0x000fe40000010000 */
[C---:B------:R-:W-:Y:S01]  /*13070*/  HMMA.16816.F32.BF16 R4, R100.reuse, R112, R4 ;  /* 0x000000706404723c */ /* 0x040fe20000041804 */
[----:B---3--:R-:W-:Y:S04]  /*13080*/  LDSM.16.MT88.4 R148, [R133+0x3900] ;  /* 0x003900008594783b */ /* 0x008fe80000004200 */
[----:B------:R-:W-:Y:S03]  /*13090*/  FADD.FTZ R182, R182, R181 ;  /* 0x000000b5b6b67221 */ /* 0x000fe60000010000 */
[C---:B------:R-:W-:Y:S01]  /*130a0*/  HMMA.16816.F32.BF16 R8, R100.reuse, R114, R8 ;  /* 0x000000726408723c */ /* 0x040fe20000041808 */
[----:B------:R-:W-:Y:S07]  /*130b0*/  LDSM.16.MT88.4 R112, [R133+0x4900] ;  /* 0x004900008570783b */ /* 0x000fee0000004200 */
[C---:B--2---:R-:W-:Y:S08]  /*130c0*/  HMMA.16816.F32.BF16 R12, R100.reuse, R108, R12 ;  /* 0x0000006c640c723c */ /* 0x044ff0000004180c */
[C---:B------:R-:W-:Y:S01]  /*130d0*/  HMMA.16816.F32.BF16 R16, R100.reuse, R110, R16 ;  /* 0x0000006e6410723c */ /* 0x040fe20000041810 */
[----:B------:R-:W1:Y:S07]  /*130e0*/  LDSM.16.MT88.4 R108, [R185+UR4+0x4900] ;  /* 0x00490004b96c783b */ /* 0x000e6e0008004200 */
        /* <DEDUP_REMOVED lines=13> */
[----:B------:R-:W-:Y:S01]  /*131c0*/  F2FP.BF16.PACK_AB R138, R231, R228 ;  /* 0x000000e4e78a723e */ /* 0x000fe200000010ff */
[C---:B------:R-:W-:Y:S04]  /*131d0*/  HMMA.16816.F32.BF16 R52, R100.reuse, R140, R52 ;  /* 0x0000008c6434723c */ /* 0x040fe80000041834 */
[----:B-----5:R-:W-:Y:S04]  /*131e0*/  F2FP.BF16.PACK_AB R139, R233, R230 ;  /* 0x000000e6e98b723e */ /* 0x020fe800000010ff */
[C---:B------:R-:W-:Y:S01]  /*131f0*/  HMMA.16816.F32.BF16 R56, R100.reuse, R142, R56 ;  /* 0x0000008e6438723c */ /* 0x040fe20000041838 */
[----:B------:R-:W-:Y:S07]  /*13200*/  LDSM.16.MT88.4 R140, [R168+0x1900] ;  /* 0x00190000a88c783b */ /* 0x000fee0000004200 */
[C---:B----4-:R-:W-:Y:S08]  /*13210*/  HMMA.16816.F32.BF16 R60, R100.reuse, R104, R60 ;  /* 0x00000068643c723c */ /* 0x050ff0000004183c */
[C---:B------:R-:W-:Y:S01]  /*13220*/  HMMA.16816.F32.BF16 R64, R100.reuse, R106, R64 ;  /* 0x0000006a6440723c */ /* 0x040fe20000041840 */
[----:B------:R-:W2:Y:S07]  /*13230*/  LDSM.16.MT88.4 R104, [R184+UR4+0x4900] ;  /* 0x00490004b868783b */ /* 0x000eae0008004200 */
[C---:B-1----:R-:W-:Y:S08]  /*13240*/  HMMA.16816.F32.BF16 R68, R100.reuse, R108, R68 ;  /* 0x0000006c6444723c */ /* 0x042ff00000041844 */
[C---:B------:R-:W-:Y:S01]  /*13250*/  HMMA.16816.F32.BF16 R72, R100.reuse, R110, R72 ;  /* 0x0000006e6448723c */ /* 0x040fe20000041848 */
[----:B------:R-:W1:Y:S07]  /*13260*/  LDSM.16.MT88.4 R108, [R185+UR4+0x1100] ;  /* 0x00110004b96c783b */ /* 0x000e6e0008004200 */
[C---:B------:R-:W-:Y:S08]  /*13270*/  HMMA.16816.F32.BF16 R76, R100.reuse, R112, R76 ;  /* 0x00000070644c723c */ /* 0x040ff0000004184c */
[C---:B------:R-:W-:Y:S01]  /*13280*/  HMMA.16816.F32.BF16 R80, R100.reuse, R114, R80 ;  /* 0x000000726450723c */ /* 0x040fe20000041850 */
[----:B------:R-:W3:Y:S07]  /*13290*/  LDSM.16.MT88.4 R112, [R184+UR4+0x1100] ;  /* 0x00110004b870783b */ /* 0x000eee0008004200 */
[C---:B--2---:R-:W-:Y:S08]  /*132a0*/  HMMA.16816.F32.BF16 R84, R100.reuse, R104, R84 ;  /* 0x000000686454723c */ /* 0x044ff00000041854 */
[C---:B------:R-:W-:Y:S01]  /*132b0*/  HMMA.16816.F32.BF16 R88, R100.reuse, R106, R88 ;  /* 0x0000006a6458723c */ /* 0x040fe20000041858 */
[----:B------:R-:W2:Y:S07]  /*132c0*/  LDSM.16.MT88.4 R104, [R185+UR4+0x3100] ;  /* 0x00310004b968783b */ /* 0x000eae0008004200 */
[C---:B------:R-:W-:Y:S08]  /*132d0*/  HMMA.16816.F32.BF16 R92, R100.reuse, R116, R92 ;  /* 0x00000074645c723c */ /* 0x040ff0000004185c */
[----:B------:R-:W-:Y:S01]  /*132e0*/  HMMA.16816.F32.BF16 R96, R100, R118, R96 ;  /* 0x000000766460723c */ /* 0x000fe20000041860 */
[----:B------:R-:W4:Y:S06]  /*132f0*/  LDSM.16.MT88.4 R116, [R133+0x3100] ;  /* 0x003100008574783b */ /* 0x000f2c0000004200 */
[----:B------:R-:W-:Y:S01]  /*13300*/  F2FP.BF16.PACK_AB R100, R216, R193 ;  /* 0x000000c1d864723e */ /* 0x000fe200000010ff */
[----:B------:R-:W-:Y:S01]  /*13310*/  FADD.FTZ R193, R193, R182 ;  /* 0x000000b6c1c17221 */ /* 0x000fe20000010000 */
[----:B------:R-:W-:Y:S03]  /*13320*/  F2FP.BF16.PACK_AB R101, R221, R218 ;  /* 0x000000dadd65723e */ /* 0x000fe600000010ff */
[----:B------:R-:W-:Y:S02]  /*13330*/  F2FP.BF16.PACK_AB R102, R223, R220 ;  /* 0x000000dcdf66723e */ /* 0x000fe400000010ff */
[----:B------:R-:W-:Y:S07]  /*13340*/  F2FP.BF16.PACK_AB R103, R225, R222 ;  /* 0x000000dee167723e */ /* 0x000fee00000010ff */
[C---:B-1----:R-:W-:Y:S08]  /*13350*/  HMMA.16816.F32.BF16 R4, R100.reuse, R108, R4 ;  /* 0x0000006c6404723c */ /* 0x042ff00000041804 */
[C---:B------:R-:W-:Y:S01]  /*13360*/  HMMA.16816.F32.BF16 R8, R100.reuse, R110, R8 ;  /* 0x0000006e6408723c */ /* 0x040fe20000041808 */
[----:B------:R-:W1:Y:S07]  /*13370*/  LDSM.16.MT88.4 R108, [R184+UR4+0x3100] ;  /* 0x00310004b86c783b */ /* 0x000e6e0008004200 */
[C---:B------:R-:W-:Y:S08]  /*13380*/  HMMA.16816.F32.BF16 R12, R100.reuse, R120, R12 ;  /* 0x00000078640c723c */ /* 0x040ff0000004180c */
[C---:B------:R-:W-:Y:S08]  /*13390*/  HMMA.16816.F32.BF16 R16, R100.reuse, R122, R16 ;  /* 0x0000007a6410723c */ /* 0x040ff00000041810 */
[C---:B---3--:R-:W-:Y:S08]  /*133a0*/  HMMA.16816.F32.BF16 R20, R100.reuse, R112, R20 ;  /* 0x000000706414723c */ /* 0x048ff00000041814 */
[C---:B------:R-:W-:Y:S01]  /*133b0*/  HMMA.16816.F32.BF16 R24, R100.reuse, R114, R24 ;  /* 0x000000726418723c */ /* 0x040fe20000041818 */
[----:B------:R-:W3:Y:S07]  /*133c0*/  LDSM.16.MT88.4 R112, [R168+0x3100] ;  /* 0x00310000a870783b */ /* 0x000eee0000004200 */
[C---:B------:R-:W-:Y:S08]  /*133d0*/  HMMA.16816.F32.BF16 R28, R100.reuse, R124, R28 ;  /* 0x0000007c641c723c */ /* 0x040ff0000004181c */
[C---:B------:R-:W-:Y:S01]  /*133e0*/  HMMA.16816.F32.BF16 R32, R100.reuse, R126, R32 ;  /* 0x0000007e6420723c */ /* 0x040fe20000041820 */
[----:B------:R-:W-:Y:S07]  /*133f0*/  LDSM.16.MT88.4 R124, [R185+UR4+0x1900] ;  /* 0x00190004b97c783b */ /* 0x000fee0008004200 */
[C---:B--2---:R-:W-:Y:S08]  /*13400*/  HMMA.16816.F32.BF16 R36, R100.reuse, R104, R36 ;  /* 0x000000686424723c */ /* 0x044ff00000041824 */
[C---:B------:R-:W-:Y:S01]  /*13410*/  HMMA.16816.F32.BF16 R40, R100.reuse, R106, R40 ;  /* 0x0000006a6428723c */ /* 0x040fe20000041828 */
[----:B------:R-:W2:Y:S07]  /*13420*/  LDSM.16.MT88.4 R104, [R185+UR4+0x5100] ;  /* 0x00510004b968783b */ /* 0x000eae0008004200 */
[C---:B----4-:R-:W-:Y:S08]  /*13430*/  HMMA.16816.F32.BF16 R44, R100.reuse, R116, R44 ;  /* 0x00000074642c723c */ /* 0x050ff0000004182c */
[C---:B------:R-:W-:Y:S01]  /*13440*/  HMMA.16816.F32.BF16 R48, R100.reuse, R118, R48 ;  /* 0x000000766430723c */ /* 0x040fe20000041830 */
[----:B------:R-:W4:Y:S07]  /*13450*/  LDSM.16.MT88.4 R116, [R133+0x5100] ;  /* 0x005100008574783b */ /* 0x000f2e0000004200 */
[C---:B-1----:R-:W-:Y:S08]  /*13460*/  HMMA.16816.F32.BF16 R52, R100.reuse, R108, R52 ;  /* 0x0000006c6434723c */ /* 0x042ff00000041834 */
[C---:B------:R-:W-:Y:S01]  /*13470*/  HMMA.16816.F32.BF16 R56, R100.reuse, R110, R56 ;  /* 0x0000006e6438723c */ /* 0x040fe20000041838 */
[----:B------:R-:W1:Y:S07]  /*13480*/  LDSM.16.MT88.4 R108, [R184+UR4+0x5100] ;  /* 0x00510004b86c783b */ /* 0x000e6e0008004200 */
[C---:B---3--:R-:W-:Y:S08]  /*13490*/  HMMA.16816.F32.BF16 R60, R100.reuse, R112, R60 ;  /* 0x00000070643c723c */ /* 0x048ff0000004183c */
[C---:B------:R-:W-:Y:S01]  /*134a0*/  HMMA.16816.F32.BF16 R64, R100.reuse, R114, R64 ;  /* 0x000000726440723c */ /* 0x040fe20000041840 */
[----:B------:R-:W3:Y:S07]  /*134b0*/  LDSM.16.MT88.4 R112, [R168+0x5100] ;  /* 0x00510000a870783b */ /* 0x000eee0000004200 */
[C---:B--2---:R-:W-:Y:S08]  /*134c0*/  HMMA.16816.F32.BF16 R68, R100.reuse, R104, R68 ;  /* 0x000000686444723c */ /* 0x044ff00000041844 */
[C---:B------:R-:W-:Y:S01]  /*134d0*/  HMMA.16816.F32.BF16 R72, R100.reuse, R106, R72 ;  /* 0x0000006a6448723c */ /* 0x040fe20000041848 */
[----:B------:R-:W-:Y:S07]  /*134e0*/  LDSM.16.MT88.4 R104, [R184+UR4+0x1900] ;  /* 0x00190004b868783b */ /* 0x000fee0008004200 */
[C---:B----4-:R-:W-:Y:S08]  /*134f0*/  HMMA.16816.F32.BF16 R76, R100.reuse, R116, R76 ;  /* 0x00000074644c723c */ /* 0x050ff0000004184c */
[C---:B------:R-:W-:Y:S01]  /*13500*/  HMMA.16816.F32.BF16 R80, R100.reuse, R118, R80 ;  /* 0x000000766450723c */ /* 0x040fe20000041850 */
[----:B------:R-:W2:Y:S07]  /*13510*/  LDSM.16.MT88.4 R116, [R133+0x1900] ;  /* 0x001900008574783b */ /* 0x000eae0000004200 */
[C---:B-1----:R-:W-:Y:S08]  /*13520*/  HMMA.16816.F32.BF16 R84, R100.reuse, R108, R84 ;  /* 0x0000006c6454723c */ /* 0x042ff00000041854 */
[C---:B------:R-:W-:Y:S08]  /*13530*/  HMMA.16816.F32.BF16 R88, R100.reuse, R110, R88 ;  /* 0x0000006e6458723c */ /* 0x040ff00000041858 */
[C---:B---3--:R-:W-:Y:S08]  /*13540*/  HMMA.16816.F32.BF16 R92, R100.reuse, R112, R92 ;  /* 0x00000070645c723c */ /* 0x048ff0000004185c */
[----:B------:R-:W-:Y:S08]  /*13550*/  HMMA.16816.F32.BF16 R96, R100, R114, R96 ;  /* 0x000000726460723c */ /* 0x000ff00000041860 */
[C---:B------:R-:W-:Y:S08]  /*13560*/  HMMA.16816.F32.BF16 R128, R136.reuse, R124, R4 ;  /* 0x0000007c8880723c */ /* 0x040ff00000041804 */
[C---:B------:R-:W-:Y:S08]  /*13570*/  HMMA.16816.F32.BF16 R124, R136.reuse, R126, R8 ;  /* 0x0000007e887c723c */ /* 0x040ff00000041808 */
[C---:B--2---:R-:W-:Y:S08]  /*13580*/  HMMA.16816.F32.BF16 R120, R136.reuse, R116, R12 ;  /* 0x000000748878723c */ /* 0x044ff0000004180c */
        /* <DEDUP_REMOVED lines=37> */
[----:B------:R-:W-:Y:S02]  /*137e0*/  FADD.FTZ R230, R230, R229 ;  /* 0x000000e5e6e67221 */ /* 0x000fe40000010000 */
[----:B------:R-:W-:Y:S02]  /*137f0*/  FADD.FTZ R217, R231, R228 ;  /* 0x000000e4e7d97221 */ /* 0x000fe40000010000 */
[----:B------:R-:W-:Y:S01]  /*13800*/  FADD.FTZ R215, R233, R230 ;  /* 0x000000e6e9d77221 */ /* 0x000fe20000010000 */
[----:B------:R-:W-:-:S05]  /*13810*/  @!P0 BRA `(.L_x_989) ;  /* 0x0000040000008947 */ /* 0x000fca0003800000 */
[----:B------:R-:W-:Y:S01]  /*13820*/  ISETP.NE.AND P2, PT, R199, 0x1, PT ;  /* 0x00000001c700780c */ /* 0x000fe20003f45270 */
[----:B------:R-:W-:Y:S01]  /*13830*/  IMAD R202, R219, 0x40, R194 ;  /* 0x00000040dbca7824 */ /* 0x000fe200078e02c2 */
[----:B------:R-:W-:Y:S01]  /*13840*/  SEL R4, RZ, 0x10, P5 ;  /* 0x00000010ff047807 */ /* 0x000fe20002800000 */
[----:B------:R-:W-:Y:S01]  /*13850*/  IMAD.MOV.U32 R201, RZ, RZ, RZ ;  /* 0x000000ffffc97224 */ /* 0x000fe200078e00ff */
[----:B------:R-:W-:Y:S02]  /*13860*/  SEL R2, RZ, 0x10, P4 ;  /* 0x00000010ff027807 */ /* 0x000fe40002000000 */
[----:B------:R-:W-:Y:S02]  /*13870*/  IADD3 R202, R202, -0x80, R205 ;  /* 0xffffff80caca7810 */ /* 0x000fe40007ffe0cd */
[----:B------:R-:W-:Y:S03]  /*13880*/  IADD3 R14, -R4, 0x10, RZ ;  /* 0x00000010040e7810 */ /* 0x000fe60007ffe1ff */
[----:B------:R-:W-:Y:S01]  /*13890*/  IMAD.MOV.U32 R5, RZ, RZ, R202 ;  /* 0x000000ffff057224 */ /* 0x000fe200078e00ca */
[----:B------:R-:W-:Y:S01]  /*138a0*/  LOP3.LUT R14, R14, 0xf, RZ, 0xc0, !PT ;  /* 0x0000000f0e0e7812 */ /* 0x000fe200078ec0ff */
[----:B------:R-:W-:Y:S05]  /*138b0*/  @P2 IMAD.HI.U32 R0, R202, c[0x0][0x2bc], RZ ;  /* 0x0000af00ca002a27 */ /* 0x000fea00078e00ff */
[----:B------:R-:W-:Y:S02]  /*138c0*/  @P2 SHF.R.U32.HI R5, RZ, c[0x0][0x2c0], R0 ;  /* 0x0000b000ff052a19 */ /* 0x000fe40000011600 */
[----:B------:R-:W-:Y:S02]  /*138d0*/  ISETP.NE.U32.AND P2, PT, R4, RZ, PT ;  /* 0x000000ff0400720c */ /* 0x000fe40003f45070 */
[C---:B------:R-:W-:Y:S04]  /*138e0*/  @!P3 IADD3 R7, P0, R5.reuse, R206, RZ ;  /* 0x000000ce0507b210 */ /* 0x040fe80007f1e0ff */
[----:B------:R-:W-:Y:S01]  /*138f0*/  @!P3 LEA.HI.X.SX32 R0, R5, R198, 0x1, P0 ;  /* 0x000000c60500b211 */ /* 0x000fe200000f0eff */
[----:B------:R-:W-:Y:S01]  /*13900*/  IMAD.MOV R5, RZ, RZ, -R5 ;  /* 0x000000ffff057224 */ /* 0x000fe200078e0a05 */
[----:B------:R-:W-:Y:S03]  /*13910*/  @!P3 LEA R8, P0, R7, c[0x0][0x2a0], 0x2 ;  /* 0x0000a8000708ba11 */ /* 0x000fe600078010ff */
[----:B------:R-:W-:Y:S01]  /*13920*/  IMAD R202, R5, c[0x0][0x2b8], R202 ;  /* 0x0000ae0005ca7a24 */ /* 0x000fe200078e02ca */
[----:B------:R-:W-:Y:S03]  /*13930*/  @!P3 LEA.HI.X R9, R7, c[0x0][0x2a4], R0, 0x2, P0 ;  /* 0x0000a9000709ba11 */ /* 0x000fe600000f1400 */
[C---:B------:R-:W-:Y:S01]  /*13940*/  IMAD.WIDE.U32 R6, R202.reuse, c[0x0][0x1e0], RZ ;  /* 0x00007800ca067a25 */ /* 0x040fe200078e00ff */
[----:B------:R-:W-:Y:S01]  /*13950*/  SHF.R.S32.HI R5, RZ, 0x1f, R202 ;  /* 0x0000001fff057819 */ /* 0x000fe200000114ca */
[----:B------:R-:W2:Y:S04]  /*13960*/  @!P3 LDG.E R201, [R8.64] ;  /* 0x0000000608c9b981 */ /* 0x000ea8000c1e1900 */
[----:B------:R-:W-:Y:S04]  /*13970*/  IMAD R5, R5, c[0x0][0x1e0], RZ ;  /* 0x0000780005057a24 */ /* 0x000fe800078e02ff */
[----:B------:R-:W-:Y:S04]  /*13980*/  IMAD R5, R202, c[0x0][0x1e4], R5 ;  /* 0x00007900ca057a24 */ /* 0x000fe800078e0205 */
[----:B------:R-:W-:Y:S02]  /*13990*/  IMAD.IADD R7, R7, 0x1, R5 ;  /* 0x0000000107077824 */ /* 0x000fe400078e0205 */
[----:B------:R-:W-:Y:S01]  /*139a0*/  IMAD R5, R192, c[0x0][0x1e8], RZ ;  /* 0x00007a00c0057a24 */ /* 0x000fe200078e02ff */
[----:B--2---:R-:W-:Y:S01]  /*139b0*/  SHF.R.S32.HI R0, RZ, 0x1f, R201 ;  /* 0x0000001fff007819 */ /* 0x004fe200000114c9 */
[----:B------:R-:W-:Y:S04]  /*139c0*/  IMAD.WIDE.U32 R6, R201, c[0x0][0x1f0], R6 ;  /* 0x00007c00c9067a25 */ /* 0x000fe800078e0006 */
        /* <DEDUP_REMOVED lines=9> */
[----:B------:R-:W-:Y:S03]  /*13a60*/  SEL R0, RZ, 0x10, P6 ;  /* 0x00000010ff007807 */ /* 0x000fe60003000000 */
[----:B------:R-:W2:Y:S01]  /*13a70*/  SHFL.IDX PT, R9, R8, 0x1, 0x181f ;  /* 0x00381f0008097f89 */ /* 0x000ea200000e0000 */
[----:B------:R-:W-:Y:S03]  /*13a80*/  IADD3 R5, -R0, 0x10, RZ ;  /* 0x0000001000057810 */ /* 0x000fe60007ffe1ff */
[----:B------:R3:W-:Y:S01]  /*13a90*/  SHFL.IDX PT, R13, R8, RZ, 0x181f ;  /* 0x00181fff080d7589 */ /* 0x0007e200000e0000 */
[----:B------:R-:W-:Y:S03]  /*13aa0*/  LOP3.LUT R5, R5, 0xf, RZ, 0xc0, !PT ;  /* 0x0000000f05057812 */ /* 0x000fe600078ec0ff */
[----:B------:R-:W4:Y:S01]  /*13ab0*/  SHFL.IDX PT, R11, R10, RZ, 0x181f ;  /* 0x00181fff0a0b7589 */ /* 0x000f2200000e0000 */
[----:B-1----:R-:W-:Y:S04]  /*13ac0*/  IADD3 R14, P1, P0, R14, R7, R208 ;  /* 0x000000070e0e7210 */ /* 0x002fe8000783e0d0 */
[----:B--2---:R-:W-:Y:S02]  /*13ad0*/  IADD3.X R15, RZ, R9, R209, P1, P0 ;  /* 0x00000009ff0f7210 */ /* 0x004fe40000fe04d1 */
[----:B------:R-:W-:Y:S04]  /*13ae0*/  IADD3 R16, P1, P0, R6, R7, R211 ;  /* 0x0000000706107210 */ /* 0x000fe8000783e0d3 */
[----:B------:R-:W-:Y:S02]  /*13af0*/  IADD3.X R17, RZ, R9, R212, P1, P0 ;  /* 0x00000009ff117210 */ /* 0x000fe40000fe04d4 */
[----:B---3--:R-:W-:Y:S01]  /*13b00*/  IADD3 R8, P1, P0, R5, R7, R204 ;  /* 0x0000000705087210 */ /* 0x008fe2000783e0cc */
[----:B------:R-:W-:Y:S03]  /*13b10*/  IMAD R5, R213, 0x3000, R203 ;  /* 0x00003000d5057824 */ /* 0x000fe600078e02cb */
[----:B------:R-:W-:Y:S01]  /*13b20*/  IADD3.X R9, RZ, R9, R210, P1, P0 ;  /* 0x00000009ff097210 */ /* 0x000fe20000fe04d2 */
[----:B------:R-:W-:Y:S01]  /*13b30*/  IMAD.SHL.U32 R7, R5, 0x2, RZ ;  /* 0x0000000205077824 */ /* 0x000fe200078e00ff */
[----:B----4-:R-:W-:Y:S02]  /*13b40*/  IADD3 R20, P1, R208, R11, RZ ;  /* 0x0000000bd0147210 */ /* 0x010fe40007f3e0ff */
[----:B------:R-:W-:Y:S03]  /*13b50*/  IADD3 R18, P0, R11, R211, RZ ;  /* 0x000000d30b127210 */ /* 0x000fe60007f1e0ff */
[----:B------:R-:W-:Y:S01]  /*13b60*/  IMAD.X R21, R209, 0x1, R13, P1 ;  /* 0x00000001d1157824 */ /* 0x000fe200008e060d */
[----:B------:R-:W-:Y:S01]  /*13b70*/  ISETP.NE.U32.AND P1, PT, R2, RZ, PT ;  /* 0x000000ff0200720c */ /* 0x000fe20003f25070 */
[----:B------:R-:W-:Y:S01]  /*13b80*/  IMAD.X R19, R13, 0x1, R212, P0 ;  /* 0x000000010d137824 */ /* 0x000fe200000e06d4 */
        /* <DEDUP_REMOVED lines=9> */
.L_x_989:
        /* <DEDUP_REMOVED lines=9> */
.L_x_987:
[----:B-1----:R-:W1:Y:S01]  /*13cb0*/  SHFL.BFLY PT, R6, R217, 0x2, 0x1f ;  /* 0x0c401f00d9067f89 */ /* 0x002e6200000e0000 */
        /* <DEDUP_REMOVED lines=122> */
.L_x_937:
        /* <DEDUP_REMOVED lines=152> */
.L_x_992:
[----:B--2---:R-:W-:Y:S01]  /*14de0*/  LOP3.LUT R6, R14, 0xffffffe0, RZ, 0xc0, !PT ;  /* 0xffffffe00e067812 */ /* 0x004fe200078ec0ff */
[----:B------:R-:W1:Y:S01]  /*14df0*/  S2R R54, SR_CTAID.X ;  /* 0x0000000000367919 */ /* 0x000e620000002500 */
[----:B------:R-:W-:Y:S01]  /*14e00*/  SHF.R.S32.HI R14, RZ, 0x1f, R5 ;  /* 0x0000001fff0e7819 */ /* 0x000fe20000011405 */
[----:B------:R-:W-:Y:S01]  /*14e10*/  IMAD R13, R25, c[0x0][0x3a0], RZ ;  /* 0x0000e800190d7a24 */ /* 0x000fe200078e02ff */
[----:B------:R-:W-:Y:S01]  /*14e20*/  LEA.HI R8, R16, R16, RZ, 0x1 ;  /* 0x0000001010087211 */ /* 0x000fe200078f08ff */
[----:B------:R-:W-:Y:S01]  /*14e30*/  IMAD.IADD R6, R3, 0x1, -R6 ;  /* 0x0000000103067824 */ /* 0x000fe200078e0a06 */
[-C--:B------:R-:W-:Y:S01]  /*14e40*/  LEA.HI R14, R14, R5.reuse, RZ, 0x3 ;  /* 0x000000050e0e7211 */ /* 0x080fe200078f18ff */
[----:B------:R-:W-:Y:S01]  /*14e50*/  IMAD R17, R2, c[0x0][0x490], RZ ;  /* 0x0001240002117a24 */ /* 0x000fe200078e02ff */
[----:B------:R-:W-:Y:S01]  /*14e60*/  LOP3.LUT R9, R8, 0x1ffffffe, RZ, 0xc0, !PT ;  /* 0x1ffffffe08097812 */ /* 0x000fe200078ec0ff */
[----:B------:R-:W-:Y:S01]  /*14e70*/  IMAD.MOV.U32 R19, RZ, RZ, R25 ;  /* 0x000000ffff137224 */ /* 0x000fe200078e0019 */
[----:B------:R-:W-:Y:S01]  /*14e80*/  SHF.R.S32.HI R7, RZ, 0x1f, R6 ;  /* 0x0000001fff077819 */ /* 0x000fe20000011406 */
[----:B------:R-:W-:Y:S01]  /*14e90*/  IMAD R13, R24, c[0x0][0x3a4], R13 ;  /* 0x0000e900180d7a24 */ /* 0x000fe200078e020d */
[----:B------:R-:W-:Y:S01]  /*14ea0*/  LOP3.LUT R14, R14, 0xffffff8, RZ, 0xc0, !PT ;  /* 0x0ffffff80e0e7812 */ /* 0x000fe200078ec0ff */
[----:B------:R-:W-:Y:S01]  /*14eb0*/  IMAD.IADD R16, R16, 0x1, -R9 ;  /* 0x0000000110107824 */ /* 0x000fe200078e0a09 */
[----:B------:R-:W-:Y:S01]  /*14ec0*/  LEA.HI R4, R7, R6, RZ, 0x2 ;  /* 0x0000000607047211 */ /* 0x000fe200078f10ff */
[----:B------:R-:W-:Y:S01]  /*14ed0*/  IMAD.MOV.U32 R7, RZ, RZ, c[0x0][0x4e8] ;  /* 0x00013a00ff077624 */ /* 0x000fe200078e00ff */
[----:B------:R-:W-:Y:S01]  /*14ee0*/  IADD3 R5, -R14, R5, RZ ;  /* 0x000000050e057210 */ /* 0x000fe20007ffe1ff */
[----:B------:R-:W-:Y:S01]  /*14ef0*/  IMAD.WIDE.U32 R14, R24, c[0x0][0x3a0], RZ ;  /* 0x0000e800180e7a25 */ /* 0x000fe200078e00ff */
[----:B------:R-:W-:Y:S01]  /*14f00*/  SHF.R.S32.HI R4, RZ, 0x2, R4 ;  /* 0x00000002ff047819 */ /* 0x000fe20000011404 */
[----:B------:R-:W-:Y:S01]  /*14f10*/  BSSY B0, `(.L_x_993) ;  /* 0x0000076000007945 */ /* 0x000fe20003800000 */
[----:B------:R-:W-:Y:S01]  /*14f20*/  ISETP.NE.AND P1, PT, R7, 0x1, PT ;  /* 0x000000010700780c */ /* 0x000fe20003f25270 */
[----:B------:R-:W-:Y:S01]  /*14f30*/  IMAD R17, R192, c[0x0][0x494], R17 ;  /* 0x00012500c0117a24 */ /* 0x000fe200078e0211 */
[----:B------:R-:W-:Y:S01]  /*14f40*/  LEA.HI R9, R12, R3, RZ, 0x3 ;  /* 0x000000030c097211 */ /* 0x000fe200078f18ff */
[----:B------:R-:W-:Y:S01]  /*14f50*/  IMAD R5, R5, 0x10, R4 ;  /* 0x0000001005057824 */ /* 0x000fe200078e0204 */
[----:B------:R-:W-:-:S02]  /*14f60*/  MOV R18, R24 ;  /* 0x0000001800127202 */ /* 0x000fc40000000f00 */
[----:B------:R-:W-:Y:S01]  /*14f70*/  LOP3.LUT R4, R9, 0xfffffff8, RZ, 0xc0, !PT ;  /* 0xfffffff809047812 */ /* 0x000fe200078ec0ff */
[----:B------:R-:W-:Y:S01]  /*14f80*/  IMAD R7, R16, 0x8, R5 ;  /* 0x0000000810077824 */ /* 0x000fe200078e0205 */
[----:B------:R-:W-:Y:S01]  /*14f90*/  LOP3.LUT P2, RZ, R6, 0x3, RZ, 0xc0, !PT ;  /* 0x0000000306ff7812 */ /* 0x000fe2000784c0ff */
[----:B------:R-:W-:Y:S01]  /*14fa0*/  IMAD.WIDE.U32 R18, R192, c[0x0][0x490], R18 ;  /* 0x00012400c0127a25 */ /* 0x000fe200078e0012 */
[----:B------:R-:W-:Y:S02]  /*14fb0*/  LEA.HI R12, R12, R3, RZ, 0x6 ;  /* 0x000000030c0c7211 */ /* 0x000fe400078f30ff */
[----:B-1----:R-:W-:Y:S01]  /*14fc0*/  LEA R7, R54, R7, 0x7 ;  /* 0x0000000736077211 */ /* 0x002fe200078e38ff */
[----:B------:R-:W-:Y:S01]  /*14fd0*/  IMAD.IADD R4, R3, 0x1, -R4 ;  /* 0x0000000103047824 */ /* 0x000fe200078e0a04 */
[----:B------:R-:W-:Y:S01]  /*14fe0*/  SHF.R.S32.HI R3, RZ, 0x1f, R195 ;  /* 0x0000001fff037819 */ /* 0x000fe200000114c3 */
[----:B------:R-:W-:Y:S01]  /*14ff0*/  IMAD.IADD R19, R19, 0x1, R17 ;  /* 0x0000000113137824 */ /* 0x000fe200078e0211 */
[----:B------:R-:W-:Y:S01]  /*15000*/  SHF.R.S32.HI R9, RZ, 0x3, R9 ;  /* 0x00000003ff097819 */ /* 0x000fe20000011409 */
[----:B------:R-:W-:Y:S01]  /*15010*/  @P1 IMAD.HI.U32 R8, R7, c[0x0][0x4ec], RZ ;  /* 0x00013b0007081a27 */ /* 0x000fe200078e00ff */
[----:B------:R-:W-:-:S02]  /*15020*/  IADD3 R15, R15, R13, RZ ;  /* 0x0000000d0f0f7210 */ /* 0x000fc40007ffe0ff */
[----:B------:R-:W-:Y:S01]  /*15030*/  SEL R195, R195, RZ, !P0 ;  /* 0x000000ffc3c37207 */ /* 0x000fe20004000000 */
[----:B------:R-:W-:Y:S01]  /*15040*/  IMAD.MOV.U32 R6, RZ, RZ, R7 ;  /* 0x000000ffff067224 */ /* 0x000fe200078e0007 */
[----:B------:R-:W-:Y:S01]  /*15050*/  @P1 SHF.R.U32.HI R6, RZ, c[0x0][0x4f0], R8 ;  /* 0x00013c00ff061a19 */ /* 0x000fe20000011608 */
[----:B------:R-:W-:Y:S01]  /*15060*/  IMAD R17, R2, c[0x0][0x3e8], RZ ;  /* 0x0000fa0002117a24 */ /* 0x000fe200078e02ff */
[----:B------:R-:W-:Y:S01]  /*15070*/  SEL R3, R3, RZ, !P0 ;  /* 0x000000ff03037207 */ /* 0x000fe20004000000 */
[----:B------:R-:W-:Y:S01]  /*15080*/  IMAD.WIDE.U32 R14, R192, c[0x0][0x3e8], R14 ;  /* 0x0000fa00c00e7a25 */ /* 0x000fe200078e000e */
[----:B------:R-:W-:-:S03]  /*15090*/  LEA R13, R4, R9, 0x5 ;  /* 0x00000009040d7211 */ /* 0x000fc600078e28ff */
[----:B------:R-:W-:Y:S02]  /*150a0*/  IMAD.MOV R8, RZ, RZ, -R6 ;  /* 0x000000ffff087224 */ /* 0x000fe400078e0a06 */
[----:B------:R-:W-:Y:S02]  /*150b0*/  IMAD R17, R192, c[0x0][0x3ec], R17 ;  /* 0x0000fb00c0117a24 */ /* 0x000fe400078e0211 */
[----:B------:R-:W-:Y:S02]  /*150c0*/  IMAD R8, R8, c[0x0][0x4e8], R7 ;  /* 0x00013a0008087a24 */ /* 0x000fe400078e0207 */
[----:B------:R-:W-:Y:S01]  /*150d0*/  IMAD.WIDE.U32 R18, R195, c[0x0][0x498], R18 ;  /* 0x00012600c3127a25 */ /* 0x000fe200078e0012 */
[----:B------:R-:W-:-:S03]  /*150e0*/  IADD3 R15, R15, R17, RZ ;  /* 0x000000110f0f7210 */ /* 0x000fc60007ffe0ff */
[----:B------:R-:W-:Y:S01]  /*150f0*/  IMAD R16, R3, c[0x0][0x498], RZ ;  /* 0x0001260003107a24 */ /* 0x000fe200078e02ff */
[----:B------:R-:W-:Y:S01]  /*15100*/  IADD3 R20, P0, R6, R18, RZ ;  /* 0x0000001206147210 */ /* 0x000fe20007f1e0ff */
[----:B------:R-:W-:Y:S01]  /*15110*/  IMAD R7, R54, 0x80, R13 ;  /* 0x0000008036077824 */ /* 0x000fe200078e020d */
[----:B------:R-:W-:Y:S01]  /*15120*/  SHF.R.S32.HI R18, RZ, 0x1f, R8 ;  /* 0x0000001fff127819 */ /* 0x000fe20000011408 */
[----:B------:R-:W-:Y:S01]  /*15130*/  IMAD R13, R195, c[0x0][0x49c], R16 ;  /* 0x00012700c30d7a24 */ /* 0x000fe200078e0210 */
[----:B------:R-:W-:Y:S01]  /*15140*/  SHF.R.S32.HI R16, RZ, 0x1f, R6 ;  /* 0x0000001fff107819 */ /* 0x000fe20000011406 */
[----:B------:R-:W-:-:S03]  /*15150*/  @P1 IMAD.HI.U32 R17, R7, c[0x0][0x4ec], RZ ;  /* 0x00013b0007111a27 */ /* 0x000fc600078e00ff */
[----:B------:R-:W-:Y:S01]  /*15160*/  IADD3.X R21, R16, R19, R13, P0, !PT ;  /* 0x0000001310157210 */ /* 0x000fe200007fe40d */
[----:B------:R-:W-:Y:S02]  /*15170*/  IMAD.SHL.U32 R2, R9, 0x40, RZ ;  /* 0x0000004009027824 */ /* 0x000fe400078e00ff */
[----:B------:R-:W-:Y:S01]  /*15180*/  IMAD.MOV.U32 R6, RZ, RZ, R7 ;  /* 0x000000ffff067224 */ /* 0x000fe200078e0007 */
[----:B------:R-:W-:Y:S01]  /*15190*/  @P1 SHF.R.U32.HI R6, RZ, c[0x0][0x4f0], R17 ;  /* 0x00013c00ff061a19 */ /* 0x000fe20000011611 */
[----:B------:R-:W-:Y:S01]  /*151a0*/  IMAD R17, R18, c[0x0][0x488], RZ ;  /* 0x0001220012117a24 */ /* 0x000fe200078e02ff */
[----:B------:R-:W-:Y:S01]  /*151b0*/  LOP3.LUT R13, R2, 0x1c0, RZ, 0xc0, !PT ;  /* 0x000001c0020d7812 */ /* 0x000fe200078ec0ff */
[----:B------:R-:W-:Y:S02]  /*151c0*/  IMAD.SHL.U32 R2, R4, 0x8, RZ ;  /* 0x0000000804027824 */ /* 0x000fe400078e00ff */
[----:B------:R-:W-:-:S04]  /*151d0*/  IMAD.WIDE.U32 R20, R8, c[0x0][0x488], R20 ;  /* 0x0001220008147a25 */ /* 0x000fc800078e0014 */
[----:B------:R-:W-:Y:S01]  /*151e0*/  IMAD R17, R8, c[0x0][0x48c], R17 ;  /* 0x0001230008117a24 */ /* 0x000fe200078e0211 */
[----:B------:R-:W-:Y:S01]  /*151f0*/  LOP3.LUT R8, R13, 0x38, R2, 0xf8, !PT ;  /* 0x000000380d087812 */ /* 0x000fe200078ef802 */
[----:B------:R-:W-:Y:S01]  /*15200*/  IMAD R4, R3, c[0x0][0x3f0], RZ ;  /* 0x0000fc0003047a24 */ /* 0x000fe200078e02ff */
[----:B------:R-:W-:Y:S01]  /*15210*/  SHF.R.U32.HI R3, RZ, 0x3, R13 ;  /* 0x00000003ff037819 */ /* 0x000fe2000001160d */
[----:B------:R-:W-:Y:S01]  /*15220*/  IMAD.WIDE.U32 R14, R195, c[0x0][0x3f0], R14 ;  /* 0x0000fc00c30e7a25 */ /* 0x000fe200078e000e */
[----:B------:R-:W-:Y:S02]  /*15230*/  LEA R13, P0, R20, c[0x0][0x450], 0x2 ;  /* 0x00011400140d7a11 */ /* 0x000fe400078010ff */
[----:B------:R-:W-:Y:S01]  /*15240*/  IADD3 R17, R21, R17, RZ ;  /* 0x0000001115117210 */ /* 0x000fe20007ffe0ff */
[----:B------:R-:W-:Y:S01]  /*15250*/  IMAD R4, R195, c[0x0][0x3f4], R4 ;  /* 0x0000fd00c3047a24 */ /* 0x000fe200078e0204 */
[----:B------:R-:W-:Y:S01]  /*15260*/  LOP3.LUT R8, R8, R3, RZ, 0x3c, !PT ;  /* 0x0000000308087212 */ /* 0x000fe200078e3cff */
[----:B------:R-:W-:Y:S01]  /*15270*/  SHFL.IDX PT, R32, R13, RZ, 0x1c1f ;  /* 0x001c1fff0d207589 */ /* 0x000fe200000e0000 */
[----:B------:R-:W-:Y:S01]  /*15280*/  LEA.HI.X R17, R20, c[0x0][0x454], R17, 0x2, P0 ;  /* 0x0001150014117a11 */ /* 0x000fe200000f1411 */
[--C-:B------:R-:W-:Y:S01]  /*15290*/  IMAD.MOV R16, RZ, RZ, -R6.reuse ;  /* 0x000000ffff107224 */ /* 0x100fe200078e0a06 */
[----:B------:R-:W-:Y:S01]  /*152a0*/  SHF.R.S32.HI R3, RZ, 0x1f, R6 ;  /* 0x0000001fff037819 */ /* 0x000fe20000011406 */
[----:B------:R-:W-:Y:S01]  /*152b0*/  SHFL.IDX PT, R34, R13, 0x1, 0x1c1f ;  /* 0x003c1f000d227f89 */ /* 0x000fe200000e0000 */
[----:B------:R-:W-:Y:S01]  /*152c0*/  IADD3 R15, R15, R4, RZ ;  /* 0x000000040f0f7210 */ /* 0x000fe20007ffe0ff */
[C---:B------:R-:W-:Y:S01]  /*152d0*/  IMAD R4, R54.reuse, 0x80, R5 ;  /* 0x0000008036047824 */ /* 0x040fe200078e0205 */
[----:B------:R-:W-:Y:S01]  /*152e0*/  LEA R54, R54, R9, 0x7 ;  /* 0x0000000936367211 */ /* 0x000fe200078e38ff */
[----:B------:R-:W1:Y:S01]  /*152f0*/  SHFL.IDX PT, R33, R17, RZ, 0x1c1f ;  /* 0x001c1fff11217589 */ /* 0x000e6200000e0000 */
[----:B------:R-:W-:-:S02]  /*15300*/  IMAD R5, R3, c[0x0][0x3e0], RZ ;  /* 0x0000f80003057a24 */ /* 0x000fc400078e02ff */
[----:B-----5:R-:W-:Y:S01]  /*15310*/  IMAD R3, R11, c[0x0][0x4e8], RZ ;  /* 0x00013a000b037a24 */ /* 0x020fe200078e02ff */
[----:B------:R-:W2:Y:S01]  /*15320*/  SHFL.IDX PT, R35, R17, 0x1, 0x1c1f ;  /* 0x003c1f0011237f89 */ /* 0x000ea200000e0000 */
[----:B------:R-:W-:Y:S01]  /*15330*/  IADD3 R18, R4, 0x8, RZ ;  /* 0x0000000804127810 */ /* 0x000fe20007ffe0ff */
[----:B------:R-:W-:Y:S01]  /*15340*/  IMAD R16, R16, c[0x0][0x4e8], R7 ;  /* 0x00013a0010107a24 */ /* 0x000fe200078e0207 */
[----:B------:R-:W-:Y:S01]  /*15350*/  SHF.L.U32 R7, R12, 0x3, RZ ;  /* 0x000000030c077819 */ /* 0x000fe200000006ff */
[----:B------:R-:W-:Y:S01]  /*15360*/  IMAD R5, R6, c[0x0][0x3e4], R5 ;  /* 0x0000f90006057a24 */ /* 0x000fe200078e0205 */
[-C--:B------:R-:W-:Y:S01]  /*15370*/  ISETP.GE.OR P1, PT, R4, R3.reuse, P2 ;  /* 0x000000030400720c */ /* 0x080fe20001726670 */
[----:B------:R-:W-:Y:S01]  /*15380*/  IMAD.WIDE.U32 R14, R6, c[0x0][0x3e0], R14 ;  /* 0x0000f800060e7a25 */ /* 0x000fe200078e000e */
[----:B------:R-:W-:Y:S02]  /*15390*/  ISETP.GE.OR P0, PT, R18, R3, P2 ;  /* 0x000000031200720c */ /* 0x000fe40001706670 */
[----:B------:R-:W-:Y:S01]  /*153a0*/  SHF.R.S32.HI R4, RZ, 0x1f, R16 ;  /* 0x0000001fff047819 */ /* 0x000fe20000011410 */
[----:B------:R-:W-:Y:S01]  /*153b0*/  IMAD.IADD R15, R15, 0x1, R5 ;  /* 0x000000010f0f7824 */ /* 0x000fe200078e0205 */
[----:B------:R-:W-:-:S03]  /*153c0*/  LOP3.LUT R7, R8, 0x7ffffe00, R7, 0xf8, !PT ;  /* 0x7ffffe0008077812 */ /* 0x000fc600078ef807 */
[----:B------:R-:W-:Y:S01]  /*153d0*/  IMAD R5, R4, c[0x0][0x3d8], RZ ;  /* 0x0000f60004057a24 */ /* 0x000fe200078e02ff */
[----:B------:R-:W-:Y:S01]  /*153e0*/  SHF.L.U32 R58, R7, 0x1, RZ ;  /* 0x00000001073a7819 */ /* 0x000fe200000006ff */
[C---:B------:R-:W-:Y:S02]  /*153f0*/  IMAD.WIDE.U32 R56, R16.reuse, c[0x0][0x3d8], R14 ;  /* 0x0000f60010387a25 */ /* 0x040fe400078e000e */
[----:B-1----:R1:W-:Y:S02]  /*15400*/  @!P1 ST.E [R32.64], R0 ;  /* 0x0000000020009985 */ /* 0x0023e4000c101906 */
[----:B------:R-:W-:Y:S02]  /*15410*/  IMAD R8, R16, c[0x0][0x3dc], R5 ;  /* 0x0000f70010087a24 */ /* 0x000fe400078e0205 */
[----:B--2---:R1:W-:Y:S02]  /*15420*/  @!P0 ST.E [R34.64], R10 ;  /* 0x0000000a22008985 */ /* 0x0043e4000c101906 */
        /* <DEDUP_REMOVED lines=36> */
.L_x_994:
[----:B--2---:R-:W-:Y:S05]  /*15670*/  BSYNC B0 ;  /* 0x0000000000007941 */ /* 0x004fea0003800000 */
.L_x_993:
        /* <DEDUP_REMOVED lines=23> */
.L_x_996:
[----:B------:R-:W-:Y:S05]  /*157f0*/  BSYNC B0 ;  /* 0x0000000000007941 */ /* 0x000fea0003800000 */
.L_x_995:
        /* <DEDUP_REMOVED lines=23> */
.L_x_998:
[----:B------:R-:W-:Y:S05]  /*15970*/  BSYNC B0 ;  /* 0x0000000000007941 */ /* 0x000fea0003800000 */
.L_x_997:
        /* <DEDUP_REMOVED lines=24> */
.L_x_991:
        /* <DEDUP_REMOVED lines=18> */
.L_x_999:
        /* <DEDUP_REMOVED lines=20> */
[----:B------:R-:W-:Y:S01]  /*15d60*/  IADD3 R13, R4, R13, RZ ;  /* 0x0000000d040d7210 */ /* 0x000fe20007ffe0ff */
[----:B------:R-:W-:-:S04]  /*15d70*/  IMAD R4, R5, c[0x0][0x498], RZ ;  /* 0x0001260005047a24 */ /* 0x000fc800078e02ff */
[----:B------:R-:W-:-:S04]  /*15d80*/  @P0 IMAD.HI.U32 R6, R8, c[0x0][0x4ec], RZ ;  /* 0x00013b0008060a27 */ /* 0x000fc800078e00ff */
[----:B------:R-:W-:Y:S01]  /*15d90*/  IMAD.WIDE.U32 R12, R195, c[0x0][0x498], R12 ;  /* 0x00012600c30c7a25 */ /* 0x000fe200078e000c */
[----:B------:R-:W-:-:S03]  /*15da0*/  @P0 SHF.R.U32.HI R7, RZ, c[0x0][0x4f0], R6 ;  /* 0x00013c00ff070a19 */ /* 0x000fc60000011606 */
[----:B------:R-:W-:Y:S01]  /*15db0*/  IMAD R15, R195, c[0x0][0x49c], R4 ;  /* 0x00012700c30f7a24 */ /* 0x000fe200078e0204 */
[--C-:B------:R-:W-:Y:S01]  /*15dc0*/  SHF.R.S32.HI R4, RZ, 0x1f, R7.reuse ;  /* 0x0000001fff047819 */ /* 0x100fe20000011407 */
[----:B------:R-:W-:Y:S01]  /*15dd0*/  IMAD.MOV R9, RZ, RZ, -R7 ;  /* 0x000000ffff097224 */ /* 0x000fe200078e0a07 */
[----:B------:R-:W-:-:S03]  /*15de0*/  IADD3 R12, P0, R7, R12, RZ ;  /* 0x0000000c070c7210 */ /* 0x000fc60007f1e0ff */
[----:B------:R-:W-:Y:S01]  /*15df0*/  IMAD R9, R9, c[0x0][0x4e8], R8 ;  /* 0x00013a0009097a24 */ /* 0x000fe200078e0208 */
[----:B------:R-:W-:Y:S02]  /*15e00*/  IADD3.X R13, R4, R13, R15, P0, !PT ;  /* 0x0000000d040d7210 */ /* 0x000fe400007fe40f */
[----:B------:R-:W-:Y:S02]  /*15e10*/  MOV R4, 0xff800000 ;  /* 0xff80000000047802 */ /* 0x000fe40000000f00 */
[----:B------:R-:W-:Y:S01]  /*15e20*/  SHF.R.S32.HI R6, RZ, 0x1f, R9 ;  /* 0x0000001fff067819 */ /* 0x000fe20000011409 */
[----:B------:R-:W-:-:S04]  /*15e30*/  IMAD.WIDE.U32 R12, R9, c[0x0][0x488], R12 ;  /* 0x00012200090c7a25 */ /* 0x000fc800078e000c */
[----:B------:R-:W-:-:S04]  /*15e40*/  IMAD R6, R6, c[0x0][0x488], RZ ;  /* 0x0001220006067a24 */ /* 0x000fc800078e02ff */
[----:B------:R-:W-:Y:S01]  /*15e50*/  IMAD R7, R9, c[0x0][0x48c], R6 ;  /* 0x0001230009077a24 */ /* 0x000fe200078e0206 */
[----:B------:R-:W-:-:S04]  /*15e60*/  LEA R6, P0, R12, c[0x0][0x450], 0x2 ;  /* 0x000114000c067a11 */ /* 0x000fc800078010ff */
[----:B------:R-:W-:-:S04]  /*15e70*/  IADD3 R7, R13, R7, RZ ;  /* 0x000000070d077210 */ /* 0x000fc80007ffe0ff */
[----:B------:R-:W-:-:S05]  /*15e80*/  LEA.HI.X R7, R12, c[0x0][0x454], R7, 0x2, P0 ;  /* 0x000115000c077a11 */ /* 0x000fca00000f1407 */
[----:B------:R1:W-:Y:S02]  /*15e90*/  STG.E [R6.64], R4 ;  /* 0x0000000406007986 */ /* 0x0003e4000c101906 */
.L_x_1001:
[----:B------:R-:W-:Y:S05]  /*15ea0*/  BSYNC B0 ;  /* 0x0000000000007941 */ /* 0x000fea0003800000 */
.L_x_1000:
[----:B-1----:R-:W1:Y:S01]  /*15eb0*/  S2R R6, SR_CTAID.X ;  /* 0x0000000000067919 */ /* 0x002e620000002500 */
[----:B------:R-:W-:Y:S01]  /*15ec0*/  SHF.R.S32.HI R9, RZ, 0x1f, R0 ;  /* 0x0000001fff097819 */ /* 0x000fe20000011400 */
[----:B------:R-:W-:Y:S01]  /*15ed0*/  IMAD R7, R11, c[0x0][0x3a0], RZ ;  /* 0x0000e8000b077a24 */ /* 0x000fe200078e02ff */
[----:B------:R-:W-:Y:S01]  /*15ee0*/  MOV R8, c[0x0][0x4e8] ;  /* 0x00013a0000087a02 */ /* 0x000fe20000000f00 */
[----:B-----5:R-:W-:Y:S01]  /*15ef0*/  IMAD R3, R3, c[0x0][0x4e8], RZ ;  /* 0x00013a0003037a24 */ /* 0x020fe200078e02ff */
[----:B------:R-:W-:Y:S01]  /*15f00*/  LEA.HI R4, R9, R0, RZ, 0x3 ;  /* 0x0000000009047211 */ /* 0x000fe200078f18ff */
[----:B------:R-:W-:Y:S01]  /*15f10*/  IMAD R7, R10, c[0x0][0x3a4], R7 ;  /* 0x0000e9000a077a24 */ /* 0x000fe200078e0207 */
[----:B------:R-:W-:Y:S01]  /*15f20*/  ISETP.NE.AND P0, PT, R8, 0x1, PT ;  /* 0x000000010800780c */ /* 0x000fe20003f05270 */
[----:B------:R-:W-:Y:S01]  /*15f30*/  IMAD.WIDE.U32 R10, R10, c[0x0][0x3a0], RZ ;  /* 0x0000e8000a0a7a25 */ /* 0x000fe200078e00ff */
[----:B------:R-:W-:Y:S01]  /*15f40*/  LOP3.LUT R9, R4, 0xfffffff8, RZ, 0xc0, !PT ;  /* 0xfffffff804097812 */ /* 0x000fe200078ec0ff */
[----:B------:R-:W-:Y:S01]  /*15f50*/  BSSY B0, `(.L_x_1002) ;  /* 0x0000036000007945 */ /* 0x000fe20003800000 */
[----:B------:R-:W-:-:S02]  /*15f60*/  SHF.R.S32.HI R4, RZ, 0x3, R4 ;  /* 0x00000003ff047819 */ /* 0x000fc40000011404 */
[----:B------:R-:W-:Y:S01]  /*15f70*/  IADD3 R11, R11, R7, RZ ;  /* 0x000000070b0b7210 */ /* 0x000fe20007ffe0ff */
[----:B------:R-:W-:Y:S02]  /*15f80*/  IMAD.IADD R9, R0, 0x1, -R9 ;  /* 0x0000000100097824 */ /* 0x000fe400078e0a09 */
[----:B------:R-:W-:Y:S02]  /*15f90*/  IMAD R7, R2, c[0x0][0x3e8], RZ ;  /* 0x0000fa0002077a24 */ /* 0x000fe400078e02ff */
[C---:B------:R-:W-:Y:S01]  /*15fa0*/  IMAD.WIDE.U32 R10, R192.reuse, c[0x0][0x3e8], R10 ;  /* 0x0000fa00c00a7a25 */ /* 0x040fe200078e000a */
[CC--:B------:R-:W-:Y:S02]  /*15fb0*/  LEA R13, R9.reuse, R4.reuse, 0x5 ;  /* 0x00000004090d7211 */ /* 0x0c0fe400078e28ff */
[----:B------:R-:W-:Y:S01]  /*15fc0*/  SHF.L.U32 R9, R9, 0x3, RZ ;  /* 0x0000000309097819 */ /* 0x000fe200000006ff */
[----:B------:R-:W-:Y:S02]  /*15fd0*/  IMAD R7, R192, c[0x0][0x3ec], R7 ;  /* 0x0000fb00c0077a24 */ /* 0x000fe400078e0207 */
[C---:B-1----:R-:W-:Y:S01]  /*15fe0*/  IMAD R13, R6.reuse, 0x80, R13 ;  /* 0x00000080060d7824 */ /* 0x042fe200078e020d */
[----:B------:R-:W-:Y:S01]  /*15ff0*/  LEA R4, R6, R4, 0x7 ;  /* 0x0000000406047211 */ /* 0x000fe200078e38ff */
[----:B------:R-:W-:Y:S01]  /*16000*/  IMAD R2, R5, c[0x0][0x3f0], RZ ;  /* 0x0000fc0005027a24 */ /* 0x000fe200078e02ff */
[----:B------:R-:W-:Y:S01]  /*16010*/  IADD3 R11, R7, R11, RZ ;  /* 0x0000000b070b7210 */ /* 0x000fe20007ffe0ff */
[----:B------:R-:W-:Y:S01]  /*16020*/  @P0 IMAD.HI.U32 R0, R13, c[0x0][0x4ec], RZ ;  /* 0x00013b000d000a27 */ /* 0x000fe200078e00ff */
[----:B------:R-:W-:-:S02]  /*16030*/  MOV R5, R13 ;  /* 0x0000000d00057202 */ /* 0x000fc40000000f00 */
[----:B------:R-:W-:Y:S01]  /*16040*/  IADD3 R6, R9, 0x40, RZ ;  /* 0x0000004009067810 */ /* 0x000fe20007ffe0ff */
        /* <DEDUP_REMOVED lines=38> */
.L_x_1003:
[----:B------:R-:W-:Y:S05]  /*162b0*/  BSYNC B0 ;  /* 0x0000000000007941 */ /* 0x000fea0003800000 */
.L_x_1002:
[----:B------:R-:W-:Y:S01]  /*162c0*/  IADD3 R8, R4, 0x20, RZ ;  /* 0x0000002004087810 */ /* 0x000fe20007ffe0ff */
[----:B--23--:R2:W3:Y:S01]  /*162d0*/  SHFL.IDX PT, R11, R0, 0x1, 0x181f ;  /* 0x00381f00000b7f89 */ /* 0x00c4e200000e0000 */
        /* <DEDUP_REMOVED lines=11> */
[----:B-1-3--:R-:W-:Y:S01]  /*16390*/  @!P2 IMAD.WIDE R12, R9, 0x2, R10 ;  /* 0x00000002090ca825 */ /* 0x00afe200078e020a */
[----:B------:R-:W-:Y:S02]  /*163a0*/  @!P1 LOP3.LUT R8, R8, 0xfffffff8, RZ, 0xc0, !PT ;  /* 0xfffffff808089812 */ /* 0x000fe400078ec0ff */
[----:B------:R-:W-:-:S02]  /*163b0*/  @!P0 LOP3.LUT R7, R7, 0xfffffff8, RZ, 0xc0, !PT ;  /* 0xfffffff807078812 */ /* 0x000fc400078ec0ff */
[----:B------:R1:W-:Y:S01]  /*163c0*/  @!P2 ST.E.128 [R12.64], RZ ;  /* 0x000000ff0c00a985 */ /* 0x0003e2000c101d06 */
[----:B------:R-:W-:-:S04]  /*163d0*/  @!P1 IMAD.WIDE R14, R8, 0x2, R10 ;  /* 0x00000002080e9825 */ /* 0x000fc800078e020a */
[----:B------:R-:W-:Y:S01]  /*163e0*/  @!P0 IMAD.WIDE R10, R7, 0x2, R10 ;  /* 0x00000002070a8825 */ /* 0x000fe200078e020a */
[----:B------:R1:W-:Y:S04]  /*163f0*/  @!P1 ST.E.128 [R14.64], RZ ;  /* 0x000000ff0e009985 */ /* 0x0003e8000c101d06 */
[----:B------:R1:W-:Y:S02]  /*16400*/  @!P0 ST.E.128 [R10.64], RZ ;  /* 0x000000ff0a008985 */ /* 0x0003e4000c101d06 */
.L_x_1005:
[----:B------:R-:W-:Y:S05]  /*16410*/  BSYNC B0 ;  /* 0x0000000000007941 */ /* 0x000fea0003800000 */
.L_x_1004:
[----:B------:R-:W-:Y:S01]  /*16420*/  IADD3 R8, R4, 0x40, RZ ;  /* 0x0000004004087810 */ /* 0x000fe20007ffe0ff */
[----:B-1-3--:R1:W3:Y:S01]  /*16430*/  SHFL.IDX PT, R11, R0, 0x2, 0x181f ;  /* 0x00581f00000b7f89 */ /* 0x00a2e200000e0000 */
        /* <DEDUP_REMOVED lines=11> */
[----:B--23--:R-:W-:Y:S01]  /*164f0*/  @!P2 IMAD.WIDE R12, R9, 0x2, R10 ;  /* 0x00000002090ca825 */ /* 0x00cfe200078e020a */
[----:B------:R-:W-:Y:S02]  /*16500*/  @!P1 LOP3.LUT R8, R8, 0xfffffff8, RZ, 0xc0, !PT ;  /* 0xfffffff808089812 */ /* 0x000fe400078ec0ff */
[----:B------:R-:W-:-:S02]  /*16510*/  @!P0 LOP3.LUT R7, R7, 0xfffffff8, RZ, 0xc0, !PT ;  /* 0xfffffff807078812 */ /* 0x000fc400078ec0ff */
[----:B------:R2:W-:Y:S01]  /*16520*/  @!P2 ST.E.128 [R12.64], RZ ;  /* 0x000000ff0c00a985 */ /* 0x0005e2000c101d06 */
[----:B------:R-:W-:-:S04]  /*16530*/  @!P1 IMAD.WIDE R14, R8, 0x2, R10 ;  /* 0x00000002080e9825 */ /* 0x000fc800078e020a */
[----:B------:R-:W-:Y:S01]  /*16540*/  @!P0 IMAD.WIDE R10, R7, 0x2, R10 ;  /* 0x00000002070a8825 */ /* 0x000fe200078e020a */
[----:B------:R2:W-:Y:S04]  /*16550*/  @!P1 ST.E.128 [R14.64], RZ ;  /* 0x000000ff0e009985 */ /* 0x0005e8000c101d06 */
[----:B------:R2:W-:Y:S02]  /*16560*/  @!P0 ST.E.128 [R10.64], RZ ;  /* 0x000000ff0a008985 */ /* 0x0005e4000c101d06 */
.L_x_1007:
[----:B------:R-:W-:Y:S05]  /*16570*/  BSYNC B0 ;  /* 0x0000000000007941 */ /* 0x000fea0003800000 */
.L_x_1006:
[----:B------:R-:W-:Y:S01]  /*16580*/  IADD3 R4, R4, 0x60, RZ ;  /* 0x0000006004047810 */ /* 0x000fe20007ffe0ff */
[----:B--23--:R2:W3:Y:S03]  /*16590*/  SHFL.IDX PT, R11, R0, 0x3, 0x181f ;  /* 0x00781f00000b7f89 */ /* 0x00c4e600000e0000 */
[----:B------:R-:W-:Y:S01]  /*165a0*/  ISETP.GE.AND P0, PT, R4, R3, PT ;  /* 0x000000030400720c */ /* 0x000fe20003f06270 */
[----:B------:R2:W1:-:S12]  /*165b0*/  SHFL.IDX PT, R10, R2, 0x3, 0x181f ;  /* 0x00781f00020a7f89 */ /* 0x00045800000e0000 */
[----:B------:R-:W-:Y:S05]  /*165c0*/  @P0 EXIT ;  /* 0x000000000000094d */ /* 0x000fea0003800000 */
[----:B------:R-:W-:Y:S02]  /*165d0*/  ISETP.GE.AND P0, PT, R6, c[0x0][0x3c8], PT ;  /* 0x0000f20006007a0c */ /* 0x000fe40003f06270 */
[----:B------:R-:W-:-:S11]  /*165e0*/  ISETP.GE.AND P1, PT, R9, c[0x0][0x3c8], PT ;  /* 0x0000f20009007a0c */ /* 0x000fd60003f26270 */
[----:B------:R-:W-:-:S04]  /*165f0*/  @!P0 SHF.R.S32.HI R3, RZ, 0x1f, R6 ;  /* 0x0000001fff038819 */ /* 0x000fc80000011406 */
[----:B------:R-:W-:Y:S01]  /*16600*/  @!P0 LEA.HI R3, R3, R6, RZ, 0x3 ;  /* 0x0000000603038211 */ /* 0x000fe200078f18ff */
[----:B-1-3--:R-:W-:-:S03]  /*16610*/  @!P1 IMAD.WIDE R6, R9, 0x2, R10 ;  /* 0x0000000209069825 */ /* 0x00afc600078e020a */
[----:B------:R-:W-:Y:S02]  /*16620*/  @!P0 LOP3.LUT R3, R3, 0xfffffff8, RZ, 0xc0, !PT ;  /* 0xfffffff803038812 */ /* 0x000fe400078ec0ff */
[----:B------:R1:W-:Y:S03]  /*16630*/  @!P1 ST.E.128 [R6.64], RZ ;  /* 0x000000ff06009985 */ /* 0x0003e6000c101d06 */
[----:B--2---:R-:W-:-:S05]  /*16640*/  @!P0 IMAD.WIDE R2, R3, 0x2, R10 ;  /* 0x0000000203028825 */ /* 0x004fca00078e020a */
        /* <DEDUP_REMOVED lines=9> */
.L_x_1008:
        /* <DEDUP_REMOVED lines=10> */
.L_x_1713:


//--------------------- .text._ZN7cutlass13device_kernelIN5flash19enable_sm80_to_sm89INS1_16FlashAttnFwdSm80INS1_25CollectiveMainloopFwdSm80ILi8ELi2ELb0EN4cute5tupleIJNS5_1CILi128EEENS7_ILi64EEENS7_ILi192EEEEEELi192ENS_10bfloat16_tEfNS_4arch4Sm80ELb0ELb1ELb1ELb0ELb1ELb0ELb1ELb0EEENS1_21CollectiveEpilogueFwdINS6_IJS8_SA_S9_EEENS6_IJNS7_ILi1EEESI_SI_EEESC_SE_Li256ELb0ELb1ELb0ELb0EEENS1_19SingleTileSchedulerILb0ELb0ELb1ELi128EEEEEEEEEvNT_6ParamsE --------------------------
	.section	.text._ZN7cutlass13device_kernelIN5flash19enable_sm80_to_sm89INS1_16FlashAttnFwdSm80INS1_25CollectiveMainloopFwdSm80ILi8ELi2ELb0EN4cute5tupleIJNS5_1CILi128EEENS7_ILi64EEENS7_ILi192EEEEEELi192ENS_10bfloat16_tEfNS_4arch4Sm80ELb0ELb1ELb1ELb0ELb1ELb0ELb1ELb0EEENS1_21CollectiveEpilogueFwdINS6_IJS8_SA_S9_EEENS6_IJNS7_ILi1EEESI_SI_EEESC_SE_Li256ELb0ELb1ELb0ELb0EEENS1_19SingleTileSchedulerILb0ELb0ELb1ELi128EEEEEEEEEvNT_6ParamsE,"ax",@progbits
	.sectioninfo	@"SHI_REGISTERS=255"
	.align	128
.text._ZN7cutlass13device_kernelIN5flash19enable_sm80_to_sm89INS1_16FlashAttnFwdSm80INS1_25CollectiveMainloopFwdSm80ILi8ELi2ELb0EN4cute5tupleIJNS5_1CILi128EEENS7_ILi64EEENS7_ILi192EEEEEELi192ENS_10bfloat16_tEfNS_4arch4Sm80ELb0ELb1ELb1ELb0ELb1ELb0ELb1ELb0EEENS1_21CollectiveEpilogueFwdINS6_IJS8_SA_S9_EEENS6_IJNS7_ILi1EEESI_SI_EEESC_SE_Li256ELb0ELb1ELb0ELb0EEENS1_19SingleTileSchedulerILb0ELb0ELb1ELi128EEEEEEEEEvNT_6ParamsE:
        .type           _ZN7cutlass13device_kernelIN5flash19enable_sm80_to_sm89INS1_16FlashAttnFwdSm80INS1_25CollectiveMainloopFwdSm80ILi8ELi2ELb0EN4cute5tupleIJNS5_1CILi128EEENS7_ILi64EEENS7_ILi192EEEEEELi192ENS_10bfloat16_tEfNS_4arch4Sm80ELb0ELb1ELb1ELb0ELb1ELb0ELb1ELb0EEENS1_21CollectiveEpilogueFwdINS6_IJS8_SA_S9_EEENS6_IJNS7_ILi1EEESI_SI_EEESC_SE_Li256ELb0ELb1ELb0ELb0EEENS1_19SingleTileSchedulerILb0ELb0ELb1ELi128EEEEEEEEEvNT_6ParamsE,@function
        .size           _ZN7cutlass13device_kernelIN5flash19enable_sm80_to_sm89INS1_16FlashAttnFwdSm80INS1_25CollectiveMainloopFwdSm80ILi8ELi2ELb0EN4cute5tupleIJNS5_1CILi128EEENS7_ILi64EEENS7_ILi192EEEEEELi192ENS_10bfloat16_tEfNS_4arch4Sm80ELb0ELb1ELb1ELb0ELb1ELb0ELb1ELb0EEENS1_21CollectiveEpilogueFwdINS6_IJS8_SA_S9_EEENS6_IJNS7_ILi1EEESI_SI_EEESC_SE_Li256ELb0ELb1ELb0ELb0EEENS1_19SingleTileSchedulerILb0ELb0ELb1ELi128EEEEEEEEEvNT_6ParamsE,(.L_x_1714 - _ZN7cutlass13device_kernelIN5flash19enable_sm80_to_sm89INS1_16FlashAttnFwdSm80INS1_25CollectiveMainloopFwdSm80ILi8ELi2ELb0EN4cute5tupleIJNS5_1CILi128EEENS7_ILi64EEENS7_ILi192EEEEEELi192ENS_10bfloat16_tEfNS_4arch4Sm80ELb0ELb1ELb1ELb0ELb1ELb0ELb1ELb0EEENS1_21CollectiveEpilogueFwdINS6_IJS8_SA_S9_EEENS6_IJNS7_ILi1EEESI_SI_EEESC_SE_Li256ELb0ELb1ELb0ELb0EEENS1_19SingleTileSchedulerILb0ELb0ELb1ELi128EEEEEEEEEvNT_6ParamsE)
        .other          _ZN7cutlass13device_kernelIN5flash19enable_sm80_to_sm89INS1_16FlashAttnFwdSm80INS1_25CollectiveMainloopFwdSm80ILi8ELi2ELb0EN4cute5tupleIJNS5_1CILi128EEENS7_ILi64EEENS7_ILi192EEEEEELi192ENS_10bfloat16_tEfNS_4arch4Sm80ELb0ELb1ELb1ELb0ELb1ELb0ELb1ELb0EEENS1_21CollectiveEpilogueFwdINS6_IJS8_SA_S9_EEENS6_IJNS7_ILi1EEESI_SI_EEESC_SE_Li256ELb0ELb1ELb0ELb0EEENS1_19SingleTileSchedulerILb0ELb0ELb1ELi128EEEEEEEEEvNT_6ParamsE,@"STO_CUDA_ENTRY STV_DEFAULT"
_ZN7cutlass13device_kernelIN5flash19enable_sm80_to_sm89INS1_16FlashAttnFwdSm80INS1_25CollectiveMainloopFwdSm80ILi8ELi2ELb0EN4cute5tupleIJNS5_1CILi128EEENS7_ILi64EEENS7_ILi192EEEEEELi192ENS_10bfloat16_tEfNS_4arch4Sm80ELb0ELb1ELb1ELb0ELb1ELb0ELb1ELb0EEENS1_21CollectiveEpilogueFwdINS6_IJS8_SA_S9_EEENS6_IJNS7_ILi1EEESI_SI_EEESC_SE_Li256ELb0ELb1ELb0ELb0EEENS1_19SingleTileSchedulerILb0ELb0ELb1ELi128EEEEEEEEEvNT_6ParamsE:
[----:B------:R-:W-:Y:S02]  /*0000*/  MOV R1, c[0x0][0x28] ;  /* 0x00000a0000017a02 */ /* 0x000fe40000000f00 */
[----:B------:R-:W1:Y:S02]  /*0010*/  S2UR UR6, SR_CTAID.Z ;  /* 0x00000000000679c3 */ /* 0x000e640000002700 */
[----:B-1----:R-:W-:-:S13]  /*0020*/  ISETP.LE.AND P0, PT, RZ, UR6, PT ;  /* 0x00000006ff007c0c */ /* 0x002fda000bf03270 */
[----:B------:R-:W-:Y:S05]  /*0030*/  @!P0 EXIT ;  /* 0x000000000000894d */ /* 0x000fea0003800000 */
[----:B------:R-:W1:Y:S01]  /*0040*/  S2R R215, SR_CTAID.X ;  /* 0x0000000000d77919 */ /* 0x000e620000002500 */
[----:B------:R-:W-:Y:S01]  /*0050*/  ULDC.64 UR4, c[0x0][0x370] ;  /* 0x0000dc0000047ab9 */ /* 0x000fe20000000a00 */
[----:B------:R-:W-:Y:S01]  /*0060*/  IMAD.MOV.U32 R204, RZ, RZ, RZ ;  /* 0x000000ffffcc7224 */ /* 0x000fe200078e00ff */
[----:B------:R-:W-:Y:S01]  /*0070*/  UISETP.NE.U32.AND UP0, UPT, URZ, UR4, UPT ;  /* 0x000000043f00728c */ /* 0x000fe2000bf05070 */
[----:B------:R-:W-:Y:S01]  /*0080*/  IMAD.MOV.U32 R197, RZ, RZ, c[0x0][0x2c4] ;  /* 0x0000b100ffc57624 */ /* 0x000fe200078e00ff */
[----:B------:R-:W-:Y:S02]  /*0090*/  ULDC.64 UR8, c[0x0][0x370] ;  /* 0x0000dc0000087ab9 */ /* 0x000fe40000000a00 */
[----:B------:R-:W-:Y:S02]  /*00a0*/  UISETP.NE.AND.EX UP0, UPT, URZ, UR5, UPT, UP0 ;  /* 0x000000053f00728c */ /* 0x000fe4000bf05300 */
[----:B------:R-:W-:Y:S01]  /*00b0*/  ISETP.NE.AND P1, PT, R197, 0x1, PT ;  /* 0x00000001c500780c */ /* 0x000fe20003f25270 */
[----:B------:R-:W2:Y:S01]  /*00c0*/  S2UR UR7, SR_CTAID.Y ;  /* 0x00000000000779c3 */ /* 0x000ea20000002600 */
[----:B------:R-:W-:-:S02]  /*00d0*/  ULDC.64 UR12, c[0x0][0x118] ;  /* 0x00004600000c7ab9 */ /* 0x000fc40000000a00 */
[----:B------:R-:W-:-:S05]  /*00e0*/  PLOP3.LUT P0, PT, PT, PT, UP0, 0x80, 0x0 ;  /* 0x000000000000781c */ /* 0x000fca0003f0f008 */
[----:B------:R-:W-:Y:S02]  /*00f0*/  @UP0 UMOV UR4, 0x4 ;  /* 0x0000000400040882 */ /* 0x000fe40000000000 */
[----:B------:R-:W-:Y:S01]  /*0100*/  @UP0 UIMAD.WIDE UR4, UR6, UR4, UR8 ;  /* 0x00000004060402a5 */ /* 0x000fe2000f8e0208 */
[----:B-1----:R-:W-:Y:S01]  /*0110*/  IMAD.SHL.U32 R148, R215, 0x80, RZ ;  /* 0x00000080d7947824 */ /* 0x002fe200078e00ff */
[----:B------:R-:W-:Y:S01]  /*0120*/  P2R R0, PR, RZ, 0x2 ;  /* 0x00000002ff007803 */ /* 0x000fe20000000000 */
[----:B------:R-:W1:Y:S01]  /*0130*/  S2R R7, SR_TID.X ;  /* 0x0000000000077919 */ /* 0x000e620000002100 */
[----:B------:R-:W-:Y:S02]  /*0140*/  IMAD.MOV.U32 R196, RZ, RZ, 0x1 ;  /* 0x00000001ffc47424 */ /* 0x000fe400078e00ff */
[----:B------:R-:W-:Y:S01]  /*0150*/  @P1 IADD3 R0, R148, 0x7f, RZ ;  /* 0x0000007f94001810 */ /* 0x000fe20007ffe0ff */
[----:B------:R-:W-:Y:S02]  /*0160*/  IMAD.MOV.U32 R214, RZ, RZ, c[0x0][0x2ac] ;  /* 0x0000ab00ffd67624 */ /* 0x000fe400078e00ff */
[----:B------:R-:W-:-:S02]  /*0170*/  IMAD.U32 R2, RZ, RZ, UR4 ;  /* 0x00000004ff027e24 */ /* 0x000fc4000f8e00ff */
[----:B------:R-:W-:Y:S01]  /*0180*/  IMAD.U32 R3, RZ, RZ, UR5 ;  /* 0x00000005ff037e24 */ /* 0x000fe2000f8e00ff */
[----:B------:R-:W-:Y:S01]  /*0190*/  ISETP.LE.AND P2, PT, R196, c[0x0][0x32c], PT ;  /* 0x0000cb00c4007a0c */ /* 0x000fe20003f43270 */
[----:B------:R-:W-:-:S03]  /*01a0*/  @P1 IMAD.HI.U32 R0, R0, c[0x0][0x2c8], RZ ;  /* 0x0000b20000001a27 */ /* 0x000fc600078e00ff */
[----:B------:R3:W5:Y:S01]  /*01b0*/  @P0 LDG.E R204, [R2.64] ;  /* 0x0000000c02cc0981 */ /* 0x000762000c1e1900 */
[----:B------:R-:W-:Y:S01]  /*01c0*/  IMAD R199, R214, c[0x0][0x1d0], RZ ;  /* 0x00007400d6c77a24 */ /* 0x000fe200078e02ff */
[----:B--2---:R-:W-:Y:S01]  /*01d0*/  USHF.R.S32.HI UR11, URZ, 0x1f, UR7 ;  /* 0x0000001f3f0b7899 */ /* 0x004fe20008011407 */
[----:B---3--:R-:W-:Y:S02]  /*01e0*/  IADD3 R3, R148, 0x7f, RZ ;  /* 0x0000007f94037810 */ /* 0x008fe40007ffe0ff */
[----:B------:R-:W-:Y:S02]  /*01f0*/  @P1 SHF.R.U32.HI R3, RZ, c[0x0][0x2cc], R0 ;  /* 0x0000b300ff031a19 */ /* 0x000fe40000011600 */
[----:B------:R-:W-:Y:S02]  /*0200*/  IADD3 R0, R199, -c[0x0][0x168], R196 ;  /* 0x80005a00c7007a10 */ /* 0x000fe40007ffe0c4 */
[----:B------:R-:W-:-:S03]  /*0210*/  P2R R2, PR, RZ, 0x4 ;  /* 0x00000004ff027803 */ /* 0x000fc60000000000 */
[----:B------:R-:W-:-:S05]  /*0220*/  IMAD.IADD R0, R0, 0x1, R3 ;  /* 0x0000000100007824 */ /* 0x000fca00078e0203 */
[----:B------:R-:W-:Y:S01]  /*0230*/  IADD3 R3, R0, c[0x0][0x328], RZ ;  /* 0x0000ca0000037a10 */ /* 0x000fe20007ffe0ff */
[----:B------:R-:W-:Y:S05]  /*0240*/  @!P2 BRA `(.L_x_1009) ;  /* 0x000000f00000a947 */ /* 0x000fea0003800000 */
[C---:B-1----:R-:W-:Y:S02]  /*0250*/  ISETP.GT.AND P0, PT, R0.reuse, RZ, PT ;  /* 0x000000ff0000720c */ /* 0x042fe40003f04270 */
        /* <DEDUP_REMOVED lines=8> */
.L_x_1010:
[----:B------:R-:W-:-:S13]  /*02e0*/  ISETP.NE.AND P0, PT, R196, c[0x0][0x32c], PT ;  /* 0x0000cb00c4007a0c */ /* 0x000fda0003f05270 */
[----:B------:R-:W-:-:S05]  /*02f0*/  @P0 IMAD.HI.U32 R0, R2, c[0x0][0x330], RZ ;  /* 0x0000cc0002000a27 */ /* 0x000fca00078e00ff */
[----:B------:R-:W-:Y:S02]  /*0300*/  @P0 SHF.R.U32.HI R2, RZ, c[0x0][0x334], R0 ;  /* 0x0000cd00ff020a19 */ /* 0x000fe40000011600 */
.L_x_1011:
[----:B------:R-:W-:-:S05]  /*0310*/  MOV R5, c[0x0][0x32c] ;  /* 0x0000cb0000057a02 */ /* 0x000fca0000000f00 */
[----:B------:R-:W-:-:S05]  /*0320*/  IMAD R2, R2, R5, c[0x0][0x32c] ;  /* 0x0000cb0002027624 */ /* 0x000fca00078e0205 */
[----:B------:R-:W-:-:S04]  /*0330*/  IMNMX R3, R3, R2, PT ;  /* 0x0000000203037217 */ /* 0x000fc80003800200 */
.L_x_1009:
[----:B-1----:R-:W-:Y:S01]  /*0340*/  IADD3 R3, R3, 0x3f, RZ ;  /* 0x0000003f03037810 */ /* 0x002fe20007ffe0ff */
[----:B------:R-:W-:Y:S01]  /*0350*/  @P1 IMAD.HI.U32 R6, R148, c[0x0][0x2c8], RZ ;  /* 0x0000b20094061a27 */ /* 0x000fe200078e00ff */
[C---:B------:R-:W-:Y:S02]  /*0360*/  IADD3 R5, R199.reuse, 0x3f, RZ ;  /* 0x0000003fc7057810 */ /* 0x040fe40007ffe0ff */
[----:B------:R-:W-:Y:S01]  /*0370*/  SHF.R.S32.HI R2, RZ, 0x1f, R3 ;  /* 0x0000001fff027819 */ /* 0x000fe20000011403 */
[----:B------:R-:W-:Y:S01]  /*0380*/  IMAD.MOV.U32 R0, RZ, RZ, R148 ;  /* 0x000000ffff007224 */ /* 0x000fe200078e0094 */
[----:B------:R-:W-:Y:S02]  /*0390*/  SHF.R.S32.HI R4, RZ, 0x1f, R5 ;  /* 0x0000001fff047819 */ /* 0x000fe40000011405 */
[----:B------:R-:W-:Y:S02]  /*03a0*/  @P1 SHF.R.U32.HI R0, RZ, c[0x0][0x2cc], R6 ;  /* 0x0000b300ff001a19 */ /* 0x000fe40000011606 */
[----:B------:R-:W-:-:S02]  /*03b0*/  IADD3 R147, R199, -c[0x0][0x168], RZ ;  /* 0x80005a00c7937a10 */ /* 0x000fc40007ffe0ff */
[----:B------:R-:W-:Y:S02]  /*03c0*/  LEA.HI R2, R2, R3, RZ, 0x6 ;  /* 0x0000000302027211 */ /* 0x000fe400078f30ff */
[----:B------:R-:W-:Y:S01]  /*03d0*/  LEA.HI R4, R4, R5, RZ, 0x6 ;  /* 0x0000000504047211 */ /* 0x000fe200078f30ff */
[----:B------:R-:W-:Y:S01]  /*03e0*/  IMAD.IADD R0, R147, 0x1, R0 ;  /* 0x0000000193007824 */ /* 0x000fe200078e0200 */
[----:B------:R-:W-:Y:S02]  /*03f0*/  SHF.R.S32.HI R2, RZ, 0x6, R2 ;  /* 0x00000006ff027819 */ /* 0x000fe40000011402 */
[----:B------:R-:W-:Y:S02]  /*0400*/  SHF.R.S32.HI R145, RZ, 0x6, R4 ;  /* 0x00000006ff917819 */ /* 0x000fe40000011404 */
[----:B------:R-:W-:Y:S02]  /*0410*/  IADD3 R194, R0, -c[0x0][0x324], RZ ;  /* 0x8000c90000c27a10 */ /* 0x000fe40007ffe0ff */
[----:B------:R-:W-:Y:S01]  /*0420*/  IMNMX R145, R145, R2, PT ;  /* 0x0000000291917217 */ /* 0x000fe20003800200 */
[----:B------:R-:W-:Y:S05]  /*0430*/  @!P2 BRA `(.L_x_1012) ;  /* 0x000001000000a947 */ /* 0x000fea0003800000 */
[----:B------:R-:W-:-:S04]  /*0440*/  MOV R2, R0 ;  /* 0x0000000000027202 */ /* 0x000fc80000000f00 */
        /* <DEDUP_REMOVED lines=9> */
.L_x_1013:
[----:B------:R-:W-:-:S04]  /*04e0*/  MOV R0, c[0x0][0x32c] ;  /* 0x0000cb0000007a02 */ /* 0x000fc80000000f00 */
[----:B------:R-:W-:-:S13]  /*04f0*/  ISETP.NE.AND P0, PT, R0, 0x1, PT ;  /* 0x000000010000780c */ /* 0x000fda0003f05270 */
[----:B------:R-:W-:-:S05]  /*0500*/  @P0 IMAD.HI.U32 R0, R2, c[0x0][0x330], RZ ;  /* 0x0000cc0002000a27 */ /* 0x000fca00078e00ff */
[----:B------:R-:W-:-:S05]  /*0510*/  @P0 SHF.R.U32.HI R2, RZ, c[0x0][0x334], R0 ;  /* 0x0000cd00ff020a19 */ /* 0x000fca0000011600 */
.L_x_1014:
[----:B------:R-:W-:-:S05]  /*0520*/  IMAD R3, R2, c[0x0][0x32c], RZ ;  /* 0x0000cb0002037a24 */ /* 0x000fca00078e02ff */
[----:B------:R-:W-:-:S04]  /*0530*/  IMNMX R194, R194, R3, !PT ;  /* 0x00000003c2c27217 */ /* 0x000fc80007800200 */
.L_x_1012:
[----:B------:R-:W-:Y:S01]  /*0540*/  SHF.R.S32.HI R3, RZ, 0x1f, R194 ;  /* 0x0000001fff037819 */ /* 0x000fe200000114c2 */
[----:B------:R-:W-:Y:S01]  /*0550*/  IMAD.MOV.U32 R5, RZ, RZ, RZ ;  /* 0x000000ffff057224 */ /* 0x000fe200078e00ff */
[----:B------:R-:W-:Y:S01]  /*0560*/  PLOP3.LUT P2, PT, PT, PT, PT, 0x80, 0x0 ;  /* 0x000000000000781c */ /* 0x000fe20003f4f070 */
[----:B------:R-:W-:Y:S01]  /*0570*/  IMAD.MOV.U32 R98, RZ, RZ, RZ ;  /* 0x000000ffff627224 */ /* 0x000fe200078e00ff */
[----:B------:R-:W-:Y:S01]  /*0580*/  LEA.HI R194, R3, R194, RZ, 0x6 ;  /* 0x000000c203c27211 */ /* 0x000fe200078f30ff */
[----:B------:R-:W-:Y:S01]  /*0590*/  CS2R R96, SRZ ;  /* 0x0000000000607805 */ /* 0x000fe2000001ff00 */
[----:B------:R-:W-:Y:S01]  /*05a0*/  CS2R R94, SRZ ;  /* 0x00000000005e7805 */ /* 0x000fe2000001ff00 */
[----:B------:R-:W-:Y:S01]  /*05b0*/  CS2R R92, SRZ ;  /* 0x00000000005c7805 */ /* 0x000fe2000001ff00 */
[----:B------:R-:W-:Y:S01]  /*05c0*/  SHF.R.S32.HI R194, RZ, 0x6, R194 ;  /* 0x00000006ffc27819 */ /* 0x000fe200000114c2 */
[----:B------:R-:W-:Y:S01]  /*05d0*/  CS2R R90, SRZ ;  /* 0x00000000005a7805 */ /* 0x000fe2000001ff00 */
[----:B------:R-:W-:Y:S01]  /*05e0*/  CS2R R88, SRZ ;  /* 0x0000000000587805 */ /* 0x000fe2000001ff00 */
[----:B------:R-:W-:Y:S01]  /*05f0*/  CS2R R86, SRZ ;  /* 0x0000000000567805 */ /* 0x000fe2000001ff00 */
[----:B------:R-:W-:Y:S01]  /*0600*/  IMNMX R194, RZ, R194, !PT ;  /* 0x000000c2ffc27217 */ /* 0x000fe20007800200 */
[----:B------:R-:W-:Y:S01]  /*0610*/  CS2R R84, SRZ ;  /* 0x0000000000547805 */ /* 0x000fe2000001ff00 */
[----:B------:R-:W-:Y:S01]  /*0620*/  CS2R R82, SRZ ;  /* 0x0000000000527805 */ /* 0x000fe2000001ff00 */
[----:B------:R-:W-:Y:S01]  /*0630*/  CS2R R80, SRZ ;  /* 0x0000000000507805 */ /* 0x000fe2000001ff00 */
[----:B------:R-:W-:Y:S01]  /*0640*/  ISETP.GT.AND P0, PT, R145, R194, PT ;  /* 0x000000c29100720c */ /* 0x000fe20003f04270 */
        /* <DEDUP_REMOVED lines=42> */
[----:B------:R-:W-:Y:S02]  /*08f0*/  UISETP.NE.U32.AND UP0, UPT, URZ, UR4, UPT ;  /* 0x000000043f00728c */ /* 0x000fe4000bf05070 */
        /* <DEDUP_REMOVED lines=10> */
[----:B------:R1:W2:Y:S01]  /*09a0*/  @P2 LDG.E R10, [R10.64] ;  /* 0x0000000c0a0a2981 */ /* 0x0002a2000c1e1900 */
[----:B------:R-:W-:Y:S01]  /*09b0*/  UIMAD UR8, UR11, UR4, URZ ;  /* 0x000000040b0872a4 */ /* 0x000fe2000f8e023f */
[----:B------:R-:W-:Y:S01]  /*09c0*/  IMAD.MOV.U32 R195, RZ, RZ, c[0x0][0x2b8] ;  /* 0x0000ae00ffc37624 */ /* 0x000fe200078e00ff */
[----:B------:R-:W-:Y:S01]  /*09d0*/  LOP3.LUT R0, R19, 0xfffffff8, RZ, 0xc0, !PT ;  /* 0xfffffff813007812 */ /* 0x000fe200078ec0ff */
[----:B------:R-:W-:Y:S01]  /*09e0*/  UIMAD.WIDE.U32 UR14, UR7, UR4, URZ ;  /* 0x00000004070e72a5 */ /* 0x000fe2000f8e003f */
[----:B------:R-:W-:Y:S01]  /*09f0*/  SHF.R.S32.HI R19, RZ, 0x3, R19 ;  /* 0x00000003ff137819 */ /* 0x000fe20000011413 */
[----:B------:R-:W-:Y:S01]  /*0a00*/  UIMAD UR8, UR7, UR5, UR8 ;  /* 0x00000005070872a4 */ /* 0x000fe2000f8e0208 */
[----:B------:R-:W-:Y:S01]  /*0a10*/  ISETP.NE.AND P5, PT, R195, 0x1, PT ;  /* 0x00000001c300780c */ /* 0x000fe20003fa5270 */
[----:B------:R-:W-:Y:S01]  /*0a20*/  IMAD.IADD R211, R7, 0x1, -R0 ;  /* 0x0000000107d37824 */ /* 0x000fe200078e0a00 */
[----:B------:R-:W-:Y:S01]  /*0a30*/  USHF.R.S32.HI UR9, URZ, 0x1f, UR6 ;  /* 0x0000001f3f097899 */ /* 0x000fe20008011406 */
[----:B------:R-:W-:Y:S01]  /*0a40*/  IMAD.MOV.U32 R200, RZ, RZ, RZ ;  /* 0x000000ffffc87224 */ /* 0x000fe200078e00ff */
[----:B------:R-:W-:Y:S01]  /*0a50*/  ULDC.64 UR4, c[0x0][0x1c0] ;  /* 0x0000700000047ab9 */ /* 0x000fe20000000a00 */
[C---:B------:R-:W-:Y:S01]  /*0a60*/  IMAD R203, R211.reuse, 0x20, R19 ;  /* 0x00000020d3cb7824 */ /* 0x040fe200078e0213 */
[----:B------:R-:W-:Y:S01]  /*0a70*/  UIADD3 UR15, UR15, UR8, URZ ;  /* 0x000000080f0f7290 */ /* 0x000fe2000fffe03f */
[----:B------:R-:W-:Y:S01]  /*0a80*/  IMAD.SHL.U32 R210, R211, 0x8, RZ ;  /* 0x00000008d3d27824 */ /* 0x000fe200078e00ff */
[----:B------:R-:W-:Y:S01]  /*0a90*/  UIMAD UR9, UR9, UR4, URZ ;  /* 0x00000004090972a4 */ /* 0x000fe2000f8e023f */
[----:B------:R-:W-:Y:S01]  /*0aa0*/  IMAD.IADD R0, R148, 0x1, R203 ;  /* 0x0000000194007824 */ /* 0x000fe200078e02cb */
[----:B------:R-:W-:-:S02]  /*0ab0*/  UIMAD.WIDE.U32 UR14, UR6, UR4, UR14 ;  /* 0x00000004060e72a5 */ /* 0x000fc4000f8e000e */
[----:B------:R-:W-:Y:S01]  /*0ac0*/  UIMAD UR5, UR6, UR5, UR9 ;  /* 0x00000005060572a4 */ /* 0x000fe2000f8e0209 */
[----:B------:R-:W-:-:S03]  /*0ad0*/  @P1 IMAD.HI.U32 R2, R0, c[0x0][0x2c8], RZ ;  /* 0x0000b20000021a27 */ /* 0x000fc600078e00ff */
[----:B------:R-:W-:Y:S01]  /*0ae0*/  UIADD3 UR5, UR15, UR5, URZ ;  /* 0x000000050f057290 */ /* 0x000fe2000fffe03f */
[----:B------:R-:W-:Y:S01]  /*0af0*/  IMAD.MOV.U32 R5, RZ, RZ, R0 ;  /* 0x000000ffff057224 */ /* 0x000fe200078e0000 */
[----:B------:R-:W-:Y:S01]  /*0b00*/  @P1 SHF.R.U32.HI R5, RZ, c[0x0][0x2cc], R2 ;  /* 0x0000b300ff051a19 */ /* 0x000fe20000011602 */
[----:B------:R-:W-:Y:S02]  /*0b10*/  IMAD.U32 R9, RZ, RZ, UR15 ;  /* 0x0000000fff097e24 */ /* 0x000fe4000f8e00ff */
[----:B------:R-:W-:Y:S01]  /*0b20*/  IMAD.U32 R8, RZ, RZ, UR14 ;  /* 0x0000000eff087e24 */ /* 0x000fe2000f8e00ff */
[--C-:B------:R-:W-:Y:S01]  /*0b30*/  SHF.R.S32.HI R2, RZ, 0x1f, R5.reuse ;  /* 0x0000001fff027819 */ /* 0x100fe20000011405 */
[----:B------:R-:W-:Y:S02]  /*0b40*/  IMAD.MOV R3, RZ, RZ, -R5 ;  /* 0x000000ffff037224 */ /* 0x000fe400078e0a05 */
[----:B------:R-:W-:Y:S01]  /*0b50*/  IMAD.U32 R9, RZ, RZ, UR5 ;  /* 0x00000005ff097e24 */ /* 0x000fe2000f8e00ff */
[----:B------:R-:W-:Y:S01]  /*0b60*/  ULDC.64 UR4, c[0x0][0x2b0] ;  /* 0x0000ac0000047ab9 */ /* 0x000fe20000000a00 */
[----:B------:R-:W-:-:S02]  /*0b70*/  IMAD R2, R2, c[0x0][0x1b0], RZ ;  /* 0x00006c0002027a24 */ /* 0x000fc400078e02ff */
[----:B------:R-:W-:Y:S02]  /*0b80*/  IMAD R3, R3, c[0x0][0x2c4], R0 ;  /* 0x0000b10003037a24 */ /* 0x000fe400078e0200 */
[----:B------:R-:W-:-:S04]  /*0b90*/  IMAD.WIDE.U32 R8, R5, c[0x0][0x1b0], R8 ;  /* 0x00006c0005087a25 */ /* 0x000fc800078e0008 */
[----:B------:R-:W-:Y:S01]  /*0ba0*/  IMAD R5, R5, c[0x0][0x1b4], R2 ;  /* 0x00006d0005057a24 */ /* 0x000fe200078e0202 */
[----:B------:R-:W-:Y:S01]  /*0bb0*/  SHF.R.S32.HI R2, RZ, 0x1f, R3 ;  /* 0x0000001fff027819 */ /* 0x000fe20000011403 */
[----:B------:R-:W-:Y:S01]  /*0bc0*/  IMAD.MOV.U32 R4, RZ, RZ, R8 ;  /* 0x000000ffff047224 */ /* 0x000fe200078e0008 */
[----:B------:R-:W-:Y:S01]  /*0bd0*/  IADD3 R8, R210, 0x80, RZ ;  /* 0x00000080d2087810 */ /* 0x000fe20007ffe0ff */
[----:B------:R-:W-:Y:S02]  /*0be0*/  IMAD.IADD R5, R9, 0x1, R5 ;  /* 0x0000000109057824 */ /* 0x000fe400078e0205 */
[----:B------:R-:W-:Y:S01]  /*0bf0*/  IMAD R2, R2, c[0x0][0x1a8], RZ ;  /* 0x00006a0002027a24 */ /* 0x000fe200078e02ff */
[----:B------:R-:W-:Y:S01]  /*0c00*/  ISETP.GE.AND P4, PT, R8, c[0x0][0x198], PT ;  /* 0x0000660008007a0c */ /* 0x000fe20003f86270 */
[----:B------:R-:W-:-:S04]  /*0c10*/  IMAD.WIDE.U32 R4, R3, c[0x0][0x1a8], R4 ;  /* 0x00006a0003047a25 */ /* 0x000fc800078e0004 */
[----:B------:R-:W-:Y:S01]  /*0c20*/  IMAD R9, R3, c[0x0][0x1ac], R2 ;  /* 0x00006b0003097a24 */ /* 0x000fe200078e0202 */
[----:B------:R-:W-:Y:S01]  /*0c30*/  LEA R6, P0, R4, c[0x0][0x160], 0x1 ;  /* 0x0000580004067a11 */ /* 0x000fe200078008ff */
[----:B------:R-:W-:Y:S02]  /*0c40*/  IMAD.SHL.U32 R0, R19, 0x40, RZ ;  /* 0x0000004013007824 */ /* 0x000fe400078e00ff */
[----:B------:R-:W-:Y:S01]  /*0c50*/  IMAD.IADD R2, R5, 0x1, R9 ;  /* 0x0000000105027824 */ /* 0x000fe200078e0209 */
[----:B------:R-:W-:Y:S01]  /*0c60*/  LEA.HI R5, R94, R7, RZ, 0x6 ;  /* 0x000000075e057211 */ /* 0x000fe200078f30ff */
[----:B------:R-:W-:Y:S01]  /*0c70*/  SHFL.IDX PT, R14, R6, RZ, 0x181f ;  /* 0x00181fff060e7589 */ /* 0x000fe200000e0000 */
[----:B-1----:R-:W-:Y:S01]  /*0c80*/  LOP3.LUT R11, R0, 0x1c0, RZ, 0xc0, !PT ;  /* 0x000001c0000b7812 */ /* 0x002fe200078ec0ff */
[----:B------:R-:W-:Y:S01]  /*0c90*/  IMAD.IADD R0, R148, 0x1, R19 ;  /* 0x0000000194007824 */ /* 0x000fe200078e0213 */
[----:B------:R-:W-:Y:S01]  /*0ca0*/  LEA.HI.X R2, R4, c[0x0][0x164], R2, 0x1, P0 ;  /* 0x0000590004027a11 */ /* 0x000fe200000f0c02 */
[----:B------:R-:W-:Y:S01]  /*0cb0*/  IMAD.SHL.U32 R5, R5, 0x8, RZ ;  /* 0x0000000805057824 */ /* 0x000fe200078e00ff */
[----:B------:R-:W-:Y:S01]  /*0cc0*/  SHF.R.U32.HI R3, RZ, 0x3, R11 ;  /* 0x00000003ff037819 */ /* 0x000fe2000001160b */
[----:B------:R-:W-:Y:S01]  /*0cd0*/  SHFL.IDX PT, R12, R6, 0x1, 0x181f ;  /* 0x00381f00060c7f89 */ /* 0x000fe200000e0000 */
[----:B------:R-:W-:-:S02]  /*0ce0*/  LOP3.LUT R202, R11, 0x38, R210, 0xf8, !PT ;  /* 0x000000380bca7812 */ /* 0x000fc400078ef8d2 */
[----:B------:R-:W-:Y:S01]  /*0cf0*/  IADD3 R4, R0, 0x20, RZ ;  /* 0x0000002000047810 */ /* 0x000fe20007ffe0ff */
[----:B------:R-:W1:Y:S01]  /*0d00*/  SHFL.IDX PT, R15, R2, RZ, 0x181f ;  /* 0x00181fff020f7589 */ /* 0x000e6200000e0000 */
[----:B------:R-:W-:Y:S01]  /*0d10*/  LOP3.LUT R202, R202, R3, RZ, 0x3c, !PT ;  /* 0x00000003caca7212 */ /* 0x000fe200078e3cff */
[----:B------:R-:W-:Y:S01]  /*0d20*/  IMAD R3, R197, c[0x0][0x168], RZ ;  /* 0x00005a00c5037a24 */ /* 0x000fe200078e02ff */
[----:B------:R-:W-:Y:S01]  /*0d30*/  IADD3 R9, R210, 0x40, RZ ;  /* 0x00000040d2097810 */ /* 0x000fe20007ffe0ff */
[----:B------:R-:W3:Y:S01]  /*0d40*/  SHFL.IDX PT, R13, R2, 0x1, 0x181f ;  /* 0x00381f00020d7f89 */ /* 0x000ee200000e0000 */
[----:B------:R-:W-:Y:S02]  /*0d50*/  LOP3.LUT R202, R202, 0xfffffe00, R5, 0xf8, !PT ;  /* 0xfffffe00caca7812 */ /* 0x000fe400078ef805 */
[-C--:B------:R-:W-:Y:S01]  /*0d60*/  ISETP.GE.AND P1, PT, R4, R3.reuse, PT ;  /* 0x000000030400720c */ /* 0x080fe20003f26270 */
[----:B------:R-:W-:Y:S01]  /*0d70*/  SHFL.IDX PT, R11, R2, 0x3, 0x181f ;  /* 0x00781f00020b7f89 */ /* 0x000fe200000e0000 */
[----:B------:R-:W-:Y:S01]  /*0d80*/  ISETP.GE.AND P0, PT, R0, R3, PT ;  /* 0x000000030000720c */ /* 0x000fe20003f06270 */
[----:B------:R-:W-:Y:S01]  /*0d90*/  IMAD.SHL.U32 R146, R202, 0x2, RZ ;  /* 0x00000002ca927824 */ /* 0x000fe200078e00ff */
[----:B------:R-:W-:-:S02]  /*0da0*/  SHF.R.S32.HI R4, RZ, 0x1f, R9 ;  /* 0x0000001fff047819 */ /* 0x000fc40000011409 */
[----:B------:R-:W-:Y:S02]  /*0db0*/  SHF.R.S32.HI R5, RZ, 0x1f, R8 ;  /* 0x0000001fff057819 */ /* 0x000fe40000011408 */
[----:B------:R-:W-:Y:S02]  /*0dc0*/  LEA.HI R209, R4, R9, RZ, 0x3 ;  /* 0x0000000904d17211 */ /* 0x000fe400078f18ff */
[----:B------:R-:W-:Y:S01]  /*0dd0*/  LEA.HI R192, R5, R8, RZ, 0x3 ;  /* 0x0000000805c07211 */ /* 0x000fe200078f18ff */
[----:B------:R-:W-:Y:S01]  /*0de0*/  SHFL.IDX PT, R4, R6, 0x2, 0x181f ;  /* 0x00581f0006047f89 */ /* 0x000fe200000e0000 */
[----:B------:R-:W-:Y:S02]  /*0df0*/  ISETP.GE.AND P3, PT, R9, c[0x0][0x198], PT ;  /* 0x0000660009007a0c */ /* 0x000fe40003f66270 */
[----:B------:R-:W-:Y:S01]  /*0e00*/  LOP3.LUT R209, R209, 0xfffffff8, RZ, 0xc0, !PT ;  /* 0xfffffff8d1d17812 */ /* 0x000fe200078ec0ff */
[----:B------:R-:W4:Y:S01]  /*0e10*/  SHFL.IDX PT, R5, R2, 0x2, 0x181f ;  /* 0x00581f0002057f89 */ /* 0x000f2200000e0000 */
[----:B------:R-:W-:Y:S01]  /*0e20*/  LOP3.LUT R192, R192, 0xfffffff8, RZ, 0xc0, !PT ;  /* 0xfffffff8c0c07812 */ /* 0x000fe200078ec0ff */
[----:B-1----:R-:W-:-:S04]  /*0e30*/  @!P0 IMAD.WIDE R20, R210, 0x2, R14 ;  /* 0x00000002d2148825 */ /* 0x002fc800078e020e */
[----:B------:R-:W-:-:S04]  /*0e40*/  @!P0 IMAD.WIDE R16, R209, 0x2, R14 ;  /* 0x00000002d1108825 */ /* 0x000fc800078e020e */
[----:B------:R-:W-:-:S04]  /*0e50*/  @!P0 IMAD.WIDE R14, R192, 0x2, R14 ;  /* 0x00000002c00e8825 */ /* 0x000fc800078e020e */
[----:B---3--:R-:W-:-:S04]  /*0e60*/  @!P1 IMAD.WIDE R24, R210, 0x2, R12 ;  /* 0x00000002d2189825 */ /* 0x008fc800078e020c */
[----:B------:R-:W-:-:S04]  /*0e70*/  @!P1 IMAD.WIDE R22, R209, 0x2, R12 ;  /* 0x00000002d1169825 */ /* 0x000fc800078e020c */
[----:B------:R-:W-:Y:S01]  /*0e80*/  @!P1 IMAD.WIDE R12, R192, 0x2, R12 ;  /* 0x00000002c00c9825 */ /* 0x000fe200078e020c */
[----:B--2---:R1:W2:Y:S01]  /*0e90*/  @P2 R2UR UR10, R10 ;  /* 0x000000000a0a23c2 */ /* 0x0042a200000e0000 */
[----:B------:R-:W-:Y:S01]  /*0ea0*/  ISETP.GE.AND P2, PT, R210, c[0x0][0x198], PT ;  /* 0x00006600d2007a0c */ /* 0x000fe20003f46270 */
[----:B--2---:R-:W-:Y:S02]  /*0eb0*/  @!UP0 UMOV UR10, UR6 ;  /* 0x00000006000a8c82 */ /* 0x004fe40008000000 */
[----:B------:R-:W-:Y:S02]  /*0ec0*/  USHF.R.S32.HI UR6, URZ, 0x1f, UR10 ;  /* 0x0000001f3f067899 */ /* 0x000fe4000801140a */
[----:B------:R-:W-:Y:S02]  /*0ed0*/  UIMAD.WIDE.U32 UR8, UR10, UR4, URZ ;  /* 0x000000040a0872a5 */ /* 0x000fe4000f8e003f */
[----:B------:R-:W-:-:S04]  /*0ee0*/  UIMAD UR6, UR6, UR4, URZ ;  /* 0x00000004060672a4 */ /* 0x000fc8000f8e023f */
[----:B------:R-:W-:Y:S02]  /*0ef0*/  UIMAD UR6, UR10, UR5, UR6 ;  /* 0x000000050a0672a4 */ /* 0x000fe4000f8e0206 */
[----:B------:R4:W-:Y:S01]  /*0f00*/  @!P0 LDGSTS.E.BYPASS.LTC128B.128 [R146+0x18100], [R20.64], !P2 ;  /* 0x1810000014928fae */ /* 0x0009e2000d101d4c */
[----:B------:R-:W-:Y:S02]  /*0f10*/  ULDC.64 UR4, c[0x0][0x1e8] ;  /* 0x00007a0000047ab9 */ /* 0x000fe40000000a00 */
[----:B------:R-:W-:Y:S01]  /*0f20*/  UIADD3 UR6, UR9, UR6, URZ ;  /* 0x0000000609067290 */ /* 0x000fe2000fffe03f */
[----:B------:R2:W-:Y:S04]  /*0f30*/  @!P0 LDGSTS.E.BYPASS.LTC128B.128 [R146+0x1c100], [R16.64], !P3 ;  /* 0x1c10000010928fae */ /* 0x0005e8000d901d4c */
[----:B------:R3:W-:Y:S01]  /*0f40*/  @!P0 LDGSTS.E.BYPASS.LTC128B.128 [R146+0x20100], [R14.64], !P4 ;  /* 0x201000000e928fae */ /* 0x0007e2000e101d4c */
[----:B-1----:R-:W-:-:S02]  /*0f50*/  IADD3 R10, R0, 0x40, RZ ;  /* 0x00000040000a7810 */ /* 0x002fc40007ffe0ff */
[----:B------:R-:W-:Y:S01]  /*0f60*/  IADD3 R0, R0, 0x60, RZ ;  /* 0x0000006000007810 */ /* 0x000fe20007ffe0ff */
[----:B------:R1:W-:Y:S01]  /*0f70*/  @!P1 LDGSTS.E.BYPASS.LTC128B.128 [R146+0x19100], [R24.64], !P2 ;  /* 0x1910000018929fae */ /* 0x0003e2000d101d4c */
[----:B------:R-:W-:-:S03]  /*0f80*/  ISETP.GE.AND P0, PT, R10, R3, PT ;  /* 0x000000030a00720c */ /* 0x000fc60003f06270 */
[----:B------:R-:W1:Y:S04]  /*0f90*/  SHFL.IDX PT, R10, R6, 0x3, 0x181f ;  /* 0x00781f00060a7f89 */ /* 0x000e6800000e0000 */
[----:B------:R1:W-:Y:S04]  /*0fa0*/  @!P1 LDGSTS.E.BYPASS.LTC128B.128 [R146+0x1d100], [R22.64], !P3 ;  /* 0x1d10000016929fae */ /* 0x0003e8000d901d4c */
[----:B------:R1:W-:Y:S01]  /*0fb0*/  @!P1 LDGSTS.E.BYPASS.LTC128B.128 [R146+0x21100], [R12.64], !P4 ;  /* 0x211000000c929fae */ /* 0x0003e2000e101d4c */
[----:B------:R-:W-:Y:S02]  /*0fc0*/  ISETP.GE.AND P1, PT, R0, R3, PT ;  /* 0x000000030000720c */ /* 0x000fe40003f26270 */
[----:B------:R-:W-:Y:S01]  /*0fd0*/  IADD3 R3, R145, -0x1, RZ ;  /* 0xffffffff91037810 */ /* 0x000fe20007ffe0ff */
[----:B----4-:R-:W-:Y:S01]  /*0fe0*/  @!P0 IMAD.WIDE R20, R210, 0x2, R4 ;  /* 0x00000002d2148825 */ /* 0x010fe200078e0204 */
[----:B------:R-:W-:-:S03]  /*0ff0*/  P2R R0, PR, RZ, 0x20 ;  /* 0x00000020ff007803 */ /* 0x000fc60000000000 */
[----:B------:R-:W-:Y:S01]  /*1000*/  IMAD.SHL.U32 R144, R3, 0x40, RZ ;  /* 0x0000004003907824 */ /* 0x000fe200078e00ff */
[----:B------:R4:W-:Y:S01]  /*1010*/  @!P0 LDGSTS.E.BYPASS.LTC128B.128 [R146+0x1a100], [R20.64], !P2 ;  /* 0x1a10000014928fae */ /* 0x0009e2000d101d4c */
[----:B--2---:R-:W-:-:S04]  /*1020*/  @!P0 IMAD.WIDE R16, R192, 0x2, R4 ;  /* 0x00000002c0108825 */ /* 0x004fc800078e0204 */
[----:B---3--:R-:W-:-:S04]  /*1030*/  @!P0 IMAD.WIDE R14, R209, 0x2, R4 ;  /* 0x00000002d10e8825 */ /* 0x008fc800078e0204 */
[----:B------:R-:W-:Y:S01]  /*1040*/  IMAD.IADD R201, R203, 0x1, R144 ;  /* 0x00000001cbc97824 */ /* 0x000fe200078e0290 */
[----:B------:R2:W-:Y:S01]  /*1050*/  @!P0 LDGSTS.E.BYPASS.LTC128B.128 [R146+0x1e100], [R14.64], !P3 ;  /* 0x1e1000000e928fae */ /* 0x0005e2000d901d4c */
[----:B-1----:R-:W-:-:S03]  /*1060*/  @!P1 IMAD.WIDE R4, R210, 0x2, R10 ;  /* 0x00000002d2049825 */ /* 0x002fc600078e020a */
[----:B------:R1:W-:Y:S01]  /*1070*/  @!P0 LDGSTS.E.BYPASS.LTC128B.128 [R146+0x22100], [R16.64], !P4 ;  /* 0x2210000010928fae */ /* 0x0003e2000e101d4c */
[C---:B------:R-:W-:Y:S01]  /*1080*/  ISETP.GE.AND P0, PT, R201.reuse, R199, PT ;  /* 0x000000c7c900720c */ /* 0x040fe20003f06270 */
[----:B-----5:R-:W-:Y:S02]  /*1090*/  IMAD.IADD R201, R201, 0x1, R204 ;  /* 0x00000001c9c97824 */ /* 0x020fe400078e02cc */
[----:B------:R-:W-:Y:S01]  /*10a0*/  @!P1 IMAD.WIDE R12, R192, 0x2, R10 ;  /* 0x00000002c00c9825 */ /* 0x000fe200078e020a */
[----:B------:R3:W-:Y:S01]  /*10b0*/  @!P1 LDGSTS.E.BYPASS.LTC128B.128 [R146+0x1b100], [R4.64], !P2 ;  /* 0x1b10000004929fae */ /* 0x0007e2000d101d4c */
[----:B------:R-:W-:Y:S02]  /*10c0*/  ISETP.GT.OR P0, PT, R203, 0x3f, P0 ;  /* 0x0000003fcb00780c */ /* 0x000fe40000704670 */
[----:B------:R-:W-:-:S04]  /*10d0*/  @P5 IMAD.HI.U32 R2, R201, c[0x0][0x2bc], RZ ;  /* 0x0000af00c9025a27 */ /* 0x000fc800078e00ff */
[----:B------:R-:W-:Y:S01]  /*10e0*/  IMAD.MOV.U32 R0, RZ, RZ, R201 ;  /* 0x000000ffff007224 */ /* 0x000fe200078e00c9 */
[----:B------:R-:W-:Y:S01]  /*10f0*/  @P5 SHF.R.U32.HI R0, RZ, c[0x0][0x2c0], R2 ;  /* 0x0000b000ff005a19 */ /* 0x000fe20000011602 */
[----:B--2---:R-:W-:-:S05]  /*1100*/  @!P1 IMAD.WIDE R14, R209, 0x2, R10 ;  /* 0x00000002d10e9825 */ /* 0x004fca00078e020a */
[----:B------:R2:W-:Y:S04]  /*1110*/  @!P1 LDGSTS.E.BYPASS.LTC128B.128 [R146+0x1f100], [R14.64], !P3 ;  /* 0x1f1000000e929fae */ /* 0x0005e8000d901d4c */
[----:B------:R1:W-:Y:S01]  /*1120*/  @!P1 LDGSTS.E.BYPASS.LTC128B.128 [R146+0x23100], [R12.64], !P4 ;  /* 0x231000000c929fae */ /* 0x0003e2000e101d4c */
[----:B---3--:R-:W-:-:S03]  /*1130*/  @!P0 IADD3 R5, P2, R0, UR8, RZ ;  /* 0x0000000800058c10 */ /* 0x008fc6000ff5e0ff */
[----:B------:R-:W0:Y:S01]  /*1140*/  LDGDEPBAR ;  /* 0x00000000000079af */ /* 0x000e220000000000 */
[----:B------:R-:W-:Y:S02]  /*1150*/  @!P0 LEA.HI.X.SX32 R2, R0, UR6, 0x1, P2 ;  /* 0x0000000600028c11 */ /* 0x000fe400090f0eff */
[----:B------:R-:W-:-:S04]  /*1160*/  @!P0 LEA R4, P2, R5, c[0x0][0x2a0], 0x2 ;  /* 0x0000a80005048a11 */ /* 0x000fc800078410ff */
[----:B------:R-:W-:Y:S01]  /*1170*/  @!P0 LEA.HI.X R5, R5, c[0x0][0x2a4], R2, 0x2, P2 ;  /* 0x0000a90005058a11 */ /* 0x000fe200010f1402 */
[----:B------:R-:W-:Y:S06]  /*1180*/  BAR.SYNC.DEFER_BLOCKING 0x0 ;  /* 0x0000000000007b1d */ /* 0x000fec0000010000 */
[----:B------:R-:W3:Y:S01]  /*1190*/  @!P0 LDG.E R200, [R4.64] ;  /* 0x0000000c04c88981 */ /* 0x000ee2000c1e1900 */
[----:B------:R-:W-:Y:S01]  /*11a0*/  IMAD.MOV R0, RZ, RZ, -R0 ;  /* 0x000000ffff007224 */ /* 0x000fe200078e0a00 */
[----:B------:R-:W-:Y:S01]  /*11b0*/  UIMAD UR10, UR11, UR4, URZ ;  /* 0x000000040b0a72a4 */ /* 0x000fe2000f8e023f */
[----:B------:R-:W-:Y:S01]  /*11c0*/  ISETP.GE.AND P5, PT, R210, c[0x0][0x1d4], PT ;  /* 0x00007500d2007a0c */ /* 0x000fe20003fa6270 */
[----:B------:R-:W-:Y:S01]  /*11d0*/  UIMAD.WIDE.U32 UR14, UR7, UR4, URZ ;  /* 0x00000004070e72a5 */ /* 0x000fe2000f8e003f */
[----:B------:R-:W-:Y:S01]  /*11e0*/  IMAD R201, R0, c[0x0][0x2b8], R201 ;  /* 0x0000ae0000c97a24 */ /* 0x000fe200078e02c9 */
[----:B------:R-:W-:Y:S01]  /*11f0*/  UIMAD UR10, UR7, UR5, UR10 ;  /* 0x00000005070a72a4 */ /* 0x000fe2000f8e020a */
[----:B------:R-:W-:Y:S01]  /*1200*/  ISETP.GE.AND P4, PT, R9, c[0x0][0x1d4], PT ;  /* 0x0000750009007a0c */ /* 0x000fe20003f86270 */
[----:B------:R-:W-:Y:S01]  /*1210*/  IMAD.MOV.U32 R188, RZ, RZ, 0x10 ;  /* 0x00000010ffbc7424 */ /* 0x000fe200078e00ff */
[----:B------:R-:W-:Y:S01]  /*1220*/  ISETP.GE.AND P6, PT, R8, c[0x0][0x1d4], PT ;  /* 0x0000750008007a0c */ /* 0x000fe20003fc6270 */
[C---:B------:R-:W-:Y:S01]  /*1230*/  IMAD.WIDE.U32 R10, R201.reuse, c[0x0][0x1e0], RZ ;  /* 0x00007800c90a7a25 */ /* 0x040fe200078e00ff */
[----:B------:R-:W-:Y:S01]  /*1240*/  SHF.R.S32.HI R25, RZ, 0x1f, R201 ;  /* 0x0000001fff197819 */ /* 0x000fe200000114c9 */
[----:B------:R-:W-:Y:S01]  /*1250*/  UIADD3 UR10, UR15, UR10, URZ ;  /* 0x0000000a0f0a7290 */ /* 0x000fe2000fffe03f */
[----:B------:R-:W-:Y:S01]  /*1260*/  ISETP.GE.AND P3, PT, R210, c[0x0][0x1d4], PT ;  /* 0x00007500d2007a0c */ /* 0x000fe20003f66270 */
[----:B-1----:R-:W-:Y:S01]  /*1270*/  IMAD.WIDE.U32 R16, R201, c[0x0][0x208], RZ ;  /* 0x00008200c9107a25 */ /* 0x002fe200078e00ff */
[----:B------:R-:W-:Y:S01]  /*1280*/  ULDC.64 UR4, c[0x0][0x210] ;  /* 0x0000840000047ab9 */ /* 0x000fe20000000a00 */
[----:B------:R-:W-:Y:S01]  /*1290*/  ISETP.GE.AND P2, PT, R9, c[0x0][0x1d4], PT ;  /* 0x0000750009007a0c */ /* 0x000fe20003f46270 */
[----:B------:R-:W-:Y:S01]  /*12a0*/  UIMAD UR11, UR11, UR4, URZ ;  /* 0x000000040b0b72a4 */ /* 0x000fe2000f8e023f */
[C---:B------:R-:W-:Y:S01]  /*12b0*/  IMAD R0, R25.reuse, c[0x0][0x1e0], RZ ;  /* 0x0000780019007a24 */ /* 0x040fe200078e02ff */
[----:B------:R-:W-:Y:S01]  /*12c0*/  UIMAD.WIDE.U32 UR20, UR7, UR4, URZ ;  /* 0x00000004071472a5 */ /* 0x000fe2000f8e003f */
[----:B------:R-:W-:Y:S01]  /*12d0*/  IMAD R12, R25, c[0x0][0x208], RZ ;  /* 0x00008200190c7a24 */ /* 0x000fe200078e02ff */
[----:B------:R-:W-:Y:S01]  /*12e0*/  UIMAD UR11, UR7, UR5, UR11 ;  /* 0x00000005070b72a4 */ /* 0x000fe2000f8e020b */
[C---:B------:R-:W-:Y:S01]  /*12f0*/  IMAD R0, R201.reuse, c[0x0][0x1e4], R0 ;  /* 0x00007900c9007a24 */ /* 0x040fe200078e0200 */
[----:B------:R-:W-:Y:S01]  /*1300*/  LEA.HI R92, R94, R7, RZ, 0x5 ;  /* 0x000000075e5c7211 */ /* 0x000fe200078f28ff */
[----:B------:R-:W-:Y:S01]  /*1310*/  IMAD R12, R201, c[0x0][0x20c], R12 ;  /* 0x00008300c90c7a24 */ /* 0x000fe200078e020c */
[----:B------:R-:W-:Y:S01]  /*1320*/  UIADD3 UR11, UR21, UR11, URZ ;  /* 0x0000000b150b7290 */ /* 0x000fe2000fffe03f */
[----:B------:R-:W-:Y:S01]  /*1330*/  IMAD.IADD R11, R11, 0x1, R0 ;  /* 0x000000010b0b7824 */ /* 0x000fe200078e0200 */
[----:B------:R-:W-:Y:S01]  /*1340*/  SHF.R.S32.HI R133, RZ, 0x1f, R210 ;  /* 0x0000001fff857819 */ /* 0x000fe200000114d2 */
[----:B------:R-:W-:Y:S01]  /*1350*/  IMAD.IADD R13, R17, 0x1, R12 ;  /* 0x00000001110d7824 */ /* 0x000fe200078e020c */
[----:B------:R-:W-:Y:S01]  /*1360*/  SEL R212, RZ, 0x10, P6 ;  /* 0x00000010ffd47807 */ /* 0x000fe20003000000 */
[----:B------:R-:W-:Y:S01]  /*1370*/  IMAD.MOV.U32 R12, RZ, RZ, R16 ;  /* 0x000000ffff0c7224 */ /* 0x000fe200078e0010 */
[----:B------:R-:W-:Y:S01]  /*1380*/  SHF.R.S32.HI R132, RZ, 0x1f, R209 ;  /* 0x0000001fff847819 */ /* 0x000fe200000114d1 */
[----:B------:R-:W-:Y:S01]  /*1390*/  IMAD.MOV.U32 R186, RZ, RZ, 0x20 ;  /* 0x00000020ffba7424 */ /* 0x000fe200078e00ff */
[----:B------:R-:W-:-:S02]  /*13a0*/  IADD3 R198, R146, 0x100, RZ ;  /* 0x0000010092c67810 */ /* 0x000fc40007ffe0ff */
[----:B---3--:R-:W-:Y:S01]  /*13b0*/  SHF.R.S32.HI R24, RZ, 0x1f, R200 ;  /* 0x0000001fff187819 */ /* 0x008fe200000114c8 */
[----:B------:R-:W-:-:S04]  /*13c0*/  IMAD.WIDE.U32 R4, R200, c[0x0][0x1f0], R10 ;  /* 0x00007c00c8047a25 */ /* 0x000fc800078e000a */
[----:B------:R-:W-:Y:S01]  /*13d0*/  IMAD R11, R24, c[0x0][0x1f0], RZ ;  /* 0x00007c00180b7a24 */ /* 0x000fe200078e02ff */
[----:B------:R-:W-:Y:S01]  /*13e0*/  IADD3 R4, P1, R4, UR14, RZ ;  /* 0x0000000e04047c10 */ /* 0x000fe2000ff3e0ff */
[----:B------:R-:W-:-:S04]  /*13f0*/  IMAD.WIDE.U32 R12, R200, c[0x0][0x218], R12 ;  /* 0x00008600c80c7a25 */ /* 0x000fc800078e000c */
[----:B------:R-:W-:Y:S01]  /*1400*/  IMAD R0, R200, c[0x0][0x1f4], R11 ;  /* 0x00007d00c8007a24 */ /* 0x000fe200078e020b */
[----:B------:R-:W-:-:S04]  /*1410*/  LEA R11, P0, R4, c[0x0][0x1c8], 0x1 ;  /* 0x00007200040b7a11 */ /* 0x000fc800078008ff */
[----:B------:R-:W-:Y:S01]  /*1420*/  IADD3.X R5, R5, UR10, R0, P1, !PT ;  /* 0x0000000a05057c10 */ /* 0x000fe20008ffe400 */
[----:B--2---:R-:W-:Y:S01]  /*1430*/  SHFL.IDX PT, R14, R11, RZ, 0x181f ;  /* 0x00181fff0b0e7589 */ /* 0x004fe200000e0000 */
[----:B------:R-:W-:Y:S02]  /*1440*/  IADD3 R0, -R19, R199, -R144 ;  /* 0x000000c713007210 */ /* 0x000fe40007ffe990 */
[----:B------:R-:W-:Y:S01]  /*1450*/  LEA.HI.X R4, R4, c[0x0][0x1cc], R5, 0x1, P0 ;  /* 0x0000730004047a11 */ /* 0x000fe200000f0c05 */
[----:B------:R-:W-:Y:S01]  /*1460*/  IMAD R5, R24, c[0x0][0x218], RZ ;  /* 0x0000860018057a24 */ /* 0x000fe200078e02ff */
[----:B------:R-:W-:Y:S01]  /*1470*/  ISETP.GE.AND P0, PT, R0, 0x1, PT ;  /* 0x000000010000780c */ /* 0x000fe20003f06270 */
[----:B------:R-:W-:Y:S01]  /*1480*/  SHFL.IDX PT, R28, R11, 0x1, 0x181f ;  /* 0x00381f000b1c7f89 */ /* 0x000fe200000e0000 */
[----:B------:R-:W-:Y:S01]  /*1490*/  ISETP.GE.AND P1, PT, R8, c[0x0][0x1d4], PT ;  /* 0x0000750008007a0c */ /* 0x000fe20003f26270 */
[----:B------:R-:W-:Y:S02]  /*14a0*/  IMAD R2, R200, c[0x0][0x21c], R5 ;  /* 0x00008700c8027a24 */ /* 0x000fe400078e0205 */
[----:B------:R-:W4:Y:S04]  /*14b0*/  SHFL.IDX PT, R15, R4, RZ, 0x181f ;  /* 0x00181fff040f7589 */ /* 0x000f2800000e0000 */
[----:B------:R-:W1:Y:S04]  /*14c0*/  SHFL.IDX PT, R29, R4, 0x1, 0x181f ;  /* 0x00381f00041d7f89 */ /* 0x000e6800000e0000 */
[----:B----4-:R-:W-:-:S04]  /*14d0*/  @P0 IMAD.WIDE R20, R210, 0x2, R14 ;  /* 0x00000002d2140825 */ /* 0x010fc800078e020e */
[--C-:B------:R-:W-:Y:S01]  /*14e0*/  @P0 IMAD.WIDE R16, R209, 0x2, R14.reuse ;  /* 0x00000002d1100825 */ /* 0x100fe200078e020e */
[----:B------:R2:W-:Y:S03]  /*14f0*/  @P0 LDGSTS.E.BYPASS.LTC128B.128 [R146+0xc100], [R20.64], !P5 ;  /* 0x0c10000014920fae */ /* 0x0005e6000e901d4c */
[----:B------:R-:W-:Y:S01]  /*1500*/  @P0 IMAD.WIDE R14, R192, 0x2, R14 ;  /* 0x00000002c00e0825 */ /* 0x000fe200078e020e */
[----:B------:R3:W-:Y:S04]  /*1510*/  @P0 LDGSTS.E.BYPASS.LTC128B.128 [R146+0xe100], [R16.64], !P4 ;  /* 0x0e10000010920fae */ /* 0x0007e8000e101d4c */
[----:B------:R4:W-:Y:S01]  /*1520*/  @P0 LDGSTS.E.BYPASS.LTC128B.128 [R146+0x10100], [R14.64], !P6 ;  /* 0x101000000e920fae */ /* 0x0009e2000f101d4c */
[----:B------:R-:W-:-:S04]  /*1530*/  IADD3 R18, P0, R12, UR20, RZ ;  /* 0x000000140c127c10 */ /* 0x000fc8000ff1e0ff */
[----:B------:R-:W-:Y:S02]  /*1540*/  IADD3.X R13, R13, UR11, R2, P0, !PT ;  /* 0x0000000b0d0d7c10 */ /* 0x000fe400087fe402 */
[----:B------:R-:W-:-:S04]  /*1550*/  LEA R10, P0, R18, c[0x0][0x1f8], 0x1 ;  /* 0x00007e00120a7a11 */ /* 0x000fc800078008ff */
[----:B------:R-:W-:Y:S01]  /*1560*/  LEA.HI.X R18, R18, c[0x0][0x1fc], R13, 0x1, P0 ;  /* 0x00007f0012127a11 */ /* 0x000fe200000f0c0d */
[----:B------:R-:W4:Y:S01]  /*1570*/  SHFL.IDX PT, R5, R10, RZ, 0x181f ;  /* 0x00181fff0a057589 */ /* 0x000f2200000e0000 */
[----:B------:R-:W-:-:S03]  /*1580*/  ISETP.GT.AND P0, PT, R0, 0x20, PT ;  /* 0x000000200000780c */ /* 0x000fc60003f04270 */
[----:B------:R-:W4:Y:S01]  /*1590*/  SHFL.IDX PT, R6, R18, RZ, 0x181f ;  /* 0x00181fff12067589 */ /* 0x000f2200000e0000 */
[----:B--2---:R-:W-:-:S03]  /*15a0*/  IMAD.WIDE R20, R210, 0x2, RZ ;  /* 0x00000002d2147825 */ /* 0x004fc600078e02ff */
[----:B------:R2:W2:Y:S01]  /*15b0*/  SHFL.IDX PT, R2, R10, 0x1, 0x181f ;  /* 0x00381f000a027f89 */ /* 0x0004a200000e0000 */
[----:B---3--:R-:W-:-:S03]  /*15c0*/  IMAD.WIDE R16, R209, 0x2, RZ ;  /* 0x00000002d1107825 */ /* 0x008fc600078e02ff */
[----:B------:R-:W3:Y:S02]  /*15d0*/  SHFL.IDX PT, R4, R18, 0x1, 0x181f ;  /* 0x00381f0012047f89 */ /* 0x000ee400000e0000 */
[----:B-1----:R-:W-:-:S04]  /*15e0*/  @P0 IMAD.WIDE R26, R210, 0x2, R28 ;  /* 0x00000002d21a0825 */ /* 0x002fc800078e021c */
[--C-:B------:R-:W-:Y:S01]  /*15f0*/  @P0 IMAD.WIDE R30, R209, 0x2, R28.reuse ;  /* 0x00000002d11e0825 */ /* 0x100fe200078e021c */
[----:B------:R1:W-:Y:S03]  /*1600*/  @P0 LDGSTS.E.BYPASS.LTC128B.128 [R146+0xd100], [R26.64], !P5 ;  /* 0x0d1000001a920fae */ /* 0x0003e6000e901d4c */
[C---:B------:R-:W-:Y:S01]  /*1610*/  @P0 IMAD.WIDE R28, R192.reuse, 0x2, R28 ;  /* 0x00000002c01c0825 */ /* 0x040fe200078e021c */
[----:B------:R3:W-:Y:S03]  /*1620*/  @P0 LDGSTS.E.BYPASS.LTC128B.128 [R146+0xf100], [R30.64], !P4 ;  /* 0x0f1000001e920fae */ /* 0x0007e6000e101d4c */
[----:B----4-:R-:W-:Y:S01]  /*1630*/  IMAD.WIDE R14, R192, 0x2, RZ ;  /* 0x00000002c00e7825 */ /* 0x010fe200078e02ff */
[----:B------:R4:W-:Y:S01]  /*1640*/  @P0 LDGSTS.E.BYPASS.LTC128B.128 [R146+0x11100], [R28.64], !P6 ;  /* 0x111000001c920fae */ /* 0x0009e2000f101d4c */
[----:B------:R-:W-:-:S03]  /*1650*/  IADD3 R12, P0, R5, R20, RZ ;  /* 0x00000014050c7210 */ /* 0x000fc60007f1e0ff */
[----:B------:R-:W0:Y:S02]  /*1660*/  LDGDEPBAR ;  /* 0x00000000000079af */ /* 0x000e240000000000 */
[----:B------:R-:W-:Y:S01]  /*1670*/  IMAD.X R13, R6, 0x1, R21, P0 ;  /* 0x00000001060d7824 */ /* 0x000fe200000e0615 */
[----:B--2---:R-:W-:-:S05]  /*1680*/  IADD3 R10, P0, R5, R16, RZ ;  /* 0x00000010050a7210 */ /* 0x004fca0007f1e0ff */
[----:B------:R-:W-:Y:S01]  /*1690*/  IMAD.X R11, R6, 0x1, R17, P0 ;  /* 0x00000001060b7824 */ /* 0x000fe200000e0611 */
[----:B------:R-:W-:-:S05]  /*16a0*/  IADD3 R22, P0, R5, R14, RZ ;  /* 0x0000000e05167210 */ /* 0x000fca0007f1e0ff */
[----:B------:R-:W-:Y:S01]  /*16b0*/  IMAD.X R23, R6, 0x1, R15, P0 ;  /* 0x0000000106177824 */ /* 0x000fe200000e060f */
[----:B-1----:R-:W-:Y:S02]  /*16c0*/  IADD3 R26, P0, R20, R2, RZ ;  /* 0x00000002141a7210 */ /* 0x002fe40007f1e0ff */
[----:B------:R-:W-:-:S03]  /*16d0*/  SHF.R.S32.HI R6, RZ, 0x5, R92 ;  /* 0x00000005ff067819 */ /* 0x000fc6000001145c */
[----:B---3--:R-:W-:Y:S01]  /*16e0*/  IMAD.X R27, R21, 0x1, R4, P0 ;  /* 0x00000001151b7824 */ /* 0x008fe200000e0604 */
[----:B------:R-:W-:Y:S02]  /*16f0*/  IADD3 R16, P0, R16, R2, RZ ;  /* 0x0000000210107210 */ /* 0x000fe40007f1e0ff */
[----:B------:R-:W-:-:S03]  /*1700*/  LEA.HI R21, R94, R7, RZ, 0x4 ;  /* 0x000000075e157211 */ /* 0x000fc600078f20ff */
[----:B------:R-:W-:Y:S01]  /*1710*/  IMAD.X R17, R17, 0x1, R4, P0 ;  /* 0x0000000111117824 */ /* 0x000fe200000e0604 */
[----:B------:R-:W-:Y:S02]  /*1720*/  IADD3 R14, P0, R14, R2, RZ ;  /* 0x000000020e0e7210 */ /* 0x000fe40007f1e0ff */
[----:B------:R-:W-:-:S03]  /*1730*/  LOP3.LUT R20, R21, 0xfffffff0, RZ, 0xc0, !PT ;  /* 0xfffffff015147812 */ /* 0x000fc600078ec0ff */
[----:B------:R-:W-:Y:S01]  /*1740*/  IMAD.X R15, R15, 0x1, R4, P0 ;  /* 0x000000010f0f7824 */ /* 0x000fe200000e0604 */
[----:B------:R-:W-:Y:S01]  /*1750*/  ISETP.LT.OR P0, PT, R0, 0x1, P3 ;  /* 0x000000010000780c */ /* 0x000fe20001f01670 */
[----:B------:R-:W-:-:S05]  /*1760*/  IMAD.IADD R20, R7, 0x1, -R20 ;  /* 0x0000000107147824 */ /* 0x000fca00078e0a14 */
[----:B------:R-:W-:-:S07]  /*1770*/  SHF.R.S32.HI R5, RZ, 0x1f, R20 ;  /* 0x0000001fff057819 */ /* 0x000fce0000011414 */
[----:B------:R4:W-:Y:S01]  /*1780*/  LDGSTS.E.BYPASS.LTC128B.128 [R146+0x100], [R12.64], !P0 ;  /* 0x001000000c927fae */ /* 0x0009e2000c101d4c */
[----:B------:R-:W-:-:S13]  /*1790*/  ISETP.LT.OR P0, PT, R0, 0x1, P2 ;  /* 0x000000010000780c */ /* 0x000fda0001701670 */
[----:B------:R4:W-:Y:S01]  /*17a0*/  LDGSTS.E.BYPASS.LTC128B.128 [R146+0x2100], [R10.64], !P0 ;  /* 0x021000000a927fae */ /* 0x0009e2000c101d4c */
[----:B------:R-:W-:-:S13]  /*17b0*/  ISETP.LT.OR P0, PT, R0, 0x1, P1 ;  /* 0x000000010000780c */ /* 0x000fda0000f01670 */
[----:B------:R1:W-:Y:S01]  /*17c0*/  LDGSTS.E.BYPASS.LTC128B.128 [R146+0x4100], [R22.64], !P0 ;  /* 0x0410000016927fae */ /* 0x0003e2000c101d4c */
[----:B------:R-:W-:Y:S02]  /*17d0*/  ISETP.LT.OR P0, PT, R0, 0x21, P3 ;  /* 0x000000210000780c */ /* 0x000fe40001f01670 */
[----:B------:R-:W-:-:S11]  /*17e0*/  ISETP.GT.AND P3, PT, R203, 0x3f, PT ;  /* 0x0000003fcb00780c */ /* 0x000fd60003f64270 */
[----:B------:R4:W-:Y:S01]  /*17f0*/  LDGSTS.E.BYPASS.LTC128B.128 [R146+0x1100], [R26.64], !P0 ;  /* 0x011000001a927fae */ /* 0x0009e2000c101d4c */
[----:B------:R-:W-:Y:S02]  /*1800*/  ISETP.LT.OR P0, PT, R0, 0x21, P2 ;  /* 0x000000210000780c */ /* 0x000fe40001701670 */
[----:B------:R-:W-:Y:S02]  /*1810*/  ISETP.GT.AND P2, PT, R3, R194, PT ;  /* 0x000000c20300720c */ /* 0x000fe40003f44270 */
[----:B------:R-:W-:Y:S02]  /*1820*/  SHF.R.S32.HI R3, RZ, 0x1f, R192 ;  /* 0x0000001fff037819 */ /* 0x000fe400000114c0 */
[----:B-1----:R-:W-:-:S07]  /*1830*/  P2R R22, PR, RZ, 0x4 ;  /* 0x00000004ff167803 */ /* 0x002fce0000000000 */
[----:B------:R4:W-:Y:S01]  /*1840*/  LDGSTS.E.BYPASS.LTC128B.128 [R146+0x3100], [R16.64], !P0 ;  /* 0x0310000010927fae */ /* 0x0009e2000c101d4c */
[----:B------:R-:W-:Y:S02]  /*1850*/  ISETP.LT.OR P0, PT, R0, 0x21, P1 ;  /* 0x000000210000780c */ /* 0x000fe40000f01670 */
[----:B------:R-:W-:Y:S02]  /*1860*/  LEA.HI R0, R5, R20, RZ, 0x3 ;  /* 0x0000001405007211 */ /* 0x000fe400078f18ff */
[----:B------:R-:W-:Y:S02]  /*1870*/  LOP3.LUT P1, RZ, R211, 0x4, RZ, 0xc0, !PT ;  /* 0x00000004d3ff7812 */ /* 0x000fe4000782c0ff */
[----:B------:R-:W-:-:S05]  /*1880*/  LOP3.LUT R5, R0, 0xfffffff8, RZ, 0xc0, !PT ;  /* 0xfffffff800057812 */ /* 0x000fca00078ec0ff */
[----:B------:R-:W-:Y:S02]  /*1890*/  IMAD.IADD R20, R20, 0x1, -R5 ;  /* 0x0000000114147824 */ /* 0x000fe400078e0a05 */
[----:B------:R4:W-:Y:S03]  /*18a0*/  LDGSTS.E.BYPASS.LTC128B.128 [R146+0x5100], [R14.64], !P0 ;  /* 0x051000000e927fae */ /* 0x0009e6000c101d4c */
[----:B------:R-:W-:Y:S01]  /*18b0*/  LOP3.LUT P0, RZ, R20, 0x2, RZ, 0xc0, !PT ;  /* 0x0000000214ff7812 */ /* 0x000fe2000780c0ff */
[----:B------:R-:W0:Y:S03]  /*18c0*/  LDGDEPBAR ;  /* 0x00000000000079af */ /* 0x000e260000000000 */
[----:B------:R-:W-:Y:S02]  /*18d0*/  SEL R188, R188, 0xfffffff0, !P0 ;  /* 0xfffffff0bcbc7807 */ /* 0x000fe40004000000 */
[----:B------:R-:W-:-:S04]  /*18e0*/  LOP3.LUT P0, RZ, R20, 0x4, RZ, 0xc0, !PT ;  /* 0x0000000414ff7812 */ /* 0x000fc8000780c0ff */
[----:B------:R-:W-:Y:S02]  /*18f0*/  SEL R4, R186, 0xffffffe0, !P0 ;  /* 0xffffffe0ba047807 */ /* 0x000fe40004000000 */
[----:B------:R-:W-:-:S04]  /*1900*/  LOP3.LUT P0, RZ, R211, 0x2, RZ, 0xc0, !PT ;  /* 0x00000002d3ff7812 */ /* 0x000fc8000780c0ff */
[----:B------:R-:W-:Y:S01]  /*1910*/  P2R R2, PR, RZ, 0x1 ;  /* 0x00000001ff027803 */ /* 0x000fe20000000000 */
        /* <DEDUP_REMOVED lines=8> */
[----:B------:R-:W-:-:S04]  /*19a0*/  @!P3 IADD3 R8, P0, R2, UR8, RZ ;  /* 0x000000080208bc10 */ /* 0x000fc8000ff1e0ff */
[----:B------:R-:W-:Y:S02]  /*19b0*/  @!P3 LEA.HI.X.SX32 R5, R2, UR6, 0x1, P0 ;  /* 0x000000060205bc11 */ /* 0x000fe400080f0eff */
[----:B----4-:R-:W-:-:S04]  /*19c0*/  @!P3 LEA R10, P0, R8, c[0x0][0x2a0], 0x2 ;  /* 0x0000a800080aba11 */ /* 0x010fc800078010ff */
[----:B------:R-:W-:-:S05]  /*19d0*/  @!P3 LEA.HI.X R11, R8, c[0x0][0x2a4], R5, 0x2, P0 ;  /* 0x0000a900080bba11 */ /* 0x000fca00000f1405 */
[----:B------:R1:W2:Y:S01]  /*19e0*/  @!P3 LDG.E R200, [R10.64] ;  /* 0x0000000c0ac8b981 */ /* 0x0002a2000c1e1900 */
[----:B------:R-:W-:Y:S01]  /*19f0*/  IMAD.MOV R2, RZ, RZ, -R2 ;  /* 0x000000ffff027224 */ /* 0x000fe200078e0a02 */
[----:B------:R-:W-:Y:S01]  /*1a00*/  SEL R18, RZ, 0x10, P5 ;  /* 0x00000010ff127807 */ /* 0x000fe20002800000 */
[----:B------:R-:W-:Y:S01]  /*1a10*/  IMAD.SHL.U32 R13, R192, 0x2, RZ ;  /* 0x00000002c00d7824 */ /* 0x000fe200078e00ff */
        /* <DEDUP_REMOVED lines=13> */
[----:B------:R-:W-:Y:S02]  /*1af0*/  IMAD.IADD R9, R9, 0x1, R5 ;  /* 0x0000000109097824 */ /* 0x000fe400078e0205 */
[C---:B-1----:R-:W-:Y:S01]  /*1b00*/  IMAD.SHL.U32 R11, R209.reuse, 0x2, RZ ;  /* 0x00000002d10b7824 */ /* 0x042fe200078e00ff */
[----:B------:R-:W-:Y:S02]  /*1b10*/  SHF.L.U64.HI R10, R209, 0x1, R132 ;  /* 0x00000001d10a7819 */ /* 0x000fe40000010284 */
[----:B--2---:R-:W-:Y:S01]  /*1b20*/  SHF.R.S32.HI R24, RZ, 0x1f, R200 ;  /* 0x0000001fff187819 */ /* 0x004fe200000114c8 */
[----:B------:R-:W-:-:S04]  /*1b30*/  IMAD.WIDE.U32 R8, R200, c[0x0][0x1f0], R8 ;  /* 0x00007c00c8087a25 */ /* 0x000fc800078e0008 */
[----:B------:R-:W-:Y:S01]  /*1b40*/  IMAD R5, R24, c[0x0][0x1f0], RZ ;  /* 0x00007c0018057a24 */ /* 0x000fe200078e02ff */
[----:B------:R-:W-:Y:S02]  /*1b50*/  IADD3 R2, P0, R8, UR14, RZ ;  /* 0x0000000e08027c10 */ /* 0x000fe4000ff1e0ff */
[----:B------:R-:W-:Y:S01]  /*1b60*/  SHF.L.U64.HI R8, R210, 0x1, R133 ;  /* 0x00000001d2087819 */ /* 0x000fe20000010285 */
[----:B------:R-:W-:-:S05]  /*1b70*/  IMAD R5, R200, c[0x0][0x1f4], R5 ;  /* 0x00007d00c8057a24 */ /* 0x000fca00078e0205 */
[----:B------:R-:W-:Y:S02]  /*1b80*/  IADD3.X R9, R9, UR10, R5, P0, !PT ;  /* 0x0000000a09097c10 */ /* 0x000fe400087fe405 */
[----:B------:R-:W-:-:S04]  /*1b90*/  LEA R5, P0, R2, c[0x0][0x1c8], 0x1 ;  /* 0x0000720002057a11 */ /* 0x000fc800078008ff */
        /* <DEDUP_REMOVED lines=27> */
.L_x_1016:
[----:B------:R-:W0:Y:S01]  /*1d50*/  LDGDEPBAR ;  /* 0x00000000000079af */ /* 0x000e220000000000 */
[----:B------:R-:W-:Y:S01]  /*1d60*/  SHF.R.S32.HI R2, RZ, 0x4, R21 ;  /* 0x00000004ff027819 */ /* 0x000fe20000011415 */
[C---:B------:R-:W-:Y:S01]  /*1d70*/  IMAD.SHL.U32 R5, R211.reuse, 0x40, RZ ;  /* 0x00000040d3057824 */ /* 0x040fe200078e00ff */
[----:B------:R-:W-:Y:S01]  /*1d80*/  LOP3.LUT P2, RZ, R211, 0x2, RZ, 0xc0, !PT ;  /* 0x00000002d3ff7812 */ /* 0x000fe2000784c0ff */
[----:B------:R-:W-:Y:S01]  /*1d90*/  IMAD.SHL.U32 R20, R20, 0x40, RZ ;  /* 0x0000004014147824 */ /* 0x000fe200078e00ff */
[----:B------:R-:W-:Y:S01]  /*1da0*/  LEA.HI R21, R21, R2, RZ, 0x1 ;  /* 0x0000000215157211 */ /* 0x000fe200078f08ff */
[----:B------:R-:W-:Y:S01]  /*1db0*/  IMAD.SHL.U32 R19, R19, 0x8, RZ ;  /* 0x0000000813137824 */ /* 0x000fe200078e00ff */
[----:B-1----:R-:W-:Y:S01]  /*1dc0*/  LOP3.LUT R8, R5, 0x1c0, RZ, 0xc0, !PT ;  /* 0x000001c005087812 */ /* 0x002fe200078ec0ff */
[----:B------:R-:W-:Y:S01]  /*1dd0*/  IMAD.SHL.U32 R5, R0, 0x40, RZ ;  /* 0x0000004000057824 */ /* 0x000fe200078e00ff */
[----:B------:R-:W-:Y:S01]  /*1de0*/  LOP3.LUT R21, R21, 0xfffffffe, RZ, 0xc0, !PT ;  /* 0xfffffffe15157812 */ /* 0x000fe200078ec0ff */
[----:B------:R-:W-:Y:S01]  /*1df0*/  IMAD.SHL.U32 R188, R188, 0x2, RZ ;  /* 0x00000002bcbc7824 */ /* 0x000fe200078e00ff */
[----:B------:R-:W-:-:S02]  /*1e00*/  LOP3.LUT R20, R20, 0x1c0, RZ, 0xc0, !PT ;  /* 0x000001c014147812 */ /* 0x000fc400078ec0ff */
[----:B------:R-:W-:Y:S01]  /*1e10*/  LOP3.LUT R5, R5, 0xfffffe00, RZ, 0xc0, !PT ;  /* 0xfffffe0005057812 */ /* 0x000fe200078ec0ff */
[----:B------:R-:W-:Y:S01]  /*1e20*/  IMAD.IADD R21, R2, 0x1, -R21 ;  /* 0x0000000102157824 */ /* 0x000fe200078e0a15 */
[----:B------:R-:W-:Y:S02]  /*1e30*/  SHF.R.U32.HI R2, RZ, 0x3, R20 ;  /* 0x00000003ff027819 */ /* 0x000fe40000011614 */
[----:B------:R-:W-:Y:S01]  /*1e40*/  LOP3.LUT R19, R8, 0x8, R19, 0xf8, !PT ;  /* 0x0000000808137812 */ /* 0x000fe200078ef813 */
[----:B------:R-:W-:Y:S01]  /*1e50*/  IMAD.SHL.U32 R9, R21, 0x8, RZ ;  /* 0x0000000815097824 */ /* 0x000fe200078e00ff */
[----:B------:R-:W-:Y:S02]  /*1e60*/  SHF.R.U32.HI R8, RZ, 0x3, R8 ;  /* 0x00000003ff087819 */ /* 0x000fe40000011608 */
[----:B------:R-:W-:Y:S02]  /*1e70*/  ISETP.NE.AND P0, PT, R22, RZ, PT ;  /* 0x000000ff1600720c */ /* 0x000fe40003f05270 */
[----:B------:R-:W-:Y:S01]  /*1e80*/  LOP3.LUT R9, R20, 0x8, R9, 0xf8, !PT ;  /* 0x0000000814097812 */ /* 0x000fe200078ef809 */
[----:B------:R-:W-:-:S04]  /*1e90*/  DEPBAR.LE SB0, 0x3 ;  /* 0x000080c00000791a */ /* 0x000fc80000000000 */
[----:B------:R-:W-:-:S04]  /*1ea0*/  DEPBAR.LE SB0, 0x2 ;  /* 0x000080800000791a */ /* 0x000fc80000000000 */
[----:B------:R-:W-:Y:S01]  /*1eb0*/  LOP3.LUT R2, R9, R2, RZ, 0x3c, !PT ;  /* 0x0000000209027212 */ /* 0x000fe200078e3cff */
[----:B------:R-:W-:Y:S01]  /*1ec0*/  IMAD R9, R6, 0x400, R5 ;  /* 0x0000040006097824 */ /* 0x000fe200078e0205 */
[----:B------:R-:W-:Y:S02]  /*1ed0*/  LOP3.LUT R8, R19, R8, RZ, 0x3c, !PT ;  /* 0x0000000813087212 */ /* 0x000fe400078e3cff */
[----:B------:R-:W-:Y:S01]  /*1ee0*/  SEL R186, R186, 0xffffffe0, !P2 ;  /* 0xffffffe0baba7807 */ /* 0x000fe20005000000 */
[----:B------:R-:W-:Y:S02]  /*1ef0*/  IMAD.IADD R0, R2, 0x1, R9 ;  /* 0x0000000102007824 */ /* 0x000fe400078e0209 */
[----:B------:R-:W-:Y:S02]  /*1f00*/  IMAD R189, R21, 0x200, R8 ;  /* 0x0000020015bd7824 */ /* 0x000fe400078e0208 */
[C---:B------:R-:W-:Y:S01]  /*1f10*/  IMAD.SHL.U32 R44, R0.reuse, 0x2, RZ ;  /* 0x00000002002c7824 */ /* 0x040fe200078e00ff */
[----:B------:R-:W-:Y:S01]  /*1f20*/  BAR.SYNC.DEFER_BLOCKING 0x0 ;  /* 0x0000000000007b1d */ /* 0x000fe20000010000 */
[----:B------:R-:W-:Y:S01]  /*1f30*/  LEA R191, R0, 0x18100, 0x1 ;  /* 0x0001810000bf7811 */ /* 0x000fe200078e08ff */
[----:B------:R-:W-:-:S04]  /*1f40*/  IMAD.SHL.U32 R189, R189, 0x2, RZ ;  /* 0x00000002bdbd7824 */ /* 0x000fc800078e00ff */
[----:B------:R-:W-:Y:S02]  /*1f50*/  IMAD.IADD R96, R189, 0x1, R186 ;  /* 0x00000001bd607824 */ /* 0x000fe400078e02ba */
[----:B------:R-:W-:Y:S01]  /*1f60*/  IMAD.IADD R187, R191, 0x1, R188 ;  /* 0x00000001bfbb7824 */ /* 0x000fe200078e02bc */
[----:B------:R1:W2:Y:S04]  /*1f70*/  LDSM.16.M88.4 R60, [R189+0xc100] ;  /* 0x00c10000bd3c783b */ /* 0x0002a80000000200 */
[----:B------:R1:W3:Y:S04]  /*1f80*/  LDSM.16.M88.4 R20, [R189+0xc900] ;  /* 0x00c90000bd14783b */ /* 0x0002e80000000200 */
[----:B------:R1:W4:Y:S04]  /*1f90*/  LDSM.16.M88.4 R52, [R189+0xd100] ;  /* 0x00d10000bd34783b */ /* 0x0003280000000200 */
[----:B------:R1:W1:Y:S04]  /*1fa0*/  LDSM.16.M88.4 R32, [R189+0xd900] ;  /* 0x00d90000bd20783b */ /* 0x0002680000000200 */
[----:B----4-:R4:W1:Y:S04]  /*1fb0*/  LDSM.16.M88.4 R12, [R96+0xc100] ;  /* 0x00c10000600c783b */ /* 0x0108680000000200 */
        /* <DEDUP_REMOVED lines=13> */
[----:B------:R-:W-:Y:S01]  /*2090*/  IMAD.SHL.U32 R30, R210, 0x2, RZ ;  /* 0x00000002d21e7824 */ /* 0x000fe200078e00ff */
[----:B------:R-:W-:Y:S01]  /*20a0*/  LOP3.LUT R43, R43, 0xf, RZ, 0xc0, !PT ;  /* 0x0000000f2b2b7812 */ /* 0x000fe200078ec0ff */
[----:B------:R-:W-:Y:S02]  /*20b0*/  IMAD.IADD R25, R27, 0x1, R0 ;  /* 0x000000011b197824 */ /* 0x000fe400078e0200 */
[----:B------:R-:W-:Y:S02]  /*20c0*/  IMAD R27, R24, c[0x0][0x218], RZ ;  /* 0x00008600181b7a24 */ /* 0x000fe400078e02ff */
[----:B------:R-:W-:Y:S01]  /*20d0*/  IMAD.MOV.U32 R24, RZ, RZ, R26 ;  /* 0x000000ffff187224 */ /* 0x000fe200078e001a */
[----:B------:R-:W-:Y:S01]  /*20e0*/  SEL R26, RZ, 0x10, P4 ;  /* 0x00000010ff1a7807 */ /* 0x000fe20002000000 */
[----:B------:R-:W-:-:S02]  /*20f0*/  IMAD R0, R200, c[0x0][0x21c], R27 ;  /* 0x00008700c8007a24 */ /* 0x000fc400078e021b */
[----:B------:R-:W-:Y:S01]  /*2100*/  IMAD.WIDE.U32 R24, R200, c[0x0][0x218], R24 ;  /* 0x00008600c8187a25 */ /* 0x000fe200078e0018 */
[----:B------:R-:W-:-:S03]  /*2110*/  IADD3 R40, -R26, 0x10, RZ ;  /* 0x000000101a287810 */ /* 0x000fc60007ffe1ff */
[----:B------:R-:W-:Y:S01]  /*2120*/  IMAD.SHL.U32 R27, R209, 0x2, RZ ;  /* 0x00000002d11b7824 */ /* 0x000fe200078e00ff */
[----:B------:R-:W-:Y:S02]  /*2130*/  IADD3 R36, P0, R24, UR20, RZ ;  /* 0x0000001418247c10 */ /* 0x000fe4000ff1e0ff */
[----:B------:R-:W-:Y:S02]  /*2140*/  LOP3.LUT R40, R40, 0xf, RZ, 0xc0, !PT ;  /* 0x0000000f28287812 */ /* 0x000fe400078ec0ff */
[----:B------:R-:W-:Y:S02]  /*2150*/  IADD3.X R25, R25, UR11, R0, P0, !PT ;  /* 0x0000000b19197c10 */ /* 0x000fe400087fe400 */
[----:B------:R-:W-:Y:S02]  /*2160*/  LEA R37, P0, R36, c[0x0][0x1f8], 0x1 ;  /* 0x00007e0024257a11 */ /* 0x000fe400078008ff */
[----:B------:R-:W-:Y:S02]  /*2170*/  IADD3 R0, -R212, 0x10, RZ ;  /* 0x00000010d4007810 */ /* 0x000fe40007ffe1ff */
[----:B------:R-:W-:Y:S01]  /*2180*/  LEA.HI.X R36, R36, c[0x0][0x1fc], R25, 0x1, P0 ;  /* 0x00007f0024247a11 */ /* 0x000fe200000f0c19 */
[----:B------:R-:W5:Y:S01]  /*2190*/  SHFL.IDX PT, R38, R37, 0x1, 0x181f ;  /* 0x00381f0025267f89 */ /* 0x000f6200000e0000 */
[----:B------:R-:W-:Y:S01]  /*21a0*/  IMAD.SHL.U32 R25, R192, 0x2, RZ ;  /* 0x00000002c0197824 */ /* 0x000fe200078e00ff */
[----:B------:R-:W-:-:S02]  /*21b0*/  LOP3.LUT R0, R0, 0xf, RZ, 0xc0, !PT ;  /* 0x0000000f00007812 */ /* 0x000fc400078ec0ff */
[----:B------:R-:W4:Y:S01]  /*21c0*/  SHFL.IDX PT, R39, R36, 0x1, 0x181f ;  /* 0x00381f0024277f89 */ /* 0x000f2200000e0000 */
[----:B------:R-:W-:-:S03]  /*21d0*/  SHF.L.U64.HI R24, R192, 0x1, R3 ;  /* 0x00000001c0187819 */ /* 0x000fc60000010203 */
        /* <DEDUP_REMOVED lines=23> */
.L_x_1017:
[C---:B-12-4-:R-:W-:Y:S01]  /*2350*/  HMMA.16816.F32.BF16 R28, R44.reuse, R60, RZ ;  /* 0x0000003c2c1c723c */ /* 0x056fe200000418ff */
[----:B------:R-:W-:Y:S01]  /*2360*/  IMAD.MOV.U32 R0, RZ, RZ, 0x40 ;  /* 0x00000040ff007424 */ /* 0x000fe200078e00ff */
[----:B------:R-:W-:Y:S01]  /*2370*/  LDSM.16.M88.4 R80, [R191+0x8000] ;  /* 0x00800000bf50783b */ /* 0x000fe20000000200 */
[C---:B------:R-:W-:Y:S01]  /*2380*/  IMAD R185, R4.reuse, 0x2, R191 ;  /* 0x0000000204b97824 */ /* 0x040fe200078e02bf */
[----:B------:R-:W-:Y:S01]  /*2390*/  ISETP.NE.AND P0, PT, R197, 0x1, PT ;  /* 0x00000001c500780c */ /* 0x000fe20003f05270 */
[----:B------:R-:W-:Y:S01]  /*23a0*/  IMAD R184, R4, 0x2, R187 ;  /* 0x0000000204b87824 */ /* 0x000fe200078e02bb */
[----:B------:R-:W-:Y:S01]  /*23b0*/  SEL R193, R0, 0xffffffc0, !P1 ;  /* 0xffffffc000c17807 */ /* 0x000fe20004800000 */
[----:B------:R-:W-:Y:S01]  /*23c0*/  LDSM.16.M88.4 R72, [R187+0x8000] ;  /* 0x00800000bb48783b */ /* 0x000fe20000000200 */
[C---:B------:R-:W-:Y:S01]  /*23d0*/  HMMA.16816.F32.BF16 R60, R44.reuse, R62, RZ ;  /* 0x0000003e2c3c723c */ /* 0x040fe200000418ff */
[----:B------:R-:W-:Y:S01]  /*23e0*/  ISETP.LE.AND P2, PT, R196, c[0x0][0x32c], PT ;  /* 0x0000cb00c4007a0c */ /* 0x000fe20003f43270 */
[----:B------:R-:W-:Y:S01]  /*23f0*/  ULDC UR17, c[0x0][0x324] ;  /* 0x0000c90000117ab9 */ /* 0x000fe20000000800 */
[----:B------:R-:W-:Y:S01]  /*2400*/  IADD3 R93, R189, R193, RZ ;  /* 0x000000c1bd5d7210 */ /* 0x000fe20007ffe0ff */
[----:B------:R-:W-:Y:S01]  /*2410*/  LDSM.16.M88.4 R88, [R96+0x10100] ;  /* 0x010100006058783b */ /* 0x000fe20000000200 */
[----:B------:R-:W-:Y:S01]  /*2420*/  IADD3 R0, R193, R96, RZ ;  /* 0x00000060c1007210 */ /* 0x000fe20007ffe0ff */
[----:B------:R-:W-:Y:S01]  /*2430*/  ULOP3.LUT UR17, URZ, UR17, URZ, 0x33, !UPT ;  /* 0x000000113f117292 */ /* 0x000fe2000f8e333f */
[----:B------:R-:W-:Y:S01]  /*2440*/  IADD3 R135, R5, R2, RZ ;  /* 0x0000000205877210 */ /* 0x000fe20007ffe0ff */
[C---:B---3--:R-:W-:Y:S01]  /*2450*/  HMMA.16816.F32.BF16 R24, R44.reuse, R20, RZ ;  /* 0x000000142c18723c */ /* 0x048fe200000418ff */
[----:B------:R-:W-:Y:S04]  /*2460*/  LDSM.16.M88.4 R36, [R93+0xc100] ;  /* 0x00c100005d24783b */ /* 0x000fe80000000200 */
[----:B------:R-:W-:Y:S03]  /*2470*/  LDSM.16.M88.4 R40, [R93+0xc900] ;  /* 0x00c900005d28783b */ /* 0x000fe60000000200 */
[C---:B------:R-:W-:Y:S01]  /*2480*/  HMMA.16816.F32.BF16 R56, R44.reuse, R52, RZ ;  /* 0x000000342c38723c */ /* 0x040fe200000418ff */
[----:B------:R-:W-:Y:S04]  /*2490*/  LDSM.16.M88.4 R64, [R93+0xd100] ;  /* 0x00d100005d40783b */ /* 0x000fe80000000200 */
[----:B------:R-:W-:Y:S03]  /*24a0*/  LDSM.16.M88.4 R84, [R189+0x11900] ;  /* 0x01190000bd54783b */ /* 0x000fe60000000200 */
[C---:B------:R-:W-:Y:S01]  /*24b0*/  HMMA.16816.F32.BF16 R20, R44.reuse, R22, RZ ;  /* 0x000000162c14723c */ /* 0x040fe200000418ff */
[----:B------:R-:W0:Y:S07]  /*24c0*/  LDGDEPBAR ;  /* 0x00000000000079af */ /* 0x000e2e0000000000 */
[C---:B------:R-:W-:Y:S08]  /*24d0*/  HMMA.16816.F32.BF16 R52, R44.reuse, R54, RZ ;  /* 0x000000362c34723c */ /* 0x040ff000000418ff */
[C---:B------:R-:W-:Y:S08]  /*24e0*/  HMMA.16816.F32.BF16 R48, R44.reuse, R32, RZ ;  /* 0x000000202c30723c */ /* 0x040ff000000418ff */
[----:B------:R-:W-:Y:S01]  /*24f0*/  HMMA.16816.F32.BF16 R44, R44, R34, RZ ;  /* 0x000000222c2c723c */ /* 0x000fe200000418ff */
[----:B------:R-:W-:Y:S07]  /*2500*/  LDSM.16.M88.4 R32, [R93+0xd900] ;  /* 0x00d900005d20783b */ /* 0x000fee0000000200 */
[C---:B------:R-:W-:Y:S08]  /*2510*/  HMMA.16816.F32.BF16 R28, R76.reuse, R12, R28 ;  /* 0x0000000c4c1c723c */ /* 0x040ff0000004181c */
[C---:B------:R-:W-:Y:S01]  /*2520*/  HMMA.16816.F32.BF16 R60, R76.reuse, R14, R60 ;  /* 0x0000000e4c3c723c */ /* 0x040fe2000004183c */
[----:B------:R-:W1:Y:S07]  /*2530*/  LDSM.16.M88.4 R12, [R185] ;  /* 0x00000000b90c783b */ /* 0x000e6e0000000200 */
[C---:B------:R-:W-:Y:S08]  /*2540*/  HMMA.16816.F32.BF16 R24, R76.reuse, R16, R24 ;  /* 0x000000104c18723c */ /* 0x040ff00000041818 */
[C---:B------:R-:W-:Y:S01]  /*2550*/  HMMA.16816.F32.BF16 R20, R76.reuse, R18, R20 ;  /* 0x000000124c14723c */ /* 0x040fe20000041814 */
[----:B------:R-:W-:Y:S07]  /*2560*/  LDSM.16.M88.4 R16, [R184] ;  /* 0x00000000b810783b */ /* 0x000fee0000000200 */
[C---:B------:R-:W-:Y:S08]  /*2570*/  HMMA.16816.F32.BF16 R56, R76.reuse, R8, R56 ;  /* 0x000000084c38723c */ /* 0x040ff00000041838 */
[C---:B------:R-:W-:Y:S01]  /*2580*/  HMMA.16816.F32.BF16 R52, R76.reuse, R10, R52 ;  /* 0x0000000a4c34723c */ /* 0x040fe20000041834 */
[----:B------:R-:W2:Y:S07]  /*2590*/  LDSM.16.M88.4 R8, [R0+0xc100] ;  /* 0x00c100000008783b */ /* 0x000eae0000000200 */
[C---:B------:R-:W-:Y:S08]  /*25a0*/  HMMA.16816.F32.BF16 R48, R76.reuse, R68, R48 ;  /* 0x000000444c30723c */ /* 0x040ff00000041830 */
[----:B------:R-:W-:Y:S01]  /*25b0*/  HMMA.16816.F32.BF16 R76, R76, R70, R44 ;  /* 0x000000464c4c723c */ /* 0x000fe2000004182c */
[----:B------:R-:W3:Y:S04]  /*25c0*/  LDSM.16.M88.4 R44, [R0+0xc900] ;  /* 0x00c90000002c783b */ /* 0x000ee80000000200 */
[----:B------:R-:W-:Y:S03]  /*25d0*/  LDSM.16.M88.4 R68, [R96+0xf900] ;  /* 0x00f900006044783b */ /* 0x000fe60000000200 */
[C---:B-1----:R-:W-:Y:S08]  /*25e0*/  HMMA.16816.F32.BF16 R28, R12.reuse, R36, R28 ;  /* 0x000000240c1c723c */ /* 0x042ff0000004181c */
[C---:B------:R-:W-:Y:S01]  /*25f0*/  HMMA.16816.F32.BF16 R60, R12.reuse, R38, R60 ;  /* 0x000000260c3c723c */ /* 0x040fe2000004183c */
[----:B------:R-:W1:Y:S07]  /*2600*/  LDSM.16.M88.4 R36, [R0+0xd100] ;  /* 0x00d100000024783b */ /* 0x000e6e0000000200 */
[C---:B------:R-:W-:Y:S08]  /*2610*/  HMMA.16816.F32.BF16 R24, R12.reuse, R40, R24 ;  /* 0x000000280c18723c */ /* 0x040ff00000041818 */
[C---:B------:R-:W-:Y:S01]  /*2620*/  HMMA.16816.F32.BF16 R20, R12.reuse, R42, R20 ;  /* 0x0000002a0c14723c */ /* 0x040fe20000041814 */
[----:B------:R-:W4:Y:S07]  /*2630*/  LDSM.16.M88.4 R40, [R0+0xd900] ;  /* 0x00d900000028783b */ /* 0x000f2e0000000200 */
[C---:B------:R-:W-:Y:S08]  /*2640*/  HMMA.16816.F32.BF16 R56, R12.reuse, R64, R56 ;  /* 0x000000400c38723c */ /* 0x040ff00000041838 */
[C---:B------:R-:W-:Y:S01]  /*2650*/  HMMA.16816.F32.BF16 R52, R12.reuse, R66, R52 ;  /* 0x000000420c34723c */ /* 0x040fe20000041834 */
[----:B------:R-:W-:Y:S07]  /*2660*/  LDSM.16.M88.4 R64, [R93+0xf100] ;  /* 0x00f100005d40783b */ /* 0x000fee0000000200 */
[C---:B------:R-:W-:Y:S08]  /*2670*/  HMMA.16816.F32.BF16 R48, R12.reuse, R32, R48 ;  /* 0x000000200c30723c */ /* 0x040ff00000041830 */
[----:B------:R-:W-:Y:S01]  /*2680*/  HMMA.16816.F32.BF16 R76, R12, R34, R76 ;  /* 0x000000220c4c723c */ /* 0x000fe2000004184c */
[----:B------:R-:W-:Y:S04]  /*2690*/  LDSM.16.M88.4 R32, [R191+0x4000] ;  /* 0x00400000bf20783b */ /* 0x000fe80000000200 */
[----:B------:R-:W5:Y:S03]  /*26a0*/  LDSM.16.M88.4 R12, [R189+0xe100] ;  /* 0x00e10000bd0c783b */ /* 0x000f660000000200 */
        /* <DEDUP_REMOVED lines=11> */
[----:B------:R-:W-:Y:S04]  /*2760*/  LDSM.16.M88.4 R40, [R187+0x4000] ;  /* 0x00400000bb28783b */ /* 0x000fe80000000200 */
[----:B------:R-:W-:Y:S03]  /*2770*/  LDSM.16.M88.4 R16, [R96+0xe100] ;  /* 0x00e100006010783b */ /* 0x000fe60000000200 */
[C---:B-----5:R-:W-:Y:S08]  /*2780*/  HMMA.16816.F32.BF16 R28, R32.reuse, R12, R28 ;  /* 0x0000000c201c723c */ /* 0x060ff0000004181c */
[C---:B------:R-:W-:Y:S01]  /*2790*/  HMMA.16816.F32.BF16 R60, R32.reuse, R14, R60 ;  /* 0x0000000e203c723c */ /* 0x040fe2000004183c */
[----:B------:R-:W4:Y:S07]  /*27a0*/  LDSM.16.M88.4 R12, [R96+0xe900] ;  /* 0x00e90000600c783b */ /* 0x000f2e0000000200 */
[C---:B--2---:R-:W-:Y:S08]  /*27b0*/  HMMA.16816.F32.BF16 R24, R32.reuse, R8, R24 ;  /* 0x000000082018723c */ /* 0x044ff00000041818 */
[C---:B------:R-:W-:Y:S01]  /*27c0*/  HMMA.16816.F32.BF16 R20, R32.reuse, R10, R20 ;  /* 0x0000000a2014723c */ /* 0x040fe20000041814 */
[----:B------:R-:W2:Y:S07]  /*27d0*/  LDSM.16.M88.4 R8, [R96+0xf100] ;  /* 0x00f100006008783b */ /* 0x000eae0000000200 */
[C---:B---3--:R-:W-:Y:S08]  /*27e0*/  HMMA.16816.F32.BF16 R56, R32.reuse, R44, R56 ;  /* 0x0000002c2038723c */ /* 0x048ff00000041838 */
[C---:B------:R-:W-:Y:S01]  /*27f0*/  HMMA.16816.F32.BF16 R52, R32.reuse, R46, R52 ;  /* 0x0000002e2034723c */ /* 0x040fe20000041834 */
[----:B------:R-:W-:Y:S07]  /*2800*/  LDSM.16.M88.4 R44, [R93+0xf900] ;  /* 0x00f900005d2c783b */ /* 0x000fee0000000200 */
[C---:B-1----:R-:W-:Y:S08]  /*2810*/  HMMA.16816.F32.BF16 R48, R32.reuse, R36, R48 ;  /* 0x000000242030723c */ /* 0x042ff00000041830 */
[----:B------:R-:W-:Y:S01]  /*2820*/  HMMA.16816.F32.BF16 R76, R32, R38, R76 ;  /* 0x00000026204c723c */ /* 0x000fe2000004184c */
[----:B------:R-:W-:Y:S04]  /*2830*/  LDSM.16.M88.4 R32, [R185+0x4000] ;  /* 0x00400000b920783b */ /* 0x000fe80000000200 */
[----:B------:R-:W1:Y:S03]  /*2840*/  LDSM.16.M88.4 R36, [R93+0xe100] ;  /* 0x00e100005d24783b */ /* 0x000e660000000200 */
[C---:B----4-:R-:W-:Y:S08]  /*2850*/  HMMA.16816.F32.BF16 R24, R40.reuse, R12, R24 ;  /* 0x0000000c2818723c */ /* 0x050ff00000041818 */
[C---:B------:R-:W-:Y:S01]  /*2860*/  HMMA.16816.F32.BF16 R20, R40.reuse, R14, R20 ;  /* 0x0000000e2814723c */ /* 0x040fe20000041814 */
[----:B------:R-:W3:Y:S07]  /*2870*/  LDSM.16.M88.4 R12, [R93+0xe900] ;  /* 0x00e900005d0c783b */ /* 0x000eee0000000200 */
[C---:B------:R-:W-:Y:S08]  /*2880*/  HMMA.16816.F32.BF16 R28, R40.reuse, R16, R28 ;  /* 0x00000010281c723c */ /* 0x040ff0000004181c */
[C---:B------:R-:W-:Y:S01]  /*2890*/  HMMA.16816.F32.BF16 R60, R40.reuse, R18, R60 ;  /* 0x00000012283c723c */ /* 0x040fe2000004183c */
[----:B------:R-:W-:Y:S07]  /*28a0*/  LDSM.16.M88.4 R16, [R0+0xe100] ;  /* 0x00e100000010783b */ /* 0x000fee0000000200 */
[C---:B--2---:R-:W-:Y:S08]  /*28b0*/  HMMA.16816.F32.BF16 R56, R40.reuse, R8, R56 ;  /* 0x000000082838723c */ /* 0x044ff00000041838 */
[C---:B------:R-:W-:Y:S01]  /*28c0*/  HMMA.16816.F32.BF16 R52, R40.reuse, R10, R52 ;  /* 0x0000000a2834723c */ /* 0x040fe20000041834 */
[----:B------:R-:W2:Y:S07]  /*28d0*/  LDSM.16.M88.4 R8, [R184+0x4000] ;  /* 0x00400000b808783b */ /* 0x000eae0000000200 */
[C---:B------:R-:W-:Y:S08]  /*28e0*/  HMMA.16816.F32.BF16 R48, R40.reuse, R68, R48 ;  /* 0x000000442830723c */ /* 0x040ff00000041830 */
[----:B------:R-:W-:Y:S01]  /*28f0*/  HMMA.16816.F32.BF16 R76, R40, R70, R76 ;  /* 0x00000046284c723c */ /* 0x000fe2000004184c */
[----:B------:R-:W4:Y:S04]  /*2900*/  LDSM.16.M88.4 R40, [R0+0xe900] ;  /* 0x00e900000028783b */ /* 0x000f280000000200 */
[----:B------:R-:W-:Y:S03]  /*2910*/  LDSM.16.M88.4 R68, [R96+0x11100] ;  /* 0x011100006044783b */ /* 0x000fe60000000200 */
[C---:B-1----:R-:W-:Y:S08]  /*2920*/  HMMA.16816.F32.BF16 R28, R32.reuse, R36, R28 ;  /* 0x00000024201c723c */ /* 0x042ff0000004181c */
[C---:B------:R-:W-:Y:S01]  /*2930*/  HMMA.16816.F32.BF16 R60, R32.reuse, R38, R60 ;  /* 0x00000026203c723c */ /* 0x040fe2000004183c */
[----:B------:R-:W-:Y:S07]  /*2940*/  LDSM.16.M88.4 R36, [R0+0xf900] ;  /* 0x00f900000024783b */ /* 0x000fee0000000200 */
[C---:B---3--:R-:W-:Y:S08]  /*2950*/  HMMA.16816.F32.BF16 R24, R32.reuse, R12, R24 ;  /* 0x0000000c2018723c */ /* 0x048ff00000041818 */
[C---:B------:R-:W-:Y:S01]  /*2960*/  HMMA.16816.F32.BF16 R20, R32.reuse, R14, R20 ;  /* 0x0000000e2014723c */ /* 0x040fe20000041814 */
[----:B------:R-:W1:Y:S07]  /*2970*/  LDSM.16.M88.4 R12, [R0+0xf100] ;  /* 0x00f10000000c783b */ /* 0x000e6e0000000200 */
[C---:B------:R-:W-:Y:S08]  /*2980*/  HMMA.16816.F32.BF16 R56, R32.reuse, R64, R56 ;  /* 0x000000402038723c */ /* 0x040ff00000041838 */
[C---:B------:R-:W-:Y:S01]  /*2990*/  HMMA.16816.F32.BF16 R52, R32.reuse, R66, R52 ;  /* 0x000000422034723c */ /* 0x040fe20000041834 */
[----:B------:R-:W-:Y:S07]  /*29a0*/  LDSM.16.M88.4 R64, [R96+0x11900] ;  /* 0x011900006040783b */ /* 0x000fee0000000200 */
[C---:B------:R-:W-:Y:S08]  /*29b0*/  HMMA.16816.F32.BF16 R48, R32.reuse, R44, R48 ;  /* 0x0000002c2030723c */ /* 0x040ff00000041830 */
[----:B------:R-:W-:Y:S01]  /*29c0*/  HMMA.16816.F32.BF16 R76, R32, R46, R76 ;  /* 0x0000002e204c723c */ /* 0x000fe2000004184c */
[----:B------:R-:W-:Y:S04]  /*29d0*/  LDSM.16.M88.4 R32, [R189+0x10100] ;  /* 0x01010000bd20783b */ /* 0x000fe80000000200 */
[----:B------:R-:W-:Y:S03]  /*29e0*/  LDSM.16.M88.4 R44, [R185+0x8000] ;  /* 0x00800000b92c783b */ /* 0x000fe60000000200 */
[C---:B--2---:R-:W-:Y:S08]  /*29f0*/  HMMA.16816.F32.BF16 R28, R8.reuse, R16, R28 ;  /* 0x00000010081c723c */ /* 0x044ff0000004181c */
[C---:B------:R-:W-:Y:S01]  /*2a00*/  HMMA.16816.F32.BF16 R60, R8.reuse, R18, R60 ;  /* 0x00000012083c723c */ /* 0x040fe2000004183c */
[----:B------:R-:W2:Y:S07]  /*2a10*/  LDSM.16.M88.4 R16, [R189+0x10900] ;  /* 0x01090000bd10783b */ /* 0x000eae0000000200 */
[C---:B----4-:R-:W-:Y:S08]  /*2a20*/  HMMA.16816.F32.BF16 R20, R8.reuse, R42, R20 ;  /* 0x0000002a0814723c */ /* 0x050ff00000041814 */
[C---:B------:R-:W-:Y:S01]  /*2a30*/  HMMA.16816.F32.BF16 R24, R8.reuse, R40, R24 ;  /* 0x000000280818723c */ /* 0x040fe20000041818 */
[----:B------:R-:W-:Y:S07]  /*2a40*/  LDSM.16.M88.4 R40, [R93+0x10100] ;  /* 0x010100005d28783b */ /* 0x000fee0000000200 */
[C---:B-1----:R-:W-:Y:S08]  /*2a50*/  HMMA.16816.F32.BF16 R56, R8.reuse, R12, R56 ;  /* 0x0000000c0838723c */ /* 0x042ff00000041838 */
[C---:B------:R-:W-:Y:S01]  /*2a60*/  HMMA.16816.F32.BF16 R52, R8.reuse, R14, R52 ;  /* 0x0000000e0834723c */ /* 0x040fe20000041834 */
[----:B------:R-:W1:Y:S07]  /*2a70*/  LDSM.16.M88.4 R12, [R189+0x11100] ;  /* 0x01110000bd0c783b */ /* 0x000e6e0000000200 */
[C---:B------:R-:W-:Y:S08]  /*2a80*/  HMMA.16816.F32.BF16 R48, R8.reuse, R36, R48 ;  /* 0x000000240830723c */ /* 0x040ff00000041830 */
[----:B------:R-:W-:Y:S01]  /*2a90*/  HMMA.16816.F32.BF16 R76, R8, R38, R76 ;  /* 0x00000026084c723c */ /* 0x000fe2000004184c */
[----:B------:R-:W3:Y:S04]  /*2aa0*/  LDSM.16.M88.4 R8, [R96+0x10900] ;  /* 0x010900006008783b */ /* 0x000ee80000000200 */
[----:B------:R-:W4:Y:S03]  /*2ab0*/  LDSM.16.M88.4 R36, [R93+0x10900] ;  /* 0x010900005d24783b */ /* 0x000f260000000200 */
[C---:B--2---:R-:W-:Y:S08]  /*2ac0*/  HMMA.16816.F32.BF16 R20, R80.reuse, R18, R20 ;  /* 0x000000125014723c */ /* 0x044ff00000041814 */
[C---:B------:R-:W-:Y:S01]  /*2ad0*/  HMMA.16816.F32.BF16 R24, R80.reuse, R16, R24 ;  /* 0x000000105018723c */ /* 0x040fe20000041818 */
[----:B------:R-:W-:Y:S07]  /*2ae0*/  LDSM.16.M88.4 R16, [R184+0x8000] ;  /* 0x00800000b810783b */ /* 0x000fee0000000200 */
[C---:B------:R-:W-:Y:S08]  /*2af0*/  HMMA.16816.F32.BF16 R28, R80.reuse, R32, R28 ;  /* 0x00000020501c723c */ /* 0x040ff0000004181c */
[C---:B-1----:R-:W-:Y:S08]  /*2b00*/  HMMA.16816.F32.BF16 R56, R80.reuse, R12, R56 ;  /* 0x0000000c5038723c */ /* 0x042ff00000041838 */
[----:B------:R-:W-:Y:S01]  /*2b10*/  HMMA.16816.F32.BF16 R52, R80, R14, R52 ;  /* 0x0000000e5034723c */ /* 0x000fe20000041834 */
[----:B------:R-:W-:Y:S07]  /*2b20*/  LDSM.16.M88.4 R12, [R0+0x10100] ;  /* 0x01010000000c783b */ /* 0x000fee0000000200 */
[C---:B---3--:R-:W-:Y:S08]  /*2b30*/  HMMA.16816.F32.BF16 R20, R72.reuse, R10, R20 ;  /* 0x0000000a4814723c */ /* 0x048ff00000041814 */
[----:B------:R-:W-:Y:S01]  /*2b40*/  HMMA.16816.F32.BF16 R24, R72, R8, R24 ;  /* 0x000000084818723c */ /* 0x000fe20000041818 */
[----:B------:R-:W1:Y:S07]  /*2b50*/  LDSM.16.M88.4 R8, [R0+0x10900] ;  /* 0x010900000008783b */ /* 0x000e6e0000000200 */
[----:B------:R-:W-:Y:S01]  /*2b60*/  HMMA.16816.F32.BF16 R60, R80, R34, R60 ;  /* 0x00000022503c723c */ /* 0x000fe2000004183c */
[----:B------:R-:W2:Y:S07]  /*2b70*/  LDSM.16.M88.4 R32, [R93+0x11100] ;  /* 0x011100005d20783b */ /* 0x000eae0000000200 */
[----:B------:R-:W-:Y:S08]  /*2b80*/  HMMA.16816.F32.BF16 R28, R72, R88, R28 ;  /* 0x00000058481c723c */ /* 0x000ff0000004181c */
[----:B----4-:R-:W-:Y:S08]  /*2b90*/  HMMA.16816.F32.BF16 R20, R44, R38, R20 ;  /* 0x000000262c14723c */ /* 0x010ff00000041814 */
[C---:B------:R-:W-:Y:S08]  /*2ba0*/  HMMA.16816.F32.BF16 R48, R80.reuse, R84, R48 ;  /* 0x000000545030723c */ /* 0x040ff00000041830 */
[----:B------:R-:W-:Y:S08]  /*2bb0*/  HMMA.16816.F32.BF16 R76, R80, R86, R76 ;  /* 0x00000056504c723c */ /* 0x000ff0000004184c */
[C---:B------:R-:W-:Y:S08]  /*2bc0*/  HMMA.16816.F32.BF16 R56, R72.reuse, R68, R56 ;  /* 0x000000444838723c */ /* 0x040ff00000041838 */
[C---:B------:R-:W-:Y:S01]  /*2bd0*/  HMMA.16816.F32.BF16 R52, R72.reuse, R70, R52 ;  /* 0x000000464834723c */ /* 0x040fe20000041834 */
[----:B------:R-:W3:Y:S07]  /*2be0*/  LDSM.16.M88.4 R68, [R93+0x11900] ;  /* 0x011900005d44783b */ /* 0x000eee0000000200 */
[----:B------:R-:W-:Y:S08]  /*2bf0*/  HMMA.16816.F32.BF16 R60, R72, R90, R60 ;  /* 0x0000005a483c723c */ /* 0x000ff0000004183c */
[----:B------:R-:W-:Y:S08]  /*2c00*/  HMMA.16816.F32.BF16 R28, R44, R40, R28 ;  /* 0x000000282c1c723c */ /* 0x000ff0000004181c */
[----:B-1----:R-:W-:Y:S08]  /*2c10*/  HMMA.16816.F32.BF16 R20, R16, R10, R20 ;  /* 0x0000000a1014723c */ /* 0x002ff00000041814 */
[C---:B------:R-:W-:Y:S08]  /*2c20*/  HMMA.16816.F32.BF16 R48, R72.reuse, R64, R48 ;  /* 0x000000404830723c */ /* 0x040ff00000041830 */
[----:B------:R-:W-:Y:S08]  /*2c30*/  HMMA.16816.F32.BF16 R76, R72, R66, R76 ;  /* 0x00000042484c723c */ /* 0x000ff0000004184c */
[----:B------:R-:W-:Y:S01]  /*2c40*/  HMMA.16816.F32.BF16 R24, R44, R36, R24 ;  /* 0x000000242c18723c */ /* 0x000fe20000041818 */
[----:B------:R-:W1:Y:S01]  /*2c50*/  LDSM.16.M88.4 R36, [R0+0x11100] ;  /* 0x011100000024783b */ /* 0x000e620000000200 */
[----:B------:R-:W-:Y:S01]  /*2c60*/  FMUL.FTZ R11, R21, c[0x0][0x320] ;  /* 0x0000c800150b7a20 */ /* 0x000fe20000410000 */
[----:B------:R-:W-:-:S04]  /*2c70*/  SHF.R.S32.HI R21, RZ, 0x1f, R6 ;  /* 0x0000001fff157819 */ /* 0x000fc80000011406 */
[----:B------:R-:W-:Y:S01]  /*2c80*/  LEA.HI R21, R21, R6, RZ, 0x3 ;  /* 0x0000000615157211 */ /* 0x000fe200078f18ff */
[----:B--2---:R-:W-:Y:S01]  /*2c90*/  HMMA.16816.F32.BF16 R56, R44, R32, R56 ;  /* 0x000000202c38723c */ /* 0x004fe20000041838 */
[----:B------:R-:W2:Y:S02]  /*2ca0*/  MUFU.TANH R11, R11 ;  /* 0x0000000b000b7308 */ /* 0x000ea40000002400 */
[----:B------:R-:W-:-:S05]  /*2cb0*/  LOP3.LUT R21, R21, 0xffffff8, RZ, 0xc0, !PT ;  /* 0x0ffffff815157812 */ /* 0x000fca00078ec0ff */
[----:B------:R-:W-:Y:S01]  /*2cc0*/  HMMA.16816.F32.BF16 R52, R44, R34, R52 ;  /* 0x000000222c34723c */ /* 0x000fe20000041834 */
[----:B------:R4:W5:Y:S01]  /*2cd0*/  LDSM.16.M88.4 R32, [R0+0x11900] ;  /* 0x011900000020783b */ /* 0x0009620000000200 */
[----:B------:R-:W-:-:S06]  /*2ce0*/  IMAD.IADD R6, R6, 0x1, -R21 ;  /* 0x0000000106067824 */ /* 0x000fcc00078e0a15 */
[----:B------:R-:W-:Y:S08]  /*2cf0*/  HMMA.16816.F32.BF16 R60, R44, R42, R60 ;  /* 0x0000002a2c3c723c */ /* 0x000ff0000004183c */
[----:B------:R-:W-:Y:S07]  /*2d00*/  HMMA.16816.F32.BF16 R28, R16, R12, R28 ;  /* 0x0000000c101c723c */ /* 0x000fee000004181c */
[----:B------:R-:W-:Y:S01]  /*2d10*/  LOP3.LUT R12, R92, 0xffffffe0, RZ, 0xc0, !PT ;  /* 0xffffffe05c0c7812 */ /* 0x000fe200078ec0ff */
[----:B----4-:R-:W-:Y:S01]  /*2d20*/  FMUL.FTZ R0, R20, c[0x0][0x320] ;  /* 0x0000c80014007a20 */ /* 0x010fe20000410000 */
[-C--:B------:R-:W-:Y:S01]  /*2d30*/  LEA.HI R20, R94, R7.reuse, RZ, 0x2 ;  /* 0x000000075e147211 */ /* 0x080fe200078f10ff */
[C---:B---3--:R-:W-:Y:S02]  /*2d40*/  HMMA.16816.F32.BF16 R48, R44.reuse, R68, R48 ;  /* 0x000000442c30723c */ /* 0x048fe40000041830 */
[----:B------:R-:W-:Y:S01]  /*2d50*/  IMAD.IADD R12, R7, 0x1, -R12 ;  /* 0x00000001070c7824 */ /* 0x000fe200078e0a0c */
[----:B------:R-:W-:Y:S01]  /*2d60*/  LOP3.LUT R20, R20, 0xfffffffc, RZ, 0xc0, !PT ;  /* 0xfffffffc14147812 */ /* 0x000fe200078ec0ff */
[----:B------:R-:W3:Y:S03]  /*2d70*/  MUFU.TANH R0, R0 ;  /* 0x0000000000007308 */ /* 0x000ee60000002400 */
[----:B------:R-:W-:Y:S01]  /*2d80*/  IADD3 R7, -R20, R7, RZ ;  /* 0x0000000714077210 */ /* 0x000fe20007ffe1ff */
[----:B------:R-:W-:Y:S01]  /*2d90*/  HMMA.16816.F32.BF16 R76, R44, R70, R76 ;  /* 0x000000462c4c723c */ /* 0x000fe2000004184c */
[----:B------:R-:W-:-:S02]  /*2da0*/  SHF.R.S32.HI R13, RZ, 0x1f, R12 ;  /* 0x0000001fff0d7819 */ /* 0x000fc4000001140c */
[----:B------:R-:W-:Y:S02]  /*2db0*/  LEA.HI R20, R7, R7, RZ, 0x1 ;  /* 0x0000000707147211 */ /* 0x000fe400078f08ff */
[----:B------:R-:W-:Y:S02]  /*2dc0*/  LEA.HI R13, R13, R12, RZ, 0x2 ;  /* 0x0000000c0d0d7211 */ /* 0x000fe400078f10ff */
[----:B------:R-:W-:Y:S01]  /*2dd0*/  LOP3.LUT R20, R20, 0x1ffffffe, RZ, 0xc0, !PT ;  /* 0x1ffffffe14147812 */ /* 0x000fe200078ec0ff */
[----:B------:R-:W-:Y:S04]  /*2de0*/  HMMA.16816.F32.BF16 R60, R16, R14, R60 ;  /* 0x0000000e103c723c */ /* 0x000fe8000004183c */
[----:B------:R-:W-:-:S03]  /*2df0*/  IMAD.IADD R205, R7, 0x1, -R20 ;  /* 0x0000000107cd7824 */ /* 0x000fc600078e0a14 */
[C---:B------:R-:W-:Y:S01]  /*2e00*/  LEA.HI.SX32 R15, R13.reuse, R148, 0x1e ;  /* 0x000000940d0f7211 */ /* 0x040fe200078ff2ff */
[C---:B------:R-:W-:Y:S01]  /*2e10*/  HMMA.16816.F32.BF16 R24, R16.reuse, R8, R24 ;  /* 0x000000081018723c */ /* 0x040fe20000041818 */
[----:B------:R-:W-:Y:S02]  /*2e20*/  LOP3.LUT R13, R13, 0x7ffffffc, RZ, 0xc0, !PT ;  /* 0x7ffffffc0d0d7812 */ /* 0x000fe400078ec0ff */
[----:B------:R-:W-:Y:S02]  /*2e30*/  LEA R6, R6, R15, 0x4 ;  /* 0x0000000f06067211 */ /* 0x000fe400078e20ff */
[----:B------:R-:W-:Y:S01]  /*2e40*/  IADD3 R206, R12, -R13, RZ ;  /* 0x8000000d0cce7210 */ /* 0x000fe20007ffe0ff */
[--C-:B------:R-:W-:Y:S01]  /*2e50*/  IMAD R13, R214, c[0x0][0x1d0], -R144.reuse ;  /* 0x00007400d60d7a24 */ /* 0x100fe200078e0a90 */
[----:B------:R-:W-:Y:S01]  /*2e60*/  LEA R205, R205, R6, 0x3 ;  /* 0x00000006cdcd7211 */ /* 0x000fe200078e18ff */
[----:B-1----:R-:W-:Y:S01]  /*2e70*/  HMMA.16816.F32.BF16 R56, R16, R36, R56 ;  /* 0x000000241038723c */ /* 0x002fe20000041838 */
[----:B------:R-:W-:Y:S01]  /*2e80*/  FMUL.FTZ R8, R28, c[0x0][0x320] ;  /* 0x0000c8001c087a20 */ /* 0x000fe20000410000 */
[----:B------:R-:W-:Y:S01]  /*2e90*/  IADD3 R15, R199, 0x1, -R144 ;  /* 0x00000001c70f7810 */ /* 0x000fe20007ffe890 */
[----:B------:R-:W-:-:S02]  /*2ea0*/  IMAD.SHL.U32 R206, R206, 0x2, RZ ;  /* 0x00000002cece7824 */ /* 0x000fc400078e00ff */
[----:B------:R-:W-:Y:S02]  /*2eb0*/  @P0 IMAD.HI.U32 R6, R205, c[0x0][0x2c8], RZ ;  /* 0x0000b200cd060a27 */ /* 0x000fe400078e00ff */
[----:B------:R-:W1:Y:S01]  /*2ec0*/  MUFU.TANH R8, R8 ;  /* 0x0000000800087308 */ /* 0x000e620000002400 */
[C---:B------:R-:W-:Y:S01]  /*2ed0*/  HMMA.16816.F32.BF16 R52, R16.reuse, R38, R52 ;  /* 0x000000261034723c */ /* 0x040fe20000041834 */
[----:B------:R-:W-:Y:S01]  /*2ee0*/  IMAD.MOV.U32 R7, RZ, RZ, R205 ;  /* 0x000000ffff077224 */ /* 0x000fe200078e00cd */
[----:B------:R-:W-:Y:S01]  /*2ef0*/  @P0 SHF.R.U32.HI R7, RZ, c[0x0][0x2cc], R6 ;  /* 0x0000b300ff070a19 */ /* 0x000fe20000011606 */
[----:B------:R-:W-:Y:S01]  /*2f00*/  FMUL.FTZ R9, R29, c[0x0][0x320] ;  /* 0x0000c8001d097a20 */ /* 0x000fe20000410000 */
[----:B------:R-:W-:Y:S01]  /*2f10*/  IADD3 R15, R15, -c[0x0][0x168], -R206 ;  /* 0x80005a000f0f7a10 */ /* 0x000fe20007ffe8ce */
[----:B------:R-:W-:Y:S01]  /*2f20*/  FMUL.FTZ R28, R30, c[0x0][0x320] ;  /* 0x0000c8001e1c7a20 */ /* 0x000fe20000410000 */
[----:B------:R-:W-:Y:S01]  /*2f30*/  IADD3 R13, -R206, R13, RZ ;  /* 0x0000000dce0d7210 */ /* 0x000fe20007ffe1ff */
[----:B------:R-:W4:Y:S01]  /*2f40*/  SHFL.IDX PT, R14, R7, RZ, 0x1c1f ;  /* 0x001c1fff070e7589 */ /* 0x000f2200000e0000 */
[----:B-----5:R-:W-:Y:S01]  /*2f50*/  HMMA.16816.F32.BF16 R48, R16, R32, R48 ;  /* 0x000000201030723c */ /* 0x020fe20000041830 */
[----:B------:R-:W-:Y:S01]  /*2f60*/  FMUL.FTZ R10, R25, c[0x0][0x320] ;  /* 0x0000c800190a7a20 */ /* 0x000fe20000410000 */
[----:B------:R-:W1:Y:S01]  /*2f70*/  MUFU.TANH R9, R9 ;  /* 0x0000000900097308 */ /* 0x000e620000002400 */
[----:B------:R-:W-:-:S02]  /*2f80*/  FMUL.FTZ R24, R24, c[0x0][0x320] ;  /* 0x0000c80018187a20 */ /* 0x000fc40000410000 */
[----:B------:R-:W-:-:S03]  /*2f90*/  FMUL.FTZ R61, R61, c[0x0][0x320] ;  /* 0x0000c8003d3d7a20 */ /* 0x000fc60000410000 */
[----:B------:R-:W-:Y:S01]  /*2fa0*/  HMMA.16816.F32.BF16 R76, R16, R34, R76 ;  /* 0x00000022104c723c */ /* 0x000fe2000004184c */
[----:B------:R-:W-:Y:S01]  /*2fb0*/  FMUL.FTZ R57, R57, c[0x0][0x320] ;  /* 0x0000c80039397a20 */ /* 0x000fe20000410000 */
[----:B------:R-:W1:Y:S01]  /*2fc0*/  MUFU.TANH R28, R28 ;  /* 0x0000001c001c7308 */ /* 0x000e620000002400 */
[----:B------:R-:W-:-:S04]  /*2fd0*/  FMUL.FTZ R56, R56, c[0x0][0x320] ;  /* 0x0000c80038387a20 */ /* 0x000fc80000410000 */
[----:B------:R-:W-:Y:S01]  /*2fe0*/  FMUL.FTZ R16, R60, c[0x0][0x320] ;  /* 0x0000c8003c107a20 */ /* 0x000fe20000410000 */
[----:B------:R-:W-:Y:S01]  /*2ff0*/  IADD3 R17, R15, c[0x0][0x328], RZ ;  /* 0x0000ca000f117a10 */ /* 0x000fe20007ffe0ff */
[----:B------:R-:W-:Y:S01]  /*3000*/  FMUL.FTZ R52, R52, c[0x0][0x320] ;  /* 0x0000c80034347a20 */ /* 0x000fe20000410000 */
[----:B------:R-:W1:Y:S01]  /*3010*/  MUFU.TANH R10, R10 ;  /* 0x0000000a000a7308 */ /* 0x000e620000002400 */
[----:B------:R-:W-:Y:S01]  /*3020*/  FMUL.FTZ R53, R53, c[0x0][0x320] ;  /* 0x0000c80035357a20 */ /* 0x000fe20000410000 */
[----:B------:R-:W-:Y:S01]  /*3030*/  IADD3 R15, R15, UR17, RZ ;  /* 0x000000110f0f7c10 */ /* 0x000fe2000fffe0ff */
[----:B----4-:R-:W-:-:S03]  /*3040*/  IMAD.IADD R18, R17, 0x1, R14 ;  /* 0x0000000111127824 */ /* 0x010fc600078e020e */
[----:B------:R-:W-:Y:S02]  /*3050*/  FMUL.FTZ R48, R48, c[0x0][0x320] ;  /* 0x0000c80030307a20 */ /* 0x000fe40000410000 */
[----:B------:R4:W1:Y:S01]  /*3060*/  MUFU.TANH R174, R57 ;  /* 0x0000003900ae7308 */ /* 0x0008620000002400 */
[----:B------:R-:W-:Y:S01]  /*3070*/  FMUL.FTZ R49, R49, c[0x0][0x320] ;  /* 0x0000c80031317a20 */ /* 0x000fe20000410000 */
[----:B------:R-:W-:Y:S01]  /*3080*/  IMNMX R19, R18, R13, PT ;  /* 0x0000000d12137217 */ /* 0x000fe20003800200 */
[----:B------:R-:W-:-:S03]  /*3090*/  IMAD.IADD R2, R15, 0x1, R14 ;  /* 0x000000010f027824 */ /* 0x000fc600078e020e */
[----:B------:R-:W-:Y:S02]  /*30a0*/  FMUL.FTZ R76, R76, c[0x0][0x320] ;  /* 0x0000c8004c4c7a20 */ /* 0x000fe40000410000 */
[----:B------:R-:W-:Y:S01]  /*30b0*/  FMUL.FTZ R77, R77, c[0x0][0x320] ;  /* 0x0000c8004d4d7a20 */ /* 0x000fe20000410000 */
[----:B------:R4:W1:Y:S08]  /*30c0*/  MUFU.TANH R172, R52 ;  /* 0x0000003400ac7308 */ /* 0x0008700000002400 */
[----:B------:R4:W1:Y:S08]  /*30d0*/  MUFU.TANH R168, R53 ;  /* 0x0000003500a87308 */ /* 0x0008700000002400 */
[----:B------:R4:W1:Y:S08]  /*30e0*/  MUFU.TANH R178, R48 ;  /* 0x0000003000b27308 */ /* 0x0008700000002400 */
[----:B------:R4:W1:Y:S08]  /*30f0*/  MUFU.TANH R176, R49 ;  /* 0x0000003100b07308 */ /* 0x0008700000002400 */
[----:B------:R4:W1:Y:S08]  /*3100*/  MUFU.TANH R142, R76 ;  /* 0x0000004c008e7308 */ /* 0x0008700000002400 */
[----:B------:R4:W1:Y:S08]  /*3110*/  MUFU.TANH R140, R77 ;  /* 0x0000004d008c7308 */ /* 0x0008700000002400 */
[----:B------:R4:W1:Y:S08]  /*3120*/  MUFU.TANH R6, R24 ;  /* 0x0000001800067308 */ /* 0x0008700000002400 */
[----:B------:R-:W1:Y:S08]  /*3130*/  MUFU.TANH R16, R16 ;  /* 0x0000001000107308 */ /* 0x000e700000002400 */
[----:B------:R4:W1:Y:S08]  /*3140*/  MUFU.TANH R12, R61 ;  /* 0x0000003d000c7308 */ /* 0x0008700000002400 */
[----:B------:R4:W1:Y:S01]  /*3150*/  MUFU.TANH R166, R56 ;  /* 0x0000003800a67308 */ /* 0x0008620000002400 */
[----:B------:R-:W-:Y:S05]  /*3160*/  @!P2 BRA `(.L_x_1018) ;  /* 0x000001500000a947 */ /* 0x000fea0003800000 */
[----:B--23--:R-:W-:Y:S01]  /*3170*/  IADD3 R21, R199, -c[0x0][0x168], R14 ;  /* 0x80005a00c7157a10 */ /* 0x00cfe20007ffe00e */
[----:B------:R-:W-:Y:S03]  /*3180*/  BSSY B0, `(.L_x_1019) ;  /* 0x000000e000007945 */ /* 0x000fe60003800000 */
        /* <DEDUP_REMOVED lines=9> */
.L_x_1020:
[----:B------:R-:W-:-:S04]  /*3220*/  MOV R5, c[0x0][0x32c] ;  /* 0x0000cb0000057a02 */ /* 0x000fc80000000f00 */
[----:B------:R-:W-:-:S13]  /*3230*/  ISETP.NE.AND P0, PT, R5, 0x1, PT ;  /* 0x000000010500780c */ /* 0x000fda0003f05270 */
[----:B------:R-:W-:-:S05]  /*3240*/  @P0 IMAD.HI.U32 R5, R21, c[0x0][0x330], RZ ;  /* 0x0000cc0015050a27 */ /* 0x000fca00078e00ff */
[----:B------:R-:W-:Y:S02]  /*3250*/  @P0 SHF.R.U32.HI R21, RZ, c[0x0][0x334], R5 ;  /* 0x0000cd00ff150a19 */ /* 0x000fe40000011605 */
.L_x_1021:
[----:B------:R-:W-:Y:S05]  /*3260*/  BSYNC B0 ;  /* 0x0000000000007941 */ /* 0x000fea0003800000 */
.L_x_1019:
[----:B------:R-:W-:-:S04]  /*3270*/  IMAD R5, R21, c[0x0][0x32c], -R144 ;  /* 0x0000cb0015057a24 */ /* 0x000fc800078e0a90 */
[----:B------:R-:W-:-:S05]  /*3280*/  IMAD.IADD R5, R5, 0x1, -R206 ;  /* 0x0000000105057824 */ /* 0x000fca00078e0ace */
[----:B------:R-:W-:Y:S02]  /*3290*/  IADD3 R14, R5, c[0x0][0x32c], RZ ;  /* 0x0000cb00050e7a10 */ /* 0x000fe40007ffe0ff */
[----:B------:R-:W-:Y:S02]  /*32a0*/  IMNMX R2, R2, R5, !PT ;  /* 0x0000000502027217 */ /* 0x000fe40007800200 */
[----:B------:R-:W-:Y:S02]  /*32b0*/  IMNMX R19, R19, R14, PT ;  /* 0x0000000e13137217 */ /* 0x000fe40003800200 */
.L_x_1018:
[----:B--23--:R-:W-:Y:S01]  /*32c0*/  ISETP.GT.AND P1, PT, R145, RZ, PT ;  /* 0x000000ff9100720c */ /* 0x00cfe20003f24270 */
[----:B----4-:R-:W2:Y:S01]  /*32d0*/  SHFL.IDX PT, R24, R7, 0x1, 0x1c1f ;  /* 0x003c1f0007187f89 */ /* 0x010ea200000e0000 */
        /* <DEDUP_REMOVED lines=8> */
[----:B-1----:R-:W-:Y:S01]  /*3360*/  FSEL R5, R8, -INF , !P0 ;  /* 0xff80000008057808 */ /* 0x002fe20004000000 */
[----:B------:R-:W-:Y:S01]  /*3370*/  FMUL.FTZ R54, R54, c[0x0][0x320] ;  /* 0x0000c80036367a20 */ /* 0x000fe20000410000 */
[----:B------:R-:W-:Y:S01]  /*3380*/  ISETP.GT.AND P0, PT, R2, 0x1, P1 ;  /* 0x000000010200780c */ /* 0x000fe20000f04270 */
[----:B------:R-:W-:-:S02]  /*3390*/  FMUL.FTZ R55, R55, c[0x0][0x320] ;  /* 0x0000c80037377a20 */ /* 0x000fc40000410000 */
[----:B------:R-:W-:Y:S01]  /*33a0*/  FMUL.FTZ R51, R51, c[0x0][0x320] ;  /* 0x0000c80033337a20 */ /* 0x000fe20000410000 */
[----:B------:R-:W-:Y:S01]  /*33b0*/  ISETP.LT.OR P0, PT, R19, 0x2, P0 ;  /* 0x000000021300780c */ /* 0x000fe20000701670 */
[----:B------:R-:W-:Y:S01]  /*33c0*/  FMUL.FTZ R78, R78, c[0x0][0x320] ;  /* 0x0000c8004e4e7a20 */ /* 0x000fe20000410000 */
[----:B------:R1:W4:Y:S01]  /*33d0*/  MUFU.TANH R207, R58 ;  /* 0x0000003a00cf7308 */ /* 0x0003220000002400 */
[----:B------:R-:W-:Y:S01]  /*33e0*/  FMUL.FTZ R79, R79, c[0x0][0x320] ;  /* 0x0000c8004f4f7a20 */ /* 0x000fe20000410000 */
[----:B------:R-:W-:Y:S01]  /*33f0*/  FSEL R18, R9, -INF , !P0 ;  /* 0xff80000009127808 */ /* 0x000fe20004000000 */
[----:B------:R-:W-:Y:S01]  /*3400*/  FMUL.FTZ R9, R23, c[0x0][0x320] ;  /* 0x0000c80017097a20 */ /* 0x000fe20000410000 */
[----:B------:R-:W-:Y:S01]  /*3410*/  ISETP.GT.AND P0, PT, R2, 0x8, P1 ;  /* 0x000000080200780c */ /* 0x000fe20000f04270 */
[----:B------:R-:W-:Y:S02]  /*3420*/  FMUL.FTZ R23, R31, c[0x0][0x320] ;  /* 0x0000c8001f177a20 */ /* 0x000fe40000410000 */
[----:B------:R-:W-:Y:S01]  /*3430*/  FMUL.FTZ R50, R50, c[0x0][0x320] ;  /* 0x0000c80032327a20 */ /* 0x000fe20000410000 */
[----:B------:R-:W-:Y:S01]  /*3440*/  ISETP.LT.OR P0, PT, R19, 0x9, P0 ;  /* 0x000000091300780c */ /* 0x000fe20000701670 */
[----:B------:R-:W1:Y:S03]  /*3450*/  MUFU.TANH R9, R9 ;  /* 0x0000000900097308 */ /* 0x000e660000002400 */
[----:B------:R-:W-:-:S02]  /*3460*/  FSEL R16, R16, -INF , !P0 ;  /* 0xff80000010107808 */ /* 0x000fc40004000000 */
[----:B------:R-:W-:-:S03]  /*3470*/  ISETP.GT.AND P0, PT, R2, 0x9, P1 ;  /* 0x000000090200780c */ /* 0x000fc60000f04270 */
[----:B------:R1:W1:Y:S01]  /*3480*/  MUFU.TANH R175, R59 ;  /* 0x0000003b00af7308 */ /* 0x0002620000002400 */
        /* <DEDUP_REMOVED lines=13> */
[----:B------:R1:W1:Y:S03]  /*3560*/  MUFU.TANH R143, R51 ;  /* 0x00000033008f7308 */ /* 0x0002660000002400 */
[----:B------:R-:W-:Y:S01]  /*3570*/  FSEL R8, R0, -INF , !P0 ;  /* 0xff80000000087808 */ /* 0x000fe20004000000 */
[----:B------:R-:W-:Y:S01]  /*3580*/  FMUL.FTZ R0, R62, c[0x0][0x320] ;  /* 0x0000c8003e007a20 */ /* 0x000fe20000410000 */
[----:B------:R-:W-:-:S03]  /*3590*/  ISETP.GT.AND P0, PT, R2, 0x19, P1 ;  /* 0x000000190200780c */ /* 0x000fc60000f04270 */
[----:B------:R1:W1:Y:S01]  /*35a0*/  MUFU.TANH R141, R78 ;  /* 0x0000004e008d7308 */ /* 0x0002620000002400 */
[----:B------:R-:W-:-:S04]  /*35b0*/  ISETP.LT.OR P0, PT, R19, 0x1a, P0 ;  /* 0x0000001a1300780c */ /* 0x000fc80000701670 */
[----:B------:R-:W-:Y:S01]  /*35c0*/  FSEL R6, R11, -INF , !P0 ;  /* 0xff8000000b067808 */ /* 0x000fe20004000000 */
[----:B------:R-:W-:Y:S01]  /*35d0*/  FMUL.FTZ R11, R27, c[0x0][0x320] ;  /* 0x0000c8001b0b7a20 */ /* 0x000fe20000410000 */
        /* <DEDUP_REMOVED lines=14> */
[----:B------:R-:W1:Y:S01]  /*36c0*/  MUFU.TANH R21, R21 ;  /* 0x0000001500157308 */ /* 0x000e620000002400 */
[----:B------:R-:W-:-:S04]  /*36d0*/  ISETP.LT.OR P0, PT, R19, 0x2a, P0 ;  /* 0x0000002a1300780c */ /* 0x000fc80000701670 */
[----:B------:R-:W-:Y:S02]  /*36e0*/  FSEL R168, R168, -INF , !P0 ;  /* 0xff800000a8a87808 */ /* 0x000fe40004000000 */
[----:B------:R-:W-:Y:S01]  /*36f0*/  ISETP.GT.AND P0, PT, R2, 0x30, P1 ;  /* 0x000000300200780c */ /* 0x000fe20000f04270 */
[----:B------:R1:W1:Y:S03]  /*3700*/  MUFU.TANH R177, R50 ;  /* 0x0000003200b17308 */ /* 0x0002660000002400 */
        /* <DEDUP_REMOVED lines=9> */
[----:B--2---:R-:W-:-:S03]  /*37a0*/  IMAD.IADD R2, R17, 0x1, R24 ;  /* 0x0000000111027824 */ /* 0x004fc600078e0218 */
[----:B------:R-:W-:Y:S01]  /*37b0*/  ISETP.LT.OR P0, PT, R19, 0x3a, P0 ;  /* 0x0000003a1300780c */ /* 0x000fe20000701670 */
[----:B------:R-:W-:Y:S01]  /*37c0*/  IMAD.IADD R19, R15, 0x1, R24 ;  /* 0x000000010f137824 */ /* 0x000fe200078e0218 */
[----:B------:R-:W-:Y:S02]  /*37d0*/  IMNMX R2, R2, R13, PT ;  /* 0x0000000d02027217 */ /* 0x000fe40003800200 */
[----:B------:R-:W-:Y:S01]  /*37e0*/  FSEL R140, R140, -INF , !P0 ;  /* 0xff8000008c8c7808 */ /* 0x000fe20004000000 */
[----:B------:R-:W-:Y:S05]  /*37f0*/  @!P2 BRA `(.L_x_1022) ;  /* 0x000001500000a947 */ /* 0x000fea0003800000 */
[----:B-1-34-:R-:W-:Y:S01]  /*3800*/  IADD3 R13, R199, -c[0x0][0x168], R24 ;  /* 0x80005a00c70d7a10 */ /* 0x01afe20007ffe018 */
        /* <DEDUP_REMOVED lines=10> */
.L_x_1024:
[----:B------:R-:W-:-:S04]  /*38b0*/  MOV R7, c[0x0][0x32c] ;  /* 0x0000cb0000077a02 */ /* 0x000fc80000000f00 */
[----:B------:R-:W-:-:S13]  /*38c0*/  ISETP.NE.AND P0, PT, R7, 0x1, PT ;  /* 0x000000010700780c */ /* 0x000fda0003f05270 */
[----:B------:R-:W-:-:S05]  /*38d0*/  @P0 IMAD.HI.U32 R7, R13, c[0x0][0x330], RZ ;  /* 0x0000cc000d070a27 */ /* 0x000fca00078e00ff */
[----:B------:R-:W-:Y:S02]  /*38e0*/  @P0 SHF.R.U32.HI R13, RZ, c[0x0][0x334], R7 ;  /* 0x0000cd00ff0d0a19 */ /* 0x000fe40000011607 */
.L_x_1025:
[----:B------:R-:W-:Y:S05]  /*38f0*/  BSYNC B0 ;  /* 0x0000000000007941 */ /* 0x000fea0003800000 */
.L_x_1023:
[----:B------:R-:W-:-:S04]  /*3900*/  IMAD R13, R13, c[0x0][0x32c], -R144 ;  /* 0x0000cb000d0d7a24 */ /* 0x000fc800078e0a90 */
[----:B------:R-:W-:-:S05]  /*3910*/  IMAD.IADD R22, R13, 0x1, -R206 ;  /* 0x000000010d167824 */ /* 0x000fca00078e0ace */
[----:B------:R-:W-:Y:S02]  /*3920*/  IADD3 R7, R22, c[0x0][0x32c], RZ ;  /* 0x0000cb0016077a10 */ /* 0x000fe40007ffe0ff */
[----:B------:R-:W-:Y:S02]  /*3930*/  IMNMX R19, R19, R22, !PT ;  /* 0x0000001613137217 */ /* 0x000fe40007800200 */
[----:B------:R-:W-:Y:S02]  /*3940*/  IMNMX R2, R2, R7, PT ;  /* 0x0000000702027217 */ /* 0x000fe40003800200 */
.L_x_1022:
[----:B-1-34-:R-:W-:Y:S01]  /*3950*/  ISETP.GT.AND P0, PT, R19, 0x1, P1 ;  /* 0x000000011300780c */ /* 0x01afe20000f04270 */
[----:B------:R-:W-:-:S04]  /*3960*/  DEPBAR.LE SB0, 0x2 ;  /* 0x000080800000791a */ /* 0x000fc80000000000 */
[----:B------:R-:W-:Y:S01]  /*3970*/  BAR.SYNC.DEFER_BLOCKING 0x0 ;  /* 0x0000000000007b1d */ /* 0x000fe20000010000 */
[----:B------:R-:W-:Y:S01]  /*3980*/  ISETP.LT.OR P0, PT, R2, 0x2, P0 ;  /* 0x000000020200780c */ /* 0x000fe20000701670 */
[----:B------:R-:W-:-:S03]  /*3990*/  IMAD.SHL.U32 R135, R135, 0x2, RZ ;  /* 0x0000000287877824 */ /* 0x000fc600078e00ff */
[----:B------:R-:W-:Y:S01]  /*39a0*/  FSEL R17, R23, -INF , !P0 ;  /* 0xff80000017117808 */ /* 0x000fe20004000000 */
[--C-:B------:R-:W-:Y:S01]  /*39b0*/  IMAD R134, R4, 0x2, R135.reuse ;  /* 0x0000000204867824 */ /* 0x100fe200078e0287 */
[----:B------:R-:W-:Y:S01]  /*39c0*/  ISETP.GT.AND P0, PT, R19, 0x8, P1 ;  /* 0x000000081300780c */ /* 0x000fe20000f04270 */
[C---:B------:R-:W-:Y:S02]  /*39d0*/  IMAD.IADD R173, R188.reuse, 0x1, R135 ;  /* 0x00000001bcad7824 */ /* 0x040fe400078e0287 */
[----:B------:R-:W-:Y:S01]  /*39e0*/  IMAD.IADD R165, R188, 0x1, R134 ;  /* 0x00000001bca57824 */ /* 0x000fe200078e0286 */
[----:B------:R-:W-:Y:S01]  /*39f0*/  ISETP.LT.OR P0, PT, R2, 0x9, P0 ;  /* 0x000000090200780c */ /* 0x000fe20000701670 */
[----:B------:R-:W-:-:S03]  /*3a00*/  IMAD R4, R4, 0x2, R173 ;  /* 0x0000000204047824 */ /* 0x000fc600078e02ad */
[----:B------:R-:W-:Y:S02]  /*3a10*/  FSEL R7, R0, -INF , !P0 ;  /* 0xff80000000077808 */ /* 0x000fe40004000000 */
[----:B------:R-:W-:-:S04]  /*3a20*/  ISETP.GT.AND P0, PT, R19, 0x9, P1 ;  /* 0x000000091300780c */ /* 0x000fc80000f04270 */
[C---:B------:R-:W-:Y:S01]  /*3a30*/  ISETP.LT.OR P0, PT, R2.reuse, 0xa, P0 ;  /* 0x0000000a0200780c */ /* 0x040fe20000701670 */
[----:B------:R-:W-:Y:S03]  /*3a40*/  LDSM.16.MT88.4 R40, [R135+0x2100] ;  /* 0x002100008728783b */ /* 0x000fe60000004200 */
[----:B------:R-:W-:Y:S02]  /*3a50*/  FSEL R157, R157, -INF , !P0 ;  /* 0xff8000009d9d7808 */ /* 0x000fe40004000000 */
[C---:B------:R-:W-:Y:S01]  /*3a60*/  ISETP.GT.AND P0, PT, R19.reuse, 0x10, P1 ;  /* 0x000000101300780c */ /* 0x040fe20000f04270 */
[----:B------:R-:W-:Y:S03]  /*3a70*/  LDSM.16.MT88.4 R56, [R134+0x2100] ;  /* 0x002100008638783b */ /* 0x000fe60000004200 */
[----:B------:R-:W-:Y:S01]  /*3a80*/  ISETP.LT.OR P0, PT, R2, 0x11, P0 ;  /* 0x000000110200780c */ /* 0x000fe20000701670 */
[----:B------:R-:W-:Y:S03]  /*3a90*/  LDSM.16.MT88.4 R124, [R135+0x100] ;  /* 0x00010000877c783b */ /* 0x000fe60000004200 */
[----:B------:R-:W-:Y:S01]  /*3aa0*/  FSEL R15, R20, -INF , !P0 ;  /* 0xff800000140f7808 */ /* 0x000fe20004000000 */
[----:B------:R-:W-:Y:S01]  /*3ab0*/  LDSM.16.MT88.4 R116, [R173+0x100] ;  /* 0x00010000ad74783b */ /* 0x000fe20000004200 */
[----:B------:R-:W-:-:S03]  /*3ac0*/  ISETP.GT.AND P0, PT, R19, 0x11, P1 ;  /* 0x000000111300780c */ /* 0x000fc60000f04270 */
[----:B------:R-:W-:Y:S01]  /*3ad0*/  LDSM.16.MT88.4 R108, [R134+0x100] ;  /* 0x00010000866c783b */ /* 0x000fe20000004200 */
[----:B------:R-:W-:-:S03]  /*3ae0*/  ISETP.LT.OR P0, PT, R2, 0x12, P0 ;  /* 0x000000120200780c */ /* 0x000fc60000701670 */
[----:B------:R-:W-:Y:S01]  /*3af0*/  LDSM.16.MT88.4 R100, [R4+0x100] ;  /* 0x000100000464783b */ /* 0x000fe20000004200 */
[----:B------:R-:W-:Y:S02]  /*3b00*/  FSEL R13, R11, -INF , !P0 ;  /* 0xff8000000b0d7808 */ /* 0x000fe40004000000 */
[----:B------:R-:W-:Y:S01]  /*3b10*/  ISETP.GT.AND P0, PT, R19, 0x18, P1 ;  /* 0x000000181300780c */ /* 0x000fe20000f04270 */
        /* <DEDUP_REMOVED lines=37> */
[----:B------:R-:W-:Y:S02]  /*3d70*/  ISETP.GT.AND P0, PT, R19, 0x39, P1 ;  /* 0x000000391300780c */ /* 0x000fe40000f04270 */
[----:B------:R-:W-:Y:S02]  /*3d80*/  FMNMX.FTZ R19, R5, R18, !PT ;  /* 0x0000001205137209 */ /* 0x000fe40007810000 */
[----:B------:R-:W-:Y:S02]  /*3d90*/  FMNMX.FTZ R20, R28, R17, !PT ;  /* 0x000000111c147209 */ /* 0x000fe40007810000 */
[----:B------:R-:W-:Y:S02]  /*3da0*/  FMNMX.FTZ R19, R16, R19, !PT ;  /* 0x0000001310137209 */ /* 0x000fe40007810000 */
[----:B------:R-:W-:-:S02]  /*3db0*/  FMNMX.FTZ R20, R7, R20, !PT ;  /* 0x0000001407147209 */ /* 0x000fc40007810000 */
[----:B------:R-:W-:Y:S02]  /*3dc0*/  FMNMX.FTZ R19, R14, R19, !PT ;  /* 0x000000130e137209 */ /* 0x000fe40007810000 */
[----:B------:R-:W-:Y:S02]  /*3dd0*/  FMNMX.FTZ R20, R157, R20, !PT ;  /* 0x000000149d147209 */ /* 0x000fe40007810000 */
        /* <DEDUP_REMOVED lines=13> */
[----:B------:R-:W-:Y:S02]  /*3eb0*/  ISETP.LT.OR P0, PT, R2, 0x3a, P0 ;  /* 0x0000003a0200780c */ /* 0x000fe40000701670 */
        /* <DEDUP_REMOVED lines=9> */
[----:B------:R-:W-:Y:S02]  /*3f50*/  FSEL R171, R171, -INF , !P0 ;  /* 0xff800000abab7808 */ /* 0x000fe40004000000 */
[----:B------:R-:W-:Y:S01]  /*3f60*/  FMNMX.FTZ R20, R141, R20, !PT ;  /* 0x000000148d147209 */ /* 0x000fe20007810000 */
[----:B------:R-:W1:Y:S03]  /*3f70*/  SHFL.BFLY PT, R19, R0, 0x2, 0x1f ;  /* 0x0c401f0000137f89 */ /* 0x000e6600000e0000 */
[----:B------:R-:W-:Y:S02]  /*3f80*/  FMNMX.FTZ R20, R171, R20, !PT ;  /* 0x00000014ab147209 */ /* 0x000fe40007810000 */
[----:B-1----:R-:W-:-:S05]  /*3f90*/  FMNMX.FTZ R19, R0, R19, !PT ;  /* 0x0000001300137209 */ /* 0x002fca0007810000 */
[----:B------:R-:W1:Y:S02]  /*3fa0*/  SHFL.BFLY PT, R2, R19, 0x1, 0x1f ;  /* 0x0c201f0013027f89 */ /* 0x000e6400000e0000 */
[----:B-1----:R-:W-:Y:S02]  /*3fb0*/  FMNMX.FTZ R2, R19, R2, !PT ;  /* 0x0000000213027209 */ /* 0x002fe40007810000 */
[----:B------:R-:W1:Y:S02]  /*3fc0*/  SHFL.BFLY PT, R19, R20, 0x2, 0x1f ;  /* 0x0c401f0014137f89 */ /* 0x000e6400000e0000 */
[C---:B------:R-:W-:Y:S01]  /*3fd0*/  FSETP.NEU.FTZ.AND P0, PT, R2.reuse, -INF , PT ;  /* 0xff8000000200780b */ /* 0x040fe20003f1d000 */
[----:B------:R-:W-:-:S05]  /*3fe0*/  FMUL.FTZ R181, R2, c[0x0][0x2d0] ;  /* 0x0000b40002b57a20 */ /* 0x000fca0000410000 */
[----:B------:R-:W-:-:S05]  /*3ff0*/  FSEL R181, R181, RZ, P0 ;  /* 0x000000ffb5b57208 */ /* 0x000fca0000000000 */
[--C-:B------:R-:W-:Y:S02]  /*4000*/  FFMA.FTZ R161, R5, c[0x0][0x2d0], -R181.reuse ;  /* 0x0000b40005a17a23 */ /* 0x100fe400000108b5 */
[--C-:B------:R-:W-:Y:S02]  /*4010*/  FFMA.FTZ R160, R18, c[0x0][0x2d0], -R181.reuse ;  /* 0x0000b40012a07a23 */ /* 0x100fe400000108b5 */
[--C-:B------:R-:W-:Y:S02]  /*4020*/  FFMA.FTZ R158, R16, c[0x0][0x2d0], -R181.reuse ;  /* 0x0000b400109e7a23 */ /* 0x100fe400000108b5 */
[--C-:B------:R-:W-:Y:S01]  /*4030*/  FFMA.FTZ R155, R14, c[0x0][0x2d0], -R181.reuse ;  /* 0x0000b4000e9b7a23 */ /* 0x100fe200000108b5 */
[----:B------:R-:W-:Y:S01]  /*4040*/  MUFU.EX2 R161, R161 ;  /* 0x000000a100a17308 */ /* 0x000fe20000000800 */
[--C-:B------:R-:W-:Y:S02]  /*4050*/  FFMA.FTZ R150, R6, c[0x0][0x2d0], -R181.reuse ;  /* 0x0000b40006967a23 */ /* 0x100fe400000108b5 */
[--C-:B------:R-:W-:Y:S01]  /*4060*/  FFMA.FTZ R154, R10, c[0x0][0x2d0], -R181.reuse ;  /* 0x0000b4000a9a7a23 */ /* 0x100fe200000108b5 */
[----:B-1----:R-:W-:Y:S01]  /*4070*/  FMNMX.FTZ R19, R20, R19, !PT ;  /* 0x0000001314137209 */ /* 0x002fe20007810000 */
[--C-:B------:R-:W-:Y:S01]  /*4080*/  FFMA.FTZ R153, R8, c[0x0][0x2d0], -R181.reuse ;  /* 0x0000b40008997a23 */ /* 0x100fe200000108b5 */
[----:B------:R-:W-:Y:S01]  /*4090*/  LDSM.16.MT88.4 R20, [R135+0x900] ;  /* 0x000900008714783b */ /* 0x000fe20000004200 */
[--C-:B------:R-:W-:Y:S01]  /*40a0*/  FFMA.FTZ R159, R12, c[0x0][0x2d0], -R181.reuse ;  /* 0x0000b4000c9f7a23 */ /* 0x100fe200000108b5 */
[----:B------:R-:W1:Y:S01]  /*40b0*/  MUFU.EX2 R160, R160 ;  /* 0x000000a000a07308 */ /* 0x000e620000000800 */
[--C-:B------:R-:W-:Y:S01]  /*40c0*/  FFMA.FTZ R169, R174, c[0x0][0x2d0], -R181.reuse ;  /* 0x0000b400aea97a23 */ /* 0x100fe200000108b5 */
[----:B------:R-:W2:Y:S01]  /*40d0*/  SHFL.BFLY PT, R0, R19, 0x1, 0x1f ;  /* 0x0c201f0013007f89 */ /* 0x000ea200000e0000 */
[----:B------:R-:W-:-:S02]  /*40e0*/  FFMA.FTZ R167, R172, c[0x0][0x2d0], -R181 ;  /* 0x0000b400aca77a23 */ /* 0x000fc400000108b5 */
[--C-:B------:R-:W-:Y:S02]  /*40f0*/  FFMA.FTZ R166, R166, c[0x0][0x2d0], -R181.reuse ;  /* 0x0000b400a6a67a23 */ /* 0x100fe400000108b5 */
[--C-:B------:R-:W-:Y:S01]  /*4100*/  FFMA.FTZ R168, R168, c[0x0][0x2d0], -R181.reuse ;  /* 0x0000b400a8a87a23 */ /* 0x100fe200000108b5 */
[----:B------:R-:W-:Y:S01]  /*4110*/  MUFU.EX2 R158, R158 ;  /* 0x0000009e009e7308 */ /* 0x000fe20000000800 */
[----:B------:R-:W-:-:S07]  /*4120*/  FFMA.FTZ R178, R178, c[0x0][0x2d0], -R181 ;  /* 0x0000b400b2b27a23 */ /* 0x000fce00000108b5 */
[----:B------:R-:W3:Y:S01]  /*4130*/  MUFU.EX2 R155, R155 ;  /* 0x0000009b009b7308 */ /* 0x000ee20000000800 */
[----:B-1----:R-:W-:Y:S01]  /*4140*/  F2FP.BF16.PACK_AB R96, R160, R161 ;  /* 0x000000a1a060723e */ /* 0x002fe200000010ff */
[----:B------:R-:W-:-:S06]  /*4150*/  FADD.FTZ R161, R161, R160 ;  /* 0x000000a0a1a17221 */ /* 0x000fcc0000010000 */
[----:B------:R-:W-:Y:S01]  /*4160*/  MUFU.EX2 R159, R159 ;  /* 0x0000009f009f7308 */ /* 0x000fe20000000800 */
[----:B--2---:R-:W-:-:S04]  /*4170*/  FMNMX.FTZ R0, R19, R0, !PT ;  /* 0x0000000013007209 */ /* 0x004fc80007810000 */
[C---:B------:R-:W-:Y:S01]  /*4180*/  FSETP.NEU.FTZ.AND P0, PT, R0.reuse, -INF , PT ;  /* 0xff8000000000780b */ /* 0x040fe20003f1d000 */
[----:B------:R-:W-:Y:S01]  /*4190*/  FMUL.FTZ R170, R0, c[0x0][0x2d0] ;  /* 0x0000b40000aa7a20 */ /* 0x000fe20000410000 */
[C---:B---3--:R-:W-:Y:S01]  /*41a0*/  F2FP.BF16.PACK_AB R98, R155.reuse, R158 ;  /* 0x0000009e9b62723e */ /* 0x048fe200000010ff */
[----:B------:R-:W-:Y:S01]  /*41b0*/  MUFU.EX2 R154, R154 ;  /* 0x0000009a009a7308 */ /* 0x000fe20000000800 */
[----:B------:R-:W-:Y:S02]  /*41c0*/  FADD.FTZ R158, R158, R161 ;  /* 0x000000a19e9e7221 */ /* 0x000fe40000010000 */
[----:B------:R-:W-:Y:S02]  /*41d0*/  FSEL R170, R170, RZ, P0 ;  /* 0x000000ffaaaa7208 */ /* 0x000fe40000000000 */
[----:B------:R-:W-:-:S03]  /*41e0*/  FADD.FTZ R158, R155, R158 ;  /* 0x0000009e9b9e7221 */ /* 0x000fc60000010000 */
[--C-:B------:R-:W-:Y:S01]  /*41f0*/  FFMA.FTZ R163, R28, c[0x0][0x2d0], -R170.reuse ;  /* 0x0000b4001ca37a23 */ /* 0x100fe200000108aa */
[----:B------:R-:W-:Y:S01]  /*4200*/  MUFU.EX2 R153, R153 ;  /* 0x0000009900997308 */ /* 0x000fe20000000800 */
[--C-:B------:R-:W-:Y:S01]  /*4210*/  FFMA.FTZ R162, R17, c[0x0][0x2d0], -R170.reuse ;  /* 0x0000b40011a27a23 */ /* 0x100fe200000108aa */
[----:B------:R-:W-:Y:S01]  /*4220*/  LDSM.16.MT88.4 R28, [R165+0x900] ;  /* 0x00090000a51c783b */ /* 0x000fe20000004200 */
[--C-:B------:R-:W-:Y:S02]  /*4230*/  FFMA.FTZ R164, R7, c[0x0][0x2d0], -R170.reuse ;  /* 0x0000b40007a47a23 */ /* 0x100fe400000108aa */
[--C-:B------:R-:W-:Y:S01]  /*4240*/  FFMA.FTZ R157, R157, c[0x0][0x2d0], -R170.reuse ;  /* 0x0000b4009d9d7a23 */ /* 0x100fe200000108aa */
[----:B------:R-:W1:Y:S01]  /*4250*/  LDSM.16.MT88.4 R4, [R4+0x4100] ;  /* 0x004100000404783b */ /* 0x000e620000004200 */
[--C-:B------:R-:W-:Y:S01]  /*4260*/  FFMA.FTZ R152, R11, c[0x0][0x2d0], -R170.reuse ;  /* 0x0000b4000b987a23 */ /* 0x100fe200000108aa */
[----:B------:R-:W-:Y:S01]  /*4270*/  MUFU.EX2 R163, R163 ;  /* 0x000000a300a37308 */ /* 0x000fe20000000800 */
[--C-:B------:R-:W-:Y:S01]  /*4280*/  FFMA.FTZ R149, R9, c[0x0][0x2d0], -R170.reuse ;  /* 0x0000b40009957a23 */ /* 0x100fe200000108aa */
[----:B------:R-:W-:Y:S01]  /*4290*/  LDSM.16.MT88.4 R16, [R134+0x2900] ;  /* 0x002900008610783b */ /* 0x000fe20000004200 */
[----:B------:R-:W-:-:S02]  /*42a0*/  FFMA.FTZ R156, R15, c[0x0][0x2d0], -R170 ;  /* 0x0000b4000f9c7a23 */ /* 0x000fc400000108aa */
[--C-:B------:R-:W-:Y:S01]  /*42b0*/  FFMA.FTZ R151, R13, c[0x0][0x2d0], -R170.reuse ;  /* 0x0000b4000d977a23 */ /* 0x100fe200000108aa */
[----:B------:R-:W2:Y:S01]  /*42c0*/  LDSM.16.MT88.4 R8, [R135+0x2900] ;  /* 0x002900008708783b */ /* 0x000ea20000004200 */
[--C-:B------:R-:W-:Y:S01]  /*42d0*/  FFMA.FTZ R172, R207, c[0x0][0x2d0], -R170.reuse ;  /* 0x0000b400cfac7a23 */ /* 0x100fe200000108aa */
[----:B------:R-:W3:Y:S01]  /*42e0*/  MUFU.EX2 R162, R162 ;  /* 0x000000a200a27308 */ /* 0x000ee20000000800 */
[--C-:B------:R-:W-:Y:S01]  /*42f0*/  FFMA.FTZ R175, R175, c[0x0][0x2d0], -R170.reuse ;  /* 0x0000b400afaf7a23 */ /* 0x100fe200000108aa */
[----:B------:R-:W4:Y:S01]  /*4300*/  LDSM.16.MT88.4 R12, [R165+0x2900] ;  /* 0x00290000a50c783b */ /* 0x000f220000004200 */
[--C-:B------:R-:W-:Y:S02]  /*4310*/  FFMA.FTZ R174, R183, c[0x0][0x2d0], -R170.reuse ;  /* 0x0000b400b7ae7a23 */ /* 0x100fe400000108aa */
[----:B------:R-:W-:Y:S02]  /*4320*/  FFMA.FTZ R179, R179, c[0x0][0x2d0], -R170 ;  /* 0x0000b400b3b37a23 */ /* 0x000fe400000108aa */
[--C-:B------:R-:W-:Y:S01]  /*4330*/  FFMA.FTZ R183, R176, c[0x0][0x2d0], -R181.reuse ;  /* 0x0000b400b0b77a23 */ /* 0x100fe200000108b5 */
[----:B------:R-:W-:Y:S01]  /*4340*/  MUFU.EX2 R164, R164 ;  /* 0x000000a400a47308 */ /* 0x000fe20000000800 */
[----:B------:R-:W-:-:S02]  /*4350*/  FFMA.FTZ R176, R142, c[0x0][0x2d0], -R181 ;  /* 0x0000b4008eb07a23 */ /* 0x000fc400000108b5 */
[----:B------:R-:W-:Y:S02]  /*4360*/  FFMA.FTZ R207, R140, c[0x0][0x2d0], -R181 ;  /* 0x0000b4008ccf7a23 */ /* 0x000fe400000108b5 */
[--C-:B------:R-:W-:Y:S02]  /*4370*/  FFMA.FTZ R177, R177, c[0x0][0x2d0], -R170.reuse ;  /* 0x0000b400b1b17a23 */ /* 0x100fe400000108aa */
[--C-:B------:R-:W-:Y:S01]  /*4380*/  FFMA.FTZ R180, R143, c[0x0][0x2d0], -R170.reuse ;  /* 0x0000b4008fb47a23 */ /* 0x100fe200000108aa */
[----:B------:R-:W5:Y:S01]  /*4390*/  MUFU.EX2 R157, R157 ;  /* 0x0000009d009d7308 */ /* 0x000f620000000800 */
[----:B---3--:R-:W-:Y:S01]  /*43a0*/  F2FP.BF16.PACK_AB R97, R162, R163 ;  /* 0x000000a3a261723e */ /* 0x008fe200000010ff */
[--C-:B------:R-:W-:Y:S02]  /*43b0*/  FFMA.FTZ R181, R141, c[0x0][0x2d0], -R170.reuse ;  /* 0x0000b4008db57a23 */ /* 0x100fe400000108aa */
[----:B------:R-:W-:Y:S01]  /*43c0*/  FFMA.FTZ R208, R171, c[0x0][0x2d0], -R170 ;  /* 0x0000b400abd07a23 */ /* 0x000fe200000108aa */
[----:B------:R-:W-:Y:S01]  /*43d0*/  LDSM.16.MT88.4 R140, [R173+0x3900] ;  /* 0x00390000ad8c783b */ /* 0x000fe20000004200 */
[----:B------:R-:W-:-:S02]  /*43e0*/  FADD.FTZ R163, R163, R162 ;  /* 0x000000a2a3a37221 */ /* 0x000fc40000010000 */
[----:B------:R-:W-:Y:S01]  /*43f0*/  MUFU.EX2 R150, R150 ;  /* 0x0000009600967308 */ /* 0x000fe20000000800 */
[----:B-----5:R-:W-:-:S07]  /*4400*/  F2FP.BF16.PACK_AB R99, R157, R164 ;  /* 0x000000a49d63723e */ /* 0x020fce00000010ff */
[----:B------:R-:W-:Y:S01]  /*4410*/  MUFU.EX2 R156, R156 ;  /* 0x0000009c009c7308 */ /* 0x000fe20000000800 */
[----:B------:R-:W-:-:S04]  /*4420*/  FADD.FTZ R164, R164, R163 ;  /* 0x000000a3a4a47221 */ /* 0x000fc80000010000 */
[----:B------:R-:W-:Y:S01]  /*4430*/  FADD.FTZ R157, R157, R164 ;  /* 0x000000a49d9d7221 */ /* 0x000fe20000010000 */
[C---:B------:R-:W-:Y:S02]  /*4440*/  HMMA.16816.F32.BF16 R36, R96.reuse, R40, RZ ;  /* 0x000000286024723c */ /* 0x040fe400000418ff */
[----:B------:R-:W3:Y:S06]  /*4450*/  MUFU.EX2 R151, R151 ;  /* 0x0000009700977308 */ /* 0x000eec0000000800 */
        /* <DEDUP_REMOVED lines=39> */
[C---:B-1----:R-:W-:Y:S07]  /*46d0*/  HMMA.16816.F32.BF16 R92, R96.reuse, R4, RZ ;  /* 0x00000004605c723c */ /* 0x042fee00000418ff */
[----:B------:R-:W-:Y:S01]  /*46e0*/  F2FP.BF16.PACK_AB R4, R154, R159 ;  /* 0x0000009f9a04723e */ /* 0x000fe200000010ff */
[----:B------:R-:W-:Y:S01]  /*46f0*/  HMMA.16816.F32.BF16 R96, R96, R6, RZ ;  /* 0x000000066060723c */ /* 0x000fe200000418ff */
[----:B---3--:R-:W-:Y:S01]  /*4700*/  F2FP.BF16.PACK_AB R5, R151, R156 ;  /* 0x0000009c9705723e */ /* 0x008fe200000010ff */
[----:B------:R-:W-:-:S02]  /*4710*/  FADD.FTZ R159, R159, R158 ;  /* 0x0000009e9f9f7221 */ /* 0x000fc40000010000 */
[----:B------:R-:W-:Y:S02]  /*4720*/  FADD.FTZ R156, R156, R157 ;  /* 0x0000009d9c9c7221 */ /* 0x000fe40000010000 */
[----:B------:R-:W-:Y:S01]  /*4730*/  FADD.FTZ R154, R154, R159 ;  /* 0x0000009f9a9a7221 */ /* 0x000fe20000010000 */
[----:B------:R-:W-:Y:S01]  /*4740*/  F2FP.BF16.PACK_AB R6, R150, R153 ;  /* 0x000000999606723e */ /* 0x000fe200000010ff */
[----:B------:R-:W-:Y:S01]  /*4750*/  FADD.FTZ R151, R151, R156 ;  /* 0x0000009c97977221 */ /* 0x000fe20000010000 */
[----:B-----5:R-:W-:Y:S01]  /*4760*/  F2FP.BF16.PACK_AB R7, R149, R152 ;  /* 0x000000989507723e */ /* 0x020fe200000010ff */
[----:B------:R-:W-:Y:S02]  /*4770*/  FADD.FTZ R153, R153, R154 ;  /* 0x0000009a99997221 */ /* 0x000fe40000010000 */
[----:B------:R-:W-:Y:S02]  /*4780*/  FADD.FTZ R152, R152, R151 ;  /* 0x0000009798987221 */ /* 0x000fe40000010000 */
[----:B------:R-:W-:-:S02]  /*4790*/  FADD.FTZ R153, R150, R153 ;  /* 0x0000009996997221 */ /* 0x000fc40000010000 */
[----:B--2---:R-:W-:Y:S01]  /*47a0*/  HMMA.16816.F32.BF16 R36, R4, R8, R36 ;  /* 0x000000080424723c */ /* 0x004fe20000041824 */
        /* <DEDUP_REMOVED lines=9> */
[C---:B----4-:R-:W-:Y:S08]  /*4840*/  HMMA.16816.F32.BF16 R60, R4.reuse, R12, R60 ;  /* 0x0000000c043c723c */ /* 0x050ff0000004183c */
        /* <DEDUP_REMOVED lines=112> */
[----:B------:R-:W-:Y:S07]  /*4f50*/  HMMA.16816.F32.BF16 R96, R4, R18, R96 ;  /* 0x000000120460723c */ /* 0x000fee0000041860 */
[----:B------:R-:W-:-:S04]  /*4f60*/  IADD3 R5, R145, -0x3, RZ ;  /* 0xfffffffd91057810 */ /* 0x000fc80007ffe0ff */
[----:B------:R-:W-:Y:S11]  /*4f70*/  ISETP.GE.AND P0, PT, R5, R194, PT ;  /* 0x000000c20500720c */ /* 0x000ff60003f06270 */
[----:B------:R-:W-:Y:S02]  /*4f80*/  @!UPT UIADD3 URZ, URZ, URZ, URZ ;  /* 0x0000003f3f3ff290 */ /* 0x000fe4000fffe03f */
        /* <DEDUP_REMOVED lines=18> */
[----:B------:R-:W-:-:S03]  /*50b0*/  IADD3 R20, -R10, 0x10, RZ ;  /* 0x000000100a147810 */ /* 0x000fc60007ffe1ff */
[----:B------:R-:W-:Y:S01]  /*50c0*/  IMAD.WIDE.U32 R8, R201, c[0x0][0x1e0], RZ ;  /* 0x00007800c9087a25 */ /* 0x000fe200078e00ff */
[----:B------:R-:W-:Y:S02]  /*50d0*/  SHF.R.S32.HI R4, RZ, 0x1f, R201 ;  /* 0x0000001fff047819 */ /* 0x000fe400000114c9 */
[----:B------:R-:W-:-:S03]  /*50e0*/  LOP3.LUT R20, R20, 0xf, RZ, 0xc0, !PT ;  /* 0x0000000f14147812 */ /* 0x000fc600078ec0ff */
[----:B------:R-:W-:-:S04]  /*50f0*/  IMAD R4, R4, c[0x0][0x1e0], RZ ;  /* 0x0000780004047a24 */ /* 0x000fc800078e02ff */
[----:B------:R-:W-:-:S04]  /*5100*/  IMAD R4, R201, c[0x0][0x1e4], R4 ;  /* 0x00007900c9047a24 */ /* 0x000fc800078e0204 */
[----:B------:R-:W-:Y:S01]  /*5110*/  IMAD.IADD R5, R9, 0x1, R4 ;  /* 0x0000000109057824 */ /* 0x000fe200078e0204 */
[C---:B------:R-:W-:Y:S01]  /*5120*/  SHF.L.U64.HI R9, R209.reuse, 0x1, R132 ;  /* 0x00000001d1097819 */ /* 0x040fe20000010284 */
[----:B------:R-:W-:Y:S01]  /*5130*/  IMAD.MOV.U32 R4, RZ, RZ, R8 ;  /* 0x000000ffff047224 */ /* 0x000fe200078e0008 */
[----:B-1----:R-:W-:Y:S01]  /*5140*/  SEL R7, RZ, 0x10, P4 ;  /* 0x00000010ff077807 */ /* 0x002fe20002000000 */
[----:B------:R-:W-:Y:S01]  /*5150*/  IMAD.SHL.U32 R8, R209, 0x2, RZ ;  /* 0x00000002d1087824 */ /* 0x000fe200078e00ff */
[----:B------:R-:W-:Y:S02]  /*5160*/  SHF.L.U64.HI R6, R192, 0x1, R3 ;  /* 0x00000001c0067819 */ /* 0x000fe40000010203 */
[----:B------:R-:W-:-:S04]  /*5170*/  IADD3 R18, -R7, 0x10, RZ ;  /* 0x0000001007127810 */ /* 0x000fc80007ffe1ff */
[----:B------:R-:W-:Y:S02]  /*5180*/  LOP3.LUT R18, R18, 0xf, RZ, 0xc0, !PT ;  /* 0x0000000f12127812 */ /* 0x000fe400078ec0ff */
[----:B--2---:R-:W-:Y:S01]  /*5190*/  SHF.R.S32.HI R13, RZ, 0x1f, R200 ;  /* 0x0000001fff0d7819 */ /* 0x004fe200000114c8 */
[----:B------:R-:W-:-:S04]  /*51a0*/  IMAD.WIDE.U32 R4, R200, c[0x0][0x1f0], R4 ;  /* 0x00007c00c8047a25 */ /* 0x000fc800078e0004 */
[----:B------:R-:W-:Y:S01]  /*51b0*/  IMAD R13, R13, c[0x0][0x1f0], RZ ;  /* 0x00007c000d0d7a24 */ /* 0x000fe200078e02ff */
[----:B------:R-:W-:-:S03]  /*51c0*/  IADD3 R4, P0, R4, UR14, RZ ;  /* 0x0000000e04047c10 */ /* 0x000fc6000ff1e0ff */
[----:B------:R-:W-:-:S05]  /*51d0*/  IMAD R13, R200, c[0x0][0x1f4], R13 ;  /* 0x00007d00c80d7a24 */ /* 0x000fca00078e020d */
[----:B------:R-:W-:Y:S01]  /*51e0*/  IADD3.X R13, R5, UR10, R13, P0, !PT ;  /* 0x0000000a050d7c10 */ /* 0x000fe200087fe40d */
[----:B------:R-:W-:Y:S01]  /*51f0*/  IMAD.SHL.U32 R5, R192, 0x2, RZ ;  /* 0x00000002c0057824 */ /* 0x000fe200078e00ff */
[----:B------:R-:W-:-:S04]  /*5200*/  LEA R14, P0, R4, c[0x0][0x1c8], 0x1 ;  /* 0x00007200040e7a11 */ /* 0x000fc800078008ff */
[----:B------:R-:W-:Y:S01]  /*5210*/  LEA.HI.X R13, R4, c[0x0][0x1cc], R13, 0x1, P0 ;  /* 0x00007300040d7a11 */ /* 0x000fe200000f0c0d */
        /* <DEDUP_REMOVED lines=27> */
.L_x_1026:
[----:B------:R-:W-:Y:S01]  /*53d0*/  ISETP.NE.AND P0, PT, R197, 0x1, PT ;  /* 0x00000001c500780c */ /* 0x000fe20003f05270 */
[----:B------:R-:W0:Y:S01]  /*53e0*/  LDGDEPBAR ;  /* 0x00000000000079af */ /* 0x000e220000000000 */
[----:B------:R-:W-:-:S11]  /*53f0*/  IADD3 R213, R145, -0x2, RZ ;  /* 0xfffffffe91d57810 */ /* 0x000fd60007ffe0ff */
[----:B-1----:R-:W-:-:S05]  /*5400*/  @P0 IMAD.HI.U32 R4, R148, c[0x0][0x2c8], RZ ;  /* 0x0000b20094040a27 */ /* 0x002fca00078e00ff */
[----:B------:R-:W-:-:S05]  /*5410*/  @P0 SHF.R.U32.HI R148, RZ, c[0x0][0x2cc], R4 ;  /* 0x0000b300ff940a19 */ /* 0x000fca0000011604 */
[----:B------:R-:W-:-:S05]  /*5420*/  IMAD.IADD R147, R147, 0x1, R148 ;  /* 0x0000000193937824 */ /* 0x000fca00078e0294 */
[----:B------:R-:W-:Y:S01]  /*5430*/  IADD3 R5, R147, c[0x0][0x328], RZ ;  /* 0x0000ca0093057a10 */ /* 0x000fe20007ffe0ff */
[----:B------:R-:W-:Y:S05]  /*5440*/  @!P2 BRA `(.L_x_1027) ;  /* 0x000000f00000a947 */ /* 0x000fea0003800000 */
[C---:B------:R-:W-:Y:S01]  /*5450*/  ISETP.GT.AND P0, PT, R147.reuse, RZ, PT ;  /* 0x000000ff9300720c */ /* 0x040fe20003f04270 */
[----:B------:R-:W-:Y:S01]  /*5460*/  IMAD.MOV.U32 R4, RZ, RZ, c[0x0][0x32c] ;  /* 0x0000cb00ff047624 */ /* 0x000fe200078e00ff */
        /* <DEDUP_REMOVED lines=8> */
.L_x_1028:
[----:B------:R-:W-:-:S13]  /*54f0*/  ISETP.NE.AND P0, PT, R4, 0x1, PT ;  /* 0x000000010400780c */ /* 0x000fda0003f05270 */
[----:B------:R-:W-:-:S05]  /*5500*/  @P0 IMAD.HI.U32 R6, R7, c[0x0][0x330], RZ ;  /* 0x0000cc0007060a27 */ /* 0x000fca00078e00ff */
[----:B------:R-:W-:-:S05]  /*5510*/  @P0 SHF.R.U32.HI R7, RZ, c[0x0][0x334], R6 ;  /* 0x0000cd00ff070a19 */ /* 0x000fca0000011606 */
.L_x_1029:
[----:B------:R-:W-:-:S05]  /*5520*/  IMAD R4, R7, R4, c[0x0][0x32c] ;  /* 0x0000cb0007047624 */ /* 0x000fca00078e0204 */
[----:B------:R-:W-:-:S04]  /*5530*/  IMNMX R5, R5, R4, PT ;  /* 0x0000000405057217 */ /* 0x000fc80003800200 */
.L_x_1027:
[----:B------:R-:W-:Y:S01]  /*5540*/  SHF.R.S32.HI R4, RZ, 0x1f, R5 ;  /* 0x0000001fff047819 */ /* 0x000fe20000011405 */
[----:B------:R-:W-:Y:S02]  /*5550*/  UMOV UR5, 0x1 ;  /* 0x0000000100057882 */ /* 0x000fe40000000000 */
[----:B------:R-:W-:Y:S01]  /*5560*/  UMOV UR16, URZ ;  /* 0x0000003f00107c82 */ /* 0x000fe20008000000 */
[----:B------:R-:W-:-:S04]  /*5570*/  LEA.HI R5, R4, R5, RZ, 0x6 ;  /* 0x0000000504057211 */ /* 0x000fc800078f30ff */
[----:B------:R-:W-:-:S04]  /*5580*/  SHF.R.S32.HI R5, RZ, 0x6, R5 ;  /* 0x00000006ff057819 */ /* 0x000fc80000011405 */
[----:B------:R-:W-:-:S04]  /*5590*/  IMNMX R224, R194, R5, !PT ;  /* 0x00000005c2e07217 */ /* 0x000fc80007800200 */
[----:B------:R-:W-:-:S13]  /*55a0*/  ISETP.GE.AND P0, PT, R213, R224, PT ;  /* 0x000000e0d500720c */ /* 0x000fda0003f06270 */
[----:B------:R-:W-:Y:S05]  /*55b0*/  @!P0 BRA `(.L_x_1030) ;  /* 0x00003b8000008947 */ /* 0x000fea0003800000 */
[----:B------:R-:W-:Y:S01]  /*55c0*/  IMAD.MOV.U32 R186, RZ, RZ, 0x20 ;  /* 0x00000020ffba7424 */ /* 0x000fe200078e00ff */
[----:B------:R-:W-:Y:S01]  /*55d0*/  LOP3.LUT P1, RZ, R211, 0x2, RZ, 0xc0, !PT ;  /* 0x00000002d3ff7812 */ /* 0x000fe2000782c0ff */
[----:B------:R-:W-:Y:S01]  /*55e0*/  IMAD.MOV.U32 R225, RZ, RZ, R213 ;  /* 0x000000ffffe17224 */ /* 0x000fe200078e00d5 */
[C---:B------:R-:W-:Y:S01]  /*55f0*/  SHF.L.U64.HI R220, R209.reuse, 0x1, R132 ;  /* 0x00000001d1dc7819 */ /* 0x040fe20000010284 */
[----:B------:R-:W-:Y:S01]  /*5600*/  IMAD.MOV.U32 R132, RZ, RZ, R2 ;  /* 0x000000ffff847224 */ /* 0x000fe200078e0002 */
[----:B------:R-:W-:Y:S01]  /*5610*/  SHF.L.U64.HI R217, R192, 0x1, R3 ;  /* 0x00000001c0d97819 */ /* 0x000fe20000010203 */
[----:B------:R-:W-:Y:S01]  /*5620*/  IMAD.MOV.U32 R3, RZ, RZ, R0 ;  /* 0x000000ffff037224 */ /* 0x000fe200078e0000 */
[----:B------:R-:W-:Y:S01]  /*5630*/  SEL R186, R186, 0xffffffe0, !P1 ;  /* 0xffffffe0baba7807 */ /* 0x000fe20004800000 */
[C---:B------:R-:W-:Y:S01]  /*5640*/  IMAD.SHL.U32 R222, R210.reuse, 0x2, RZ ;  /* 0x00000002d2de7824 */ /* 0x040fe200078e00ff */
[----:B------:R-:W-:Y:S01]  /*5650*/  SHF.L.U64.HI R223, R210, 0x1, R133 ;  /* 0x00000001d2df7819 */ /* 0x000fe20000010285 */
[----:B------:R-:W-:Y:S01]  /*5660*/  IMAD.SHL.U32 R219, R209, 0x2, RZ ;  /* 0x00000002d1db7824 */ /* 0x000fe200078e00ff */
[----:B------:R-:W-:Y:S01]  /*5670*/  SEL R221, RZ, 0x10, P5 ;  /* 0x00000010ffdd7807 */ /* 0x000fe20002800000 */
[----:B------:R-:W-:Y:S01]  /*5680*/  IMAD.SHL.U32 R216, R192, 0x2, RZ ;  /* 0x00000002c0d87824 */ /* 0x000fe200078e00ff */
[----:B------:R-:W-:Y:S01]  /*5690*/  SEL R218, RZ, 0x10, P4 ;  /* 0x00000010ffda7807 */ /* 0x000fe20002000000 */
[----:B------:R-:W-:-:S02]  /*56a0*/  UMOV UR16, URZ ;  /* 0x0000003f00107c82 */ /* 0x000fc40008000000 */
[----:B------:R-:W-:Y:S02]  /*56b0*/  UMOV UR5, 0x1 ;  /* 0x0000000100057882 */ /* 0x000fe40000000000 */
.L_x_1041:
[----:B------:R-:W-:Y:S04]  /*56c0*/  DEPBAR.LE SB0, 0x2 ;  /* 0x000080800000791a */ /* 0x000fe80000000000 */
[----:B------:R-:W-:Y:S01]  /*56d0*/  BAR.SYNC.DEFER_BLOCKING 0x0 ;  /* 0x0000000000007b1d */ /* 0x000fe20000010000 */
[----:B------:R-:W-:Y:S01]  /*56e0*/  UIMAD UR4, UR5, 0x6000, URZ ;  /* 0x00006000050478a4 */ /* 0x000fe2000f8e023f */
[----:B------:R-:W-:Y:S05]  /*56f0*/  ISETP.GE.AND P0, PT, R194, R225, PT ;  /* 0x000000e1c200720c */ /* 0x000fea0003f06270 */
[----:B------:R-:W-:Y:S05]  /*5700*/  IADD3 R133, R189, UR4, RZ ;  /* 0x00000004bd857c10 */ /* 0x000fea000fffe0ff */
[----:B------:R-:W-:Y:S01]  /*5710*/  IMAD.IADD R190, R186, 0x1, R133 ;  /* 0x00000001babe7824 */ /* 0x000fe200078e0285 */
[----:B-1----:R1:W2:Y:S04]  /*5720*/  LDSM.16.M88.4 R136, [R191] ;  /* 0x00000000bf88783b */ /* 0x0022a80000000200 */
[----:B------:R1:W3:Y:S04]  /*5730*/  LDSM.16.M88.4 R140, [R189+UR4+0xc100] ;  /* 0x00c10004bd8c783b */ /* 0x0002e80008000200 */
[----:B------:R1:W4:Y:S04]  /*5740*/  LDSM.16.M88.4 R144, [R189+UR4+0xc900] ;  /* 0x00c90004bd90783b */ /* 0x0003280008000200 */
[----:B------:R1:W1:Y:S04]  /*5750*/  LDSM.16.M88.4 R148, [R189+UR4+0xd100] ;  /* 0x00d10004bd94783b */ /* 0x0002680008000200 */
[----:B------:R1:W1:Y:S04]  /*5760*/  LDSM.16.M88.4 R152, [R189+UR4+0xd900] ;  /* 0x00d90004bd98783b */ /* 0x0002680008000200 */
[----:B------:R1:W1:Y:S04]  /*5770*/  LDSM.16.M88.4 R156, [R187] ;  /* 0x00000000bb9c783b */ /* 0x0002680000000200 */
[----:B------:R1:W1:Y:S04]  /*5780*/  LDSM.16.M88.4 R160, [R190+0xc100] ;  /* 0x00c10000bea0783b */ /* 0x0002680000000200 */
[----:B------:R1:W1:Y:S04]  /*5790*/  LDSM.16.M88.4 R164, [R190+0xc900] ;  /* 0x00c90000bea4783b */ /* 0x0002680000000200 */
[----:B------:R1:W1:Y:S04]  /*57a0*/  LDSM.16.M88.4 R168, [R190+0xd100] ;  /* 0x00d10000bea8783b */ /* 0x0002680000000200 */
[----:B------:R1:W1:Y:S01]  /*57b0*/  LDSM.16.M88.4 R172, [R190+0xd900] ;  /* 0x00d90000beac783b */ /* 0x0002620000000200 */
[----:B------:R-:W-:-:S05]  /*57c0*/  @P0 BRA `(.L_x_1031) ;  /* 0x0000030000000947 */ /* 0x000fca0003800000 */
[----:B------:R-:W-:Y:S01]  /*57d0*/  SHF.R.S32.HI R9, RZ, 0x1f, R201 ;  /* 0x0000001fff097819 */ /* 0x000fe200000114c9 */
[----:B------:R-:W-:Y:S01]  /*57e0*/  IMAD.WIDE.U32 R6, R201, c[0x0][0x208], RZ ;  /* 0x00008200c9067a25 */ /* 0x000fe200078e00ff */
[----:B------:R-:W-:Y:S02]  /*57f0*/  SHF.R.S32.HI R5, RZ, 0x1f, R200 ;  /* 0x0000001fff057819 */ /* 0x000fe400000114c8 */
[----:B------:R-:W-:Y:S01]  /*5800*/  IADD3 R11, -R221, 0x10, RZ ;  /* 0x00000010dd0b7810 */ /* 0x000fe20007ffe1ff */
[----:B------:R-:W-:Y:S01]  /*5810*/  IMAD R9, R9, c[0x0][0x208], RZ ;  /* 0x0000820009097a24 */ /* 0x000fe200078e02ff */
[----:B------:R-:W-:Y:S01]  /*5820*/  IADD3 R8, -R218, 0x10, RZ ;  /* 0x00000010da087810 */ /* 0x000fe20007ffe1ff */
[----:B------:R-:W-:Y:S01]  /*5830*/  IMAD R5, R5, c[0x0][0x218], RZ ;  /* 0x0000860005057a24 */ /* 0x000fe200078e02ff */
[----:B------:R-:W-:Y:S01]  /*5840*/  LOP3.LUT R11, R11, 0xf, RZ, 0xc0, !PT ;  /* 0x0000000f0b0b7812 */ /* 0x000fe200078ec0ff */
[----:B------:R-:W-:Y:S01]  /*5850*/  IMAD R9, R201, c[0x0][0x20c], R9 ;  /* 0x00008300c9097a24 */ /* 0x000fe200078e0209 */
[----:B------:R-:W-:Y:S01]  /*5860*/  LOP3.LUT R8, R8, 0xf, RZ, 0xc0, !PT ;  /* 0x0000000f08087812 */ /* 0x000fe200078ec0ff */
[C---:B------:R-:W-:Y:S02]  /*5870*/  IMAD R5, R200.reuse, c[0x0][0x21c], R5 ;  /* 0x00008700c8057a24 */ /* 0x040fe400078e0205 */
[----:B------:R-:W-:Y:S04]  /*5880*/  IMAD.IADD R7, R7, 0x1, R9 ;  /* 0x0000000107077824 */ /* 0x000fe800078e0209 */
[----:B------:R-:W-:Y:S05]  /*5890*/  IMAD.WIDE.U32 R6, R200, c[0x0][0x218], R6 ;  /* 0x00008600c8067a25 */ /* 0x000fea00078e0006 */
[----:B------:R-:W-:Y:S04]  /*58a0*/  IADD3 R4, P0, R6, UR20, RZ ;  /* 0x0000001406047c10 */ /* 0x000fe8000ff1e0ff */
[----:B------:R-:W-:Y:S02]  /*58b0*/  IADD3.X R5, R7, UR11, R5, P0, !PT ;  /* 0x0000000b07057c10 */ /* 0x000fe400087fe405 */
[C---:B------:R-:W-:Y:S04]  /*58c0*/  LEA R2, P0, R4.reuse, c[0x0][0x1f8], 0x1 ;  /* 0x00007e0004027a11 */ /* 0x040fe800078008ff */
[----:B------:R-:W-:Y:S02]  /*58d0*/  LEA.HI.X R0, R4, c[0x0][0x1fc], R5, 0x1, P0 ;  /* 0x00007f0004007a11 */ /* 0x000fe400000f0c05 */
[----:B------:R-:W5:Y:S01]  /*58e0*/  SHFL.IDX PT, R4, R2, 0x1, 0x181f ;  /* 0x00381f0002047f89 */ /* 0x000f6200000e0000 */
[----:B------:R-:W-:Y:S03]  /*58f0*/  IADD3 R5, -R212, 0x10, RZ ;  /* 0x00000010d4057810 */ /* 0x000fe60007ffe1ff */
[----:B------:R-:W4:Y:S01]  /*5900*/  SHFL.IDX PT, R6, R0, 0x1, 0x181f ;  /* 0x00381f0000067f89 */ /* 0x000f2200000e0000 */
[----:B------:R-:W-:Y:S03]  /*5910*/  LOP3.LUT R5, R5, 0xf, RZ, 0xc0, !PT ;  /* 0x0000000f05057812 */ /* 0x000fe600078ec0ff */
[----:B------:R-:W-:Y:S01]  /*5920*/  SHFL.IDX PT, R0, R0, RZ, 0x181f ;  /* 0x00181fff00007589 */ /* 0x000fe200000e0000 */
[----:B-----5:R-:W-:Y:S04]  /*5930*/  IADD3 R10, P1, P0, R11, R4, R222 ;  /* 0x000000040b0a7210 */ /* 0x020fe8000783e0de */
[----:B----4-:R-:W-:Y:S02]  /*5940*/  IADD3.X R11, RZ, R6, R223, P1, P0 ;  /* 0x00000006ff0b7210 */ /* 0x010fe40000fe04df */
[----:B------:R-:W-:Y:S04]  /*5950*/  IADD3 R8, P1, P0, R8, R4, R219 ;  /* 0x0000000408087210 */ /* 0x000fe8000783e0db */
[----:B------:R-:W-:Y:S02]  /*5960*/  IADD3.X R9, RZ, R6, R220, P1, P0 ;  /* 0x00000006ff097210 */ /* 0x000fe40000fe04dc */
[----:B------:R-:W-:Y:S02]  /*5970*/  IADD3 R12, P1, P0, R5, R4, R216 ;  /* 0x00000004050c7210 */ /* 0x000fe4000783e0d8 */
[----:B------:R-:W4:Y:S02]  /*5980*/  SHFL.IDX PT, R5, R2, RZ, 0x181f ;  /* 0x00181fff02057589 */ /* 0x000f2400000e0000 */
[----:B------:R-:W-:Y:S02]  /*5990*/  IADD3.X R13, RZ, R6, R217, P1, P0 ;  /* 0x00000006ff0d7210 */ /* 0x000fe40000fe04d9 */
[C---:B----4-:R-:W-:Y:S05]  /*59a0*/  IADD3 R16, P0, R5.reuse, R222, RZ ;  /* 0x000000de05107210 */ /* 0x050fea0007f1e0ff */
[C---:B------:R-:W-:Y:S01]  /*59b0*/  IMAD.X R17, R0.reuse, 0x1, R223, P0 ;  /* 0x0000000100117824 */ /* 0x040fe200000e06df */
[C---:B------:R-:W-:Y:S05]  /*59c0*/  IADD3 R14, P0, R5.reuse, R219, RZ ;  /* 0x000000db050e7210 */ /* 0x040fea0007f1e0ff */
[C---:B------:R-:W-:Y:S01]  /*59d0*/  IMAD.X R15, R0.reuse, 0x1, R220, P0 ;  /* 0x00000001000f7824 */ /* 0x040fe200000e06dc */
[----:B------:R-:W-:Y:S01]  /*59e0*/  IADD3 R18, P0, R5, R216, RZ ;  /* 0x000000d805127210 */ /* 0x000fe20007f1e0ff */
[----:B------:R-:W-:Y:S04]  /*59f0*/  IMAD.U32 R5, RZ, RZ, UR16 ;  /* 0x00000010ff057e24 */ /* 0x000fe8000f8e00ff */
[----:B------:R-:W-:Y:S02]  /*5a00*/  IMAD R7, R5, 0x6000, R198 ;  /* 0x0000600005077824 */ /* 0x000fe400078e02c6 */
[----:B------:R-:W-:Y:S01]  /*5a10*/  IMAD.X R19, R0, 0x1, R217, P0 ;  /* 0x0000000100137824 */ /* 0x000fe200000e06d9 */
[----:B------:R-:W-:Y:S02]  /*5a20*/  ISETP.NE.U32.AND P0, PT, R221, RZ, PT ;  /* 0x000000ffdd00720c */ /* 0x000fe40003f05070 */
[----:B------:R4:W-:Y:S04]  /*5a30*/  LDGSTS.E.BYPASS.LTC128B.128 [R7], [R16.64], !P5 ;  /* 0x0000000010077fae */ /* 0x0009e8000e901d4c */
[----:B------:R4:W-:Y:S04]  /*5a40*/  LDGSTS.E.BYPASS.LTC128B.128 [R7+0x2000], [R14.64], !P4 ;  /* 0x020000000e077fae */ /* 0x0009e8000e101d4c */
[----:B------:R4:W-:Y:S04]  /*5a50*/  LDGSTS.E.BYPASS.LTC128B.128 [R7+0x4000], [R18.64], !P6 ;  /* 0x0400000012077fae */ /* 0x0009e8000f101d4c */
[----:B------:R4:W-:Y:S01]  /*5a60*/  LDGSTS.E.BYPASS.LTC128B.128.ZFILL [R7+0x1000], [R10.64], P0 ;  /* 0x010000000a077fae */ /* 0x0009e20008141d4c */
[----:B------:R-:W-:Y:S11]  /*5a70*/  ISETP.NE.U32.AND P0, PT, R218, RZ, PT ;  /* 0x000000ffda00720c */ /* 0x000ff60003f05070 */
[----:B------:R-:W-:Y:S02]  /*5a80*/  @!UPT UIADD3 URZ, URZ, URZ, URZ ;  /* 0x0000003f3f3ff290 */ /* 0x000fe4000fffe03f */
[----:B------:R4:W-:Y:S01]  /*5a90*/  LDGSTS.E.BYPASS.LTC128B.128.ZFILL [R7+0x3000], [R8.64], P0 ;  /* 0x0300000008077fae */ /* 0x0009e20008141d4c */
[----:B------:R-:W-:Y:S11]  /*5aa0*/  ISETP.NE.U32.AND P0, PT, R212, RZ, PT ;  /* 0x000000ffd400720c */ /* 0x000ff60003f05070 */
[----:B------:R-:W-:Y:S02]  /*5ab0*/  @!UPT UIADD3 URZ, URZ, URZ, URZ ;  /* 0x0000003f3f3ff290 */ /* 0x000fe4000fffe03f */
[----:B------:R4:W-:Y:S02]  /*5ac0*/  LDGSTS.E.BYPASS.LTC128B.128.ZFILL [R7+0x5000], [R12.64], P0 ;  /* 0x050000000c077fae */ /* 0x0009e40008141d4c */
.L_x_1031:
[C---:B--234-:R-:W-:Y:S01]  /*5ad0*/  HMMA.16816.F32.BF16 R4, R136.reuse, R140, RZ ;  /* 0x0000008c8804723c */ /* 0x05cfe200000418ff */
[----:B------:R-:W-:Y:S01]  /*5ae0*/  LDSM.16.M88.4 R180, [R189+UR4+0x10100] ;  /* 0x01010004bdb4783b */ /* 0x000fe20008000200 */
[----:B------:R-:W-:Y:S01]  /*5af0*/  UIADD3 UR18, UR16, 0x1, URZ ;  /* 0x0000000110127890 */ /* 0x000fe2000fffe03f */
[----:B------:R-:W-:Y:S01]  /*5b00*/  ISETP.NE.AND P0, PT, R197, 0x1, PT ;  /* 0x00000001c500780c */ /* 0x000fe20003f05270 */
[----:B------:R-:W-:Y:S01]  /*5b10*/  UISETP.GE.AND UP0, UPT, UR16, 0x1, UPT ;  /* 0x000000011000788c */ /* 0x000fe2000bf06270 */
[CC--:B------:R-:W-:Y:S02]  /*5b20*/  IADD3 R0, R193.reuse, R133.reuse, RZ ;  /* 0x00000085c1007210 */ /* 0x0c0fe40007ffe0ff */
[----:B------:R-:W-:Y:S01]  /*5b30*/  IADD3 R2, R193, R190, RZ ;  /* 0x000000bec1027210 */ /* 0x000fe20007ffe0ff */
[C---:B------:R-:W-:Y:S01]  /*5b40*/  HMMA.16816.F32.BF16 R8, R136.reuse, R142, RZ ;  /* 0x0000008e8808723c */ /* 0x040fe200000418ff */
[----:B------:R-:W-:Y:S01]  /*5b50*/  LDSM.16.M88.4 R140, [R185] ;  /* 0x00000000b98c783b */ /* 0x000fe20000000200 */
[----:B------:R-:W-:Y:S01]  /*5b60*/  ISETP.LE.AND P2, PT, R196, c[0x0][0x32c], PT ;  /* 0x0000cb00c4007a0c */ /* 0x000fe20003f43270 */
[----:B------:R-:W-:Y:S01]  /*5b70*/  USEL UR16, UR18, URZ, !UP0 ;  /* 0x0000003f12107287 */ /* 0x000fe2000c000000 */
[----:B------:R-:W-:Y:S02]  /*5b80*/  IADD3 R133, R186, R133, R193 ;  /* 0x00000085ba857210 */ /* 0x000fe40007ffe0c1 */
[----:B------:R-:W-:Y:S02]  /*5b90*/  MOV R246, R205 ;  /* 0x000000cd00f67202 */ /* 0x000fe40000000f00 */
[C---:B------:R-:W-:Y:S01]  /*5ba0*/  HMMA.16816.F32.BF16 R12, R136.reuse, R144, RZ ;  /* 0x00000090880c723c */ /* 0x040fe200000418ff */
[----:B------:R-:W-:Y:S07]  /*5bb0*/  LDSM.16.M88.4 R176, [R0+0xe100] ;  /* 0x00e1000000b0783b */ /* 0x000fee0000000200 */
[C---:B------:R-:W-:Y:S01]  /*5bc0*/  HMMA.16816.F32.BF16 R16, R136.reuse, R146, RZ ;  /* 0x000000928810723c */ /* 0x040fe200000418ff */
[----:B------:R-:W2:Y:S07]  /*5bd0*/  LDSM.16.M88.4 R144, [R0+0xc100] ;  /* 0x00c100000090783b */ /* 0x000eae0000000200 */
[C---:B-1----:R-:W-:Y:S01]  /*5be0*/  HMMA.16816.F32.BF16 R20, R136.reuse, R148, RZ ;  /* 0x000000948814723c */ /* 0x042fe200000418ff */
[----:B------:R-:W0:Y:S07]  /*5bf0*/  LDGDEPBAR ;  /* 0x00000000000079af */ /* 0x000e2e0000000000 */
[C---:B------:R-:W-:Y:S01]  /*5c00*/  HMMA.16816.F32.BF16 R24, R136.reuse, R150, RZ ;  /* 0x000000968818723c */ /* 0x040fe200000418ff */
[----:B------:R-:W-:Y:S07]  /*5c10*/  LDSM.16.M88.4 R148, [R0+0xd100] ;  /* 0x00d100000094783b */ /* 0x000fee0000000200 */
[C---:B------:R-:W-:Y:S08]  /*5c20*/  HMMA.16816.F32.BF16 R28, R136.reuse, R152, RZ ;  /* 0x00000098881c723c */ /* 0x040ff000000418ff */
[----:B------:R-:W-:Y:S01]  /*5c30*/  HMMA.16816.F32.BF16 R32, R136, R154, RZ ;  /* 0x0000009a8820723c */ /* 0x000fe200000418ff */
[----:B------:R-:W1:Y:S07]  /*5c40*/  LDSM.16.M88.4 R136, [R0+0xc900] ;  /* 0x00c900000088783b */ /* 0x000e6e0000000200 */
[C---:B------:R-:W-:Y:S01]  /*5c50*/  HMMA.16816.F32.BF16 R4, R156.reuse, R160, R4 ;  /* 0x000000a09c04723c */ /* 0x040fe20000041804 */
[----:B------:R-:W3:Y:S07]  /*5c60*/  LDSM.16.M88.4 R152, [R0+0xd900] ;  /* 0x00d900000098783b */ /* 0x000eee0000000200 */
[C---:B------:R-:W-:Y:S01]  /*5c70*/  HMMA.16816.F32.BF16 R8, R156.reuse, R162, R8 ;  /* 0x000000a29c08723c */ /* 0x040fe20000041808 */
[----:B------:R-:W-:Y:S07]  /*5c80*/  LDSM.16.M88.4 R160, [R184] ;  /* 0x00000000b8a0783b */ /* 0x000fee0000000200 */
        /* <DEDUP_REMOVED lines=8> */
[----:B------:R-:W5:Y:S07]  /*5d10*/  LDSM.16.M88.4 R156, [R2+0xc900] ;  /* 0x00c90000029c783b */ /* 0x000f6e0000000200 */
[C---:B--2---:R-:W-:Y:S01]  /*5d20*/  HMMA.16816.F32.BF16 R4, R140.reuse, R144, R4 ;  /* 0x000000908c04723c */ /* 0x044fe20000041804 */
[----:B------:R-:W-:Y:S07]  /*5d30*/  LDSM.16.M88.4 R172, [R190+0xe900] ;  /* 0x00e90000beac783b */ /* 0x000fee0000000200 */
[C---:B------:R-:W-:Y:S01]  /*5d40*/  HMMA.16816.F32.BF16 R8, R140.reuse, R146, R8 ;  /* 0x000000928c08723c */ /* 0x040fe20000041808 */
[----:B------:R-:W2:Y:S07]  /*5d50*/  LDSM.16.M88.4 R144, [R2+0xd100] ;  /* 0x00d100000290783b */ /* 0x000eae0000000200 */
[C---:B-1----:R-:W-:Y:S08]  /*5d60*/  HMMA.16816.F32.BF16 R12, R140.reuse, R136, R12 ;  /* 0x000000888c0c723c */ /* 0x042ff0000004180c */
[C---:B------:R-:W-:Y:S01]  /*5d70*/  HMMA.16816.F32.BF16 R16, R140.reuse, R138, R16 ;  /* 0x0000008a8c10723c */ /* 0x040fe20000041810 */
[----:B------:R-:W1:Y:S07]  /*5d80*/  LDSM.16.M88.4 R136, [R2+0xd900] ;  /* 0x00d900000288783b */ /* 0x000e6e0000000200 */
[C---:B------:R-:W-:Y:S08]  /*5d90*/  HMMA.16816.F32.BF16 R20, R140.reuse, R148, R20 ;  /* 0x000000948c14723c */ /* 0x040ff00000041814 */
[C---:B------:R-:W-:Y:S01]  /*5da0*/  HMMA.16816.F32.BF16 R24, R140.reuse, R150, R24 ;  /* 0x000000968c18723c */ /* 0x040fe20000041818 */
[----:B------:R-:W-:Y:S07]  /*5db0*/  LDSM.16.M88.4 R148, [R189+UR4+0xe100] ;  /* 0x00e10004bd94783b */ /* 0x000fee0008000200 */
[C---:B---3--:R-:W-:Y:S08]  /*5dc0*/  HMMA.16816.F32.BF16 R28, R140.reuse, R152, R28 ;  /* 0x000000988c1c723c */ /* 0x048ff0000004181c */
[----:B------:R-:W-:Y:S01]  /*5dd0*/  HMMA.16816.F32.BF16 R32, R140, R154, R32 ;  /* 0x0000009a8c20723c */ /* 0x000fe20000041820 */
[----:B------:R-:W3:Y:S07]  /*5de0*/  LDSM.16.M88.4 R140, [R191+0x4000] ;  /* 0x00400000bf8c783b */ /* 0x000eee0000000200 */
[C---:B----4-:R-:W-:Y:S01]  /*5df0*/  HMMA.16816.F32.BF16 R4, R160.reuse, R164, R4 ;  /* 0x000000a4a004723c */ /* 0x050fe20000041804 */
[----:B------:R-:W4:Y:S07]  /*5e00*/  LDSM.16.M88.4 R152, [R189+UR4+0xe900] ;  /* 0x00e90004bd98783b */ /* 0x000f2e0008000200 */
[C---:B------:R-:W-:Y:S01]  /*5e10*/  HMMA.16816.F32.BF16 R8, R160.reuse, R166, R8 ;  /* 0x000000a6a008723c */ /* 0x040fe20000041808 */
[----:B------:R-:W-:Y:S07]  /*5e20*/  LDSM.16.M88.4 R164, [R189+UR4+0xf900] ;  /* 0x00f90004bda4783b */ /* 0x000fee0008000200 */
[C---:B-----5:R-:W-:Y:S08]  /*5e30*/  HMMA.16816.F32.BF16 R12, R160.reuse, R156, R12 ;  /* 0x0000009ca00c723c */ /* 0x060ff0000004180c */
[C---:B------:R-:W-:Y:S01]  /*5e40*/  HMMA.16816.F32.BF16 R16, R160.reuse, R158, R16 ;  /* 0x0000009ea010723c */ /* 0x040fe20000041810 */
[----:B------:R-:W5:Y:S07]  /*5e50*/  LDSM.16.M88.4 R156, [R189+UR4+0xf100] ;  /* 0x00f10004bd9c783b */ /* 0x000f6e0008000200 */
[C---:B--2---:R-:W-:Y:S08]  /*5e60*/  HMMA.16816.F32.BF16 R20, R160.reuse, R144, R20 ;  /* 0x00000090a014723c */ /* 0x044ff00000041814 */
[C---:B------:R-:W-:Y:S01]  /*5e70*/  HMMA.16816.F32.BF16 R24, R160.reuse, R146, R24 ;  /* 0x00000092a018723c */ /* 0x040fe20000041818 */
[----:B------:R-:W2:Y:S07]  /*5e80*/  LDSM.16.M88.4 R144, [R187+0x4000] ;  /* 0x00400000bb90783b */ /* 0x000eae0000000200 */
[C---:B-1----:R-:W-:Y:S08]  /*5e90*/  HMMA.16816.F32.BF16 R28, R160.reuse, R136, R28 ;  /* 0x00000088a01c723c */ /* 0x042ff0000004181c */
[----:B------:R-:W-:Y:S01]  /*5ea0*/  HMMA.16816.F32.BF16 R32, R160, R138, R32 ;  /* 0x0000008aa020723c */ /* 0x000fe20000041820 */
[----:B------:R-:W1:Y:S07]  /*5eb0*/  LDSM.16.M88.4 R136, [R190+0xf100] ;  /* 0x00f10000be88783b */ /* 0x000e6e0000000200 */
[C---:B---3--:R-:W-:Y:S01]  /*5ec0*/  HMMA.16816.F32.BF16 R4, R140.reuse, R148, R4 ;  /* 0x000000948c04723c */ /* 0x048fe20000041804 */
[----:B------:R-:W-:Y:S07]  /*5ed0*/  LDSM.16.M88.4 R160, [R185+0x4000] ;  /* 0x00400000b9a0783b */ /* 0x000fee0000000200 */
[C---:B------:R-:W-:Y:S01]  /*5ee0*/  HMMA.16816.F32.BF16 R8, R140.reuse, R150, R8 ;  /* 0x000000968c08723c */ /* 0x040fe20000041808 */
[----:B------:R-:W3:Y:S07]  /*5ef0*/  LDSM.16.M88.4 R148, [R190+0xf900] ;  /* 0x00f90000be94783b */ /* 0x000eee0000000200 */
[C---:B----4-:R-:W-:Y:S08]  /*5f00*/  HMMA.16816.F32.BF16 R12, R140.reuse, R152, R12 ;  /* 0x000000988c0c723c */ /* 0x050ff0000004180c */
[C---:B------:R-:W-:Y:S01]  /*5f10*/  HMMA.16816.F32.BF16 R16, R140.reuse, R154, R16 ;  /* 0x0000009a8c10723c */ /* 0x040fe20000041810 */
[----:B------:R-:W-:Y:S07]  /*5f20*/  LDSM.16.M88.4 R152, [R0+0xf100] ;  /* 0x00f100000098783b */ /* 0x000fee0000000200 */
[C---:B-----5:R-:W-:Y:S08]  /*5f30*/  HMMA.16816.F32.BF16 R20, R140.reuse, R156, R20 ;  /* 0x0000009c8c14723c */ /* 0x060ff00000041814 */
[C---:B------:R-:W-:Y:S01]  /*5f40*/  HMMA.16816.F32.BF16 R24, R140.reuse, R158, R24 ;  /* 0x0000009e8c18723c */ /* 0x040fe20000041818 */
[----:B------:R-:W-:Y:S07]  /*5f50*/  LDSM.16.M88.4 R156, [R0+0xf900] ;  /* 0x00f90000009c783b */ /* 0x000fee0000000200 */
[C---:B------:R-:W-:Y:S08]  /*5f60*/  HMMA.16816.F32.BF16 R28, R140.reuse, R164, R28 ;  /* 0x000000a48c1c723c */ /* 0x040ff0000004181c */
[----:B------:R-:W-:Y:S01]  /*5f70*/  HMMA.16816.F32.BF16 R32, R140, R166, R32 ;  /* 0x000000a68c20723c */ /* 0x000fe20000041820 */
[----:B------:R-:W4:Y:S07]  /*5f80*/  LDSM.16.M88.4 R140, [R0+0xe900] ;  /* 0x00e90000008c783b */ /* 0x000f2e0000000200 */
[C---:B--2---:R-:W-:Y:S01]  /*5f90*/  HMMA.16816.F32.BF16 R4, R144.reuse, R168, R4 ;  /* 0x000000a89004723c */ /* 0x044fe20000041804 */
[----:B------:R-:W-:Y:S07]  /*5fa0*/  LDSM.16.M88.4 R164, [R184+0x4000] ;  /* 0x00400000b8a4783b */ /* 0x000fee0000000200 */
[C---:B------:R-:W-:Y:S01]  /*5fb0*/  HMMA.16816.F32.BF16 R8, R144.reuse, R170, R8 ;  /* 0x000000aa9008723c */ /* 0x040fe20000041808 */
[----:B------:R-:W2:Y:S07]  /*5fc0*/  LDSM.16.M88.4 R168, [R2+0xe100] ;  /* 0x00e1000002a8783b */ /* 0x000eae0000000200 */
[C---:B------:R-:W-:Y:S08]  /*5fd0*/  HMMA.16816.F32.BF16 R12, R144.reuse, R172, R12 ;  /* 0x000000ac900c723c */ /* 0x040ff0000004180c */
[C---:B------:R-:W-:Y:S01]  /*5fe0*/  HMMA.16816.F32.BF16 R16, R144.reuse, R174, R16 ;  /* 0x000000ae9010723c */ /* 0x040fe20000041810 */
[----:B------:R-:W-:Y:S07]  /*5ff0*/  LDSM.16.M88.4 R172, [R191+0x8000] ;  /* 0x00800000bfac783b */ /* 0x000fee0000000200 */
[C---:B-1----:R-:W-:Y:S08]  /*6000*/  HMMA.16816.F32.BF16 R20, R144.reuse, R136, R20 ;  /* 0x000000889014723c */ /* 0x042ff00000041814 */
[C---:B------:R-:W-:Y:S01]  /*6010*/  HMMA.16816.F32.BF16 R24, R144.reuse, R138, R24 ;  /* 0x0000008a9018723c */ /* 0x040fe20000041818 */
[----:B------:R-:W1:Y:S07]  /*6020*/  LDSM.16.M88.4 R136, [R133+0xe900] ;  /* 0x00e900008588783b */ /* 0x000e6e0000000200 */
[C---:B---3--:R-:W-:Y:S08]  /*6030*/  HMMA.16816.F32.BF16 R28, R144.reuse, R148, R28 ;  /* 0x00000094901c723c */ /* 0x048ff0000004181c */
[----:B------:R-:W-:Y:S01]  /*6040*/  HMMA.16816.F32.BF16 R32, R144, R150, R32 ;  /* 0x000000969020723c */ /* 0x000fe20000041820 */
[----:B------:R-:W3:Y:S07]  /*6050*/  LDSM.16.M88.4 R144, [R133+0xf100] ;  /* 0x00f100008590783b */ /* 0x000eee0000000200 */
[C---:B------:R-:W-:Y:S01]  /*6060*/  HMMA.16816.F32.BF16 R4, R160.reuse, R176, R4 ;  /* 0x000000b0a004723c */ /* 0x040fe20000041804 */
[----:B------:R-:W5:Y:S07]  /*6070*/  LDSM.16.M88.4 R148, [R133+0xf900] ;  /* 0x00f900008594783b */ /* 0x000f6e0000000200 */
[C---:B------:R-:W-:Y:S01]  /*6080*/  HMMA.16816.F32.BF16 R8, R160.reuse, R178, R8 ;  /* 0x000000b2a008723c */ /* 0x040fe20000041808 */
[----:B------:R-:W-:Y:S07]  /*6090*/  LDSM.16.M88.4 R176, [R190+0x10100] ;  /* 0x01010000beb0783b */ /* 0x000fee0000000200 */
[C---:B----4-:R-:W-:Y:S08]  /*60a0*/  HMMA.16816.F32.BF16 R12, R160.reuse, R140, R12 ;  /* 0x0000008ca00c723c */ /* 0x050ff0000004180c */
[C---:B------:R-:W-:Y:S01]  /*60b0*/  HMMA.16816.F32.BF16 R16, R160.reuse, R142, R16 ;  /* 0x0000008ea010723c */ /* 0x040fe20000041810 */
[----:B------:R-:W4:Y:S07]  /*60c0*/  LDSM.16.M88.4 R140, [R189+UR4+0x10900] ;  /* 0x01090004bd8c783b */ /* 0x000f2e0008000200 */
[C---:B------:R-:W-:Y:S08]  /*60d0*/  HMMA.16816.F32.BF16 R20, R160.reuse, R152, R20 ;  /* 0x00000098a014723c */ /* 0x040ff00000041814 */
[C---:B------:R-:W-:Y:S01]  /*60e0*/  HMMA.16816.F32.BF16 R24, R160.reuse, R154, R24 ;  /* 0x0000009aa018723c */ /* 0x040fe20000041818 */
[----:B------:R-:W3:Y:S07]  /*60f0*/  LDSM.16.M88.4 R152, [R189+UR4+0x11100] ;  /* 0x01110004bd98783b */ /* 0x000eee0008000200 */
[C---:B------:R-:W-:Y:S08]  /*6100*/  HMMA.16816.F32.BF16 R28, R160.reuse, R156, R28 ;  /* 0x0000009ca01c723c */ /* 0x040ff0000004181c */
[----:B------:R-:W-:Y:S01]  /*6110*/  HMMA.16816.F32.BF16 R32, R160, R158, R32 ;  /* 0x0000009ea020723c */ /* 0x000fe20000041820 */
[----:B------:R-:W4:Y:S07]  /*6120*/  LDSM.16.M88.4 R156, [R189+UR4+0x11900] ;  /* 0x01190004bd9c783b */ /* 0x000f2e0008000200 */
[C---:B--2---:R-:W-:Y:S01]  /*6130*/  HMMA.16816.F32.BF16 R4, R164.reuse, R168, R4 ;  /* 0x000000a8a404723c */ /* 0x044fe20000041804 */
[----:B------:R-:W2:Y:S07]  /*6140*/  LDSM.16.M88.4 R160, [R187+0x8000] ;  /* 0x00800000bba0783b */ /* 0x000eae0000000200 */
[C---:B------:R-:W-:Y:S01]  /*6150*/  HMMA.16816.F32.BF16 R8, R164.reuse, R170, R8 ;  /* 0x000000aaa408723c */ /* 0x040fe20000041808 */
[----:B------:R-:W-:Y:S07]  /*6160*/  LDSM.16.M88.4 R168, [R0+0x10100] ;  /* 0x0101000000a8783b */ /* 0x000fee0000000200 */
[C---:B-1----:R-:W-:Y:S08]  /*6170*/  HMMA.16816.F32.BF16 R12, R164.reuse, R136, R12 ;  /* 0x00000088a40c723c */ /* 0x042ff0000004180c */
[C---:B------:R-:W-:Y:S01]  /*6180*/  HMMA.16816.F32.BF16 R16, R164.reuse, R138, R16 ;  /* 0x0000008aa410723c */ /* 0x040fe20000041810 */
[----:B------:R-:W1:Y:S07]  /*6190*/  LDSM.16.M88.4 R136, [R190+0x10900] ;  /* 0x01090000be88783b */ /* 0x000e6e0000000200 */
[C---:B---3--:R-:W-:Y:S08]  /*61a0*/  HMMA.16816.F32.BF16 R20, R164.reuse, R144, R20 ;  /* 0x00000090a414723c */ /* 0x048ff00000041814 */
[C---:B------:R-:W-:Y:S01]  /*61b0*/  HMMA.16816.F32.BF16 R24, R164.reuse, R146, R24 ;  /* 0x00000092a418723c */ /* 0x040fe20000041818 */
[----:B------:R-:W3:Y:S07]  /*61c0*/  LDSM.16.M88.4 R144, [R190+0x11100] ;  /* 0x01110000be90783b */ /* 0x000eee0000000200 */
[C---:B-----5:R-:W-:Y:S08]  /*61d0*/  HMMA.16816.F32.BF16 R28, R164.reuse, R148, R28 ;  /* 0x00000094a41c723c */ /* 0x060ff0000004181c */
[----:B------:R-:W-:Y:S01]  /*61e0*/  HMMA.16816.F32.BF16 R32, R164, R150, R32 ;  /* 0x00000096a420723c */ /* 0x000fe20000041820 */
[----:B------:R-:W5:Y:S07]  /*61f0*/  LDSM.16.M88.4 R148, [R190+0x11900] ;  /* 0x01190000be94783b */ /* 0x000f6e0000000200 */
[C---:B------:R-:W-:Y:S01]  /*6200*/  HMMA.16816.F32.BF16 R4, R172.reuse, R180, R4 ;  /* 0x000000b4ac04723c */ /* 0x040fe20000041804 */
[----:B------:R-:W1:Y:S07]  /*6210*/  LDSM.16.M88.4 R164, [R185+0x8000] ;  /* 0x00800000b9a4783b */ /* 0x000e6e0000000200 */
        /* <DEDUP_REMOVED lines=10> */
[----:B------:R-:W4:Y:S07]  /*62c0*/  LDSM.16.M88.4 R156, [R0+0x11900] ;  /* 0x01190000009c783b */ /* 0x000f2e0000000200 */
[C---:B--2---:R-:W-:Y:S01]  /*62d0*/  HMMA.16816.F32.BF16 R4, R160.reuse, R176, R4 ;  /* 0x000000b0a004723c */ /* 0x044fe20000041804 */
[----:B------:R-:W2:Y:S07]  /*62e0*/  LDSM.16.M88.4 R172, [R184+0x8000] ;  /* 0x00800000b8ac783b */ /* 0x000eae0000000200 */
[C---:B------:R-:W-:Y:S08]  /*62f0*/  HMMA.16816.F32.BF16 R8, R160.reuse, R178, R8 ;  /* 0x000000b2a008723c */ /* 0x040ff00000041808 */
[C---:B-1----:R-:W-:Y:S08]  /*6300*/  HMMA.16816.F32.BF16 R12, R160.reuse, R136, R12 ;  /* 0x00000088a00c723c */ /* 0x042ff0000004180c */
[C---:B------:R-:W-:Y:S01]  /*6310*/  HMMA.16816.F32.BF16 R16, R160.reuse, R138, R16 ;  /* 0x0000008aa010723c */ /* 0x040fe20000041810 */
[----:B------:R-:W1:Y:S07]  /*6320*/  LDSM.16.M88.4 R136, [R133+0x10900] ;  /* 0x010900008588783b */ /* 0x000e6e0000000200 */
[C---:B---3--:R-:W-:Y:S08]  /*6330*/  HMMA.16816.F32.BF16 R20, R160.reuse, R144, R20 ;  /* 0x00000090a014723c */ /* 0x048ff00000041814 */
[C---:B------:R-:W-:Y:S08]  /*6340*/  HMMA.16816.F32.BF16 R24, R160.reuse, R146, R24 ;  /* 0x00000092a018723c */ /* 0x040ff00000041818 */
[C---:B-----5:R-:W-:Y:S08]  /*6350*/  HMMA.16816.F32.BF16 R28, R160.reuse, R148, R28 ;  /* 0x00000094a01c723c */ /* 0x060ff0000004181c */
[----:B------:R-:W-:Y:S08]  /*6360*/  HMMA.16816.F32.BF16 R32, R160, R150, R32 ;  /* 0x00000096a020723c */ /* 0x000ff00000041820 */
[C---:B------:R-:W-:Y:S08]  /*6370*/  HMMA.16816.F32.BF16 R4, R164.reuse, R168, R4 ;  /* 0x000000a8a404723c */ /* 0x040ff00000041804 */
[C---:B------:R-:W-:Y:S08]  /*6380*/  HMMA.16816.F32.BF16 R8, R164.reuse, R170, R8 ;  /* 0x000000aaa408723c */ /* 0x040ff00000041808 */
[C---:B----4-:R-:W-:Y:S08]  /*6390*/  HMMA.16816.F32.BF16 R12, R164.reuse, R140, R12 ;  /* 0x0000008ca40c723c */ /* 0x050ff0000004180c */
[C---:B------:R-:W-:Y:S01]  /*63a0*/  HMMA.16816.F32.BF16 R16, R164.reuse, R142, R16 ;  /* 0x0000008ea410723c */ /* 0x040fe20000041810 */
[----:B------:R-:W3:Y:S07]  /*63b0*/  LDSM.16.M88.4 R140, [R133+0x11100] ;  /* 0x01110000858c783b */ /* 0x000eee0000000200 */
        /* <DEDUP_REMOVED lines=8> */
[----:B------:R-:W1:Y:S03]  /*6440*/  LDSM.16.M88.4 R136, [R133+0x11900] ;  /* 0x011900008588783b */ /* 0x000e660000000200 */
[----:B------:R-:W-:Y:S02]  /*6450*/  FMUL.FTZ R179, R4, c[0x0][0x320] ;  /* 0x0000c80004b37a20 */ /* 0x000fe40000410000 */
[----:B------:R-:W-:Y:S02]  /*6460*/  FMUL.FTZ R181, R5, c[0x0][0x320] ;  /* 0x0000c80005b57a20 */ /* 0x000fe40000410000 */
[C---:B---3--:R-:W-:Y:S02]  /*6470*/  HMMA.16816.F32.BF16 R20, R172.reuse, R140, R20 ;  /* 0x0000008cac14723c */ /* 0x048fe40000041814 */
[----:B------:R-:W2:Y:S02]  /*6480*/  MUFU.TANH R179, R179 ;  /* 0x000000b300b37308 */ /* 0x000ea40000002400 */
[----:B------:R-:W-:Y:S02]  /*6490*/  FMUL.FTZ R176, R6, c[0x0][0x320] ;  /* 0x0000c80006b07a20 */ /* 0x000fe40000410000 */
[----:B------:R-:W-:Y:S02]  /*64a0*/  FMUL.FTZ R177, R7, c[0x0][0x320] ;  /* 0x0000c80007b17a20 */ /* 0x000fe40000410000 */
[C---:B------:R-:W-:Y:S04]  /*64b0*/  HMMA.16816.F32.BF16 R24, R172.reuse, R142, R24 ;  /* 0x0000008eac18723c */ /* 0x040fe80000041818 */
[----:B------:R-:W3:Y:S01]  /*64c0*/  MUFU.TANH R181, R181 ;  /* 0x000000b500b57308 */ /* 0x000ee20000002400 */
[----:B------:R-:W-:Y:S02]  /*64d0*/  FMUL.FTZ R182, R8, c[0x0][0x320] ;  /* 0x0000c80008b67a20 */ /* 0x000fe40000410000 */
[----:B------:R-:W-:Y:S02]  /*64e0*/  FMUL.FTZ R226, R9, c[0x0][0x320] ;  /* 0x0000c80009e27a20 */ /* 0x000fe40000410000 */
[----:B------:R-:W-:Y:S03]  /*64f0*/  FMUL.FTZ R178, R10, c[0x0][0x320] ;  /* 0x0000c8000ab27a20 */ /* 0x000fe60000410000 */
[----:B------:R-:W-:Y:S02]  /*6500*/  FMUL.FTZ R180, R11, c[0x0][0x320] ;  /* 0x0000c8000bb47a20 */ /* 0x000fe40000410000 */
[----:B------:R-:W4:Y:S01]  /*6510*/  MUFU.TANH R176, R176 ;  /* 0x000000b000b07308 */ /* 0x000f220000002400 */
[----:B------:R-:W-:Y:S02]  /*6520*/  FMUL.FTZ R230, R12, c[0x0][0x320] ;  /* 0x0000c8000ce67a20 */ /* 0x000fe40000410000 */
[----:B------:R-:W-:Y:S02]  /*6530*/  FMUL.FTZ R229, R13, c[0x0][0x320] ;  /* 0x0000c8000de57a20 */ /* 0x000fe40000410000 */
[----:B------:R-:W-:Y:S02]  /*6540*/  FMUL.FTZ R213, R14, c[0x0][0x320] ;  /* 0x0000c8000ed57a20 */ /* 0x000fe40000410000 */
[----:B------:R-:W-:Y:S02]  /*6550*/  FMUL.FTZ R183, R15, c[0x0][0x320] ;  /* 0x0000c8000fb77a20 */ /* 0x000fe40000410000 */
[----:B------:R-:W-:Y:S01]  /*6560*/  FMUL.FTZ R231, R16, c[0x0][0x320] ;  /* 0x0000c80010e77a20 */ /* 0x000fe20000410000 */
[----:B------:R-:W2:Y:S01]  /*6570*/  MUFU.TANH R177, R177 ;  /* 0x000000b100b17308 */ /* 0x000ea20000002400 */
[C---:B-1----:R-:W-:Y:S03]  /*6580*/  HMMA.16816.F32.BF16 R28, R172.reuse, R136, R28 ;  /* 0x00000088ac1c723c */ /* 0x042fe6000004181c */
[----:B------:R-:W-:Y:S02]  /*6590*/  FMUL.FTZ R234, R17, c[0x0][0x320] ;  /* 0x0000c80011ea7a20 */ /* 0x000fe40000410000 */
[----:B------:R-:W-:Y:S02]  /*65a0*/  FMUL.FTZ R228, R18, c[0x0][0x320] ;  /* 0x0000c80012e47a20 */ /* 0x000fe40000410000 */
[----:B------:R-:W-:Y:S01]  /*65b0*/  FMUL.FTZ R227, R19, c[0x0][0x320] ;  /* 0x0000c80013e37a20 */ /* 0x000fe20000410000 */
[----:B------:R-:W-:Y:S01]  /*65c0*/  HMMA.16816.F32.BF16 R32, R172, R138, R32 ;  /* 0x0000008aac20723c */ /* 0x000fe20000041820 */
[----:B------:R-:W1:Y:S03]  /*65d0*/  MUFU.TANH R182, R182 ;  /* 0x000000b600b67308 */ /* 0x000e660000002400 */
[----:B------:R-:W-:Y:S02]  /*65e0*/  FMUL.FTZ R238, R20, c[0x0][0x320] ;  /* 0x0000c80014ee7a20 */ /* 0x000fe40000410000 */
[----:B------:R-:W-:Y:S02]  /*65f0*/  FMUL.FTZ R237, R21, c[0x0][0x320] ;  /* 0x0000c80015ed7a20 */ /* 0x000fe40000410000 */
[----:B------:R-:W-:Y:S03]  /*6600*/  @P0 IMAD.HI.U32 R175, R205, c[0x0][0x2c8], RZ ;  /* 0x0000b200cdaf0a27 */ /* 0x000fe600078e00ff */
[----:B------:R-:W1:Y:S01]  /*6610*/  MUFU.TANH R226, R226 ;  /* 0x000000e200e27308 */ /* 0x000e620000002400 */
[----:B------:R-:W-:Y:S01]  /*6620*/  FMUL.FTZ R233, R22, c[0x0][0x320] ;  /* 0x0000c80016e97a20 */ /* 0x000fe20000410000 */
[----:B------:R-:W-:Y:S01]  /*6630*/  @P0 SHF.R.U32.HI R246, RZ, c[0x0][0x2cc], R175 ;  /* 0x0000b300fff60a19 */ /* 0x000fe200000116af */
[----:B------:R-:W-:Y:S01]  /*6640*/  FMUL.FTZ R232, R23, c[0x0][0x320] ;  /* 0x0000c80017e87a20 */ /* 0x000fe20000410000 */
[----:B------:R-:W-:Y:S01]  /*6650*/  SHF.L.U32 R175, R225, 0x6, RZ ;  /* 0x00000006e1af7819 */ /* 0x000fe200000006ff */
[----:B------:R-:W-:Y:S02]  /*6660*/  FMUL.FTZ R239, R24, c[0x0][0x320] ;  /* 0x0000c80018ef7a20 */ /* 0x000fe40000410000 */
[----:B------:R-:W-:Y:S01]  /*6670*/  FMUL.FTZ R243, R25, c[0x0][0x320] ;  /* 0x0000c80019f37a20 */ /* 0x000fe20000410000 */
[----:B------:R-:W-:Y:S01]  /*6680*/  IADD3 R249, -R206, 0x1, -R175 ;  /* 0x00000001cef97810 */ /* 0x000fe20007ffe9af */
        /* <DEDUP_REMOVED lines=10> */
[----:B------:R-:W5:Y:S01]  /*6730*/  SHFL.IDX PT, R33, R246, RZ, 0x1c1f ;  /* 0x001c1ffff6217589 */ /* 0x000f6200000e0000 */
[----:B------:R-:W-:Y:S02]  /*6740*/  FMUL.FTZ R242, R34, c[0x0][0x320] ;  /* 0x0000c80022f27a20 */ /* 0x000fe40000410000 */
[----:B------:R-:W-:Y:S02]  /*6750*/  FMUL.FTZ R241, R35, c[0x0][0x320] ;  /* 0x0000c80023f17a20 */ /* 0x000fe40000410000 */
[----:B------:R-:W1:Y:S01]  /*6760*/  MUFU.TANH R230, R230 ;  /* 0x000000e600e67308 */ /* 0x000e620000002400 */
[----:B------:R-:W-:Y:S05]  /*6770*/  IMAD R249, R214, c[0x0][0x1d0], R249 ;  /* 0x00007400d6f97a24 */ /* 0x000fea00078e02f9 */
[----:B------:R-:W-:Y:S04]  /*6780*/  IADD3 R249, R249, -c[0x0][0x168], RZ ;  /* 0x80005a00f9f97a10 */ /* 0x000fe80007ffe0ff */
[----:B------:R-:W1:Y:S01]  /*6790*/  MUFU.TANH R229, R229 ;  /* 0x000000e500e57308 */ /* 0x000e620000002400 */
[C---:B------:R-:W-:Y:S02]  /*67a0*/  IADD3 R250, R249.reuse, c[0x0][0x328], RZ ;  /* 0x0000ca00f9fa7a10 */ /* 0x040fe40007ffe0ff */
[----:B------:R-:W-:Y:S02]  /*67b0*/  IADD3 R249, R249, UR17, RZ ;  /* 0x00000011f9f97c10 */ /* 0x000fe4000fffe0ff */
[-C--:B-----5:R-:W-:Y:S05]  /*67c0*/  IADD3 R252, R250, R33.reuse, RZ ;  /* 0x00000021fafc7210 */ /* 0x0a0fea0007ffe0ff */
[----:B------:R-:W1:Y:S01]  /*67d0*/  MUFU.TANH R213, R213 ;  /* 0x000000d500d57308 */ /* 0x000e620000002400 */
[----:B------:R-:W-:Y:S09]  /*67e0*/  IADD3 R251, R249, R33, RZ ;  /* 0x00000021f9fb7210 */ /* 0x000ff20007ffe0ff */
        /* <DEDUP_REMOVED lines=22> */
[----:B--234-:R-:W-:Y:S01]  /*6950*/  IMAD R33, R214, c[0x0][0x1d0], R33 ;  /* 0x00007400d6217a24 */ /* 0x01cfe200078e0221 */
[----:B------:R-:W-:Y:S04]  /*6960*/  BSSY B0, `(.L_x_1033) ;  /* 0x0000012000007945 */ /* 0x000fe80003800000 */
        /* <DEDUP_REMOVED lines=12> */
.L_x_1034:
[----:B------:R-:W-:Y:S04]  /*6a30*/  MOV R0, c[0x0][0x32c] ;  /* 0x0000cb0000007a02 */ /* 0x000fe80000000f00 */
[----:B------:R-:W-:Y:S11]  /*6a40*/  ISETP.NE.AND P0, PT, R0, 0x1, PT ;  /* 0x000000010000780c */ /* 0x000ff60003f05270 */
[----:B------:R-:W-:Y:S02]  /*6a50*/  @!UPT UIADD3 URZ, URZ, URZ, URZ ;  /* 0x0000003f3f3ff290 */ /* 0x000fe4000fffe03f */
[----:B------:R-:W-:Y:S05]  /*6a60*/  @P0 IMAD.HI.U32 R0, R2, c[0x0][0x330], RZ ;  /* 0x0000cc0002000a27 */ /* 0x000fea00078e00ff */
[----:B------:R-:W-:Y:S02]  /*6a70*/  @P0 SHF.R.U32.HI R2, RZ, c[0x0][0x334], R0 ;  /* 0x0000cd00ff020a19 */ /* 0x000fe40000011600 */
.L_x_1035:
[----:B------:R-:W-:Y:S05]  /*6a80*/  BSYNC B0 ;  /* 0x0000000000007941 */ /* 0x000fea0003800000 */
.L_x_1033:
[----:B------:R-:W-:Y:S04]  /*6a90*/  IMAD R5, R2, c[0x0][0x32c], -R175 ;  /* 0x0000cb0002057a24 */ /* 0x000fe800078e0aaf */
[----:B------:R-:W-:Y:S05]  /*6aa0*/  IMAD.IADD R0, R5, 0x1, -R206 ;  /* 0x0000000105007824 */ /* 0x000fea00078e0ace */
[----:B------:R-:W-:Y:S02]  /*6ab0*/  IADD3 R5, R0, c[0x0][0x32c], RZ ;  /* 0x0000cb0000057a10 */ /* 0x000fe40007ffe0ff */
[----:B------:R-:W-:Y:S02]  /*6ac0*/  IMNMX R251, R251, R0, !PT ;  /* 0x00000000fbfb7217 */ /* 0x000fe40007800200 */
[----:B------:R-:W-:Y:S02]  /*6ad0*/  IMNMX R252, R252, R5, PT ;  /* 0x00000005fcfc7217 */ /* 0x000fe40003800200 */
.L_x_1032:
[----:B--234-:R-:W-:Y:S01]  /*6ae0*/  ISETP.GT.AND P1, PT, R225, -0x1, PT ;  /* 0xffffffffe100780c */ /* 0x01cfe20003f24270 */
[----:B------:R-:W2:Y:S03]  /*6af0*/  SHFL.IDX PT, R5, R246, 0x1, 0x1c1f ;  /* 0x003c1f00f6057f89 */ /* 0x000ea600000e0000 */
[----:B------:R-:W-:Y:S04]  /*6b00*/  ISETP.GT.AND P0, PT, R251, RZ, P1 ;  /* 0x000000fffb00720c */ /* 0x000fe80000f04270 */
[C---:B------:R-:W-:Y:S04]  /*6b10*/  ISETP.LT.OR P0, PT, R252.reuse, 0x1, P0 ;  /* 0x00000001fc00780c */ /* 0x040fe80000701670 */
[----:B------:R-:W-:Y:S02]  /*6b20*/  FSEL R179, R179, -INF , !P0 ;  /* 0xff800000b3b37808 */ /* 0x000fe40004000000 */
[----:B------:R-:W-:Y:S04]  /*6b30*/  ISETP.GT.AND P0, PT, R251, 0x1, P1 ;  /* 0x00000001fb00780c */ /* 0x000fe80000f04270 */
[----:B------:R-:W-:Y:S04]  /*6b40*/  ISETP.LT.OR P0, PT, R252, 0x2, P0 ;  /* 0x00000002fc00780c */ /* 0x000fe80000701670 */
[----:B------:R-:W-:Y:S02]  /*6b50*/  FSEL R6, R181, -INF , !P0 ;  /* 0xff800000b5067808 */ /* 0x000fe40004000000 */
[----:B------:R-:W-:Y:S01]  /*6b60*/  ISETP.GT.AND P0, PT, R251, 0x8, P1 ;  /* 0x00000008fb00780c */ /* 0x000fe20000f04270 */
[--C-:B--2---:R-:W-:Y:S02]  /*6b70*/  IMAD.IADD R250, R250, 0x1, R5.reuse ;  /* 0x00000001fafa7824 */ /* 0x104fe400078e0205 */
[----:B------:R-:W-:Y:S01]  /*6b80*/  IMAD.IADD R249, R249, 0x1, R5 ;  /* 0x00000001f9f97824 */ /* 0x000fe200078e0205 */
[----:B------:R-:W-:Y:S04]  /*6b90*/  ISETP.LT.OR P0, PT, R252, 0x9, P0 ;  /* 0x00000009fc00780c */ /* 0x000fe80000701670 */
[----:B-1----:R-:W-:Y:S02]  /*6ba0*/  FSEL R182, R182, -INF , !P0 ;  /* 0xff800000b6b67808 */ /* 0x002fe40004000000 */
[C---:B------:R-:W-:Y:S04]  /*6bb0*/  ISETP.GT.AND P0, PT, R251.reuse, 0x9, P1 ;  /* 0x00000009fb00780c */ /* 0x040fe80000f04270 */
[----:B------:R-:W-:Y:S04]  /*6bc0*/  ISETP.LT.OR P0, PT, R252, 0xa, P0 ;  /* 0x0000000afc00780c */ /* 0x000fe80000701670 */
[----:B------:R-:W-:Y:S02]  /*6bd0*/  FSEL R226, R226, -INF , !P0 ;  /* 0xff800000e2e27808 */ /* 0x000fe40004000000 */
[C---:B------:R-:W-:Y:S04]  /*6be0*/  ISETP.GT.AND P0, PT, R251.reuse, 0x10, P1 ;  /* 0x00000010fb00780c */ /* 0x040fe80000f04270 */
[----:B------:R-:W-:Y:S04]  /*6bf0*/  ISETP.LT.OR P0, PT, R252, 0x11, P0 ;  /* 0x00000011fc00780c */ /* 0x000fe80000701670 */
[----:B------:R-:W-:Y:S02]  /*6c00*/  FSEL R164, R230, -INF , !P0 ;  /* 0xff800000e6a47808 */ /* 0x000fe40004000000 */
[----:B------:R-:W-:Y:S04]  /*6c10*/  ISETP.GT.AND P0, PT, R251, 0x11, P1 ;  /* 0x00000011fb00780c */ /* 0x000fe80000f04270 */
[C---:B------:R-:W-:Y:S04]  /*6c20*/  ISETP.LT.OR P0, PT, R252.reuse, 0x12, P0 ;  /* 0x00000012fc00780c */ /* 0x040fe80000701670 */
[----:B------:R-:W-:Y:S02]  /*6c30*/  FSEL R162, R229, -INF , !P0 ;  /* 0xff800000e5a27808 */ /* 0x000fe40004000000 */
[----:B------:R-:W-:Y:S04]  /*6c40*/  ISETP.GT.AND P0, PT, R251, 0x18, P1 ;  /* 0x00000018fb00780c */ /* 0x000fe80000f04270 */
[C---:B------:R-:W-:Y:S04]  /*6c50*/  ISETP.LT.OR P0, PT, R252.reuse, 0x19, P0 ;  /* 0x00000019fc00780c */ /* 0x040fe80000701670 */
[----:B------:R-:W-:Y:S02]  /*6c60*/  FSEL R142, R231, -INF , !P0 ;  /* 0xff800000e78e7808 */ /* 0x000fe40004000000 */
        /* <DEDUP_REMOVED lines=25> */
[----:B------:R-:W-:Y:S04]  /*6e00*/  ISETP.LT.OR P0, PT, R252, 0x3a, P0 ;  /* 0x0000003afc00780c */ /* 0x000fe80000701670 */
[----:B------:R-:W-:Y:S01]  /*6e10*/  FSEL R146, R247, -INF , !P0 ;  /* 0xff800000f7927808 */ /* 0x000fe20004000000 */
[----:B------:R-:W-:-:S05]  /*6e20*/  @!P2 BRA `(.L_x_1036) ;  /* 0x000001900000a947 */ /* 0x000fca0003800000 */
[----:B------:R-:W-:Y:S01]  /*6e30*/  IMAD R5, R214, c[0x0][0x1d0], R5 ;  /* 0x00007400d6057a24 */ /* 0x000fe200078e0205 */
        /* <DEDUP_REMOVED lines=13> */
.L_x_1038:
[----:B------:R-:W-:Y:S04]  /*6f10*/  MOV R0, c[0x0][0x32c] ;  /* 0x0000cb0000007a02 */ /* 0x000fe80000000f00 */
[----:B------:R-:W-:Y:S11]  /*6f20*/  ISETP.NE.AND P0, PT, R0, 0x1, PT ;  /* 0x000000010000780c */ /* 0x000ff60003f05270 */
[----:B------:R-:W-:Y:S02]  /*6f30*/  @!UPT UIADD3 URZ, URZ, URZ, URZ ;  /* 0x0000003f3f3ff290 */ /* 0x000fe4000fffe03f */
[----:B------:R-:W-:Y:S05]  /*6f40*/  @P0 IMAD.HI.U32 R0, R2, c[0x0][0x330], RZ ;  /* 0x0000cc0002000a27 */ /* 0x000fea00078e00ff */
[----:B------:R-:W-:Y:S02]  /*6f50*/  @P0 SHF.R.U32.HI R2, RZ, c[0x0][0x334], R0 ;  /* 0x0000cd00ff020a19 */ /* 0x000fe40000011600 */
.L_x_1039:
[----:B------:R-:W-:Y:S05]  /*6f60*/  BSYNC B0 ;  /* 0x0000000000007941 */ /* 0x000fea0003800000 */
.L_x_1037:
[----:B------:R-:W-:Y:S04]  /*6f70*/  IMAD R5, R2, c[0x0][0x32c], -R175 ;  /* 0x0000cb0002057a24 */ /* 0x000fe800078e0aaf */
[----:B------:R-:W-:Y:S05]  /*6f80*/  IMAD.IADD R0, R5, 0x1, -R206 ;  /* 0x0000000105007824 */ /* 0x000fea00078e0ace */
[----:B------:R-:W-:Y:S02]  /*6f90*/  IADD3 R5, R0, c[0x0][0x32c], RZ ;  /* 0x0000cb0000057a10 */ /* 0x000fe40007ffe0ff */
[----:B------:R-:W-:Y:S02]  /*6fa0*/  IMNMX R249, R249, R0, !PT ;  /* 0x00000000f9f97217 */ /* 0x000fe40007800200 */
[----:B------:R-:W-:Y:S02]  /*6fb0*/  IMNMX R250, R250, R5, PT ;  /* 0x00000005fafa7217 */ /* 0x000fe40003800200 */
.L_x_1036:
[----:B------:R-:W-:Y:S01]  /*6fc0*/  FMNMX.FTZ R5, R179, R132, !PT ;  /* 0x00000084b3057209 */ /* 0x000fe20007810000 */
[----:B------:R-:W-:Y:S04]  /*6fd0*/  DEPBAR.LE SB0, 0x2 ;  /* 0x000080800000791a */ /* 0x000fe80000000000 */
[----:B------:R-:W-:Y:S01]  /*6fe0*/  FMNMX.FTZ R5, R6, R5, !PT ;  /* 0x0000000506057209 */ /* 0x000fe20007810000 */
[----:B------:R-:W-:Y:S01]  /*6ff0*/  BAR.SYNC.DEFER_BLOCKING 0x0 ;  /* 0x0000000000007b1d */ /* 0x000fe20000010000 */
[C---:B------:R-:W-:Y:S02]  /*7000*/  ISETP.GT.AND P0, PT, R249.reuse, RZ, P1 ;  /* 0x000000fff900720c */ /* 0x040fe40000f04270 */
[----:B------:R-:W-:Y:S02]  /*7010*/  FMNMX.FTZ R5, R182, R5, !PT ;  /* 0x00000005b6057209 */ /* 0x000fe40007810000 */
[----:B------:R-:W-:Y:S02]  /*7020*/  ISETP.LT.OR P0, PT, R250, 0x1, P0 ;  /* 0x00000001fa00780c */ /* 0x000fe40000701670 */
[----:B------:R-:W-:Y:S02]  /*7030*/  FMNMX.FTZ R5, R226, R5, !PT ;  /* 0x00000005e2057209 */ /* 0x000fe40007810000 */
[----:B------:R-:W-:Y:S02]  /*7040*/  FSEL R176, R176, -INF , !P0 ;  /* 0xff800000b0b07808 */ /* 0x000fe40004000000 */
[----:B------:R-:W-:Y:S02]  /*7050*/  FMNMX.FTZ R5, R164, R5, !PT ;  /* 0x00000005a4057209 */ /* 0x000fe40007810000 */
[----:B------:R-:W-:Y:S02]  /*7060*/  ISETP.GT.AND P0, PT, R249, 0x1, P1 ;  /* 0x00000001f900780c */ /* 0x000fe40000f04270 */
[----:B------:R-:W-:Y:S02]  /*7070*/  FMNMX.FTZ R5, R162, R5, !PT ;  /* 0x00000005a2057209 */ /* 0x000fe40007810000 */
[----:B------:R-:W-:Y:S02]  /*7080*/  ISETP.LT.OR P0, PT, R250, 0x2, P0 ;  /* 0x00000002fa00780c */ /* 0x000fe40000701670 */
[----:B------:R-:W-:Y:S02]  /*7090*/  FMNMX.FTZ R5, R142, R5, !PT ;  /* 0x000000058e057209 */ /* 0x000fe40007810000 */
[----:B------:R-:W-:Y:S02]  /*70a0*/  FSEL R177, R177, -INF , !P0 ;  /* 0xff800000b1b17808 */ /* 0x000fe40004000000 */
[----:B------:R-:W-:Y:S01]  /*70b0*/  FMNMX.FTZ R5, R140, R5, !PT ;  /* 0x000000058c057209 */ /* 0x000fe20007810000 */
[----:B------:R-:W-:Y:S01]  /*70c0*/  LDSM.16.MT88.4 R28, [R134+UR4+0x100] ;  /* 0x00010004861c783b */ /* 0x000fe20008004200 */
[C---:B------:R-:W-:Y:S02]  /*70d0*/  ISETP.GT.AND P0, PT, R249.reuse, 0x8, P1 ;  /* 0x00000008f900780c */ /* 0x040fe40000f04270 */
[----:B------:R-:W-:Y:S02]  /*70e0*/  FMNMX.FTZ R5, R160, R5, !PT ;  /* 0x00000005a0057209 */ /* 0x000fe40007810000 */
[----:B------:R-:W-:Y:S02]  /*70f0*/  ISETP.LT.OR P0, PT, R250, 0x9, P0 ;  /* 0x00000009fa00780c */ /* 0x000fe40000701670 */
[----:B------:R-:W-:Y:S02]  /*7100*/  FMNMX.FTZ R5, R158, R5, !PT ;  /* 0x000000059e057209 */ /* 0x000fe40007810000 */
[----:B------:R-:W-:Y:S02]  /*7110*/  FSEL R9, R178, -INF , !P0 ;  /* 0xff800000b2097808 */ /* 0x000fe40004000000 */
[----:B------:R-:W-:Y:S02]  /*7120*/  FMNMX.FTZ R5, R156, R5, !PT ;  /* 0x000000059c057209 */ /* 0x000fe40007810000 */
[C---:B------:R-:W-:Y:S02]  /*7130*/  ISETP.GT.AND P0, PT, R249.reuse, 0x9, P1 ;  /* 0x00000009f900780c */ /* 0x040fe40000f04270 */
        /* <DEDUP_REMOVED lines=12> */
[----:B------:R-:W-:Y:S01]  /*7200*/  IADD3 R17, R134, UR4, RZ ;  /* 0x0000000486117c10 */ /* 0x000fe2000fffe0ff */
[----:B------:R-:W1:Y:S01]  /*7210*/  SHFL.BFLY PT, R0, R13, 0x2, 0x1f ;  /* 0x0c401f000d007f89 */ /* 0x000e6200000e0000 */
[----:B------:R-:W-:Y:S02]  /*7220*/  FSEL R163, R183, -INF , !P0 ;  /* 0xff800000b7a37808 */ /* 0x000fe40004000000 */
[C---:B------:R-:W-:Y:S02]  /*7230*/  ISETP.GT.AND P0, PT, R249.reuse, 0x18, P1 ;  /* 0x00000018f900780c */ /* 0x040fe40000f04270 */
[----:B------:R-:W-:Y:S02]  /*7240*/  IADD3 R168, R188, R17, RZ ;  /* 0x00000011bca87210 */ /* 0x000fe40007ffe0ff */
[----:B------:R-:W-:Y:S04]  /*7250*/  ISETP.LT.OR P0, PT, R250, 0x19, P0 ;  /* 0x00000019fa00780c */ /* 0x000fe80000701670 */
[----:B------:R-:W-:Y:S02]  /*7260*/  FSEL R143, R228, -INF , !P0 ;  /* 0xff800000e48f7808 */ /* 0x000fe40004000000 */
[----:B------:R-:W-:Y:S04]  /*7270*/  ISETP.GT.AND P0, PT, R249, 0x19, P1 ;  /* 0x00000019f900780c */ /* 0x000fe80000f04270 */
[C---:B------:R-:W-:Y:S04]  /*7280*/  ISETP.LT.OR P0, PT, R250.reuse, 0x1a, P0 ;  /* 0x0000001afa00780c */ /* 0x040fe80000701670 */
[----:B------:R-:W-:Y:S02]  /*7290*/  FSEL R141, R227, -INF , !P0 ;  /* 0xff800000e38d7808 */ /* 0x000fe40004000000 */
[----:B------:R-:W-:Y:S02]  /*72a0*/  ISETP.GT.AND P0, PT, R249, 0x20, P1 ;  /* 0x00000020f900780c */ /* 0x000fe40000f04270 */
[----:B-1----:R-:W-:Y:S02]  /*72b0*/  FMNMX.FTZ R11, R13, R0, !PT ;  /* 0x000000000d0b7209 */ /* 0x002fe40007810000 */
[----:B------:R-:W-:Y:S02]  /*72c0*/  ISETP.LT.OR P0, PT, R250, 0x21, P0 ;  /* 0x00000021fa00780c */ /* 0x000fe40000701670 */
[----:B------:R-:W-:Y:S01]  /*72d0*/  FMNMX.FTZ R0, R176, R3, !PT ;  /* 0x00000003b0007209 */ /* 0x000fe20007810000 */
[----:B------:R-:W1:Y:S01]  /*72e0*/  SHFL.BFLY PT, R2, R11, 0x1, 0x1f ;  /* 0x0c201f000b027f89 */ /* 0x000e6200000e0000 */
        /* <DEDUP_REMOVED lines=13> */
[C---:B------:R-:W-:Y:S02]  /*73c0*/  ISETP.LT.OR P0, PT, R250.reuse, 0x2a, P0 ;  /* 0x0000002afa00780c */ /* 0x040fe40000701670 */
        /* <DEDUP_REMOVED lines=22> */
[----:B-1----:R-:W-:Y:S02]  /*7530*/  FMNMX.FTZ R2, R11, R2, !PT ;  /* 0x000000020b027209 */ /* 0x002fe40007810000 */
[----:B------:R-:W-:Y:S02]  /*7540*/  FMNMX.FTZ R13, R145, R0, !PT ;  /* 0x00000000910d7209 */ /* 0x000fe40007810000 */
[C---:B------:R-:W-:Y:S01]  /*7550*/  FSETP.NEU.FTZ.AND P0, PT, R2.reuse, -INF , PT ;  /* 0xff8000000200780b */ /* 0x040fe20003f1d000 */
[C---:B------:R-:W-:Y:S02]  /*7560*/  FMUL.FTZ R153, R2.reuse, c[0x0][0x2d0] ;  /* 0x0000b40002997a20 */ /* 0x040fe40000410000 */
[----:B------:R-:W1:Y:S01]  /*7570*/  SHFL.BFLY PT, R0, R13, 0x2, 0x1f ;  /* 0x0c401f000d007f89 */ /* 0x000e6200000e0000 */
[----:B------:R-:W-:Y:S02]  /*7580*/  FSEL R5, R2, RZ, P0 ;  /* 0x000000ff02057208 */ /* 0x000fe40000000000 */
[----:B------:R-:W-:Y:S03]  /*7590*/  FSEL R153, R153, RZ, P0 ;  /* 0x000000ff99997208 */ /* 0x000fe60000000000 */
[----:B------:R-:W-:Y:S02]  /*75a0*/  FADD.FTZ R5, -R5, R132 ;  /* 0x0000008405057221 */ /* 0x000fe40000010100 */
[--C-:B------:R-:W-:Y:S02]  /*75b0*/  FFMA.FTZ R174, R179, c[0x0][0x2d0], -R153.reuse ;  /* 0x0000b400b3ae7a23 */ /* 0x100fe40000010899 */
[--C-:B------:R-:W-:Y:S02]  /*75c0*/  FFMA.FTZ R171, R6, c[0x0][0x2d0], -R153.reuse ;  /* 0x0000b40006ab7a23 */ /* 0x100fe40000010899 */
[--C-:B------:R-:W-:Y:S02]  /*75d0*/  FFMA.FTZ R170, R182, c[0x0][0x2d0], -R153.reuse ;  /* 0x0000b400b6aa7a23 */ /* 0x100fe40000010899 */
[--C-:B------:R-:W-:Y:S01]  /*75e0*/  FFMA.FTZ R169, R226, c[0x0][0x2d0], -R153.reuse ;  /* 0x0000b400e2a97a23 */ /* 0x100fe20000010899 */
[----:B------:R-:W-:Y:S01]  /*75f0*/  MUFU.EX2 R174, R174 ;  /* 0x000000ae00ae7308 */ /* 0x000fe20000000800 */
[----:B------:R-:W-:Y:S01]  /*7600*/  FMUL.FTZ R132, R5, c[0x0][0x2d0] ;  /* 0x0000b40005847a20 */ /* 0x000fe20000410000 */
[----:B------:R-:W-:Y:S01]  /*7610*/  IADD3 R5, R135, UR4, RZ ;  /* 0x0000000487057c10 */ /* 0x000fe2000fffe0ff */
[--C-:B------:R-:W-:Y:S02]  /*7620*/  FFMA.FTZ R178, R164, c[0x0][0x2d0], -R153.reuse ;  /* 0x0000b400a4b27a23 */ /* 0x100fe40000010899 */
[--C-:B------:R-:W-:Y:S01]  /*7630*/  FFMA.FTZ R179, R162, c[0x0][0x2d0], -R153.reuse ;  /* 0x0000b400a2b37a23 */ /* 0x100fe20000010899 */
[----:B------:R-:W-:Y:S01]  /*7640*/  IADD3 R133, R188, R5, RZ ;  /* 0x00000005bc857210 */ /* 0x000fe20007ffe0ff */
[--C-:B------:R-:W-:Y:S01]  /*7650*/  FFMA.FTZ R180, R142, c[0x0][0x2d0], -R153.reuse ;  /* 0x0000b4008eb47a23 */ /* 0x100fe20000010899 */
[----:B-1----:R-:W-:Y:S02]  /*7660*/  FMNMX.FTZ R11, R13, R0, !PT ;  /* 0x000000000d0b7209 */ /* 0x002fe40007810000 */
[----:B------:R-:W1:Y:S01]  /*7670*/  MUFU.EX2 R171, R171 ;  /* 0x000000ab00ab7308 */ /* 0x000e620000000800 */
[----:B------:R-:W-:Y:S01]  /*7680*/  LDSM.16.MT88.4 R12, [R135+UR4+0x100] ;  /* 0x00010004870c783b */ /* 0x000fe20008004200 */
[--C-:B------:R-:W-:Y:S02]  /*7690*/  FFMA.FTZ R181, R140, c[0x0][0x2d0], -R153.reuse ;  /* 0x0000b4008cb57a23 */ /* 0x100fe40000010899 */
[--C-:B------:R-:W-:Y:S02]  /*76a0*/  FFMA.FTZ R226, R160, c[0x0][0x2d0], -R153.reuse ;  /* 0x0000b400a0e27a23 */ /* 0x100fe40000010899 */
[--C-:B------:R-:W-:Y:S02]  /*76b0*/  FFMA.FTZ R227, R158, c[0x0][0x2d0], -R153.reuse ;  /* 0x0000b4009ee37a23 */ /* 0x100fe40000010899 */
[--C-:B------:R-:W-:Y:S01]  /*76c0*/  FFMA.FTZ R228, R156, c[0x0][0x2d0], -R153.reuse ;  /* 0x0000b4009ce47a23 */ /* 0x100fe20000010899 */
[----:B------:R-:W2:Y:S01]  /*76d0*/  SHFL.BFLY PT, R0, R11, 0x1, 0x1f ;  /* 0x0c201f000b007f89 */ /* 0x000ea200000e0000 */
[----:B------:R-:W-:Y:S01]  /*76e0*/  MUFU.EX2 R170, R170 ;  /* 0x000000aa00aa7308 */ /* 0x000fe20000000800 */
[--C-:B------:R-:W-:Y:S02]  /*76f0*/  FFMA.FTZ R229, R154, c[0x0][0x2d0], -R153.reuse ;  /* 0x0000b4009ae57a23 */ /* 0x100fe40000010899 */
[--C-:B------:R-:W-:Y:S02]  /*7700*/  FFMA.FTZ R234, R152, c[0x0][0x2d0], -R153.reuse ;  /* 0x0000b40098ea7a23 */ /* 0x100fe40000010899 */
[--C-:B------:R-:W-:Y:S02]  /*7710*/  FFMA.FTZ R235, R150, c[0x0][0x2d0], -R153.reuse ;  /* 0x0000b40096eb7a23 */ /* 0x100fe40000010899 */
[----:B------:R-:W3:Y:S01]  /*7720*/  LDSM.16.MT88.4 R20, [R133+0x100] ;  /* 0x000100008514783b */ /* 0x000ee20000004200 */
[--C-:B------:R-:W-:Y:S02]  /*7730*/  FFMA.FTZ R236, R148, c[0x0][0x2d0], -R153.reuse ;  /* 0x0000b40094ec7a23 */ /* 0x100fe40000010899 */
[----:B------:R-:W4:Y:S01]  /*7740*/  MUFU.EX2 R169, R169 ;  /* 0x000000a900a97308 */ /* 0x000f220000000800 */
[----:B------:R-:W-:Y:S01]  /*7750*/  FFMA.FTZ R153, R146, c[0x0][0x2d0], -R153 ;  /* 0x0000b40092997a23 */ /* 0x000fe20000010899 */
[----:B-1----:R-:W-:Y:S08]  /*7760*/  F2FP.BF16.PACK_AB R136, R171, R174 ;  /* 0x000000aeab88723e */ /* 0x002ff000000010ff */
[----:B------:R-:W1:Y:S01]  /*7770*/  MUFU.EX2 R132, R132 ;  /* 0x0000008400847308 */ /* 0x000e620000000800 */
[----:B--2---:R-:W-:Y:S04]  /*7780*/  FMNMX.FTZ R0, R11, R0, !PT ;  /* 0x000000000b007209 */ /* 0x004fe80007810000 */
[C---:B------:R-:W-:Y:S01]  /*7790*/  FSETP.NEU.FTZ.AND P0, PT, R0.reuse, -INF , PT ;  /* 0xff8000000000780b */ /* 0x040fe20003f1d000 */
[C---:B------:R-:W-:Y:S04]  /*77a0*/  FMUL.FTZ R144, R0.reuse, c[0x0][0x2d0] ;  /* 0x0000b40000907a20 */ /* 0x040fe80000410000 */
[----:B------:R-:W-:Y:S01]  /*77b0*/  MUFU.EX2 R237, R153 ;  /* 0x0000009900ed7308 */ /* 0x000fe20000000800 */
[----:B------:R-:W-:Y:S02]  /*77c0*/  FSEL R4, R0, RZ, P0 ;  /* 0x000000ff00047208 */ /* 0x000fe40000000000 */
[----:B------:R-:W-:Y:S02]  /*77d0*/  FSEL R144, R144, RZ, P0 ;  /* 0x000000ff90907208 */ /* 0x000fe40000000000 */
[----:B----4-:R-:W-:Y:S01]  /*77e0*/  F2FP.BF16.PACK_AB R138, R169, R170 ;  /* 0x000000aaa98a723e */ /* 0x010fe200000010ff */
[----:B------:R-:W-:Y:S02]  /*77f0*/  FADD.FTZ R4, -R4, R3 ;  /* 0x0000000304047221 */ /* 0x000fe40000010100 */
[--C-:B------:R-:W-:Y:S02]  /*7800*/  FFMA.FTZ R176, R176, c[0x0][0x2d0], -R144.reuse ;  /* 0x0000b400b0b07a23 */ /* 0x100fe40000010890 */
[--C-:B------:R-:W-:Y:S01]  /*7810*/  FFMA.FTZ R173, R177, c[0x0][0x2d0], -R144.reuse ;  /* 0x0000b400b1ad7a23 */ /* 0x100fe20000010890 */
[----:B------:R-:W-:Y:S01]  /*7820*/  MUFU.EX2 R178, R178 ;  /* 0x000000b200b27308 */ /* 0x000fe20000000800 */
[--C-:B------:R-:W-:Y:S02]  /*7830*/  FFMA.FTZ R172, R9, c[0x0][0x2d0], -R144.reuse ;  /* 0x0000b40009ac7a23 */ /* 0x100fe40000010890 */
[--C-:B------:R-:W-:Y:S02]  /*7840*/  FFMA.FTZ R177, R7, c[0x0][0x2d0], -R144.reuse ;  /* 0x0000b40007b17a23 */ /* 0x100fe40000010890 */
[----:B------:R-:W-:Y:S02]  /*7850*/  FMUL.FTZ R3, R4, c[0x0][0x2d0] ;  /* 0x0000b40004037a20 */ /* 0x000fe40000410000 */
[C---:B-1----:R-:W-:Y:S02]  /*7860*/  FMUL.FTZ R4, R132.reuse, R128 ;  /* 0x0000008084047220 */ /* 0x042fe40000410000 */
[C---:B------:R-:W-:Y:S01]  /*7870*/  FMUL.FTZ R5, R132.reuse, R129 ;  /* 0x0000008184057220 */ /* 0x040fe20000410000 */
[----:B------:R-:W-:Y:S01]  /*7880*/  MUFU.EX2 R176, R176 ;  /* 0x000000b000b07308 */ /* 0x000fe20000000800 */
[C---:B------:R-:W-:Y:S02]  /*7890*/  FMUL.FTZ R8, R132.reuse, R124 ;  /* 0x0000007c84087220 */ /* 0x040fe40000410000 */
[C---:B------:R-:W-:Y:S02]  /*78a0*/  FMUL.FTZ R9, R132.reuse, R125 ;  /* 0x0000007d84097220 */ /* 0x040fe40000410000 */
[C---:B------:R-:W-:Y:S02]  /*78b0*/  FMUL.FTZ R16, R132.reuse, R116 ;  /* 0x0000007484107220 */ /* 0x040fe40000410000 */
[C---:B------:R-:W-:Y:S02]  /*78c0*/  FMUL.FTZ R17, R132.reuse, R117 ;  /* 0x0000007584117220 */ /* 0x040fe40000410000 */
[C---:B------:R-:W-:Y:S01]  /*78d0*/  FMUL.FTZ R24, R132.reuse, R108 ;  /* 0x0000006c84187220 */ /* 0x040fe20000410000 */
[----:B------:R-:W1:Y:S01]  /*78e0*/  MUFU.EX2 R173, R173 ;  /* 0x000000ad00ad7308 */ /* 0x000e620000000800 */
[C---:B------:R-:W-:Y:S02]  /*78f0*/  FMUL.FTZ R25, R132.reuse, R109 ;  /* 0x0000006d84197220 */ /* 0x040fe40000410000 */
[C---:B------:R-:W-:Y:S02]  /*7900*/  FMUL.FTZ R32, R132.reuse, R100 ;  /* 0x0000006484207220 */ /* 0x040fe40000410000 */
[C---:B------:R-:W-:Y:S02]  /*7910*/  FMUL.FTZ R33, R132.reuse, R101 ;  /* 0x0000006584217220 */ /* 0x040fe40000410000 */
[--C-:B------:R-:W-:Y:S02]  /*7920*/  FFMA.FTZ R182, R165, c[0x0][0x2d0], -R144.reuse ;  /* 0x0000b400a5b67a23 */ /* 0x100fe40000010890 */
[----:B------:R-:W-:Y:S01]  /*7930*/  LDSM.16.MT88.4 R164, [R135+UR4+0x5900] ;  /* 0x0059000487a4783b */ /* 0x000fe20008004200 */
[----:B------:R-:W-:Y:S01]  /*7940*/  MUFU.EX2 R172, R172 ;  /* 0x000000ac00ac7308 */ /* 0x000fe20000000800 */
[--C-:B------:R-:W-:Y:S02]  /*7950*/  FFMA.FTZ R183, R163, c[0x0][0x2d0], -R144.reuse ;  /* 0x0000b400a3b77a23 */ /* 0x100fe40000010890 */
[--C-:B------:R-:W-:Y:S02]  /*7960*/  FFMA.FTZ R190, R143, c[0x0][0x2d0], -R144.reuse ;  /* 0x0000b4008fbe7a23 */ /* 0x100fe40000010890 */
[--C-:B------:R-:W-:Y:S02]  /*7970*/  FFMA.FTZ R213, R141, c[0x0][0x2d0], -R144.reuse ;  /* 0x0000b4008dd57a23 */ /* 0x100fe40000010890 */
[----:B------:R-:W-:Y:S01]  /*7980*/  LDSM.16.MT88.4 R140, [R134+UR4+0x2900] ;  /* 0x00290004868c783b */ /* 0x000fe20008004200 */
[--C-:B------:R-:W-:Y:S02]  /*7990*/  FFMA.FTZ R230, R161, c[0x0][0x2d0], -R144.reuse ;  /* 0x0000b400a1e67a23 */ /* 0x100fe40000010890 */
[----:B------:R-:W2:Y:S01]  /*79a0*/  MUFU.EX2 R177, R177 ;  /* 0x000000b100b17308 */ /* 0x000ea20000000800 */
[--C-:B------:R-:W-:Y:S02]  /*79b0*/  FFMA.FTZ R231, R159, c[0x0][0x2d0], -R144.reuse ;  /* 0x0000b4009fe77a23 */ /* 0x100fe40000010890 */
[--C-:B------:R-:W-:Y:S01]  /*79c0*/  FFMA.FTZ R232, R157, c[0x0][0x2d0], -R144.reuse ;  /* 0x0000b4009de87a23 */ /* 0x100fe20000010890 */
[----:B-1----:R-:W-:Y:S01]  /*79d0*/  F2FP.BF16.PACK_AB R137, R173, R176 ;  /* 0x000000b0ad89723e */ /* 0x002fe200000010ff */
[----:B------:R-:W-:Y:S01]  /*79e0*/  LDSM.16.MT88.4 R156, [R134+UR4+0x3900] ;  /* 0x00390004869c783b */ /* 0x000fe20008004200 */
[--C-:B------:R-:W-:Y:S02]  /*79f0*/  FFMA.FTZ R233, R155, c[0x0][0x2d0], -R144.reuse ;  /* 0x0000b4009be97a23 */ /* 0x100fe40000010890 */
[--C-:B------:R-:W-:Y:S02]  /*7a00*/  FFMA.FTZ R238, R151, c[0x0][0x2d0], -R144.reuse ;  /* 0x0000b40097ee7a23 */ /* 0x100fe40000010890 */
[----:B------:R-:W1:Y:S01]  /*7a10*/  MUFU.EX2 R3, R3 ;  /* 0x0000000300037308 */ /* 0x000e620000000800 */
[--C-:B------:R-:W-:Y:S02]  /*7a20*/  FFMA.FTZ R239, R149, c[0x0][0x2d0], -R144.reuse ;  /* 0x0000b40095ef7a23 */ /* 0x100fe40000010890 */
[----:B------:R-:W-:Y:S01]  /*7a30*/  LDSM.16.MT88.4 R148, [R135+UR4+0x3900] ;  /* 0x003900048794783b */ /* 0x000fe20008004200 */
[--C-:B------:R-:W-:Y:S02]  /*7a40*/  FFMA.FTZ R240, R147, c[0x0][0x2d0], -R144.reuse ;  /* 0x0000b40093f07a23 */ /* 0x100fe40000010890 */
[----:B------:R-:W-:Y:S02]  /*7a50*/  FFMA.FTZ R144, R145, c[0x0][0x2d0], -R144 ;  /* 0x0000b40091907a23 */ /* 0x000fe40000010890 */
[C---:B------:R-:W-:Y:S02]  /*7a60*/  FMUL.FTZ R36, R132.reuse, R36 ;  /* 0x0000002484247220 */ /* 0x040fe40000410000 */
[----:B------:R4:W-:Y:S01]  /*7a70*/  MUFU.EX2 R241, R144 ;  /* 0x0000009000f17308 */ /* 0x0009e20000000800 */
[----:B------:R-:W-:Y:S01]  /*7a80*/  LDSM.16.MT88.4 R152, [R133+0x3900] ;  /* 0x003900008598783b */ /* 0x000fe20000004200 */
[C---:B------:R-:W-:Y:S01]  /*7a90*/  FMUL.FTZ R37, R132.reuse, R37 ;  /* 0x0000002584257220 */ /* 0x040fe20000410000 */
[----:B--2---:R-:W-:Y:S01]  /*7aa0*/  F2FP.BF16.PACK_AB R139, R177, R172 ;  /* 0x000000acb18b723e */ /* 0x004fe200000010ff */
[C---:B------:R-:W-:Y:S02]  /*7ab0*/  FMUL.FTZ R40, R132.reuse, R40 ;  /* 0x0000002884287220 */ /* 0x040fe40000410000 */
[C---:B------:R-:W-:Y:S03]  /*7ac0*/  FMUL.FTZ R41, R132.reuse, R41 ;  /* 0x0000002984297220 */ /* 0x040fe60000410000 */
[----:B------:R-:W-:Y:S01]  /*7ad0*/  LDSM.16.MT88.4 R160, [R168+0x3900] ;  /* 0x00390000a8a0783b */ /* 0x000fe20000004200 */
[C---:B------:R-:W-:Y:S01]  /*7ae0*/  FMUL.FTZ R44, R132.reuse, R44 ;  /* 0x0000002c842c7220 */ /* 0x040fe20000410000 */
[----:B------:R-:W2:Y:S01]  /*7af0*/  MUFU.EX2 R179, R179 ;  /* 0x000000b300b37308 */ /* 0x000ea20000000800 */
[C---:B------:R-:W-:Y:S02]  /*7b00*/  FMUL.FTZ R45, R132.reuse, R45 ;  /* 0x0000002d842d7220 */ /* 0x040fe40000410000 */
[C---:B-1----:R-:W-:Y:S02]  /*7b10*/  FMUL.FTZ R6, R3.reuse, R130 ;  /* 0x0000008203067220 */ /* 0x042fe40000410000 */
[C---:B------:R-:W-:Y:S02]  /*7b20*/  FMUL.FTZ R7, R3.reuse, R131 ;  /* 0x0000008303077220 */ /* 0x040fe40000410000 */
[----:B------:R-:W-:Y:S01]  /*7b30*/  LDSM.16.MT88.4 R128, [R133+0x2900] ;  /* 0x002900008580783b */ /* 0x000fe20000004200 */
[C---:B------:R-:W-:Y:S02]  /*7b40*/  FMUL.FTZ R10, R3.reuse, R126 ;  /* 0x0000007e030a7220 */ /* 0x040fe40000410000 */
[C---:B------:R-:W-:Y:S01]  /*7b50*/  FMUL.FTZ R11, R3.reuse, R127 ;  /* 0x0000007f030b7220 */ /* 0x040fe20000410000 */
[----:B------:R-:W-:Y:S01]  /*7b60*/  MUFU.EX2 R180, R180 ;  /* 0x000000b400b47308 */ /* 0x000fe20000000800 */
[C---:B------:R-:W-:Y:S03]  /*7b70*/  HMMA.16816.F32.BF16 R4, R136.reuse, R12, R4 ;  /* 0x0000000c8804723c */ /* 0x040fe60000041804 */
[----:B------:R-:W-:Y:S02]  /*7b80*/  LDSM.16.MT88.4 R124, [R135+UR4+0x2900] ;  /* 0x00290004877c783b */ /* 0x000fe40008004200 */
[C---:B------:R-:W-:Y:S02]  /*7b90*/  FMUL.FTZ R18, R3.reuse, R118 ;  /* 0x0000007603127220 */ /* 0x040fe40000410000 */
[C---:B------:R-:W-:Y:S01]  /*7ba0*/  FMUL.FTZ R12, R132.reuse, R120 ;  /* 0x00000078840c7220 */ /* 0x040fe20000410000 */
[C---:B------:R-:W-:Y:S01]  /*7bb0*/  HMMA.16816.F32.BF16 R8, R136.reuse, R14, R8 ;  /* 0x0000000e8808723c */ /* 0x040fe20000041808 */
[----:B------:R-:W-:Y:S02]  /*7bc0*/  MUFU.EX2 R181, R181 ;  /* 0x000000b500b57308 */ /* 0x000fe40000000800 */
[----:B----4-:R-:W-:Y:S01]  /*7bd0*/  LDSM.16.MT88.4 R144, [R168+0x1900] ;  /* 0x00190000a890783b */ /* 0x010fe20000004200 */
        /* <DEDUP_REMOVED lines=9> */
[C---:B---3--:R-:W-:Y:S01]  /*7c70*/  HMMA.16816.F32.BF16 R12, R136.reuse, R20, R12 ;  /* 0x00000014880c723c */ /* 0x048fe2000004180c */
[----:B------:R-:W1:Y:S02]  /*7c80*/  LDSM.16.MT88.4 R120, [R168+0x100] ;  /* 0x00010000a878783b */ /* 0x000e640000004200 */
[C---:B------:R-:W-:Y:S01]  /*7c90*/  FMUL.FTZ R35, R3.reuse, R103 ;  /* 0x0000006703237220 */ /* 0x040fe20000410000 */
[----:B------:R-:W3:Y:S01]  /*7ca0*/  MUFU.EX2 R183, R183 ;  /* 0x000000b700b77308 */ /* 0x000ee20000000800 */
[C---:B------:R-:W-:Y:S02]  /*7cb0*/  FMUL.FTZ R38, R3.reuse, R38 ;  /* 0x0000002603267220 */ /* 0x040fe40000410000 */
[C---:B------:R-:W-:Y:S01]  /*7cc0*/  FMUL.FTZ R20, R132.reuse, R112 ;  /* 0x0000007084147220 */ /* 0x040fe20000410000 */
[C---:B------:R-:W-:Y:S01]  /*7cd0*/  HMMA.16816.F32.BF16 R16, R136.reuse, R22, R16 ;  /* 0x000000168810723c */ /* 0x040fe20000041810 */
[----:B------:R-:W-:Y:S03]  /*7ce0*/  LDSM.16.MT88.4 R100, [R134+UR4+0x2100] ;  /* 0x002100048664783b */ /* 0x000fe60008004200 */
        /* <DEDUP_REMOVED lines=8> */
[----:B------:R-:W4:Y:S01]  /*7d70*/  LDSM.16.MT88.4 R112, [R135+UR4+0x2100] ;  /* 0x002100048770783b */ /* 0x000f220008004200 */
[C---:B------:R-:W-:Y:S01]  /*7d80*/  FMUL.FTZ R46, R3.reuse, R46 ;  /* 0x0000002e032e7220 */ /* 0x040fe20000410000 */
[C---:B------:R-:W-:Y:S01]  /*7d90*/  HMMA.16816.F32.BF16 R20, R136.reuse, R28, R20 ;  /* 0x0000001c8814723c */ /* 0x040fe20000041814 */
[----:B------:R-:W5:Y:S02]  /*7da0*/  MUFU.EX2 R213, R213 ;  /* 0x000000d500d57308 */ /* 0x000f640000000800 */
[C---:B------:R-:W-:Y:S02]  /*7db0*/  FMUL.FTZ R47, R3.reuse, R47 ;  /* 0x0000002f032f7220 */ /* 0x040fe40000410000 */
[C---:B------:R-:W-:Y:S02]  /*7dc0*/  FMUL.FTZ R48, R132.reuse, R48 ;  /* 0x0000003084307220 */ /* 0x040fe40000410000 */
[C---:B------:R-:W-:Y:S01]  /*7dd0*/  FMUL.FTZ R28, R132.reuse, R104 ;  /* 0x00000068841c7220 */ /* 0x040fe20000410000 */
[C---:B------:R-:W-:Y:S03]  /*7de0*/  HMMA.16816.F32.BF16 R24, R136.reuse, R30, R24 ;  /* 0x0000001e8818723c */ /* 0x040fe60000041818 */
[----:B------:R-:W-:Y:S01]  /*7df0*/  MUFU.EX2 R226, R226 ;  /* 0x000000e200e27308 */ /* 0x000fe20000000800 */
[C---:B------:R-:W-:Y:S02]  /*7e00*/  FMUL.FTZ R29, R132.reuse, R105 ;  /* 0x00000069841d7220 */ /* 0x040fe40000410000 */
[C---:B------:R-:W-:Y:S02]  /*7e10*/  FMUL.FTZ R49, R132.reuse, R49 ;  /* 0x0000003184317220 */ /* 0x040fe40000410000 */
[C---:B------:R-:W-:Y:S04]  /*7e20*/  FMUL.FTZ R30, R3.reuse, R106 ;  /* 0x0000006a031e7220 */ /* 0x040fe80000410000 */
[C---:B------:R-:W-:Y:S01]  /*7e30*/  FMUL.FTZ R31, R3.reuse, R107 ;  /* 0x0000006b031f7220 */ /* 0x040fe20000410000 */
[----:B------:R-:W2:Y:S01]  /*7e40*/  MUFU.EX2 R227, R227 ;  /* 0x000000e300e37308 */ /* 0x000ea20000000800 */
[----:B------:R-:W2:Y:S01]  /*7e50*/  LDSM.16.MT88.4 R104, [R133+0x2100] ;  /* 0x002100008568783b */ /* 0x000ea20000004200 */
[C---:B------:R-:W-:Y:S02]  /*7e60*/  FMUL.FTZ R50, R3.reuse, R50 ;  /* 0x0000003203327220 */ /* 0x040fe40000410000 */
[C---:B------:R-:W-:Y:S02]  /*7e70*/  FMUL.FTZ R51, R3.reuse, R51 ;  /* 0x0000003303337220 */ /* 0x040fe40000410000 */
[C---:B-1----:R-:W-:Y:S03]  /*7e80*/  HMMA.16816.F32.BF16 R28, R136.reuse, R120, R28 ;  /* 0x00000078881c723c */ /* 0x042fe6000004181c */
        /* <DEDUP_REMOVED lines=8> */
[----:B------:R-:W1:Y:S01]  /*7f10*/  MUFU.EX2 R229, R229 ;  /* 0x000000e500e57308 */ /* 0x000e620000000800 */
[C---:B----4-:R-:W-:Y:S04]  /*7f20*/  HMMA.16816.F32.BF16 R36, R136.reuse, R112, R36 ;  /* 0x000000708824723c */ /* 0x050fe80000041824 */
[C---:B------:R-:W-:Y:S02]  /*7f30*/  FMUL.FTZ R57, R132.reuse, R57 ;  /* 0x0000003984397220 */ /* 0x040fe40000410000 */
[C---:B------:R-:W-:Y:S02]  /*7f40*/  FMUL.FTZ R58, R3.reuse, R58 ;  /* 0x0000003a033a7220 */ /* 0x040fe40000410000 */
[C---:B------:R-:W-:Y:S01]  /*7f50*/  HMMA.16816.F32.BF16 R40, R136.reuse, R114, R40 ;  /* 0x000000728828723c */ /* 0x040fe20000041828 */
[----:B------:R-:W-:Y:S01]  /*7f60*/  LDSM.16.MT88.4 R112, [R135+UR4+0x900] ;  /* 0x000900048770783b */ /* 0x000fe20008004200 */
[----:B------:R-:W-:Y:S02]  /*7f70*/  MUFU.EX2 R230, R230 ;  /* 0x000000e600e67308 */ /* 0x000fe40000000800 */
[C---:B------:R-:W-:Y:S02]  /*7f80*/  FMUL.FTZ R59, R3.reuse, R59 ;  /* 0x0000003b033b7220 */ /* 0x040fe40000410000 */
[C---:B------:R-:W-:Y:S02]  /*7f90*/  FMUL.FTZ R60, R132.reuse, R60 ;  /* 0x0000003c843c7220 */ /* 0x040fe40000410000 */
[C---:B------:R-:W-:Y:S01]  /*7fa0*/  FMUL.FTZ R61, R132.reuse, R61 ;  /* 0x0000003d843d7220 */ /* 0x040fe20000410000 */
[C---:B--2---:R-:W-:Y:S03]  /*7fb0*/  HMMA.16816.F32.BF16 R44, R136.reuse, R104, R44 ;  /* 0x00000068882c723c */ /* 0x044fe6000004182c */
[----:B------:R-:W2:Y:S01]  /*7fc0*/  MUFU.EX2 R231, R231 ;  /* 0x000000e700e77308 */ /* 0x000ea20000000800 */
[C---:B------:R-:W-:Y:S02]  /*7fd0*/  FMUL.FTZ R62, R3.reuse, R62 ;  /* 0x0000003e033e7220 */ /* 0x040fe40000410000 */
[C---:B------:R-:W-:Y:S02]  /*7fe0*/  FMUL.FTZ R63, R3.reuse, R63 ;  /* 0x0000003f033f7220 */ /* 0x040fe40000410000 */
[C---:B------:R-:W-:Y:S01]  /*7ff0*/  FMUL.FTZ R64, R132.reuse, R64 ;  /* 0x0000004084407220 */ /* 0x040fe20000410000 */
[C---:B------:R-:W-:Y:S01]  /*8000*/  HMMA.16816.F32.BF16 R48, R136.reuse, R106, R48 ;  /* 0x0000006a8830723c */ /* 0x040fe20000041830 */
[----:B------:R-:W4:Y:S03]  /*8010*/  LDSM.16.MT88.4 R104, [R135+UR4+0x4100] ;  /* 0x004100048768783b */ /* 0x000f260008004200 */
        /* <DEDUP_REMOVED lines=16> */
[----:B------:R-:W2:Y:S01]  /*8120*/  LDSM.16.MT88.4 R108, [R134+UR4+0x4100] ;  /* 0x00410004866c783b */ /* 0x000ea20008004200 */
[----:B------:R-:W1:Y:S02]  /*8130*/  MUFU.EX2 R235, R235 ;  /* 0x000000eb00eb7308 */ /* 0x000e640000000800 */
[C---:B------:R-:W-:Y:S02]  /*8140*/  FMUL.FTZ R73, R132.reuse, R73 ;  /* 0x0000004984497220 */ /* 0x040fe40000410000 */
[C---:B------:R-:W-:Y:S02]  /*8150*/  FMUL.FTZ R74, R3.reuse, R74 ;  /* 0x0000004a034a7220 */ /* 0x040fe40000410000 */
[C---:B------:R-:W-:Y:S01]  /*8160*/  FMUL.FTZ R75, R3.reuse, R75 ;  /* 0x0000004b034b7220 */ /* 0x040fe20000410000 */
[C---:B----4-:R-:W-:Y:S03]  /*8170*/  HMMA.16816.F32.BF16 R68, R136.reuse, R104, R68 ;  /* 0x000000688844723c */ /* 0x050fe60000041844 */
[C---:B------:R-:W-:Y:S01]  /*8180*/  FMUL.FTZ R76, R132.reuse, R76 ;  /* 0x0000004c844c7220 */ /* 0x040fe20000410000 */
[----:B------:R-:W-:Y:S01]  /*8190*/  MUFU.EX2 R236, R236 ;  /* 0x000000ec00ec7308 */ /* 0x000fe20000000800 */
[C---:B------:R-:W-:Y:S02]  /*81a0*/  FMUL.FTZ R77, R132.reuse, R77 ;  /* 0x0000004d844d7220 */ /* 0x040fe40000410000 */
[C---:B------:R-:W-:Y:S01]  /*81b0*/  FMUL.FTZ R78, R3.reuse, R78 ;  /* 0x0000004e034e7220 */ /* 0x040fe20000410000 */
[C---:B------:R-:W-:Y:S01]  /*81c0*/  HMMA.16816.F32.BF16 R72, R136.reuse, R106, R72 ;  /* 0x0000006a8848723c */ /* 0x040fe20000041848 */
[----:B------:R-:W4:Y:S03]  /*81d0*/  LDSM.16.MT88.4 R104, [R168+0x4100] ;  /* 0x00410000a868783b */ /* 0x000f260000004200 */
[C---:B------:R-:W-:Y:S02]  /*81e0*/  FMUL.FTZ R79, R3.reuse, R79 ;  /* 0x0000004f034f7220 */ /* 0x040fe40000410000 */
[C---:B------:R-:W-:Y:S01]  /*81f0*/  FMUL.FTZ R80, R132.reuse, R80 ;  /* 0x0000005084507220 */ /* 0x040fe20000410000 */
[----:B------:R-:W-:Y:S01]  /*8200*/  MUFU.EX2 R238, R238 ;  /* 0x000000ee00ee7308 */ /* 0x000fe20000000800 */
[C---:B------:R-:W-:Y:S03]  /*8210*/  FMUL.FTZ R81, R132.reuse, R81 ;  /* 0x0000005184517220 */ /* 0x040fe60000410000 */
[C---:B-1----:R-:W-:Y:S03]  /*8220*/  HMMA.16816.F32.BF16 R76, R136.reuse, R100, R76 ;  /* 0x00000064884c723c */ /* 0x042fe6000004184c */
[C---:B------:R-:W-:Y:S02]  /*8230*/  FMUL.FTZ R82, R3.reuse, R82 ;  /* 0x0000005203527220 */ /* 0x040fe40000410000 */
[----:B------:R-:W-:Y:S01]  /*8240*/  FMUL.FTZ R83, R3, R83 ;  /* 0x0000005303537220 */ /* 0x000fe20000410000 */
[----:B------:R-:W1:Y:S01]  /*8250*/  MUFU.EX2 R239, R239 ;  /* 0x000000ef00ef7308 */ /* 0x000e620000000800 */
[C---:B------:R-:W-:Y:S01]  /*8260*/  FMUL.FTZ R84, R132.reuse, R84 ;  /* 0x0000005484547220 */ /* 0x040fe20000410000 */
[----:B------:R-:W-:Y:S01]  /*8270*/  F2FP.BF16.PACK_AB R100, R179, R178 ;  /* 0x000000b2b364723e */ /* 0x000fe200000010ff */
[C---:B------:R-:W-:Y:S03]  /*8280*/  FMUL.FTZ R85, R132.reuse, R85 ;  /* 0x0000005584557220 */ /* 0x040fe60000410000 */
[C---:B------:R-:W-:Y:S03]  /*8290*/  HMMA.16816.F32.BF16 R80, R136.reuse, R102, R80 ;  /* 0x000000668850723c */ /* 0x040fe60000041850 */
[----:B------:R-:W-:Y:S01]  /*82a0*/  FMUL.FTZ R86, R3, R86 ;  /* 0x0000005603567220 */ /* 0x000fe20000410000 */
[----:B---3--:R-:W-:Y:S01]  /*82b0*/  F2FP.BF16.PACK_AB R101, R183, R182 ;  /* 0x000000b6b765723e */ /* 0x008fe200000010ff */
[----:B------:R-:W-:Y:S01]  /*82c0*/  FMUL.FTZ R87, R3, R87 ;  /* 0x0000005703577220 */ /* 0x000fe20000410000 */
[----:B------:R-:W3:Y:S01]  /*82d0*/  MUFU.EX2 R240, R240 ;  /* 0x000000f000f07308 */ /* 0x000ee20000000800 */
[C---:B------:R-:W-:Y:S01]  /*82e0*/  FMUL.FTZ R88, R132.reuse, R88 ;  /* 0x0000005884587220 */ /* 0x040fe20000410000 */
[----:B------:R-:W-:Y:S01]  /*82f0*/  F2FP.BF16.PACK_AB R102, R181, R180 ;  /* 0x000000b4b566723e */ /* 0x000fe200000010ff */
[C---:B------:R-:W-:Y:S03]  /*8300*/  FMUL.FTZ R89, R132.reuse, R89 ;  /* 0x0000005984597220 */ /* 0x040fe60000410000 */
[C---:B--2---:R-:W-:Y:S03]  /*8310*/  HMMA.16816.F32.BF16 R84, R136.reuse, R108, R84 ;  /* 0x0000006c8854723c */ /* 0x044fe60000041854 */
[----:B------:R-:W-:Y:S01]  /*8320*/  FMUL.FTZ R90, R3, R90 ;  /* 0x0000005a035a7220 */ /* 0x000fe20000410000 */
[----:B-----5:R-:W-:Y:S01]  /*8330*/  F2FP.BF16.PACK_AB R103, R213, R190 ;  /* 0x000000bed567723e */ /* 0x020fe200000010ff */
[C---:B------:R-:W-:Y:S02]  /*8340*/  FMUL.FTZ R91, R3.reuse, R91 ;  /* 0x0000005b035b7220 */ /* 0x040fe40000410000 */
[C---:B------:R-:W-:Y:S02]  /*8350*/  FMUL.FTZ R92, R132.reuse, R92 ;  /* 0x0000005c845c7220 */ /* 0x040fe40000410000 */
[C---:B------:R-:W-:Y:S03]  /*8360*/  FMUL.FTZ R93, R132.reuse, R93 ;  /* 0x0000005d845d7220 */ /* 0x040fe60000410000 */
[C---:B------:R-:W-:Y:S01]  /*8370*/  HMMA.16816.F32.BF16 R88, R136.reuse, R110, R88 ;  /* 0x0000006e8858723c */ /* 0x040fe20000041858 */
[----:B------:R-:W2:Y:S02]  /*8380*/  LDSM.16.MT88.4 R108, [R134+UR4+0x900] ;  /* 0x00090004866c783b */ /* 0x000ea40008004200 */
[C---:B------:R-:W-:Y:S02]  /*8390*/  FMUL.FTZ R94, R3.reuse, R94 ;  /* 0x0000005e035e7220 */ /* 0x040fe40000410000 */
[C---:B------:R-:W-:Y:S02]  /*83a0*/  FMUL.FTZ R95, R3.reuse, R95 ;  /* 0x0000005f035f7220 */ /* 0x040fe40000410000 */
[C---:B------:R-:W-:Y:S02]  /*83b0*/  FMUL.FTZ R96, R132.reuse, R96 ;  /* 0x0000006084607220 */ /* 0x040fe40000410000 */
[C---:B------:R-:W-:Y:S03]  /*83c0*/  FMUL.FTZ R97, R132.reuse, R97 ;  /* 0x0000006184617220 */ /* 0x040fe60000410000 */
[C---:B----4-:R-:W-:Y:S03]  /*83d0*/  HMMA.16816.F32.BF16 R92, R136.reuse, R104, R92 ;  /* 0x00000068885c723c */ /* 0x050fe6000004185c */
[C---:B------:R-:W-:Y:S02]  /*83e0*/  FMUL.FTZ R98, R3.reuse, R98 ;  /* 0x0000006203627220 */ /* 0x040fe40000410000 */
[C---:B------:R-:W-:Y:S02]  /*83f0*/  FMUL.FTZ R99, R3.reuse, R99 ;  /* 0x0000006303637220 */ /* 0x040fe40000410000 */
[----:B------:R-:W-:Y:S02]  /*8400*/  FFMA.FTZ R174, R132, R207, R174 ;  /* 0x000000cf84ae7223 */ /* 0x000fe400000100ae */
[----:B------:R-:W-:Y:S03]  /*8410*/  FFMA.FTZ R176, R3, R208, R176 ;  /* 0x000000d003b07223 */ /* 0x000fe600000100b0 */
[----:B------:R-:W-:Y:S01]  /*8420*/  HMMA.16816.F32.BF16 R96, R136, R106, R96 ;  /* 0x0000006a8860723c */ /* 0x000fe20000041860 */
[----:B------:R-:W4:Y:S02]  /*8430*/  LDSM.16.MT88.4 R104, [R168+0x2900] ;  /* 0x00290000a868783b */ /* 0x000f240000004200 */
[----:B------:R-:W-:Y:S01]  /*8440*/  IADD3 R3, R225, -0x2, RZ ;  /* 0xfffffffee1037810 */ /* 0x000fe20007ffe0ff */
[----:B------:R-:W-:Y:S02]  /*8450*/  FADD.FTZ R171, R171, R174 ;  /* 0x000000aeabab7221 */ /* 0x000fe40000010000 */
[----:B------:R-:W-:Y:S01]  /*8460*/  FADD.FTZ R173, R173, R176 ;  /* 0x000000b0adad7221 */ /* 0x000fe20000010000 */
[----:B------:R-:W-:Y:S01]  /*8470*/  ISETP.GE.AND P0, PT, R3, R194, PT ;  /* 0x000000c20300720c */ /* 0x000fe20003f06270 */
[C---:B------:R-:W-:Y:S01]  /*8480*/  HMMA.16816.F32.BF16 R4, R100.reuse, R112, R4 ;  /* 0x000000706404723c */ /* 0x040fe20000041804 */
[----:B------:R-:W-:Y:S04]  /*8490*/  LDSM.16.MT88.4 R136, [R134+UR4+0x3100] ;  /* 0x003100048688783b */ /* 0x000fe80008004200 */
        /* <DEDUP_REMOVED lines=10> */
[----:B------:R-:W-:Y:S03]  /*8540*/  LDSM.16.MT88.4 R116, [R134+UR4+0x4900] ;  /* 0x004900048674783b */ /* 0x000fe60008004200 */
[----:B------:R-:W-:Y:S02]  /*8550*/  FADD.FTZ R179, R179, R178 ;  /* 0x000000b2b3b37221 */ /* 0x000fe40000010000 */
[----:B------:R-:W-:Y:S02]  /*8560*/  FADD.FTZ R183, R183, R182 ;  /* 0x000000b6b7b77221 */ /* 0x000fe40000010000 */
[C---:B--2---:R-:W-:Y:S04]  /*8570*/  HMMA.16816.F32.BF16 R20, R100.reuse, R108, R20 ;  /* 0x0000006c6414723c */ /* 0x044fe80000041814 */
[----:B------:R-:W-:Y:S02]  /*8580*/  FADD.FTZ R180, R180, R179 ;  /* 0x000000b3b4b47221 */ /* 0x000fe40000010000 */
[----:B------:R-:W-:Y:S02]  /*8590*/  FADD.FTZ R190, R190, R183 ;  /* 0x000000b7bebe7221 */ /* 0x000fe40000010000 */
[C---:B------:R-:W-:Y:S01]  /*85a0*/  HMMA.16816.F32.BF16 R24, R100.reuse, R110, R24 ;  /* 0x0000006e6418723c */ /* 0x040fe20000041818 */
[----:B------:R-:W2:Y:S03]  /*85b0*/  LDSM.16.MT88.4 R108, [R135+UR4+0x4900] ;  /* 0x00490004876c783b */ /* 0x000ea60008004200 */
[----:B------:R-:W-:Y:S02]  /*85c0*/  FADD.FTZ R181, R181, R180 ;  /* 0x000000b4b5b57221 */ /* 0x000fe40000010000 */
[----:B------:R-:W-:Y:S02]  /*85d0*/  FADD.FTZ R213, R213, R190 ;  /* 0x000000bed5d57221 */ /* 0x000fe40000010000 */
        /* <DEDUP_REMOVED lines=11> */
[----:B------:R-:W-:Y:S07]  /*8690*/  LDSM.16.MT88.4 R140, [R134+UR4+0x1900] ;  /* 0x00190004868c783b */ /* 0x000fee0008004200 */
[C---:B----4-:R-:W-:Y:S08]  /*86a0*/  HMMA.16816.F32.BF16 R60, R100.reuse, R104, R60 ;  /* 0x00000068643c723c */ /* 0x050ff0000004183c */
[C---:B------:R-:W-:Y:S01]  /*86b0*/  HMMA.16816.F32.BF16 R64, R100.reuse, R106, R64 ;  /* 0x0000006a6440723c */ /* 0x040fe20000041840 */
[----:B------:R-:W4:Y:S07]  /*86c0*/  LDSM.16.MT88.4 R104, [R168+0x4900] ;  /* 0x00490000a868783b */ /* 0x000f2e0000004200 */
[C---:B--2---:R-:W-:Y:S08]  /*86d0*/  HMMA.16816.F32.BF16 R68, R100.reuse, R108, R68 ;  /* 0x0000006c6444723c */ /* 0x044ff00000041844 */
[C---:B------:R-:W-:Y:S01]  /*86e0*/  HMMA.16816.F32.BF16 R72, R100.reuse, R110, R72 ;  /* 0x0000006e6448723c */ /* 0x040fe20000041848 */
[----:B------:R-:W2:Y:S07]  /*86f0*/  LDSM.16.MT88.4 R108, [R135+UR4+0x1100] ;  /* 0x00110004876c783b */ /* 0x000eae0008004200 */
[C---:B------:R-:W-:Y:S08]  /*8700*/  HMMA.16816.F32.BF16 R76, R100.reuse, R112, R76 ;  /* 0x00000070644c723c */ /* 0x040ff0000004184c */
[C---:B------:R-:W-:Y:S01]  /*8710*/  HMMA.16816.F32.BF16 R80, R100.reuse, R114, R80 ;  /* 0x000000726450723c */ /* 0x040fe20000041850 */
[----:B------:R-:W5:Y:S07]  /*8720*/  LDSM.16.MT88.4 R112, [R134+UR4+0x1100] ;  /* 0x001100048670783b */ /* 0x000f6e0008004200 */
[C---:B------:R-:W-:Y:S08]  /*8730*/  HMMA.16816.F32.BF16 R84, R100.reuse, R116, R84 ;  /* 0x000000746454723c */ /* 0x040ff00000041854 */
[C---:B------:R-:W-:Y:S01]  /*8740*/  HMMA.16816.F32.BF16 R88, R100.reuse, R118, R88 ;  /* 0x000000766458723c */ /* 0x040fe20000041858 */
[----:B------:R-:W1:Y:S07]  /*8750*/  LDSM.16.MT88.4 R116, [R135+UR4+0x3100] ;  /* 0x003100048774783b */ /* 0x000e6e0008004200 */
[C---:B----4-:R-:W-:Y:S08]  /*8760*/  HMMA.16816.F32.BF16 R92, R100.reuse, R104, R92 ;  /* 0x00000068645c723c */ /* 0x050ff0000004185c */
[----:B------:R-:W-:Y:S01]  /*8770*/  HMMA.16816.F32.BF16 R96, R100, R106, R96 ;  /* 0x0000006a6460723c */ /* 0x000fe20000041860 */
[----:B------:R-:W4:Y:S06]  /*8780*/  LDSM.16.MT88.4 R104, [R168+0x3100] ;  /* 0x00310000a868783b */ /* 0x000f2c0000004200 */
        /* <DEDUP_REMOVED lines=14> */
[----:B------:R-:W2:Y:S07]  /*8870*/  LDSM.16.MT88.4 R108, [R135+UR4+0x5100] ;  /* 0x00510004876c783b */ /* 0x000eae0008004200 */
[C---:B------:R-:W-:Y:S08]  /*8880*/  HMMA.16816.F32.BF16 R12, R100.reuse, R120, R12 ;  /* 0x00000078640c723c */ /* 0x040ff0000004180c */
[C---:B------:R-:W-:Y:S08]  /*8890*/  HMMA.16816.F32.BF16 R16, R100.reuse, R122, R16 ;  /* 0x0000007a6410723c */ /* 0x040ff00000041810 */
[C---:B-----5:R-:W-:Y:S08]  /*88a0*/  HMMA.16816.F32.BF16 R20, R100.reuse, R112, R20 ;  /* 0x000000706414723c */ /* 0x060ff00000041814 */
[C---:B------:R-:W-:Y:S01]  /*88b0*/  HMMA.16816.F32.BF16 R24, R100.reuse, R114, R24 ;  /* 0x000000726418723c */ /* 0x040fe20000041818 */
[----:B------:R-:W5:Y:S07]  /*88c0*/  LDSM.16.MT88.4 R112, [R133+0x5100] ;  /* 0x005100008570783b */ /* 0x000f6e0000004200 */
[C---:B------:R-:W-:Y:S08]  /*88d0*/  HMMA.16816.F32.BF16 R28, R100.reuse, R124, R28 ;  /* 0x0000007c641c723c */ /* 0x040ff0000004181c */
[C---:B------:R-:W-:Y:S01]  /*88e0*/  HMMA.16816.F32.BF16 R32, R100.reuse, R126, R32 ;  /* 0x0000007e6420723c */ /* 0x040fe20000041820 */
[----:B------:R-:W-:Y:S07]  /*88f0*/  LDSM.16.MT88.4 R124, [R135+UR4+0x1900] ;  /* 0x00190004877c783b */ /* 0x000fee0008004200 */
[C---:B-1----:R-:W-:Y:S08]  /*8900*/  HMMA.16816.F32.BF16 R36, R100.reuse, R116, R36 ;  /* 0x000000746424723c */ /* 0x042ff00000041824 */
[C---:B------:R-:W-:Y:S01]  /*8910*/  HMMA.16816.F32.BF16 R40, R100.reuse, R118, R40 ;  /* 0x000000766428723c */ /* 0x040fe20000041828 */
[----:B------:R-:W1:Y:S07]  /*8920*/  LDSM.16.MT88.4 R116, [R134+UR4+0x5100] ;  /* 0x005100048674783b */ /* 0x000e6e0008004200 */
        /* <DEDUP_REMOVED lines=8> */
[C---:B----4-:R-:W-:Y:S04]  /*89b0*/  HMMA.16816.F32.BF16 R60, R100.reuse, R104, R60 ;  /* 0x00000068643c723c */ /* 0x050fe8000004183c */
[----:B---3--:R-:W-:Y:S01]  /*89c0*/  F2FP.BF16.PACK_AB R139, R241, R240 ;  /* 0x000000f0f18b723e */ /* 0x008fe200000010ff */
        /* <DEDUP_REMOVED lines=21> */
[----:B------:R-:W3:Y:S07]  /*8b20*/  LDSM.16.MT88.4 R8, [R134+UR4+0x5900] ;  /* 0x005900048608783b */ /* 0x000eee0008004200 */
        /* <DEDUP_REMOVED lines=23> */
[----:B------:R-:W-:-:S07]  /*8ca0*/  @!P0 BRA `(.L_x_1040) ;  /* 0x000003f000008947 */ /* 0x000fce0003800000 */
[----:B------:R-:W-:Y:S01]  /*8cb0*/  ISETP.NE.AND P2, PT, R195, 0x1, PT ;  /* 0x00000001c300780c */ /* 0x000fe20003f45270 */
[----:B------:R-:W-:Y:S01]  /*8cc0*/  IMAD.MOV.U32 R200, RZ, RZ, RZ ;  /* 0x000000ffffc87224 */ /* 0x000fe200078e00ff */
[----:B------:R-:W-:Y:S02]  /*8cd0*/  IADD3 R201, R203, R175, R204 ;  /* 0x000000afcbc97210 */ /* 0x000fe40007ffe0cc */
[----:B------:R-:W-:Y:S02]  /*8ce0*/  IADD3 R11, -R221, 0x10, RZ ;  /* 0x00000010dd0b7810 */ /* 0x000fe40007ffe1ff */
[----:B------:R-:W-:Y:S02]  /*8cf0*/  IADD3 R201, R201, -0x80, RZ ;  /* 0xffffff80c9c97810 */ /* 0x000fe40007ffe0ff */
[----:B------:R-:W-:Y:S02]  /*8d00*/  LOP3.LUT R11, R11, 0xf, RZ, 0xc0, !PT ;  /* 0x0000000f0b0b7812 */ /* 0x000fe400078ec0ff */
[----:B------:R-:W-:Y:S01]  /*8d10*/  IADD3 R8, -R218, 0x10, RZ ;  /* 0x00000010da087810 */ /* 0x000fe20007ffe1ff */
[----:B------:R-:W-:Y:S02]  /*8d20*/  IMAD.MOV.U32 R3, RZ, RZ, R201 ;  /* 0x000000ffff037224 */ /* 0x000fe400078e00c9 */
[----:B------:R-:W-:Y:S01]  /*8d30*/  @P2 IMAD.HI.U32 R6, R201, c[0x0][0x2bc], RZ ;  /* 0x0000af00c9062a27 */ /* 0x000fe200078e00ff */
[----:B------:R-:W-:Y:S04]  /*8d40*/  LOP3.LUT R8, R8, 0xf, RZ, 0xc0, !PT ;  /* 0x0000000f08087812 */ /* 0x000fe800078ec0ff */
        /* <DEDUP_REMOVED lines=21> */
[----:B------:R-:W-:Y:S02]  /*8ea0*/  LEA.HI.X R4, R6, c[0x0][0x1cc], R3, 0x1, P0 ;  /* 0x0000730006047a11 */ /* 0x000fe400000f0c03 */
[----:B------:R-:W1:Y:S01]  /*8eb0*/  SHFL.IDX PT, R6, R18, 0x1, 0x181f ;  /* 0x00381f0012067f89 */ /* 0x000e6200000e0000 */
[----:B------:R-:W-:Y:S03]  /*8ec0*/  LOP3.LUT R7, R7, 0xf, RZ, 0xc0, !PT ;  /* 0x0000000f07077812 */ /* 0x000fe600078ec0ff */
[----:B------:R-:W2:Y:S04]  /*8ed0*/  SHFL.IDX PT, R12, R4, 0x1, 0x181f ;  /* 0x00381f00040c7f89 */ /* 0x000ea800000e0000 */
[----:B------:R-:W3:Y:S04]  /*8ee0*/  SHFL.IDX PT, R3, R18, RZ, 0x181f ;  /* 0x00181fff12037589 */ /* 0x000ee800000e0000 */
[----:B------:R-:W4:Y:S01]  /*8ef0*/  SHFL.IDX PT, R4, R4, RZ, 0x181f ;  /* 0x00181fff04047589 */ /* 0x000f2200000e0000 */
[----:B-1----:R-:W-:Y:S04]  /*8f00*/  IADD3 R10, P1, P0, R11, R6, R222 ;  /* 0x000000060b0a7210 */ /* 0x002fe8000783e0de */
[----:B--2---:R-:W-:Y:S02]  /*8f10*/  IADD3.X R11, RZ, R12, R223, P1, P0 ;  /* 0x0000000cff0b7210 */ /* 0x004fe40000fe04df */
[----:B------:R-:W-:Y:S04]  /*8f20*/  IADD3 R8, P1, P0, R8, R6, R219 ;  /* 0x0000000608087210 */ /* 0x000fe8000783e0db */
[----:B------:R-:W-:Y:S02]  /*8f30*/  IADD3.X R9, RZ, R12, R220, P1, P0 ;  /* 0x0000000cff097210 */ /* 0x000fe40000fe04dc */
[----:B------:R-:W-:Y:S04]  /*8f40*/  IADD3 R6, P1, P0, R7, R6, R216 ;  /* 0x0000000607067210 */ /* 0x000fe8000783e0d8 */
[----:B------:R-:W-:Y:S02]  /*8f50*/  IADD3.X R7, RZ, R12, R217, P1, P0 ;  /* 0x0000000cff077210 */ /* 0x000fe40000fe04d9 */
[C---:B---3--:R-:W-:Y:S05]  /*8f60*/  IADD3 R14, P0, R3.reuse, R222, RZ ;  /* 0x000000de030e7210 */ /* 0x048fea0007f1e0ff */
[C---:B----4-:R-:W-:Y:S01]  /*8f70*/  IMAD.X R15, R4.reuse, 0x1, R223, P0 ;  /* 0x00000001040f7824 */ /* 0x050fe200000e06df */
[C---:B------:R-:W-:Y:S05]  /*8f80*/  IADD3 R12, P0, R3.reuse, R219, RZ ;  /* 0x000000db030c7210 */ /* 0x040fea0007f1e0ff */
[C---:B------:R-:W-:Y:S01]  /*8f90*/  IMAD.X R13, R4.reuse, 0x1, R220, P0 ;  /* 0x00000001040d7824 */ /* 0x040fe200000e06dc */
[----:B------:R-:W-:Y:S01]  /*8fa0*/  IADD3 R16, P0, R3, R216, RZ ;  /* 0x000000d803107210 */ /* 0x000fe20007f1e0ff */
[----:B------:R-:W-:Y:S04]  /*8fb0*/  IMAD.U32 R3, RZ, RZ, UR16 ;  /* 0x00000010ff037e24 */ /* 0x000fe8000f8e00ff */
[----:B------:R-:W-:Y:S02]  /*8fc0*/  IMAD R3, R3, 0x3000, R202 ;  /* 0x0000300003037824 */ /* 0x000fe400078e02ca */
[----:B------:R-:W-:Y:S01]  /*8fd0*/  IMAD.X R17, R4, 0x1, R217, P0 ;  /* 0x0000000104117824 */ /* 0x000fe200000e06d9 */
[----:B------:R-:W-:Y:S01]  /*8fe0*/  ISETP.NE.U32.AND P0, PT, R221, RZ, PT ;  /* 0x000000ffdd00720c */ /* 0x000fe20003f05070 */
[----:B------:R-:W-:Y:S05]  /*8ff0*/  IMAD.SHL.U32 R5, R3, 0x2, RZ ;  /* 0x0000000203057824 */ /* 0x000fea00078e00ff */
[----:B------:R1:W-:Y:S04]  /*9000*/  LDGSTS.E.BYPASS.LTC128B.128 [R5+0xc100], [R14.64], !P5 ;  /* 0x0c1000000e057fae */ /* 0x0003e8000e901d4c */
        /* <DEDUP_REMOVED lines=9> */
.L_x_1040:
[----:B------:R-:W0:Y:S01]  /*90a0*/  LDGDEPBAR ;  /* 0x00000000000079af */ /* 0x000e220000000000 */
[----:B------:R-:W-:Y:S01]  /*90b0*/  UIADD3 UR4, UR5, 0x1, URZ ;  /* 0x0000000105047890 */ /* 0x000fe2000fffe03f */
[C---:B------:R-:W-:Y:S01]  /*90c0*/  ISETP.GT.AND P0, PT, R225.reuse, R224, PT ;  /* 0x000000e0e100720c */ /* 0x040fe20003f04270 */
[----:B------:R-:W-:Y:S01]  /*90d0*/  UISETP.GE.AND UP0, UPT, UR5, 0x1, UPT ;  /* 0x000000010500788c */ /* 0x000fe2000bf06270 */
[----:B------:R-:W-:Y:S01]  /*90e0*/  IADD3 R213, R225, -0x1, RZ ;  /* 0xffffffffe1d57810 */ /* 0x000fe20007ffe0ff */
[----:B------:R-:W-:Y:S01]  /*90f0*/  IMAD.MOV.U32 R3, RZ, RZ, R0 ;  /* 0x000000ffff037224 */ /* 0x000fe200078e0000 */
[----:B------:R-:W-:Y:S01]  /*9100*/  MOV R132, R2 ;  /* 0x0000000200847202 */ /* 0x000fe20000000f00 */
[----:B------:R-:W-:Y:S02]  /*9110*/  USEL UR5, UR4, URZ, !UP0 ;  /* 0x0000003f04057287 */ /* 0x000fe4000c000000 */
[----:B------:R-:W-:Y:S06]  /*9120*/  IMAD.MOV.U32 R225, RZ, RZ, R213 ;  /* 0x000000ffffe17224 */ /* 0x000fec00078e00d5 */
[----:B------:R-:W-:-:S05]  /*9130*/  @P0 BRA `(.L_x_1041) ;  /* 0xffffc58000000947 */ /* 0x000fca000383ffff */
.L_x_1030:
[----:B------:R-:W-:Y:S01]  /*9140*/  ISETP.NE.AND P1, PT, R197, 0x1, PT ;  /* 0x00000001c500780c */ /* 0x000fe20003f25270 */
[----:B------:R-:W-:Y:S01]  /*9150*/  IMAD.MOV.U32 R3, RZ, RZ, 0x1 ;  /* 0x00000001ff037424 */ /* 0x000fe200078e00ff */
[----:B------:R-:W-:-:S02]  /*9160*/  LEA R215, R215, 0x7f, 0x7 ;  /* 0x0000007fd7d77811 */ /* 0x000fc400078e38ff */
[----:B------:R-:W-:Y:S02]  /*9170*/  ISETP.LE.AND P0, PT, R196, c[0x0][0x32c], PT ;  /* 0x0000cb00c4007a0c */ /* 0x000fe40003f03270 */
[----:B------:R-:W-:-:S05]  /*9180*/  IADD3 R3, R3, -c[0x0][0x168], RZ ;  /* 0x80005a0003037a10 */ /* 0x000fca0007ffe0ff */
[----:B------:R-:W-:Y:S02]  /*9190*/  IMAD R214, R214, c[0x0][0x1d0], R3 ;  /* 0x00007400d6d67a24 */ /* 0x000fe400078e0203 */
[----:B------:R-:W-:-:S05]  /*91a0*/  @P1 IMAD.HI.U32 R4, R215, c[0x0][0x2c8], RZ ;  /* 0x0000b200d7041a27 */ /* 0x000fca00078e00ff */
[----:B------:R-:W-:-:S05]  /*91b0*/  @P1 SHF.R.U32.HI R215, RZ, c[0x0][0x2cc], R4 ;  /* 0x0000b300ffd71a19 */ /* 0x000fca0000011604 */
[----:B-1----:R-:W-:-:S05]  /*91c0*/  IMAD.IADD R5, R214, 0x1, R215 ;  /* 0x00000001d6057824 */ /* 0x002fca00078e02d7 */
[----:B------:R-:W-:Y:S01]  /*91d0*/  IADD3 R4, R5, -c[0x0][0x324], RZ ;  /* 0x8000c90005047a10 */ /* 0x000fe20007ffe0ff */
[----:B------:R-:W-:Y:S05]  /*91e0*/  @!P0 BRA `(.L_x_1042) ;  /* 0x000000f000008947 */ /* 0x000fea0003800000 */
        /* <DEDUP_REMOVED lines=9> */
.L_x_1043:
[----:B------:R-:W-:-:S04]  /*9280*/  MOV R3, c[0x0][0x32c] ;  /* 0x0000cb0000037a02 */ /* 0x000fc80000000f00 */
[----:B------:R-:W-:-:S13]  /*9290*/  ISETP.NE.AND P0, PT, R3, 0x1, PT ;  /* 0x000000010300780c */ /* 0x000fda0003f05270 */
[----:B------:R-:W-:-:S05]  /*92a0*/  @P0 IMAD.HI.U32 R3, R5, c[0x0][0x330], RZ ;  /* 0x0000cc0005030a27 */ /* 0x000fca00078e00ff */
[----:B------:R-:W-:-:S05]  /*92b0*/  @P0 SHF.R.U32.HI R5, RZ, c[0x0][0x334], R3 ;  /* 0x0000cd00ff050a19 */ /* 0x000fca0000011603 */
.L_x_1044:
[----:B------:R-:W-:-:S05]  /*92c0*/  IMAD R5, R5, c[0x0][0x32c], RZ ;  /* 0x0000cb0005057a24 */ /* 0x000fca00078e02ff */
[----:B------:R-:W-:-:S04]  /*92d0*/  IMNMX R4, R4, R5, !PT ;  /* 0x0000000504047217 */ /* 0x000fc80007800200 */
.L_x_1042:
[----:B------:R-:W-:-:S04]  /*92e0*/  IADD3 R4, R4, 0x3f, RZ ;  /* 0x0000003f04047810 */ /* 0x000fc80007ffe0ff */
[----:B------:R-:W-:-:S04]  /*92f0*/  SHF.R.S32.HI R3, RZ, 0x1f, R4 ;  /* 0x0000001fff037819 */ /* 0x000fc80000011404 */
        /* <DEDUP_REMOVED lines=8> */
[----:B------:R-:W-:Y:S01]  /*9380*/  SHF.R.S32.HI R221, RZ, 0x1f, R210 ;  /* 0x0000001fffdd7819 */ /* 0x000fe200000114d2 */
[----:B------:R-:W-:Y:S01]  /*9390*/  IMAD.MOV.U32 R133, RZ, RZ, R2 ;  /* 0x000000ffff857224 */ /* 0x000fe200078e0002 */
[----:B------:R-:W-:Y:S01]  /*93a0*/  SHF.R.S32.HI R218, RZ, 0x1f, R209 ;  /* 0x0000001fffda7819 */ /* 0x000fe200000114d1 */
[----:B------:R-:W-:Y:S01]  /*93b0*/  IMAD.MOV.U32 R223, RZ, RZ, R213 ;  /* 0x000000ffffdf7224 */ /* 0x000fe200078e00d5 */
[----:B------:R-:W-:Y:S01]  /*93c0*/  SHF.R.S32.HI R215, RZ, 0x1f, R192 ;  /* 0x0000001fffd77819 */ /* 0x000fe200000114c0 */
[----:B------:R-:W-:Y:S01]  /*93d0*/  IMAD.SHL.U32 R220, R210, 0x2, RZ ;  /* 0x00000002d2dc7824 */ /* 0x000fe200078e00ff */
[----:B------:R-:W-:Y:S01]  /*93e0*/  SEL R186, R186, 0xffffffe0, !P0 ;  /* 0xffffffe0baba7807 */ /* 0x000fe20004000000 */
[----:B------:R-:W-:Y:S01]  /*93f0*/  IMAD.SHL.U32 R217, R209, 0x2, RZ ;  /* 0x00000002d1d97824 */ /* 0x000fe200078e00ff */
[----:B------:R-:W-:Y:S01]  /*9400*/  SEL R219, RZ, 0x10, P5 ;  /* 0x00000010ffdb7807 */ /* 0x000fe20002800000 */
[----:B------:R-:W-:Y:S01]  /*9410*/  IMAD.SHL.U32 R214, R192, 0x2, RZ ;  /* 0x00000002c0d67824 */ /* 0x000fe200078e00ff */
[----:B------:R-:W-:-:S02]  /*9420*/  SEL R216, RZ, 0x10, P4 ;  /* 0x00000010ffd87807 */ /* 0x000fc40002000000 */
[----:B------:R-:W-:Y:S02]  /*9430*/  SHF.L.U64.HI R221, R210, 0x1, R221 ;  /* 0x00000001d2dd7819 */ /* 0x000fe400000102dd */
[----:B------:R-:W-:Y:S02]  /*9440*/  SHF.L.U64.HI R218, R209, 0x1, R218 ;  /* 0x00000001d1da7819 */ /* 0x000fe400000102da */
[----:B------:R-:W-:Y:S02]  /*9450*/  SHF.L.U64.HI R215, R192, 0x1, R215 ;  /* 0x00000001c0d77819 */ /* 0x000fe400000102d7 */
.L_x_1048:
        /* <DEDUP_REMOVED lines=65> */
.L_x_1046:
[C---:B--234-:R-:W-:Y:S01]  /*9870*/  HMMA.16816.F32.BF16 R4, R136.reuse, R140, RZ ;  /* 0x0000008c8804723c */ /* 0x05cfe200000418ff */
[----:B------:R-:W-:Y:S01]  /*9880*/  LDSM.16.M88.4 R172, [R132+0xe900] ;  /* 0x00e9000084ac783b */ /* 0x000fe20000000200 */
[----:B------:R-:W-:Y:S02]  /*9890*/  UIADD3 UR18, UR16, 0x1, URZ ;  /* 0x0000000110127890 */ /* 0x000fe4000fffe03f */
[C---:B------:R-:W-:Y:S01]  /*98a0*/  IADD3 R0, R193.reuse, R180, RZ ;  /* 0x000000b4c1007210 */ /* 0x040fe20007ffe0ff */
[----:B------:R-:W-:Y:S01]  /*98b0*/  UISETP.GE.AND UP0, UPT, UR16, 0x1, UPT ;  /* 0x000000011000788c */ /* 0x000fe2000bf06270 */
[----:B------:R-:W-:Y:S02]  /*98c0*/  IADD3 R2, R193, R132, RZ ;  /* 0x00000084c1027210 */ /* 0x000fe40007ffe0ff */
[C---:B------:R-:W-:Y:S01]  /*98d0*/  HMMA.16816.F32.BF16 R8, R136.reuse, R142, RZ ;  /* 0x0000008e8808723c */ /* 0x040fe200000418ff */
[----:B------:R-:W-:Y:S01]  /*98e0*/  LDSM.16.M88.4 R140, [R185] ;  /* 0x00000000b98c783b */ /* 0x000fe20000000200 */
[----:B------:R-:W-:Y:S02]  /*98f0*/  USEL UR16, UR18, URZ, !UP0 ;  /* 0x0000003f12107287 */ /* 0x000fe4000c000000 */
[----:B------:R-:W-:Y:S04]  /*9900*/  IADD3 R190, R186, R180, R193 ;  /* 0x000000b4babe7210 */ /* 0x000fe80007ffe0c1 */
[C---:B------:R-:W-:Y:S01]  /*9910*/  HMMA.16816.F32.BF16 R12, R136.reuse, R16, RZ ;  /* 0x00000010880c723c */ /* 0x040fe200000418ff */
[----:B------:R-:W2:Y:S07]  /*9920*/  LDSM.16.M88.4 R164, [R0+0xc100] ;  /* 0x00c1000000a4783b */ /* 0x000eae0000000200 */
[C---:B------:R-:W-:Y:S01]  /*9930*/  HMMA.16816.F32.BF16 R16, R136.reuse, R18, RZ ;  /* 0x000000128810723c */ /* 0x040fe200000418ff */
[----:B------:R-:W-:Y:S07]  /*9940*/  LDSM.16.M88.4 R168, [R2+0xc100] ;  /* 0x00c1000002a8783b */ /* 0x000fee0000000200 */
[C---:B-1----:R-:W-:Y:S01]  /*9950*/  HMMA.16816.F32.BF16 R20, R136.reuse, R24, RZ ;  /* 0x000000188814723c */ /* 0x042fe200000418ff */
[----:B------:R-:W-:Y:S07]  /*9960*/  LDSM.16.M88.4 R176, [R0+0xe100] ;  /* 0x00e1000000b0783b */ /* 0x000fee0000000200 */
[C---:B------:R-:W-:Y:S01]  /*9970*/  HMMA.16816.F32.BF16 R24, R136.reuse, R26, RZ ;  /* 0x0000001a8818723c */ /* 0x040fe200000418ff */
[----:B------:R-:W-:Y:S07]  /*9980*/  LDSM.16.M88.4 R180, [R189+UR4+0x10100] ;  /* 0x01010004bdb4783b */ /* 0x000fee0008000200 */
[C---:B------:R-:W-:Y:S01]  /*9990*/  HMMA.16816.F32.BF16 R28, R136.reuse, R32, RZ ;  /* 0x00000020881c723c */ /* 0x040fe200000418ff */
[----:B------:R-:W0:Y:S07]  /*99a0*/  LDGDEPBAR ;  /* 0x00000000000079af */ /* 0x000e2e0000000000 */
[----:B------:R-:W-:Y:S01]  /*99b0*/  HMMA.16816.F32.BF16 R32, R136, R34, RZ ;  /* 0x000000228820723c */ /* 0x000fe200000418ff */
[----:B------:R-:W1:Y:S07]  /*99c0*/  LDSM.16.M88.4 R136, [R0+0xc900] ;  /* 0x00c900000088783b */ /* 0x000e6e0000000200 */
[C---:B------:R-:W-:Y:S08]  /*99d0*/  HMMA.16816.F32.BF16 R4, R144.reuse, R148, R4 ;  /* 0x000000949004723c */ /* 0x040ff00000041804 */
[C---:B------:R-:W-:Y:S01]  /*99e0*/  HMMA.16816.F32.BF16 R8, R144.reuse, R150, R8 ;  /* 0x000000969008723c */ /* 0x040fe20000041808 */
[----:B------:R-:W3:Y:S07]  /*99f0*/  LDSM.16.M88.4 R148, [R0+0xd100] ;  /* 0x00d100000094783b */ /* 0x000eee0000000200 */
[C---:B------:R-:W-:Y:S08]  /*9a00*/  HMMA.16816.F32.BF16 R12, R144.reuse, R152, R12 ;  /* 0x00000098900c723c */ /* 0x040ff0000004180c */
[C---:B------:R-:W-:Y:S01]  /*9a10*/  HMMA.16816.F32.BF16 R16, R144.reuse, R154, R16 ;  /* 0x0000009a9010723c */ /* 0x040fe20000041810 */
[----:B------:R-:W4:Y:S07]  /*9a20*/  LDSM.16.M88.4 R152, [R0+0xd900] ;  /* 0x00d900000098783b */ /* 0x000f2e0000000200 */
[C---:B------:R-:W-:Y:S08]  /*9a30*/  HMMA.16816.F32.BF16 R20, R144.reuse, R156, R20 ;  /* 0x0000009c9014723c */ /* 0x040ff00000041814 */
[C---:B------:R-:W-:Y:S01]  /*9a40*/  HMMA.16816.F32.BF16 R24, R144.reuse, R158, R24 ;  /* 0x0000009e9018723c */ /* 0x040fe20000041818 */
[----:B------:R-:W5:Y:S07]  /*9a50*/  LDSM.16.M88.4 R156, [R184] ;  /* 0x00000000b89c783b */ /* 0x000f6e0000000200 */
[C---:B------:R-:W-:Y:S08]  /*9a60*/  HMMA.16816.F32.BF16 R28, R144.reuse, R160, R28 ;  /* 0x000000a0901c723c */ /* 0x040ff0000004181c */
[----:B------:R-:W-:Y:S01]  /*9a70*/  HMMA.16816.F32.BF16 R32, R144, R162, R32 ;  /* 0x000000a29020723c */ /* 0x000fe20000041820 */
[----:B------:R-:W4:Y:S07]  /*9a80*/  LDSM.16.M88.4 R144, [R2+0xc900] ;  /* 0x00c900000290783b */ /* 0x000f2e0000000200 */
[C---:B--2---:R-:W-:Y:S01]  /*9a90*/  HMMA.16816.F32.BF16 R4, R140.reuse, R164, R4 ;  /* 0x000000a48c04723c */ /* 0x044fe20000041804 */
[----:B------:R-:W2:Y:S07]  /*9aa0*/  LDSM.16.M88.4 R160, [R2+0xd100] ;  /* 0x00d1000002a0783b */ /* 0x000eae0000000200 */
[C---:B------:R-:W-:Y:S01]  /*9ab0*/  HMMA.16816.F32.BF16 R8, R140.reuse, R166, R8 ;  /* 0x000000a68c08723c */ /* 0x040fe20000041808 */
[----:B------:R-:W-:Y:S07]  /*9ac0*/  LDSM.16.M88.4 R164, [R189+UR4+0xf900] ;  /* 0x00f90004bda4783b */ /* 0x000fee0008000200 */
[C---:B-1----:R-:W-:Y:S08]  /*9ad0*/  HMMA.16816.F32.BF16 R12, R140.reuse, R136, R12 ;  /* 0x000000888c0c723c */ /* 0x042ff0000004180c */
[C---:B------:R-:W-:Y:S01]  /*9ae0*/  HMMA.16816.F32.BF16 R16, R140.reuse, R138, R16 ;  /* 0x0000008a8c10723c */ /* 0x040fe20000041810 */
[----:B------:R-:W1:Y:S07]  /*9af0*/  LDSM.16.M88.4 R136, [R2+0xd900] ;  /* 0x00d900000288783b */ /* 0x000e6e0000000200 */
[C---:B---3--:R-:W-:Y:S08]  /*9b00*/  HMMA.16816.F32.BF16 R20, R140.reuse, R148, R20 ;  /* 0x000000948c14723c */ /* 0x048ff00000041814 */
[C---:B------:R-:W-:Y:S01]  /*9b10*/  HMMA.16816.F32.BF16 R24, R140.reuse, R150, R24 ;  /* 0x000000968c18723c */ /* 0x040fe20000041818 */
[----:B------:R-:W-:Y:S07]  /*9b20*/  LDSM.16.M88.4 R148, [R189+UR4+0xe100] ;  /* 0x00e10004bd94783b */ /* 0x000fee0008000200 */
[C---:B----4-:R-:W-:Y:S08]  /*9b30*/  HMMA.16816.F32.BF16 R28, R140.reuse, R152, R28 ;  /* 0x000000988c1c723c */ /* 0x050ff0000004181c */
[----:B------:R-:W-:Y:S01]  /*9b40*/  HMMA.16816.F32.BF16 R32, R140, R154, R32 ;  /* 0x0000009a8c20723c */ /* 0x000fe20000041820 */
[----:B------:R-:W3:Y:S07]  /*9b50*/  LDSM.16.M88.4 R140, [R191+0x4000] ;  /* 0x00400000bf8c783b */ /* 0x000eee0000000200 */
[C---:B-----5:R-:W-:Y:S01]  /*9b60*/  HMMA.16816.F32.BF16 R4, R156.reuse, R168, R4 ;  /* 0x000000a89c04723c */ /* 0x060fe20000041804 */
[----:B------:R-:W4:Y:S07]  /*9b70*/  LDSM.16.M88.4 R152, [R189+UR4+0xe900] ;  /* 0x00e90004bd98783b */ /* 0x000f2e0008000200 */
[C---:B------:R-:W-:Y:S01]  /*9b80*/  HMMA.16816.F32.BF16 R8, R156.reuse, R170, R8 ;  /* 0x000000aa9c08723c */ /* 0x040fe20000041808 */
[----:B------:R-:W-:Y:S07]  /*9b90*/  LDSM.16.M88.4 R168, [R132+0xe100] ;  /* 0x00e1000084a8783b */ /* 0x000fee0000000200 */
[C---:B------:R-:W-:Y:S08]  /*9ba0*/  HMMA.16816.F32.BF16 R12, R156.reuse, R144, R12 ;  /* 0x000000909c0c723c */ /* 0x040ff0000004180c */
        /* <DEDUP_REMOVED lines=95> */
[C---:B------:R-:W-:Y:S04]  /*a1a0*/  HMMA.16816.F32.BF16 R16, R172.reuse, R138, R16 ;  /* 0x0000008aac10723c */ /* 0x040fe80000041810 */
[----:B------:R-:W-:Y:S02]  /*a1b0*/  FMUL.FTZ R176, R4, c[0x0][0x320] ;  /* 0x0000c80004b07a20 */ /* 0x000fe40000410000 */
[----:B------:R-:W-:Y:S02]  /*a1c0*/  FMUL.FTZ R238, R5, c[0x0][0x320] ;  /* 0x0000c80005ee7a20 */ /* 0x000fe40000410000 */
[C---:B---3--:R-:W-:Y:S02]  /*a1d0*/  HMMA.16816.F32.BF16 R20, R172.reuse, R140, R20 ;  /* 0x0000008cac14723c */ /* 0x048fe40000041814 */
[----:B------:R-:W-:Y:S02]  /*a1e0*/  MUFU.TANH R176, R176 ;  /* 0x000000b000b07308 */ /* 0x000fe40000002400 */
[----:B------:R-:W-:Y:S02]  /*a1f0*/  FMUL.FTZ R9, R9, c[0x0][0x320] ;  /* 0x0000c80009097a20 */ /* 0x000fe40000410000 */
[----:B------:R-:W-:Y:S02]  /*a200*/  FMUL.FTZ R10, R10, c[0x0][0x320] ;  /* 0x0000c8000a0a7a20 */ /* 0x000fe40000410000 */
[C---:B------:R-:W-:Y:S04]  /*a210*/  HMMA.16816.F32.BF16 R24, R172.reuse, R142, R24 ;  /* 0x0000008eac18723c */ /* 0x040fe80000041818 */
[----:B------:R-:W-:Y:S01]  /*a220*/  FMUL.FTZ R11, R11, c[0x0][0x320] ;  /* 0x0000c8000b0b7a20 */ /* 0x000fe20000410000 */
[----:B------:R-:W-:Y:S01]  /*a230*/  MUFU.TANH R246, R9 ;  /* 0x0000000900f67308 */ /* 0x000fe20000002400 */
[----:B------:R-:W-:Y:S02]  /*a240*/  FMUL.FTZ R242, R8, c[0x0][0x320] ;  /* 0x0000c80008f27a20 */ /* 0x000fe40000410000 */
[----:B------:R-:W-:Y:S04]  /*a250*/  FMUL.FTZ R170, R6, c[0x0][0x320] ;  /* 0x0000c80006aa7a20 */ /* 0x000fe80000410000 */
[----:B------:R-:W-:Y:S02]  /*a260*/  FMUL.FTZ R17, R17, c[0x0][0x320] ;  /* 0x0000c80011117a20 */ /* 0x000fe40000410000 */
[----:B------:R-:W-:Y:S01]  /*a270*/  FMUL.FTZ R168, R7, c[0x0][0x320] ;  /* 0x0000c80007a87a20 */ /* 0x000fe20000410000 */
[----:B------:R-:W-:Y:S01]  /*a280*/  MUFU.TANH R244, R10 ;  /* 0x0000000a00f47308 */ /* 0x000fe20000002400 */
[----:B------:R-:W-:Y:S02]  /*a290*/  FMUL.FTZ R236, R12, c[0x0][0x320] ;  /* 0x0000c8000cec7a20 */ /* 0x000fe40000410000 */
[----:B------:R-:W-:Y:S02]  /*a2a0*/  FMUL.FTZ R14, R14, c[0x0][0x320] ;  /* 0x0000c8000e0e7a20 */ /* 0x000fe40000410000 */
[----:B------:R-:W-:Y:S02]  /*a2b0*/  FMUL.FTZ R13, R13, c[0x0][0x320] ;  /* 0x0000c8000d0d7a20 */ /* 0x000fe40000410000 */
[----:B------:R-:W-:Y:S02]  /*a2c0*/  FMUL.FTZ R15, R15, c[0x0][0x320] ;  /* 0x0000c8000f0f7a20 */ /* 0x000fe40000410000 */
[----:B------:R-:W-:Y:S01]  /*a2d0*/  FMUL.FTZ R16, R16, c[0x0][0x320] ;  /* 0x0000c80010107a20 */ /* 0x000fe20000410000 */
[----:B------:R1:W-:Y:S01]  /*a2e0*/  MUFU.TANH R240, R11 ;  /* 0x0000000b00f07308 */ /* 0x0003e20000002400 */
[----:B------:R-:W-:Y:S02]  /*a2f0*/  FMUL.FTZ R18, R18, c[0x0][0x320] ;  /* 0x0000c80012127a20 */ /* 0x000fe40000410000 */
[----:B------:R-:W-:Y:S02]  /*a300*/  FMUL.FTZ R20, R20, c[0x0][0x320] ;  /* 0x0000c80014147a20 */ /* 0x000fe40000410000 */
[----:B------:R-:W-:Y:S02]  /*a310*/  FMUL.FTZ R19, R19, c[0x0][0x320] ;  /* 0x0000c80013137a20 */ /* 0x000fe40000410000 */
        /* <DEDUP_REMOVED lines=8> */
[----:B------:R-:W2:Y:S01]  /*a3a0*/  MUFU.TANH R170, R170 ;  /* 0x000000aa00aa7308 */ /* 0x000ea20000002400 */
[----:B-1----:R-:W1:Y:S01]  /*a3b0*/  LDSM.16.M88.4 R8, [R190+0x11900] ;  /* 0x01190000be08783b */ /* 0x002e620000000200 */
[----:B------:R-:W-:Y:S08]  /*a3c0*/  DEPBAR.LE SB0, 0x2 ;  /* 0x000080800000791a */ /* 0x000ff00000000000 */
[----:B------:R2:W-:Y:S01]  /*a3d0*/  MUFU.TANH R182, R17 ;  /* 0x0000001100b67308 */ /* 0x0005e20000002400 */
[----:B------:R-:W-:Y:S01]  /*a3e0*/  BAR.SYNC.DEFER_BLOCKING 0x0 ;  /* 0x0000000000007b1d */ /* 0x000fe20000010000 */
[----:B--2---:R-:W-:Y:S01]  /*a3f0*/  FMNMX.FTZ R17, R170, R3, !PT ;  /* 0x00000003aa117209 */ /* 0x004fe20007810000 */
[C---:B-1----:R-:W-:Y:S07]  /*a400*/  HMMA.16816.F32.BF16 R28, R172.reuse, R8, R28 ;  /* 0x00000008ac1c723c */ /* 0x042fee000004181c */
[----:B------:R-:W1:Y:S01]  /*a410*/  MUFU.TANH R168, R168 ;  /* 0x000000a800a87308 */ /* 0x000e620000002400 */
[----:B------:R-:W-:Y:S01]  /*a420*/  FMNMX.FTZ R9, R176, R133, !PT ;  /* 0x00000085b0097209 */ /* 0x000fe20007810000 */
[----:B------:R-:W-:Y:S08]  /*a430*/  HMMA.16816.F32.BF16 R32, R172, R10, R32 ;  /* 0x0000000aac20723c */ /* 0x000ff00000041820 */
[----:B------:R-:W2:Y:S01]  /*a440*/  MUFU.TANH R242, R242 ;  /* 0x000000f200f27308 */ /* 0x000ea20000002400 */
[----:B------:R-:W-:Y:S09]  /*a450*/  FMNMX.FTZ R9, R238, R9, !PT ;  /* 0x00000009ee097209 */ /* 0x000ff20007810000 */
[----:B------:R-:W3:Y:S01]  /*a460*/  MUFU.TANH R236, R236 ;  /* 0x000000ec00ec7308 */ /* 0x000ee20000002400 */
[----:B------:R-:W-:Y:S01]  /*a470*/  FMUL.FTZ R28, R28, c[0x0][0x320] ;  /* 0x0000c8001c1c7a20 */ /* 0x000fe20000410000 */
[----:B-1----:R-:W-:Y:S01]  /*a480*/  FMNMX.FTZ R17, R168, R17, !PT ;  /* 0x00000011a8117209 */ /* 0x002fe20007810000 */
[----:B------:R-:W-:Y:S02]  /*a490*/  FMUL.FTZ R29, R29, c[0x0][0x320] ;  /* 0x0000c8001d1d7a20 */ /* 0x000fe40000410000 */
[----:B------:R-:W-:Y:S01]  /*a4a0*/  FMUL.FTZ R30, R30, c[0x0][0x320] ;  /* 0x0000c8001e1e7a20 */ /* 0x000fe20000410000 */
[----:B------:R-:W-:Y:S01]  /*a4b0*/  FMNMX.FTZ R17, R244, R17, !PT ;  /* 0x00000011f4117209 */ /* 0x000fe20007810000 */
[----:B------:R-:W-:Y:S03]  /*a4c0*/  FMUL.FTZ R31, R31, c[0x0][0x320] ;  /* 0x0000c8001f1f7a20 */ /* 0x000fe60000410000 */
[----:B------:R-:W1:Y:S01]  /*a4d0*/  MUFU.TANH R234, R14 ;  /* 0x0000000e00ea7308 */ /* 0x000e620000002400 */
[----:B------:R-:W-:Y:S01]  /*a4e0*/  FMUL.FTZ R32, R32, c[0x0][0x320] ;  /* 0x0000c80020207a20 */ /* 0x000fe20000410000 */
[----:B------:R-:W-:Y:S01]  /*a4f0*/  FMNMX.FTZ R17, R240, R17, !PT ;  /* 0x00000011f0117209 */ /* 0x000fe20007810000 */
[----:B------:R-:W-:Y:S01]  /*a500*/  FMUL.FTZ R33, R33, c[0x0][0x320] ;  /* 0x0000c80021217a20 */ /* 0x000fe20000410000 */
[----:B--2---:R-:W-:Y:S01]  /*a510*/  FMNMX.FTZ R9, R242, R9, !PT ;  /* 0x00000009f2097209 */ /* 0x004fe20007810000 */
[----:B------:R-:W-:Y:S02]  /*a520*/  FMUL.FTZ R34, R34, c[0x0][0x320] ;  /* 0x0000c80022227a20 */ /* 0x000fe40000410000 */
[----:B------:R-:W-:Y:S01]  /*a530*/  FMUL.FTZ R35, R35, c[0x0][0x320] ;  /* 0x0000c80023237a20 */ /* 0x000fe20000410000 */
[----:B------:R-:W-:Y:S02]  /*a540*/  FMNMX.FTZ R9, R246, R9, !PT ;  /* 0x00000009f6097209 */ /* 0x000fe40007810000 */
[----:B------:R-:W2:Y:S02]  /*a550*/  MUFU.TANH R178, R13 ;  /* 0x0000000d00b27308 */ /* 0x000ea40000002400 */
[----:B---3--:R-:W-:Y:S08]  /*a560*/  FMNMX.FTZ R9, R236, R9, !PT ;  /* 0x00000009ec097209 */ /* 0x008ff00007810000 */
[----:B------:R-:W3:Y:S01]  /*a570*/  MUFU.TANH R180, R15 ;  /* 0x0000000f00b47308 */ /* 0x000ee20000002400 */
[----:B-1----:R-:W-:Y:S09]  /*a580*/  FMNMX.FTZ R17, R234, R17, !PT ;  /* 0x00000011ea117209 */ /* 0x002ff20007810000 */
[----:B------:R-:W1:Y:S01]  /*a590*/  MUFU.TANH R232, R16 ;  /* 0x0000001000e87308 */ /* 0x000e620000002400 */
[----:B--2---:R-:W-:Y:S09]  /*a5a0*/  FMNMX.FTZ R9, R178, R9, !PT ;  /* 0x00000009b2097209 */ /* 0x004ff20007810000 */
[----:B------:R-:W2:Y:S01]  /*a5b0*/  MUFU.TANH R230, R18 ;  /* 0x0000001200e67308 */ /* 0x000ea20000002400 */
[----:B---3--:R-:W-:Y:S09]  /*a5c0*/  FMNMX.FTZ R17, R180, R17, !PT ;  /* 0x00000011b4117209 */ /* 0x008ff20007810000 */
[----:B------:R-:W3:Y:S01]  /*a5d0*/  MUFU.TANH R226, R20 ;  /* 0x0000001400e27308 */ /* 0x000ee20000002400 */
[----:B-1----:R-:W-:Y:S04]  /*a5e0*/  FMNMX.FTZ R9, R232, R9, !PT ;  /* 0x00000009e8097209 */ /* 0x002fe80007810000 */
[----:B------:R-:W-:Y:S05]  /*a5f0*/  FMNMX.FTZ R9, R182, R9, !PT ;  /* 0x00000009b6097209 */ /* 0x000fea0007810000 */
[----:B------:R-:W1:Y:S01]  /*a600*/  MUFU.TANH R228, R19 ;  /* 0x0000001300e47308 */ /* 0x000e620000002400 */
[----:B--2---:R-:W-:Y:S09]  /*a610*/  FMNMX.FTZ R17, R230, R17, !PT ;  /* 0x00000011e6117209 */ /* 0x004ff20007810000 */
[----:B------:R-:W2:Y:S01]  /*a620*/  MUFU.TANH R224, R21 ;  /* 0x0000001500e07308 */ /* 0x000ea20000002400 */
[----:B---3--:R-:W-:Y:S09]  /*a630*/  FMNMX.FTZ R9, R226, R9, !PT ;  /* 0x00000009e2097209 */ /* 0x008ff20007810000 */
[----:B------:R-:W3:Y:S01]  /*a640*/  MUFU.TANH R166, R22 ;  /* 0x0000001600a67308 */ /* 0x000ee20000002400 */
[----:B-1----:R-:W-:Y:S09]  /*a650*/  FMNMX.FTZ R17, R228, R17, !PT ;  /* 0x00000011e4117209 */ /* 0x002ff20007810000 */
        /* <DEDUP_REMOVED lines=21> */
[----:B---3--:R-:W-:Y:S01]  /*a7b0*/  FMNMX.FTZ R17, R148, R17, !PT ;  /* 0x0000001194117209 */ /* 0x008fe20007810000 */
[----:B------:R-:W-:Y:S08]  /*a7c0*/  LDSM.16.MT88.4 R28, [R134+UR4+0x100] ;  /* 0x00010004861c783b */ /* 0x000ff00008004200 */
[----:B------:R-:W3:Y:S01]  /*a7d0*/  MUFU.TANH R142, R34 ;  /* 0x00000022008e7308 */ /* 0x000ee20000002400 */
[----:B-1----:R-:W-:Y:S09]  /*a7e0*/  FMNMX.FTZ R0, R146, R9, !PT ;  /* 0x0000000992007209 */ /* 0x002ff20007810000 */
[----:B------:R-:W1:Y:S01]  /*a7f0*/  MUFU.TANH R144, R35 ;  /* 0x0000002300907308 */ /* 0x000e620000002400 */
[----:B--2---:R-:W-:Y:S05]  /*a800*/  FMNMX.FTZ R15, R143, R0, !PT ;  /* 0x000000008f0f7209 */ /* 0x004fea0007810000 */
[----:B------:R-:W2:Y:S01]  /*a810*/  SHFL.BFLY PT, R2, R15, 0x2, 0x1f ;  /* 0x0c401f000f027f89 */ /* 0x000ea200000e0000 */
[----:B---3--:R-:W-:Y:S04]  /*a820*/  FMNMX.FTZ R17, R142, R17, !PT ;  /* 0x000000118e117209 */ /* 0x008fe80007810000 */
[----:B-1----:R-:W-:Y:S02]  /*a830*/  FMNMX.FTZ R13, R144, R17, !PT ;  /* 0x00000011900d7209 */ /* 0x002fe40007810000 */
[----:B------:R-:W-:Y:S03]  /*a840*/  IADD3 R17, R134, UR4, RZ ;  /* 0x0000000486117c10 */ /* 0x000fe6000fffe0ff */
[----:B------:R-:W1:Y:S01]  /*a850*/  SHFL.BFLY PT, R0, R13, 0x2, 0x1f ;  /* 0x0c401f000d007f89 */ /* 0x000e6200000e0000 */
[----:B--2---:R-:W-:Y:S07]  /*a860*/  FMNMX.FTZ R11, R15, R2, !PT ;  /* 0x000000020f0b7209 */ /* 0x004fee0007810000 */
[----:B------:R-:W2:Y:S01]  /*a870*/  SHFL.BFLY PT, R2, R11, 0x1, 0x1f ;  /* 0x0c201f000b027f89 */ /* 0x000ea200000e0000 */
[----:B-1----:R-:W-:Y:S07]  /*a880*/  FMNMX.FTZ R9, R13, R0, !PT ;  /* 0x000000000d097209 */ /* 0x002fee0007810000 */
[----:B------:R-:W-:Y:S01]  /*a890*/  LDSM.16.MT88.4 R12, [R135+UR4+0x100] ;  /* 0x00010004870c783b */ /* 0x000fe20008004200 */
[----:B--2---:R-:W-:Y:S07]  /*a8a0*/  FMNMX.FTZ R2, R11, R2, !PT ;  /* 0x000000020b027209 */ /* 0x004fee0007810000 */
[----:B------:R-:W1:Y:S01]  /*a8b0*/  SHFL.BFLY PT, R0, R9, 0x1, 0x1f ;  /* 0x0c201f0009007f89 */ /* 0x000e6200000e0000 */
[C---:B------:R-:W-:Y:S02]  /*a8c0*/  FADD.FTZ R4, -R2.reuse, R133 ;  /* 0x0000008502047221 */ /* 0x040fe40000010100 */
[----:B------:R-:W-:Y:S02]  /*a8d0*/  FMUL.FTZ R147, R2, c[0x0][0x2d0] ;  /* 0x0000b40002937a20 */ /* 0x000fe40000410000 */
[----:B------:R-:W-:Y:S02]  /*a8e0*/  FMUL.FTZ R132, R4, c[0x0][0x2d0] ;  /* 0x0000b40004847a20 */ /* 0x000fe40000410000 */
[--C-:B------:R-:W-:Y:S02]  /*a8f0*/  FFMA.FTZ R176, R176, c[0x0][0x2d0], -R147.reuse ;  /* 0x0000b400b0b07a23 */ /* 0x100fe40000010893 */
[--C-:B------:R-:W-:Y:S02]  /*a900*/  FFMA.FTZ R175, R238, c[0x0][0x2d0], -R147.reuse ;  /* 0x0000b400eeaf7a23 */ /* 0x100fe40000010893 */
[--C-:B------:R-:W-:Y:S01]  /*a910*/  FFMA.FTZ R173, R242, c[0x0][0x2d0], -R147.reuse ;  /* 0x0000b400f2ad7a23 */ /* 0x100fe20000010893 */
[----:B------:R-:W2:Y:S01]  /*a920*/  MUFU.EX2 R132, R132 ;  /* 0x0000008400847308 */ /* 0x000ea20000000800 */
[--C-:B------:R-:W-:Y:S02]  /*a930*/  FFMA.FTZ R172, R246, c[0x0][0x2d0], -R147.reuse ;  /* 0x0000b400f6ac7a23 */ /* 0x100fe40000010893 */
[--C-:B------:R-:W-:Y:S02]  /*a940*/  FFMA.FTZ R227, R162, c[0x0][0x2d0], -R147.reuse ;  /* 0x0000b400a2e37a23 */ /* 0x100fe40000010893 */
[--C-:B------:R-:W-:Y:S02]  /*a950*/  FFMA.FTZ R231, R154, c[0x0][0x2d0], -R147.reuse ;  /* 0x0000b4009ae77a23 */ /* 0x100fe40000010893 */
[--C-:B------:R-:W-:Y:S01]  /*a960*/  FFMA.FTZ R235, R146, c[0x0][0x2d0], -R147.reuse ;  /* 0x0000b40092eb7a23 */ /* 0x100fe20000010893 */
[----:B-1----:R-:W-:Y:S02]  /*a970*/  FMNMX.FTZ R0, R9, R0, !PT ;  /* 0x0000000009007209 */ /* 0x002fe40007810000 */
[----:B------:R-:W-:Y:S01]  /*a980*/  MUFU.EX2 R176, R176 ;  /* 0x000000b000b07308 */ /* 0x000fe20000000800 */
[----:B------:R-:W-:Y:S01]  /*a990*/  IADD3 R9, R135, UR4, RZ ;  /* 0x0000000487097c10 */ /* 0x000fe2000fffe0ff */
[----:B------:R-:W-:Y:S02]  /*a9a0*/  FFMA.FTZ R177, R236, c[0x0][0x2d0], -R147 ;  /* 0x0000b400ecb17a23 */ /* 0x000fe40000010893 */
[----:B------:R-:W-:Y:S01]  /*a9b0*/  FMUL.FTZ R145, R0, c[0x0][0x2d0] ;  /* 0x0000b40000917a20 */ /* 0x000fe20000410000 */
[----:B------:R-:W-:Y:S01]  /*a9c0*/  IADD3 R133, R188, R9, RZ ;  /* 0x00000009bc857210 */ /* 0x000fe20007ffe0ff */
[----:B------:R-:W-:Y:S02]  /*a9d0*/  FADD.FTZ R4, -R0, R3 ;  /* 0x0000000300047221 */ /* 0x000fe40000010100 */
[--C-:B------:R-:W-:Y:S02]  /*a9e0*/  FFMA.FTZ R174, R170, c[0x0][0x2d0], -R145.reuse ;  /* 0x0000b400aaae7a23 */ /* 0x100fe40000010891 */
[--C-:B------:R-:W-:Y:S01]  /*a9f0*/  FFMA.FTZ R171, R168, c[0x0][0x2d0], -R145.reuse ;  /* 0x0000b400a8ab7a23 */ /* 0x100fe20000010891 */
[----:B------:R-:W1:Y:S01]  /*aa00*/  MUFU.EX2 R175, R175 ;  /* 0x000000af00af7308 */ /* 0x000e620000000800 */
[--C-:B------:R-:W-:Y:S01]  /*aa10*/  FFMA.FTZ R170, R244, c[0x0][0x2d0], -R145.reuse ;  /* 0x0000b400f4aa7a23 */ /* 0x100fe20000010891 */
[----:B------:R-:W3:Y:S01]  /*aa20*/  LDSM.16.MT88.4 R20, [R133+0x100] ;  /* 0x000100008514783b */ /* 0x000ee20000004200 */
[--C-:B------:R-:W-:Y:S01]  /*aa30*/  FFMA.FTZ R169, R240, c[0x0][0x2d0], -R145.reuse ;  /* 0x0000b400f0a97a23 */ /* 0x100fe20000010891 */
[----:B------:R-:W-:Y:S01]  /*aa40*/  IADD3 R168, R188, R17, RZ ;  /* 0x00000011bca87210 */ /* 0x000fe20007ffe0ff */
[----:B------:R-:W-:Y:S02]  /*aa50*/  FMUL.FTZ R3, R4, c[0x0][0x2d0] ;  /* 0x0000b40004037a20 */ /* 0x000fe40000410000 */
[C---:B--2---:R-:W-:Y:S02]  /*aa60*/  FMUL.FTZ R4, R132.reuse, R128 ;  /* 0x0000008084047220 */ /* 0x044fe40000410000 */
[C---:B------:R-:W-:Y:S01]  /*aa70*/  FMUL.FTZ R5, R132.reuse, R129 ;  /* 0x0000008184057220 */ /* 0x040fe20000410000 */
[----:B------:R-:W-:Y:S01]  /*aa80*/  MUFU.EX2 R173, R173 ;  /* 0x000000ad00ad7308 */ /* 0x000fe20000000800 */
[C---:B------:R-:W-:Y:S01]  /*aa90*/  FMUL.FTZ R8, R132.reuse, R124 ;  /* 0x0000007c84087220 */ /* 0x040fe20000410000 */
[----:B------:R-:W-:Y:S01]  /*aaa0*/  LDSM.16.MT88.4 R136, [R133+0x2900] ;  /* 0x002900008588783b */ /* 0x000fe20000004200 */
[C---:B------:R-:W-:Y:S02]  /*aab0*/  FMUL.FTZ R9, R132.reuse, R125 ;  /* 0x0000007d84097220 */ /* 0x040fe40000410000 */
[C---:B------:R-:W-:Y:S02]  /*aac0*/  FMUL.FTZ R16, R132.reuse, R116 ;  /* 0x0000007484107220 */ /* 0x040fe40000410000 */
[C---:B------:R-:W-:Y:S02]  /*aad0*/  FMUL.FTZ R17, R132.reuse, R117 ;  /* 0x0000007584117220 */ /* 0x040fe40000410000 */
[C---:B------:R-:W-:Y:S01]  /*aae0*/  FMUL.FTZ R24, R132.reuse, R108 ;  /* 0x0000006c84187220 */ /* 0x040fe20000410000 */
[----:B------:R-:W2:Y:S01]  /*aaf0*/  MUFU.EX2 R3, R3 ;  /* 0x0000000300037308 */ /* 0x000ea20000000800 */
[C---:B------:R-:W-:Y:S02]  /*ab00*/  FMUL.FTZ R25, R132.reuse, R109 ;  /* 0x0000006d84197220 */ /* 0x040fe40000410000 */
[C---:B------:R-:W-:Y:S01]  /*ab10*/  FMUL.FTZ R32, R132.reuse, R100 ;  /* 0x0000006484207220 */ /* 0x040fe20000410000 */
[----:B-1----:R-:W-:Y:S01]  /*ab20*/  F2FP.BF16.PACK_AB R128, R175, R176 ;  /* 0x000000b0af80723e */ /* 0x002fe200000010ff */
[----:B------:R-:W-:Y:S02]  /*ab30*/  FMUL.FTZ R33, R132, R101 ;  /* 0x0000006584217220 */ /* 0x000fe40000410000 */
[--C-:B------:R-:W-:Y:S02]  /*ab40*/  FFMA.FTZ R179, R234, c[0x0][0x2d0], -R145.reuse ;  /* 0x0000b400eab37a23 */ /* 0x100fe40000010891 */
[--C-:B------:R-:W-:Y:S01]  /*ab50*/  FFMA.FTZ R180, R180, c[0x0][0x2d0], -R145.reuse ;  /* 0x0000b400b4b47a23 */ /* 0x100fe20000010891 */
[----:B------:R-:W1:Y:S01]  /*ab60*/  MUFU.EX2 R172, R172 ;  /* 0x000000ac00ac7308 */ /* 0x000e620000000800 */
[--C-:B------:R-:W-:Y:S02]  /*ab70*/  FFMA.FTZ R183, R230, c[0x0][0x2d0], -R145.reuse ;  /* 0x0000b400e6b77a23 */ /* 0x100fe40000010891 */
[--C-:B------:R-:W-:Y:S02]  /*ab80*/  FFMA.FTZ R190, R228, c[0x0][0x2d0], -R145.reuse ;  /* 0x0000b400e4be7a23 */ /* 0x100fe40000010891 */
[----:B------:R-:W-:Y:S02]  /*ab90*/  FFMA.FTZ R225, R166, c[0x0][0x2d0], -R145 ;  /* 0x0000b400a6e17a23 */ /* 0x000fe40000010891 */
[----:B------:R-:W-:Y:S02]  /*aba0*/  FFMA.FTZ R228, R160, c[0x0][0x2d0], -R147 ;  /* 0x0000b400a0e47a23 */ /* 0x000fe40000010893 */
[----:B------:R-:W-:Y:S01]  /*abb0*/  LDSM.16.MT88.4 R160, [R168+0x3900] ;  /* 0x00390000a8a0783b */ /* 0x000fe20000004200 */
[----:B------:R-:W-:Y:S01]  /*abc0*/  MUFU.EX2 R174, R174 ;  /* 0x000000ae00ae7308 */ /* 0x000fe20000000800 */
[--C-:B------:R-:W-:Y:S02]  /*abd0*/  FFMA.FTZ R229, R158, c[0x0][0x2d0], -R145.reuse ;  /* 0x0000b4009ee57a23 */ /* 0x100fe40000010891 */
[--C-:B------:R-:W-:Y:S02]  /*abe0*/  FFMA.FTZ R230, R156, c[0x0][0x2d0], -R145.reuse ;  /* 0x0000b4009ce67a23 */ /* 0x100fe40000010891 */
[C---:B--2---:R-:W-:Y:S02]  /*abf0*/  FMUL.FTZ R6, R3.reuse, R130 ;  /* 0x0000008203067220 */ /* 0x044fe40000410000 */
[C---:B------:R-:W-:Y:S01]  /*ac00*/  FMUL.FTZ R7, R3.reuse, R131 ;  /* 0x0000008303077220 */ /* 0x040fe20000410000 */
[----:B------:R-:W-:Y:S01]  /*ac10*/  LDSM.16.MT88.4 R156, [R134+UR4+0x3900] ;  /* 0x00390004869c783b */ /* 0x000fe20008004200 */
[C---:B------:R-:W-:Y:S01]  /*ac20*/  FMUL.FTZ R10, R3.reuse, R126 ;  /* 0x0000007e030a7220 */ /* 0x040fe20000410000 */
[----:B------:R-:W2:Y:S01]  /*ac30*/  MUFU.EX2 R171, R171 ;  /* 0x000000ab00ab7308 */ /* 0x000ea20000000800 */
[C---:B------:R-:W-:Y:S02]  /*ac40*/  FMUL.FTZ R11, R3.reuse, R127 ;  /* 0x0000007f030b7220 */ /* 0x040fe40000410000 */
[C---:B------:R-:W-:Y:S01]  /*ac50*/  FMUL.FTZ R18, R3.reuse, R118 ;  /* 0x0000007603127220 */ /* 0x040fe20000410000 */
[----:B-1----:R-:W-:Y:S01]  /*ac60*/  F2FP.BF16.PACK_AB R130, R172, R173 ;  /* 0x000000adac82723e */ /* 0x002fe200000010ff */
[C---:B------:R-:W-:Y:S01]  /*ac70*/  FMUL.FTZ R19, R3.reuse, R119 ;  /* 0x0000007703137220 */ /* 0x040fe20000410000 */
[----:B------:R-:W-:Y:S01]  /*ac80*/  LDSM.16.MT88.4 R124, [R135+UR4+0x2900] ;  /* 0x00290004877c783b */ /* 0x000fe20008004200 */
[C---:B------:R-:W-:Y:S02]  /*ac90*/  FMUL.FTZ R26, R3.reuse, R110 ;  /* 0x0000006e031a7220 */ /* 0x040fe40000410000 */
[C---:B------:R-:W-:Y:S01]  /*aca0*/  FMUL.FTZ R27, R3.reuse, R111 ;  /* 0x0000006f031b7220 */ /* 0x040fe20000410000 */
[----:B------:R-:W-:Y:S01]  /*acb0*/  MUFU.EX2 R170, R170 ;  /* 0x000000aa00aa7308 */ /* 0x000fe20000000800 */
[C---:B------:R-:W-:Y:S02]  /*acc0*/  FMUL.FTZ R34, R3.reuse, R102 ;  /* 0x0000006603227220 */ /* 0x040fe40000410000 */
[----:B------:R-:W-:Y:S01]  /*acd0*/  FMUL.FTZ R35, R3, R103 ;  /* 0x0000006703237220 */ /* 0x000fe20000410000 */
[----:B------:R-:W-:Y:S01]  /*ace0*/  LDSM.16.MT88.4 R108, [R168+0x2100] ;  /* 0x00210000a86c783b */ /* 0x000fe20000004200 */
[--C-:B------:R-:W-:Y:S02]  /*acf0*/  FFMA.FTZ R233, R150, c[0x0][0x2d0], -R145.reuse ;  /* 0x0000b40096e97a23 */ /* 0x100fe40000010891 */
[--C-:B------:R-:W-:Y:S02]  /*ad00*/  FFMA.FTZ R234, R148, c[0x0][0x2d0], -R145.reuse ;  /* 0x0000b40094ea7a23 */ /* 0x100fe40000010891 */
[--C-:B------:R-:W-:Y:S01]  /*ad10*/  FFMA.FTZ R237, R142, c[0x0][0x2d0], -R145.reuse ;  /* 0x0000b4008eed7a23 */ /* 0x100fe20000010891 */
[----:B------:R-:W1:Y:S01]  /*ad20*/  MUFU.EX2 R169, R169 ;  /* 0x000000a900a97308 */ /* 0x000e620000000800 */
[----:B------:R-:W-:Y:S01]  /*ad30*/  FFMA.FTZ R238, R144, c[0x0][0x2d0], -R145 ;  /* 0x0000b40090ee7a23 */ /* 0x000fe20000010891 */
[----:B------:R-:W-:Y:S01]  /*ad40*/  LDSM.16.MT88.4 R100, [R134+UR4+0x2100] ;  /* 0x002100048664783b */ /* 0x000fe20008004200 */
[C---:B------:R-:W-:Y:S01]  /*ad50*/  FMUL.FTZ R36, R132.reuse, R36 ;  /* 0x0000002484247220 */ /* 0x040fe20000410000 */
[----:B--2---:R-:W-:Y:S01]  /*ad60*/  F2FP.BF16.PACK_AB R129, R171, R174 ;  /* 0x000000aeab81723e */ /* 0x004fe200000010ff */
[C---:B------:R-:W-:Y:S02]  /*ad70*/  FMUL.FTZ R37, R132.reuse, R37 ;  /* 0x0000002584257220 */ /* 0x040fe40000410000 */
[C---:B------:R-:W-:Y:S02]  /*ad80*/  FMUL.FTZ R38, R3.reuse, R38 ;  /* 0x0000002603267220 */ /* 0x040fe40000410000 */
[C---:B------:R-:W-:Y:S01]  /*ad90*/  FMUL.FTZ R39, R3.reuse, R39 ;  /* 0x0000002703277220 */ /* 0x040fe20000410000 */
[----:B------:R-:W-:Y:S01]  /*ada0*/  LDSM.16.MT88.4 R116, [R134+UR4+0x900] ;  /* 0x000900048674783b */ /* 0x000fe20008004200 */
[C---:B------:R-:W-:Y:S01]  /*adb0*/  FMUL.FTZ R40, R132.reuse, R40 ;  /* 0x0000002884287220 */ /* 0x040fe20000410000 */
[----:B------:R-:W-:Y:S01]  /*adc0*/  MUFU.EX2 R177, R177 ;  /* 0x000000b100b17308 */ /* 0x000fe20000000800 */
[C---:B------:R-:W-:Y:S02]  /*add0*/  FMUL.FTZ R41, R132.reuse, R41 ;  /* 0x0000002984297220 */ /* 0x040fe40000410000 */
[C---:B------:R-:W-:Y:S02]  /*ade0*/  FMUL.FTZ R42, R3.reuse, R42 ;  /* 0x0000002a032a7220 */ /* 0x040fe40000410000 */
[C---:B------:R-:W-:Y:S01]  /*adf0*/  FMUL.FTZ R43, R3.reuse, R43 ;  /* 0x0000002b032b7220 */ /* 0x040fe20000410000 */
[----:B------:R-:W-:Y:S01]  /*ae00*/  LDSM.16.MT88.4 R148, [R135+UR4+0x3900] ;  /* 0x003900048794783b */ /* 0x000fe20008004200 */
[C---:B------:R-:W-:Y:S02]  /*ae10*/  FMUL.FTZ R44, R132.reuse, R44 ;  /* 0x0000002c842c7220 */ /* 0x040fe40000410000 */
[C---:B------:R-:W-:Y:S01]  /*ae20*/  FMUL.FTZ R45, R132.reuse, R45 ;  /* 0x0000002d842d7220 */ /* 0x040fe20000410000 */
[----:B------:R-:W-:Y:S01]  /*ae30*/  MUFU.EX2 R179, R179 ;  /* 0x000000b300b37308 */ /* 0x000fe20000000800 */
[----:B------:R-:W-:Y:S01]  /*ae40*/  FMUL.FTZ R46, R3, R46 ;  /* 0x0000002e032e7220 */ /* 0x000fe20000410000 */
        /* <DEDUP_REMOVED lines=15> */
[----:B------:R-:W4:Y:S01]  /*af40*/  LDSM.16.MT88.4 R120, [R168+0x100] ;  /* 0x00010000a878783b */ /* 0x000f220000004200 */
[C---:B------:R-:W-:Y:S02]  /*af50*/  FMUL.FTZ R52, R132.reuse, R52 ;  /* 0x0000003484347220 */ /* 0x040fe40000410000 */
[C---:B------:R-:W-:Y:S02]  /*af60*/  FMUL.FTZ R53, R132.reuse, R53 ;  /* 0x0000003584357220 */ /* 0x040fe40000410000 */
[C---:B---3--:R-:W-:Y:S03]  /*af70*/  HMMA.16816.F32.BF16 R12, R128.reuse, R20, R12 ;  /* 0x00000014800c723c */ /* 0x048fe6000004180c */
        /* <DEDUP_REMOVED lines=10> */
[----:B------:R-:W3:Y:S01]  /*b020*/  LDSM.16.MT88.4 R112, [R135+UR4+0x2100] ;  /* 0x002100048770783b */ /* 0x000ee20008004200 */
        /* <DEDUP_REMOVED lines=14> */
[----:B------:R-:W5:Y:S01]  /*b110*/  LDSM.16.MT88.4 R104, [R133+0x2100] ;  /* 0x002100008568783b */ /* 0x000f620000004200 */
[C---:B------:R-:W-:Y:S02]  /*b120*/  FMUL.FTZ R62, R3.reuse, R62 ;  /* 0x0000003e033e7220 */ /* 0x040fe40000410000 */
[C---:B------:R-:W-:Y:S02]  /*b130*/  FMUL.FTZ R63, R3.reuse, R63 ;  /* 0x0000003f033f7220 */ /* 0x040fe40000410000 */
[C---:B----4-:R-:W-:Y:S02]  /*b140*/  HMMA.16816.F32.BF16 R28, R128.reuse, R120, R28 ;  /* 0x00000078801c723c */ /* 0x050fe4000004181c */
        /* <DEDUP_REMOVED lines=14> */
[----:B------:R-:W-:Y:S03]  /*b230*/  LDSM.16.MT88.4 R112, [R135+UR4+0x900] ;  /* 0x000900048770783b */ /* 0x000fe60008004200 */
[C---:B------:R-:W-:Y:S02]  /*b240*/  FMUL.FTZ R71, R3.reuse, R71 ;  /* 0x0000004703477220 */ /* 0x040fe40000410000 */
[C---:B------:R-:W-:Y:S02]  /*b250*/  FMUL.FTZ R72, R132.reuse, R72 ;  /* 0x0000004884487220 */ /* 0x040fe40000410000 */
[C---:B------:R-:W-:Y:S01]  /*b260*/  FMUL.FTZ R73, R132.reuse, R73 ;  /* 0x0000004984497220 */ /* 0x040fe20000410000 */
[----:B------:R-:W-:Y:S01]  /*b270*/  MUFU.EX2 R235, R235 ;  /* 0x000000eb00eb7308 */ /* 0x000fe20000000800 */
[C---:B-----5:R-:W-:Y:S03]  /*b280*/  HMMA.16816.F32.BF16 R44, R128.reuse, R104, R44 ;  /* 0x00000068802c723c */ /* 0x060fe6000004182c */
[C---:B------:R-:W-:Y:S02]  /*b290*/  FMUL.FTZ R74, R3.reuse, R74 ;  /* 0x0000004a034a7220 */ /* 0x040fe40000410000 */
[C---:B------:R-:W-:Y:S02]  /*b2a0*/  FMUL.FTZ R75, R3.reuse, R75 ;  /* 0x0000004b034b7220 */ /* 0x040fe40000410000 */
[C---:B------:R-:W-:Y:S01]  /*b2b0*/  FMUL.FTZ R76, R132.reuse, R76 ;  /* 0x0000004c844c7220 */ /* 0x040fe20000410000 */
[C---:B------:R-:W-:Y:S01]  /*b2c0*/  HMMA.16816.F32.BF16 R48, R128.reuse, R106, R48 ;  /* 0x0000006a8030723c */ /* 0x040fe20000041830 */
[----:B------:R-:W3:Y:S01]  /*b2d0*/  LDSM.16.MT88.4 R104, [R135+UR4+0x4100] ;  /* 0x004100048768783b */ /* 0x000ee20008004200 */
        /* <DEDUP_REMOVED lines=8> */
[----:B------:R-:W4:Y:S03]  /*b360*/  LDSM.16.MT88.4 R100, [R133+0x4100] ;  /* 0x004100008564783b */ /* 0x000f260000004200 */
[C---:B------:R-:W-:Y:S02]  /*b370*/  FMUL.FTZ R81, R132.reuse, R81 ;  /* 0x0000005184517220 */ /* 0x040fe40000410000 */
[C---:B------:R-:W-:Y:S02]  /*b380*/  FMUL.FTZ R82, R3.reuse, R82 ;  /* 0x0000005203527220 */ /* 0x040fe40000410000 */
[C---:B------:R-:W-:Y:S04]  /*b390*/  HMMA.16816.F32.BF16 R60, R128.reuse, R108, R60 ;  /* 0x0000006c803c723c */ /* 0x040fe8000004183c */
[C---:B------:R-:W-:Y:S02]  /*b3a0*/  FMUL.FTZ R83, R3.reuse, R83 ;  /* 0x0000005303537220 */ /* 0x040fe40000410000 */
[C---:B------:R-:W-:Y:S02]  /*b3b0*/  FMUL.FTZ R84, R132.reuse, R84 ;  /* 0x0000005484547220 */ /* 0x040fe40000410000 */
[C---:B------:R-:W-:Y:S01]  /*b3c0*/  HMMA.16816.F32.BF16 R64, R128.reuse, R110, R64 ;  /* 0x0000006e8040723c */ /* 0x040fe20000041840 */
[----:B------:R-:W5:Y:S03]  /*b3d0*/  LDSM.16.MT88.4 R108, [R134+UR4+0x4100] ;  /* 0x00410004866c783b */ /* 0x000f660008004200 */
[----:B------:R-:W-:Y:S02]  /*b3e0*/  FMUL.FTZ R85, R132, R85 ;  /* 0x0000005584557220 */ /* 0x000fe40000410000 */
[C---:B------:R-:W-:Y:S02]  /*b3f0*/  FMUL.FTZ R86, R3.reuse, R86 ;  /* 0x0000005603567220 */ /* 0x040fe40000410000 */
[C---:B------:R-:W-:Y:S01]  /*b400*/  FMUL.FTZ R87, R3.reuse, R87 ;  /* 0x0000005703577220 */ /* 0x040fe20000410000 */
[C---:B---3--:R-:W-:Y:S03]  /*b410*/  HMMA.16816.F32.BF16 R68, R128.reuse, R104, R68 ;  /* 0x000000688044723c */ /* 0x048fe60000041844 */
[--C-:B------:R-:W-:Y:S02]  /*b420*/  FFMA.FTZ R178, R178, c[0x0][0x2d0], -R147.reuse ;  /* 0x0000b400b2b27a23 */ /* 0x100fe40000010893 */
[--C-:B------:R-:W-:Y:S02]  /*b430*/  FFMA.FTZ R181, R232, c[0x0][0x2d0], -R147.reuse ;  /* 0x0000b400e8b57a23 */ /* 0x100fe40000010893 */
[--C-:B------:R-:W-:Y:S01]  /*b440*/  FFMA.FTZ R232, R152, c[0x0][0x2d0], -R147.reuse ;  /* 0x0000b40098e87a23 */ /* 0x100fe20000010893 */
[C---:B------:R-:W-:Y:S01]  /*b450*/  HMMA.16816.F32.BF16 R72, R128.reuse, R106, R72 ;  /* 0x0000006a8048723c */ /* 0x040fe20000041848 */
[----:B------:R-:W3:Y:S01]  /*b460*/  LDSM.16.MT88.4 R104, [R168+0x4100] ;  /* 0x00410000a868783b */ /* 0x000ee20000004200 */
[----:B------:R-:W5:Y:S02]  /*b470*/  MUFU.EX2 R178, R178 ;  /* 0x000000b200b27308 */ /* 0x000f640000000800 */
[--C-:B------:R-:W-:Y:S02]  /*b480*/  FFMA.FTZ R182, R182, c[0x0][0x2d0], -R147.reuse ;  /* 0x0000b400b6b67a23 */ /* 0x100fe40000010893 */
[C---:B------:R-:W-:Y:S02]  /*b490*/  FMUL.FTZ R88, R132.reuse, R88 ;  /* 0x0000005884587220 */ /* 0x040fe40000410000 */
[C---:B----4-:R-:W-:Y:S01]  /*b4a0*/  HMMA.16816.F32.BF16 R76, R128.reuse, R100, R76 ;  /* 0x00000064804c723c */ /* 0x050fe2000004184c */
[----:B------:R-:W-:Y:S03]  /*b4b0*/  LDSM.16.MT88.4 R152, [R133+0x3900] ;  /* 0x003900008598783b */ /* 0x000fe60000004200 */
[----:B------:R-:W-:Y:S01]  /*b4c0*/  FMUL.FTZ R89, R132, R89 ;  /* 0x0000005984597220 */ /* 0x000fe20000410000 */
[----:B------:R-:W-:Y:S01]  /*b4d0*/  MUFU.EX2 R181, R181 ;  /* 0x000000b500b57308 */ /* 0x000fe20000000800 */
[C---:B------:R-:W-:Y:S01]  /*b4e0*/  FMUL.FTZ R90, R3.reuse, R90 ;  /* 0x0000005a035a7220 */ /* 0x040fe20000410000 */
[----:B-1----:R-:W-:Y:S01]  /*b4f0*/  F2FP.BF16.PACK_AB R101, R180, R179 ;  /* 0x000000b3b465723e */ /* 0x002fe200000010ff */
[C---:B------:R-:W-:Y:S04]  /*b500*/  HMMA.16816.F32.BF16 R80, R128.reuse, R102, R80 ;  /* 0x000000668050723c */ /* 0x040fe80000041850 */
[C---:B------:R-:W-:Y:S02]  /*b510*/  FMUL.FTZ R91, R3.reuse, R91 ;  /* 0x0000005b035b7220 */ /* 0x040fe40000410000 */
[----:B------:R-:W-:Y:S01]  /*b520*/  FMUL.FTZ R92, R132, R92 ;  /* 0x0000005c845c7220 */ /* 0x000fe20000410000 */
[----:B--2---:R-:W-:Y:S01]  /*b530*/  F2FP.BF16.PACK_AB R103, R190, R183 ;  /* 0x000000b7be67723e */ /* 0x004fe200000010ff */
[C---:B-----5:R-:W-:Y:S01]  /*b540*/  HMMA.16816.F32.BF16 R84, R128.reuse, R108, R84 ;  /* 0x0000006c8054723c */ /* 0x060fe20000041854 */
[----:B------:R-:W1:Y:S03]  /*b550*/  MUFU.EX2 R182, R182 ;  /* 0x000000b600b67308 */ /* 0x000e660000000800 */
[----:B------:R-:W-:Y:S01]  /*b560*/  FMUL.FTZ R93, R132, R93 ;  /* 0x0000005d845d7220 */ /* 0x000fe20000410000 */
[----:B------:R-:W-:Y:S01]  /*b570*/  F2FP.BF16.PACK_AB R100, R178, R177 ;  /* 0x000000b1b264723e */ /* 0x000fe200000010ff */
[C---:B------:R-:W-:Y:S02]  /*b580*/  FMUL.FTZ R94, R3.reuse, R94 ;  /* 0x0000005e035e7220 */ /* 0x040fe40000410000 */
[C---:B------:R-:W-:Y:S01]  /*b590*/  HMMA.16816.F32.BF16 R88, R128.reuse, R110, R88 ;  /* 0x0000006e8058723c */ /* 0x040fe20000041858 */
[----:B------:R-:W2:Y:S02]  /*b5a0*/  LDSM.16.MT88.4 R108, [R133+0x900] ;  /* 0x00090000856c783b */ /* 0x000ea40000004200 */
[----:B------:R-:W-:Y:S01]  /*b5b0*/  MUFU.EX2 R232, R232 ;  /* 0x000000e800e87308 */ /* 0x000fe20000000800 */
[C---:B------:R-:W-:Y:S02]  /*b5c0*/  FMUL.FTZ R95, R3.reuse, R95 ;  /* 0x0000005f035f7220 */ /* 0x040fe40000410000 */
[C---:B------:R-:W-:Y:S02]  /*b5d0*/  FMUL.FTZ R96, R132.reuse, R96 ;  /* 0x0000006084607220 */ /* 0x040fe40000410000 */
[----:B------:R-:W-:Y:S03]  /*b5e0*/  FMUL.FTZ R97, R132, R97 ;  /* 0x0000006184617220 */ /* 0x000fe60000410000 */
[C---:B---3--:R-:W-:Y:S03]  /*b5f0*/  HMMA.16816.F32.BF16 R92, R128.reuse, R104, R92 ;  /* 0x00000068805c723c */ /* 0x048fe6000004185c */
[C---:B------:R-:W-:Y:S02]  /*b600*/  FMUL.FTZ R98, R3.reuse, R98 ;  /* 0x0000006203627220 */ /* 0x040fe40000410000 */
[----:B------:R-:W-:Y:S01]  /*b610*/  FMUL.FTZ R99, R3, R99 ;  /* 0x0000006303637220 */ /* 0x000fe20000410000 */
[----:B-1----:R-:W-:Y:S01]  /*b620*/  F2FP.BF16.PACK_AB R102, R182, R181 ;  /* 0x000000b5b666723e */ /* 0x002fe200000010ff */
[----:B------:R-:W-:Y:S02]  /*b630*/  FFMA.FTZ R213, R226, c[0x0][0x2d0], -R147 ;  /* 0x0000b400e2d57a23 */ /* 0x000fe40000010893 */
[----:B------:R-:W-:Y:S02]  /*b640*/  FFMA.FTZ R226, R164, c[0x0][0x2d0], -R145 ;  /* 0x0000b400a4e27a23 */ /* 0x000fe40000010891 */
[----:B------:R-:W-:Y:S01]  /*b650*/  LDSM.16.MT88.4 R164, [R135+UR4+0x5900] ;  /* 0x0059000487a4783b */ /* 0x000fe20008004200 */
[----:B------:R-:W-:Y:S01]  /*b660*/  HMMA.16816.F32.BF16 R96, R128, R106, R96 ;  /* 0x0000006a8060723c */ /* 0x000fe20000041860 */
[----:B------:R-:W-:Y:S02]  /*b670*/  MUFU.EX2 R213, R213 ;  /* 0x000000d500d57308 */ /* 0x000fe40000000800 */
[--C-:B------:R-:W-:Y:S02]  /*b680*/  FFMA.FTZ R224, R224, c[0x0][0x2d0], -R147.reuse ;  /* 0x0000b400e0e07a23 */ /* 0x100fe40000010893 */
[----:B------:R-:W-:Y:S02]  /*b690*/  FFMA.FTZ R147, R143, c[0x0][0x2d0], -R147 ;  /* 0x0000b4008f937a23 */ /* 0x000fe40000010893 */
[----:B------:R-:W1:Y:S01]  /*b6a0*/  LDSM.16.MT88.4 R104, [R134+UR4+0x2900] ;  /* 0x002900048668783b */ /* 0x000e620008004200 */
[C---:B------:R-:W-:Y:S03]  /*b6b0*/  HMMA.16816.F32.BF16 R4, R100.reuse, R112, R4 ;  /* 0x000000706404723c */ /* 0x040fe60000041804 */
[----:B------:R3:W-:Y:S02]  /*b6c0*/  MUFU.EX2 R236, R147 ;  /* 0x0000009300ec7308 */ /* 0x0007e40000000800 */
[----:B------:R-:W-:Y:S02]  /*b6d0*/  FFMA.FTZ R176, R132, R207, R176 ;  /* 0x000000cf84b07223 */ /* 0x000fe400000100b0 */
[----:B------:R-:W-:Y:S01]  /*b6e0*/  LDSM.16.MT88.4 R128, [R135+UR4+0x3100] ;  /* 0x003100048780783b */ /* 0x000fe20008004200 */
[C---:B------:R-:W-:Y:S04]  /*b6f0*/  HMMA.16816.F32.BF16 R8, R100.reuse, R114, R8 ;  /* 0x000000726408723c */ /* 0x040fe80000041808 */
[----:B------:R-:W-:Y:S01]  /*b700*/  FFMA.FTZ R174, R3, R208, R174 ;  /* 0x000000d003ae7223 */ /* 0x000fe200000100ae */
[----:B------:R-:W4:Y:S01]  /*b710*/  MUFU.EX2 R224, R224 ;  /* 0x000000e000e07308 */ /* 0x000f220000000800 */
[----:B------:R-:W-:Y:S01]  /*b720*/  IADD3 R3, R223, -0x2, RZ ;  /* 0xfffffffedf037810 */ /* 0x000fe20007ffe0ff */
[----:B------:R-:W-:Y:S01]  /*b730*/  LDSM.16.MT88.4 R112, [R135+UR4+0x4900] ;  /* 0x004900048770783b */ /* 0x000fe20008004200 */
[C---:B--2---:R-:W-:Y:S03]  /*b740*/  HMMA.16816.F32.BF16 R12, R100.reuse, R108, R12 ;  /* 0x0000006c640c723c */ /* 0x044fe6000004180c */
[----:B------:R-:W-:Y:S01]  /*b750*/  ISETP.GE.AND P0, PT, R3, R194, PT ;  /* 0x000000c20300720c */ /* 0x000fe20003f06270 */
[----:B------:R-:W-:Y:S02]  /*b760*/  FADD.FTZ R176, R175, R176 ;  /* 0x000000b0afb07221 */ /* 0x000fe40000010000 */
[----:B------:R-:W-:Y:S01]  /*b770*/  FADD.FTZ R171, R171, R174 ;  /* 0x000000aeabab7221 */ /* 0x000fe20000010000 */
[----:B------:R-:W-:Y:S01]  /*b780*/  LDSM.16.MT88.4 R140, [R134+UR4+0x1900] ;  /* 0x00190004868c783b */ /* 0x000fe20008004200 */
[C---:B------:R-:W-:Y:S01]  /*b790*/  HMMA.16816.F32.BF16 R16, R100.reuse, R110, R16 ;  /* 0x0000006e6410723c */ /* 0x040fe20000041810 */
[----:B------:R-:W2:Y:S03]  /*b7a0*/  MUFU.EX2 R226, R226 ;  /* 0x000000e200e27308 */ /* 0x000ea60000000800 */
[----:B------:R-:W-:Y:S02]  /*b7b0*/  FADD.FTZ R173, R173, R176 ;  /* 0x000000b0adad7221 */ /* 0x000fe40000010000 */
[----:B------:R-:W-:Y:S01]  /*b7c0*/  FADD.FTZ R170, R170, R171 ;  /* 0x000000abaaaa7221 */ /* 0x000fe20000010000 */
[----:B------:R-:W5:Y:S01]  /*b7d0*/  LDSM.16.MT88.4 R108, [R168+0x2900] ;  /* 0x00290000a86c783b */ /* 0x000f620000004200 */
[C---:B------:R-:W-:Y:S04]  /*b7e0*/  HMMA.16816.F32.BF16 R20, R100.reuse, R116, R20 ;  /* 0x000000746414723c */ /* 0x040fe80000041814 */
[----:B------:R-:W-:Y:S02]  /*b7f0*/  FADD.FTZ R172, R172, R173 ;  /* 0x000000adacac7221 */ /* 0x000fe40000010000 */
[----:B------:R-:W-:Y:S01]  /*b800*/  FADD.FTZ R170, R169, R170 ;  /* 0x000000aaa9aa7221 */ /* 0x000fe20000010000 */
[----:B---3--:R-:W-:Y:S01]  /*b810*/  LDSM.16.MT88.4 R144, [R168+0x1900] ;  /* 0x00190000a890783b */ /* 0x008fe20000004200 */
[C---:B------:R-:W-:Y:S04]  /*b820*/  HMMA.16816.F32.BF16 R24, R100.reuse, R118, R24 ;  /* 0x000000766418723c */ /* 0x040fe80000041818 */
[----:B------:R-:W-:Y:S02]  /*b830*/  FADD.FTZ R177, R177, R172 ;  /* 0x000000acb1b17221 */ /* 0x000fe40000010000 */
[----:B------:R-:W-:Y:S01]  /*b840*/  FADD.FTZ R179, R179, R170 ;  /* 0x000000aab3b37221 */ /* 0x000fe20000010000 */
[----:B------:R-:W3:Y:S01]  /*b850*/  LDSM.16.MT88.4 R116, [R133+0x4900] ;  /* 0x004900008574783b */ /* 0x000ee20000004200 */
[C---:B------:R-:W-:Y:S04]  /*b860*/  HMMA.16816.F32.BF16 R28, R100.reuse, R120, R28 ;  /* 0x00000078641c723c */ /* 0x040fe8000004181c */
[----:B------:R-:W-:Y:S02]  /*b870*/  FADD.FTZ R178, R178, R177 ;  /* 0x000000b1b2b27221 */ /* 0x000fe40000010000 */
[----:B------:R-:W-:Y:S02]  /*b880*/  FADD.FTZ R180, R180, R179 ;  /* 0x000000b3b4b47221 */ /* 0x000fe40000010000 */
[C---:B------:R-:W-:Y:S01]  /*b890*/  HMMA.16816.F32.BF16 R32, R100.reuse, R122, R32 ;  /* 0x0000007a6420723c */ /* 0x040fe20000041820 */
[----:B------:R-:W-:Y:S03]  /*b8a0*/  LDSM.16.MT88.4 R120, [R134+UR4+0x1100] ;  /* 0x001100048678783b */ /* 0x000fe60008004200 */
[----:B------:R-:W-:Y:S02]  /*b8b0*/  FADD.FTZ R181, R181, R178 ;  /* 0x000000b2b5b57221 */ /* 0x000fe40000010000 */
[----:B------:R-:W-:Y:S02]  /*b8c0*/  FADD.FTZ R183, R183, R180 ;  /* 0x000000b4b7b77221 */ /* 0x000fe40000010000 */
[C---:B------:R-:W-:Y:S04]  /*b8d0*/  HMMA.16816.F32.BF16 R36, R100.reuse, R124, R36 ;  /* 0x0000007c6424723c */ /* 0x040fe80000041824 */
[----:B------:R-:W-:Y:S02]  /*b8e0*/  FADD.FTZ R182, R182, R181 ;  /* 0x000000b5b6b67221 */ /* 0x000fe40000010000 */
[----:B------:R-:W-:Y:S02]  /*b8f0*/  FADD.FTZ R190, R190, R183 ;  /* 0x000000b7bebe7221 */ /* 0x000fe40000010000 */
[C---:B------:R-:W-:Y:S01]  /*b900*/  HMMA.16816.F32.BF16 R40, R100.reuse, R126, R40 ;  /* 0x0000007e6428723c */ /* 0x040fe20000041828 */
[----:B------:R-:W-:Y:S07]  /*b910*/  LDSM.16.MT88.4 R124, [R168+0x1100] ;  /* 0x00110000a87c783b */ /* 0x000fee0000004200 */
[C---:B------:R-:W-:Y:S08]  /*b920*/  HMMA.16816.F32.BF16 R44, R100.reuse, R136, R44 ;  /* 0x00000088642c723c */ /* 0x040ff0000004182c */
[C---:B------:R-:W-:Y:S01]  /*b930*/  HMMA.16816.F32.BF16 R48, R100.reuse, R138, R48 ;  /* 0x0000008a6430723c */ /* 0x040fe20000041830 */
[----:B------:R-:W-:Y:S07]  /*b940*/  LDSM.16.MT88.4 R136, [R134+UR4+0x3100] ;  /* 0x003100048688783b */ /* 0x000fee0008004200 */
[C---:B-1----:R-:W-:Y:S08]  /*b950*/  HMMA.16816.F32.BF16 R52, R100.reuse, R104, R52 ;  /* 0x000000686434723c */ /* 0x042ff00000041834 */
[C---:B------:R-:W-:Y:S01]  /*b960*/  HMMA.16816.F32.BF16 R56, R100.reuse, R106, R56 ;  /* 0x0000006a6438723c */ /* 0x040fe20000041838 */
[----:B------:R-:W1:Y:S07]  /*b970*/  LDSM.16.MT88.4 R104, [R134+UR4+0x4900] ;  /* 0x004900048668783b */ /* 0x000e6e0008004200 */
[C---:B-----5:R-:W-:Y:S08]  /*b980*/  HMMA.16816.F32.BF16 R60, R100.reuse, R108, R60 ;  /* 0x0000006c643c723c */ /* 0x060ff0000004183c */
[C---:B------:R-:W-:Y:S01]  /*b990*/  HMMA.16816.F32.BF16 R64, R100.reuse, R110, R64 ;  /* 0x0000006e6440723c */ /* 0x040fe20000041840 */
[----:B------:R-:W5:Y:S07]  /*b9a0*/  LDSM.16.MT88.4 R108, [R168+0x4900] ;  /* 0x00490000a86c783b */ /* 0x000f6e0000004200 */
[C---:B------:R-:W-:Y:S08]  /*b9b0*/  HMMA.16816.F32.BF16 R68, R100.reuse, R112, R68 ;  /* 0x000000706444723c */ /* 0x040ff00000041844 */
[C---:B------:R-:W-:Y:S01]  /*b9c0*/  HMMA.16816.F32.BF16 R72, R100.reuse, R114, R72 ;  /* 0x000000726448723c */ /* 0x040fe20000041848 */
[----:B------:R-:W2:Y:S07]  /*b9d0*/  LDSM.16.MT88.4 R112, [R135+UR4+0x1100] ;  /* 0x001100048770783b */ /* 0x000eae0008004200 */
[C---:B---3--:R-:W-:Y:S08]  /*b9e0*/  HMMA.16816.F32.BF16 R76, R100.reuse, R116, R76 ;  /* 0x00000074644c723c */ /* 0x048ff0000004184c */
[C---:B------:R-:W-:Y:S01]  /*b9f0*/  HMMA.16816.F32.BF16 R80, R100.reuse, R118, R80 ;  /* 0x000000766450723c */ /* 0x040fe20000041850 */
[----:B------:R-:W3:Y:S07]  /*ba00*/  LDSM.16.MT88.4 R116, [R133+0x1100] ;  /* 0x001100008574783b */ /* 0x000eee0000004200 */
[C---:B-1----:R-:W-:Y:S08]  /*ba10*/  HMMA.16816.F32.BF16 R84, R100.reuse, R104, R84 ;  /* 0x000000686454723c */ /* 0x042ff00000041854 */
[C---:B------:R-:W-:Y:S01]  /*ba20*/  HMMA.16816.F32.BF16 R88, R100.reuse, R106, R88 ;  /* 0x0000006a6458723c */ /* 0x040fe20000041858 */
[----:B------:R-:W1:Y:S07]  /*ba30*/  LDSM.16.MT88.4 R104, [R133+0x3100] ;  /* 0x003100008568783b */ /* 0x000e6e0000004200 */
[C---:B-----5:R-:W-:Y:S08]  /*ba40*/  HMMA.16816.F32.BF16 R92, R100.reuse, R108, R92 ;  /* 0x0000006c645c723c */ /* 0x060ff0000004185c */
[----:B------:R-:W-:Y:S01]  /*ba50*/  HMMA.16816.F32.BF16 R96, R100, R110, R96 ;  /* 0x0000006e6460723c */ /* 0x000fe20000041860 */
[----:B------:R-:W5:Y:S06]  /*ba60*/  LDSM.16.MT88.4 R108, [R168+0x3100] ;  /* 0x00310000a86c783b */ /* 0x000f6c0000004200 */
[----:B----4-:R-:W-:Y:S01]  /*ba70*/  F2FP.BF16.PACK_AB R100, R224, R213 ;  /* 0x000000d5e064723e */ /* 0x010fe200000010ff */
[----:B------:R-:W-:Y:S01]  /*ba80*/  FADD.FTZ R213, R213, R182 ;  /* 0x000000b6d5d57221 */ /* 0x000fe20000010000 */
[----:B--2---:R-:W-:Y:S03]  /*ba90*/  F2FP.BF16.PACK_AB R101, R226, R225 ;  /* 0x000000e1e265723e */ /* 0x004fe600000010ff */
[----:B------:R-:W-:Y:S01]  /*baa0*/  F2FP.BF16.PACK_AB R102, R228, R227 ;  /* 0x000000e3e466723e */ /* 0x000fe200000010ff */
[----:B------:R-:W-:Y:S01]  /*bab0*/  FADD.FTZ R225, R225, R190 ;  /* 0x000000bee1e17221 */ /* 0x000fe20000010000 */
[----:B------:R-:W-:Y:S01]  /*bac0*/  F2FP.BF16.PACK_AB R103, R230, R229 ;  /* 0x000000e5e667723e */ /* 0x000fe200000010ff */
[----:B------:R-:W-:Y:S02]  /*bad0*/  FADD.FTZ R224, R224, R213 ;  /* 0x000000d5e0e07221 */ /* 0x000fe40000010000 */
[----:B------:R-:W-:Y:S02]  /*bae0*/  FADD.FTZ R226, R226, R225 ;  /* 0x000000e1e2e27221 */ /* 0x000fe40000010000 */
[----:B------:R-:W-:Y:S02]  /*baf0*/  FADD.FTZ R227, R227, R224 ;  /* 0x000000e0e3e37221 */ /* 0x000fe40000010000 */
[C---:B------:R-:W-:Y:S03]  /*bb00*/  HMMA.16816.F32.BF16 R4, R100.reuse, R112, R4 ;  /* 0x000000706404723c */ /* 0x040fe60000041804 */
[----:B------:R-:W-:Y:S02]  /*bb10*/  FADD.FTZ R229, R229, R226 ;  /* 0x000000e2e5e57221 */ /* 0x000fe40000010000 */
[----:B------:R-:W-:Y:S02]  /*bb20*/  FADD.FTZ R228, R228, R227 ;  /* 0x000000e3e4e47221 */ /* 0x000fe40000010000 */
[----:B------:R-:W-:Y:S01]  /*bb30*/  FADD.FTZ R230, R230, R229 ;  /* 0x000000e5e6e67221 */ /* 0x000fe20000010000 */
[C---:B------:R-:W-:Y:S01]  /*bb40*/  HMMA.16816.F32.BF16 R8, R100.reuse, R114, R8 ;  /* 0x000000726408723c */ /* 0x040fe20000041808 */
[----:B------:R-:W2:Y:S07]  /*bb50*/  LDSM.16.MT88.4 R112, [R135+UR4+0x5100] ;  /* 0x005100048770783b */ /* 0x000eae0008004200 */
[C---:B---3--:R-:W-:Y:S08]  /*bb60*/  HMMA.16816.F32.BF16 R12, R100.reuse, R116, R12 ;  /* 0x00000074640c723c */ /* 0x048ff0000004180c */
[C---:B------:R-:W-:Y:S01]  /*bb70*/  HMMA.16816.F32.BF16 R16, R100.reuse, R118, R16 ;  /* 0x000000766410723c */ /* 0x040fe20000041810 */
[----:B------:R-:W-:Y:S07]  /*bb80*/  LDSM.16.MT88.4 R116, [R134+UR4+0x5100] ;  /* 0x005100048674783b */ /* 0x000fee0008004200 */
[C---:B------:R-:W-:Y:S08]  /*bb90*/  HMMA.16816.F32.BF16 R20, R100.reuse, R120, R20 ;  /* 0x000000786414723c */ /* 0x040ff00000041814 */
[C---:B------:R-:W-:Y:S08]  /*bba0*/  HMMA.16816.F32.BF16 R24, R100.reuse, R122, R24 ;  /* 0x0000007a6418723c */ /* 0x040ff00000041818 */
[C---:B------:R-:W-:Y:S08]  /*bbb0*/  HMMA.16816.F32.BF16 R28, R100.reuse, R124, R28 ;  /* 0x0000007c641c723c */ /* 0x040ff0000004181c */
[C---:B------:R-:W-:Y:S01]  /*bbc0*/  HMMA.16816.F32.BF16 R32, R100.reuse, R126, R32 ;  /* 0x0000007e6420723c */ /* 0x040fe20000041820 */
[----:B------:R-:W-:Y:S07]  /*bbd0*/  LDSM.16.MT88.4 R124, [R135+UR4+0x1900] ;  /* 0x00190004877c783b */ /* 0x000fee0008004200 */
[C---:B------:R-:W-:Y:S08]  /*bbe0*/  HMMA.16816.F32.BF16 R36, R100.reuse, R128, R36 ;  /* 0x000000806424723c */ /* 0x040ff00000041824 */
[C---:B------:R-:W-:Y:S08]  /*bbf0*/  HMMA.16816.F32.BF16 R40, R100.reuse, R130, R40 ;  /* 0x000000826428723c */ /* 0x040ff00000041828 */
[C---:B-1----:R-:W-:Y:S08]  /*bc00*/  HMMA.16816.F32.BF16 R44, R100.reuse, R104, R44 ;  /* 0x00000068642c723c */ /* 0x042ff0000004182c */
[C---:B------:R-:W-:Y:S01]  /*bc10*/  HMMA.16816.F32.BF16 R48, R100.reuse, R106, R48 ;  /* 0x0000006a6430723c */ /* 0x040fe20000041830 */
[----:B------:R-:W1:Y:S07]  /*bc20*/  LDSM.16.MT88.4 R104, [R133+0x5100] ;  /* 0x005100008568783b */ /* 0x000e6e0000004200 */
[C---:B------:R-:W-:Y:S07]  /*bc30*/  HMMA.16816.F32.BF16 R52, R100.reuse, R136, R52 ;  /* 0x000000886434723c */ /* 0x040fee0000041834 */
[----:B------:R-:W-:Y:S01]  /*bc40*/  F2FP.BF16.PACK_AB R136, R232, R231 ;  /* 0x000000e7e888723e */ /* 0x000fe200000010ff */
[C---:B------:R-:W-:Y:S04]  /*bc50*/  HMMA.16816.F32.BF16 R56, R100.reuse, R138, R56 ;  /* 0x0000008a6438723c */ /* 0x040fe80000041838 */
[----:B------:R-:W-:Y:S01]  /*bc60*/  F2FP.BF16.PACK_AB R137, R234, R233 ;  /* 0x000000e9ea89723e */ /* 0x000fe200000010ff */
[----:B------:R-:W-:Y:S02]  /*bc70*/  FADD.FTZ R231, R231, R228 ;  /* 0x000000e4e7e77221 */ /* 0x000fe40000010000 */
[----:B------:R-:W-:Y:S01]  /*bc80*/  F2FP.BF16.PACK_AB R138, R236, R235 ;  /* 0x000000ebec8a723e */ /* 0x000fe200000010ff */
[C---:B-----5:R-:W-:Y:S04]  /*bc90*/  HMMA.16816.F32.BF16 R60, R100.reuse, R108, R60 ;  /* 0x0000006c643c723c */ /* 0x060fe8000004183c */
[----:B------:R-:W-:Y:S01]  /*bca0*/  F2FP.BF16.PACK_AB R139, R238, R237 ;  /* 0x000000edee8b723e */ /* 0x000fe200000010ff */
        /* <DEDUP_REMOVED lines=9> */
[C---:B------:R-:W-:Y:S04]  /*bd40*/  HMMA.16816.F32.BF16 R72, R100.reuse, R114, R72 ;  /* 0x000000726448723c */ /* 0x040fe80000041848 */
[----:B------:R-:W-:Y:S04]  /*bd50*/  FADD.FTZ R208, R238, R237 ;  /* 0x000000edeed07221 */ /* 0x000fe80000010000 */
[C---:B-1----:R-:W-:Y:S08]  /*bd60*/  HMMA.16816.F32.BF16 R76, R100.reuse, R104, R76 ;  /* 0x00000068644c723c */ /* 0x042ff0000004184c */
[C---:B------:R-:W-:Y:S01]  /*bd70*/  HMMA.16816.F32.BF16 R80, R100.reuse, R106, R80 ;  /* 0x0000006a6450723c */ /* 0x040fe20000041850 */
[----:B------:R-:W1:Y:S07]  /*bd80*/  LDSM.16.MT88.4 R104, [R133+0x1900] ;  /* 0x001900008568783b */ /* 0x000e6e0000004200 */
[C---:B------:R-:W-:Y:S08]  /*bd90*/  HMMA.16816.F32.BF16 R84, R100.reuse, R116, R84 ;  /* 0x000000746454723c */ /* 0x040ff00000041854 */
[C---:B------:R-:W-:Y:S08]  /*bda0*/  HMMA.16816.F32.BF16 R88, R100.reuse, R118, R88 ;  /* 0x000000766458723c */ /* 0x040ff00000041858 */
[C---:B---3--:R-:W-:Y:S08]  /*bdb0*/  HMMA.16816.F32.BF16 R92, R100.reuse, R108, R92 ;  /* 0x0000006c645c723c */ /* 0x048ff0000004185c */
[----:B------:R-:W-:Y:S08]  /*bdc0*/  HMMA.16816.F32.BF16 R96, R100, R110, R96 ;  /* 0x0000006e6460723c */ /* 0x000ff00000041860 */
[C---:B------:R-:W-:Y:S08]  /*bdd0*/  HMMA.16816.F32.BF16 R128, R136.reuse, R124, R4 ;  /* 0x0000007c8880723c */ /* 0x040ff00000041804 */
[C---:B------:R-:W-:Y:S01]  /*bde0*/  HMMA.16816.F32.BF16 R124, R136.reuse, R126, R8 ;  /* 0x0000007e887c723c */ /* 0x040fe20000041808 */
[----:B------:R-:W2:Y:S07]  /*bdf0*/  LDSM.16.MT88.4 R8, [R133+0x5900] ;  /* 0x005900008508783b */ /* 0x000eae0000004200 */
[C---:B-1----:R-:W-:Y:S01]  /*be00*/  HMMA.16816.F32.BF16 R120, R136.reuse, R104, R12 ;  /* 0x000000688878723c */ /* 0x042fe2000004180c */
[----:B------:R-:W1:Y:S07]  /*be10*/  LDSM.16.MT88.4 R12, [R134+UR4+0x5900] ;  /* 0x00590004860c783b */ /* 0x000e6e0008004200 */
[C---:B------:R-:W-:Y:S01]  /*be20*/  HMMA.16816.F32.BF16 R116, R136.reuse, R106, R16 ;  /* 0x0000006a8874723c */ /* 0x040fe20000041810 */
[----:B------:R-:W3:Y:S07]  /*be30*/  LDSM.16.MT88.4 R16, [R168+0x5900] ;  /* 0x00590000a810783b */ /* 0x000eee0000004200 */
        /* <DEDUP_REMOVED lines=20> */
[----:B------:R-:W-:-:S07]  /*bf80*/  @!P0 BRA `(.L_x_1047) ;  /* 0x000003f000008947 */ /* 0x000fce0003800000 */
[----:B------:R-:W-:Y:S01]  /*bf90*/  ISETP.NE.AND P1, PT, R195, 0x1, PT ;  /* 0x00000001c300780c */ /* 0x000fe20003f25270 */
[----:B------:R-:W-:Y:S01]  /*bfa0*/  IMAD R6, R223, 0x40, R204 ;  /* 0x00000040df067824 */ /* 0x000fe200078e02cc */
[----:B------:R-:W-:Y:S01]  /*bfb0*/  IADD3 R11, -R219, 0x10, RZ ;  /* 0x00000010db0b7810 */ /* 0x000fe20007ffe1ff */
[----:B------:R-:W-:Y:S01]  /*bfc0*/  IMAD.MOV.U32 R200, RZ, RZ, RZ ;  /* 0x000000ffffc87224 */ /* 0x000fe200078e00ff */
[----:B------:R-:W-:Y:S02]  /*bfd0*/  IADD3 R8, -R216, 0x10, RZ ;  /* 0x00000010d8087810 */ /* 0x000fe40007ffe1ff */
[----:B------:R-:W-:Y:S02]  /*bfe0*/  IADD3 R201, R6, -0x80, R203 ;  /* 0xffffff8006c97810 */ /* 0x000fe40007ffe0cb */
[----:B------:R-:W-:Y:S02]  /*bff0*/  LOP3.LUT R11, R11, 0xf, RZ, 0xc0, !PT ;  /* 0x0000000f0b0b7812 */ /* 0x000fe400078ec0ff */
[----:B------:R-:W-:Y:S01]  /*c000*/  LOP3.LUT R8, R8, 0xf, RZ, 0xc0, !PT ;  /* 0x0000000f08087812 */ /* 0x000fe200078ec0ff */
        /* <DEDUP_REMOVED lines=55> */
.L_x_1047:
        /* <DEDUP_REMOVED lines=10> */
.L_x_1045:
[----:B------:R-:W-:-:S13]  /*c420*/  ISETP.GE.AND P0, PT, R213, R194, PT ;  /* 0x000000c2d500720c */ /* 0x000fda0003f06270 */
[----:B------:R-:W-:Y:S05]  /*c430*/  @!P0 BRA `(.L_x_1049) ;  /* 0x00003a2000008947 */ /* 0x000fea0003800000 */
[----:B------:R-:W-:Y:S01]  /*c440*/  IMAD.MOV.U32 R3, RZ, RZ, R0 ;  /* 0x000000ffff037224 */ /* 0x000fe200078e0000 */
[----:B------:R-:W-:Y:S01]  /*c450*/  SHF.R.S32.HI R193, RZ, 0x1f, R210 ;  /* 0x0000001fffc17819 */ /* 0x000fe200000114d2 */
[----:B------:R-:W-:Y:S01]  /*c460*/  IMAD.MOV.U32 R190, RZ, RZ, 0x40 ;  /* 0x00000040ffbe7424 */ /* 0x000fe200078e00ff */
[----:B------:R-:W-:Y:S01]  /*c470*/  SHF.R.S32.HI R0, RZ, 0x1f, R209 ;  /* 0x0000001fff007819 */ /* 0x000fe200000114d1 */
[----:B------:R-:W-:Y:S01]  /*c480*/  IMAD.SHL.U32 R212, R209, 0x2, RZ ;  /* 0x00000002d1d47824 */ /* 0x000fe200078e00ff */
[----:B------:R-:W-:Y:S01]  /*c490*/  LOP3.LUT P0, RZ, R211, 0x4, RZ, 0xc0, !PT ;  /* 0x00000004d3ff7812 */ /* 0x000fe2000780c0ff */
[C---:B------:R-:W-:Y:S01]  /*c4a0*/  IMAD.SHL.U32 R211, R210.reuse, 0x2, RZ ;  /* 0x00000002d2d37824 */ /* 0x040fe200078e00ff */
[----:B-1----:R-:W-:Y:S01]  /*c4b0*/  SHF.R.S32.HI R5, RZ, 0x1f, R192 ;  /* 0x0000001fff057819 */ /* 0x002fe200000114c0 */
[----:B------:R-:W-:Y:S01]  /*c4c0*/  IMAD.MOV.U32 R132, RZ, RZ, R2 ;  /* 0x000000ffff847224 */ /* 0x000fe200078e0002 */
[----:B------:R-:W-:Y:S01]  /*c4d0*/  SHF.L.U64.HI R193, R210, 0x1, R193 ;  /* 0x00000001d2c17819 */ /* 0x000fe200000102c1 */
[----:B------:R-:W-:Y:S01]  /*c4e0*/  IMAD.SHL.U32 R214, R192, 0x2, RZ ;  /* 0x00000002c0d67824 */ /* 0x000fe200078e00ff */
[----:B------:R-:W-:-:S02]  /*c4f0*/  SHF.L.U64.HI R210, R209, 0x1, R0 ;  /* 0x00000001d1d27819 */ /* 0x000fc40000010200 */
[----:B------:R-:W-:Y:S02]  /*c500*/  SEL R190, R190, 0xffffffc0, !P0 ;  /* 0xffffffc0bebe7807 */ /* 0x000fe40004000000 */
[----:B------:R-:W-:Y:S02]  /*c510*/  SHF.L.U64.HI R209, R192, 0x1, R5 ;  /* 0x00000001c0d17819 */ /* 0x000fe40000010205 */
.L_x_1060:
        /* <DEDUP_REMOVED lines=19> */
[----:B------:R-:W-:Y:S03]  /*c650*/  SHF.R.S32.HI R5, RZ, 0x1f, R200 ;  /* 0x0000001fff057819 */ /* 0x000fe600000114c8 */
[----:B------:R-:W-:Y:S02]  /*c660*/  IMAD R9, R9, c[0x0][0x208], RZ ;  /* 0x0000820009097a24 */ /* 0x000fe400078e02ff */
[----:B------:R-:W-:Y:S02]  /*c670*/  IMAD R5, R5, c[0x0][0x218], RZ ;  /* 0x0000860005057a24 */ /* 0x000fe400078e02ff */
        /* <DEDUP_REMOVED lines=8> */
[----:B------:R-:W5:Y:S04]  /*c700*/  SHFL.IDX PT, R11, R4, RZ, 0x181f ;  /* 0x00181fff040b7589 */ /* 0x000f6800000e0000 */
[----:B------:R-:W4:Y:S04]  /*c710*/  SHFL.IDX PT, R0, R2, RZ, 0x181f ;  /* 0x00181fff02007589 */ /* 0x000f2800000e0000 */
[----:B------:R-:W3:Y:S01]  /*c720*/  SHFL.IDX PT, R5, R4, 0x1, 0x181f ;  /* 0x00381f0004057f89 */ /* 0x000ee200000e0000 */
[CC--:B-----5:R-:W-:Y:S05]  /*c730*/  IADD3 R20, P0, R11.reuse, R211.reuse, RZ ;  /* 0x000000d30b147210 */ /* 0x0e0fea0007f1e0ff */
[C---:B----4-:R-:W-:Y:S01]  /*c740*/  IMAD.X R21, R0.reuse, 0x1, R193, P0 ;  /* 0x0000000100157824 */ /* 0x050fe200000e06c1 */
[C---:B------:R-:W-:Y:S04]  /*c750*/  IADD3 R14, P0, R11.reuse, R212, RZ ;  /* 0x000000d40b0e7210 */ /* 0x040fe80007f1e0ff */
[C---:B------:R-:W-:Y:S02]  /*c760*/  IADD3.X R15, R0.reuse, R210, RZ, P0, !PT ;  /* 0x000000d2000f7210 */ /* 0x040fe400007fe4ff */
[----:B------:R-:W-:Y:S05]  /*c770*/  IADD3 R10, P0, R11, R214, RZ ;  /* 0x000000d60b0a7210 */ /* 0x000fea0007f1e0ff */
[----:B------:R-:W-:Y:S01]  /*c780*/  IMAD.X R11, R0, 0x1, R209, P0 ;  /* 0x00000001000b7824 */ /* 0x000fe200000e06d1 */
[C---:B---3--:R-:W-:Y:S01]  /*c790*/  IADD3 R8, P0, R5.reuse, R211, RZ ;  /* 0x000000d305087210 */ /* 0x048fe20007f1e0ff */
[----:B------:R-:W3:Y:S04]  /*c7a0*/  SHFL.IDX PT, R0, R2, 0x1, 0x181f ;  /* 0x00381f0002007f89 */ /* 0x000ee800000e0000 */
[C---:B---3--:R-:W-:Y:S01]  /*c7b0*/  IMAD.X R9, R0.reuse, 0x1, R193, P0 ;  /* 0x0000000100097824 */ /* 0x048fe200000e06c1 */
[C---:B------:R-:W-:Y:S04]  /*c7c0*/  IADD3 R6, P0, R5.reuse, R212, RZ ;  /* 0x000000d405067210 */ /* 0x040fe80007f1e0ff */
[C---:B------:R-:W-:Y:S02]  /*c7d0*/  IADD3.X R7, R0.reuse, R210, RZ, P0, !PT ;  /* 0x000000d200077210 */ /* 0x040fe400007fe4ff */
[----:B------:R-:W-:Y:S02]  /*c7e0*/  IADD3 R22, P0, R5, R214, RZ ;  /* 0x000000d605167210 */ /* 0x000fe40007f1e0ff */
[----:B------:R-:W-:Y:S03]  /*c7f0*/  MOV R5, UR16 ;  /* 0x0000001000057c02 */ /* 0x000fe60008000f00 */
[----:B------:R-:W-:Y:S02]  /*c800*/  IMAD.X R23, R0, 0x1, R209, P0 ;  /* 0x0000000100177824 */ /* 0x000fe400000e06d1 */
[----:B------:R-:W-:Y:S05]  /*c810*/  IMAD R13, R5, 0x6000, R198 ;  /* 0x00006000050d7824 */ /* 0x000fea00078e02c6 */
[----:B------:R3:W-:Y:S04]  /*c820*/  LDGSTS.E.BYPASS.LTC128B.128 [R13], [R20.64], !P5 ;  /* 0x00000000140d7fae */ /* 0x0007e8000e901d4c */
[----:B------:R3:W-:Y:S04]  /*c830*/  LDGSTS.E.BYPASS.LTC128B.128 [R13+0x2000], [R14.64], !P4 ;  /* 0x020000000e0d7fae */ /* 0x0007e8000e101d4c */
[----:B------:R3:W-:Y:S04]  /*c840*/  LDGSTS.E.BYPASS.LTC128B.128 [R13+0x4000], [R10.64], !P6 ;  /* 0x040000000a0d7fae */ /* 0x0007e8000f101d4c */
[----:B------:R3:W-:Y:S04]  /*c850*/  LDGSTS.E.BYPASS.LTC128B.128 [R13+0x1000], [R8.64], !P5 ;  /* 0x01000000080d7fae */ /* 0x0007e8000e901d4c */
[----:B------:R3:W-:Y:S04]  /*c860*/  LDGSTS.E.BYPASS.LTC128B.128 [R13+0x3000], [R6.64], !P4 ;  /* 0x03000000060d7fae */ /* 0x0007e8000e101d4c */
[----:B------:R3:W-:Y:S02]  /*c870*/  LDGSTS.E.BYPASS.LTC128B.128 [R13+0x5000], [R22.64], !P6 ;  /* 0x05000000160d7fae */ /* 0x0007e4000f101d4c */
.L_x_1050:
[C---:B--23--:R-:W-:Y:S01]  /*c880*/  HMMA.16816.F32.BF16 R4, R136.reuse, R140, RZ ;  /* 0x0000008c8804723c */ /* 0x04cfe200000418ff */
[----:B------:R-:W-:Y:S01]  /*c890*/  LDSM.16.M88.4 R172, [R133+0xf900] ;  /* 0x00f9000085ac783b */ /* 0x000fe20000000200 */
[----:B------:R-:W-:Y:S01]  /*c8a0*/  UIADD3 UR18, UR16, 0x1, URZ ;  /* 0x0000000110127890 */ /* 0x000fe2000fffe03f */
[----:B------:R-:W-:Y:S01]  /*c8b0*/  ISETP.NE.AND P0, PT, R197, 0x1, PT ;  /* 0x00000001c500780c */ /* 0x000fe20003f05270 */
[----:B------:R-:W-:Y:S01]  /*c8c0*/  UISETP.GE.AND UP0, UPT, UR16, 0x1, UPT ;  /* 0x000000011000788c */ /* 0x000fe2000bf06270 */
[C---:B------:R-:W-:Y:S02]  /*c8d0*/  IADD3 R0, R190.reuse, R165, RZ ;  /* 0x000000a5be007210 */ /* 0x040fe40007ffe0ff */
[----:B------:R-:W-:Y:S01]  /*c8e0*/  IADD3 R2, R190, R133, RZ ;  /* 0x00000085be027210 */ /* 0x000fe20007ffe0ff */
[C---:B------:R-:W-:Y:S01]  /*c8f0*/  HMMA.16816.F32.BF16 R8, R136.reuse, R142, RZ ;  /* 0x0000008e8808723c */ /* 0x040fe200000418ff */
[----:B------:R-:W-:Y:S01]  /*c900*/  LDSM.16.M88.4 R176, [R191+0x8000] ;  /* 0x00800000bfb0783b */ /* 0x000fe20000000200 */
[----:B------:R-:W-:Y:S01]  /*c910*/  ISETP.LE.AND P2, PT, R196, c[0x0][0x32c], PT ;  /* 0x0000cb00c4007a0c */ /* 0x000fe20003f43270 */
[----:B------:R-:W-:Y:S05]  /*c920*/  USEL UR16, UR18, URZ, !UP0 ;  /* 0x0000003f12107287 */ /* 0x000fea000c000000 */
[C---:B----4-:R-:W-:Y:S01]  /*c930*/  HMMA.16816.F32.BF16 R12, R136.reuse, R16, RZ ;  /* 0x00000010880c723c */ /* 0x050fe200000418ff */
[----:B------:R-:W-:Y:S07]  /*c940*/  LDSM.16.M88.4 R140, [R0+0xc100] ;  /* 0x00c10000008c783b */ /* 0x000fee0000000200 */
        /* <DEDUP_REMOVED lines=9> */
[----:B------:R-:W1:Y:S07]  /*c9e0*/  LDSM.16.M88.4 R136, [R185] ;  /* 0x00000000b988783b */ /* 0x000e6e0000000200 */
[C---:B------:R-:W-:Y:S08]  /*c9f0*/  HMMA.16816.F32.BF16 R4, R144.reuse, R148, R4 ;  /* 0x000000949004723c */ /* 0x040ff00000041804 */
[C---:B------:R-:W-:Y:S01]  /*ca00*/  HMMA.16816.F32.BF16 R8, R144.reuse, R150, R8 ;  /* 0x000000969008723c */ /* 0x040fe20000041808 */
[----:B------:R-:W2:Y:S07]  /*ca10*/  LDSM.16.M88.4 R148, [R0+0xd100] ;  /* 0x00d100000094783b */ /* 0x000eae0000000200 */
[C---:B------:R-:W-:Y:S08]  /*ca20*/  HMMA.16816.F32.BF16 R12, R144.reuse, R152, R12 ;  /* 0x00000098900c723c */ /* 0x040ff0000004180c */
[C---:B------:R-:W-:Y:S01]  /*ca30*/  HMMA.16816.F32.BF16 R16, R144.reuse, R154, R16 ;  /* 0x0000009a9010723c */ /* 0x040fe20000041810 */
[----:B------:R-:W3:Y:S07]  /*ca40*/  LDSM.16.M88.4 R152, [R0+0xd900] ;  /* 0x00d900000098783b */ /* 0x000eee0000000200 */
[C---:B------:R-:W-:Y:S08]  /*ca50*/  HMMA.16816.F32.BF16 R20, R144.reuse, R156, R20 ;  /* 0x0000009c9014723c */ /* 0x040ff00000041814 */
[C---:B------:R-:W-:Y:S01]  /*ca60*/  HMMA.16816.F32.BF16 R24, R144.reuse, R158, R24 ;  /* 0x0000009e9018723c */ /* 0x040fe20000041818 */
[----:B------:R-:W4:Y:S07]  /*ca70*/  LDSM.16.M88.4 R156, [R184] ;  /* 0x00000000b89c783b */ /* 0x000f2e0000000200 */
[C---:B------:R-:W-:Y:S08]  /*ca80*/  HMMA.16816.F32.BF16 R28, R144.reuse, R160, R28 ;  /* 0x000000a0901c723c */ /* 0x040ff0000004181c */
[----:B------:R-:W-:Y:S01]  /*ca90*/  HMMA.16816.F32.BF16 R32, R144, R162, R32 ;  /* 0x000000a29020723c */ /* 0x000fe20000041820 */
[----:B------:R-:W-:Y:S07]  /*caa0*/  LDSM.16.M88.4 R144, [R2+0xd100] ;  /* 0x00d100000290783b */ /* 0x000fee0000000200 */
[C---:B-1----:R-:W-:Y:S01]  /*cab0*/  HMMA.16816.F32.BF16 R4, R136.reuse, R140, R4 ;  /* 0x0000008c8804723c */ /* 0x042fe20000041804 */
[----:B------:R-:W-:Y:S07]  /*cac0*/  LDSM.16.M88.4 R160, [R2+0xd900] ;  /* 0x00d9000002a0783b */ /* 0x000fee0000000200 */
[C---:B------:R-:W-:Y:S01]  /*cad0*/  HMMA.16816.F32.BF16 R8, R136.reuse, R142, R8 ;  /* 0x0000008e8808723c */ /* 0x040fe20000041808 */
[----:B------:R-:W1:Y:S07]  /*cae0*/  LDSM.16.M88.4 R140, [R2+0xc900] ;  /* 0x00c90000028c783b */ /* 0x000e6e0000000200 */
[C---:B------:R-:W-:Y:S08]  /*caf0*/  HMMA.16816.F32.BF16 R12, R136.reuse, R164, R12 ;  /* 0x000000a4880c723c */ /* 0x040ff0000004180c */
[C---:B------:R-:W-:Y:S01]  /*cb00*/  HMMA.16816.F32.BF16 R16, R136.reuse, R166, R16 ;  /* 0x000000a68810723c */ /* 0x040fe20000041810 */
[----:B------:R-:W-:Y:S07]  /*cb10*/  LDSM.16.M88.4 R164, [R189+UR4+0xe100] ;  /* 0x00e10004bda4783b */ /* 0x000fee0008000200 */
[C---:B--2---:R-:W-:Y:S08]  /*cb20*/  HMMA.16816.F32.BF16 R20, R136.reuse, R148, R20 ;  /* 0x000000948814723c */ /* 0x044ff00000041814 */
[C---:B------:R-:W-:Y:S01]  /*cb30*/  HMMA.16816.F32.BF16 R24, R136.reuse, R150, R24 ;  /* 0x000000968818723c */ /* 0x040fe20000041818 */
[----:B------:R-:W2:Y:S07]  /*cb40*/  LDSM.16.M88.4 R148, [R191+0x4000] ;  /* 0x00400000bf94783b */ /* 0x000eae0000000200 */
[C---:B---3--:R-:W-:Y:S08]  /*cb50*/  HMMA.16816.F32.BF16 R28, R136.reuse, R152, R28 ;  /* 0x00000098881c723c */ /* 0x048ff0000004181c */
[----:B------:R-:W-:Y:S01]  /*cb60*/  HMMA.16816.F32.BF16 R32, R136, R154, R32 ;  /* 0x0000009a8820723c */ /* 0x000fe20000041820 */
[----:B------:R-:W3:Y:S07]  /*cb70*/  LDSM.16.M88.4 R136, [R189+UR4+0xe900] ;  /* 0x00e90004bd88783b */ /* 0x000eee0008000200 */
[C---:B----4-:R-:W-:Y:S01]  /*cb80*/  HMMA.16816.F32.BF16 R4, R156.reuse, R168, R4 ;  /* 0x000000a89c04723c */ /* 0x050fe20000041804 */
[----:B------:R-:W4:Y:S07]  /*cb90*/  LDSM.16.M88.4 R152, [R189+UR4+0xf100] ;  /* 0x00f10004bd98783b */ /* 0x000f2e0008000200 */
[C---:B------:R-:W-:Y:S01]  /*cba0*/  HMMA.16816.F32.BF16 R8, R156.reuse, R170, R8 ;  /* 0x000000aa9c08723c */ /* 0x040fe20000041808 */
[----:B------:R-:W5:Y:S07]  /*cbb0*/  LDSM.16.M88.4 R168, [R189+UR4+0xf900] ;  /* 0x00f90004bda8783b */ /* 0x000f6e0008000200 */
[C---:B-1----:R-:W-:Y:S08]  /*cbc0*/  HMMA.16816.F32.BF16 R12, R156.reuse, R140, R12 ;  /* 0x0000008c9c0c723c */ /* 0x042ff0000004180c */
[C---:B------:R-:W-:Y:S01]  /*cbd0*/  HMMA.16816.F32.BF16 R16, R156.reuse, R142, R16 ;  /* 0x0000008e9c10723c */ /* 0x040fe20000041810 */
[----:B------:R-:W-:Y:S07]  /*cbe0*/  LDSM.16.M88.4 R140, [R187+0x4000] ;  /* 0x00400000bb8c783b */ /* 0x000fee0000000200 */
        /* <DEDUP_REMOVED lines=12> */
[----:B------:R-:W-:Y:S07]  /*ccb0*/  LDSM.16.M88.4 R136, [R185+0x4000] ;  /* 0x00400000b988783b */ /* 0x000fee0000000200 */
[C---:B----4-:R-:W-:Y:S08]  /*ccc0*/  HMMA.16816.F32.BF16 R20, R148.reuse, R152, R20 ;  /* 0x000000989414723c */ /* 0x050ff00000041814 */
[C---:B------:R-:W-:Y:S01]  /*ccd0*/  HMMA.16816.F32.BF16 R24, R148.reuse, R154, R24 ;  /* 0x0000009a9418723c */ /* 0x040fe20000041818 */
[----:B------:R-:W3:Y:S07]  /*cce0*/  LDSM.16.M88.4 R152, [R0+0xe100] ;  /* 0x00e100000098783b */ /* 0x000eee0000000200 */
[C---:B-----5:R-:W-:Y:S08]  /*ccf0*/  HMMA.16816.F32.BF16 R28, R148.reuse, R168, R28 ;  /* 0x000000a8941c723c */ /* 0x060ff0000004181c */
[----:B------:R-:W-:Y:S01]  /*cd00*/  HMMA.16816.F32.BF16 R32, R148, R170, R32 ;  /* 0x000000aa9420723c */ /* 0x000fe20000041820 */
[----:B------:R-:W-:Y:S07]  /*cd10*/  LDSM.16.M88.4 R148, [R0+0xf100] ;  /* 0x00f100000094783b */ /* 0x000fee0000000200 */
[C---:B-1----:R-:W-:Y:S08]  /*cd20*/  HMMA.16816.F32.BF16 R4, R140.reuse, R144, R4 ;  /* 0x000000908c04723c */ /* 0x042ff00000041804 */
[C---:B------:R-:W-:Y:S01]  /*cd30*/  HMMA.16816.F32.BF16 R8, R140.reuse, R146, R8 ;  /* 0x000000928c08723c */ /* 0x040fe20000041808 */
[----:B------:R-:W1:Y:S07]  /*cd40*/  LDSM.16.M88.4 R144, [R0+0xe900] ;  /* 0x00e900000090783b */ /* 0x000e6e0000000200 */
[C---:B------:R-:W-:Y:S08]  /*cd50*/  HMMA.16816.F32.BF16 R12, R140.reuse, R156, R12 ;  /* 0x0000009c8c0c723c */ /* 0x040ff0000004180c */
[C---:B------:R-:W-:Y:S01]  /*cd60*/  HMMA.16816.F32.BF16 R16, R140.reuse, R158, R16 ;  /* 0x0000009e8c10723c */ /* 0x040fe20000041810 */
[----:B------:R-:W4:Y:S07]  /*cd70*/  LDSM.16.M88.4 R156, [R0+0xf900] ;  /* 0x00f90000009c783b */ /* 0x000f2e0000000200 */
[C---:B--2---:R-:W-:Y:S08]  /*cd80*/  HMMA.16816.F32.BF16 R20, R140.reuse, R160, R20 ;  /* 0x000000a08c14723c */ /* 0x044ff00000041814 */
[C---:B------:R-:W-:Y:S01]  /*cd90*/  HMMA.16816.F32.BF16 R24, R140.reuse, R162, R24 ;  /* 0x000000a28c18723c */ /* 0x040fe20000041818 */
[----:B------:R-:W2:Y:S07]  /*cda0*/  LDSM.16.M88.4 R160, [R184+0x4000] ;  /* 0x00400000b8a0783b */ /* 0x000eae0000000200 */
[C---:B------:R-:W-:Y:S08]  /*cdb0*/  HMMA.16816.F32.BF16 R28, R140.reuse, R172, R28 ;  /* 0x000000ac8c1c723c */ /* 0x040ff0000004181c */
[----:B------:R-:W-:Y:S07]  /*cdc0*/  HMMA.16816.F32.BF16 R32, R140, R174, R32 ;  /* 0x000000ae8c20723c */ /* 0x000fee0000041820 */
[----:B------:R-:W-:Y:S01]  /*cdd0*/  IADD3 R141, R190, UR4, R189 ;  /* 0x00000004be8d7c10 */ /* 0x000fe2000fffe0bd */
[C---:B---3--:R-:W-:Y:S05]  /*cde0*/  HMMA.16816.F32.BF16 R4, R136.reuse, R152, R4 ;  /* 0x000000988804723c */ /* 0x048fea0000041804 */
[----:B------:R-:W-:Y:S03]  /*cdf0*/  IADD3 R192, R186, R141, RZ ;  /* 0x0000008dbac07210 */ /* 0x000fe60007ffe0ff */
[C---:B------:R-:W-:Y:S01]  /*ce00*/  HMMA.16816.F32.BF16 R8, R136.reuse, R154, R8 ;  /* 0x0000009a8808723c */ /* 0x040fe20000041808 */
[----:B------:R-:W-:Y:S07]  /*ce10*/  LDSM.16.M88.4 R152, [R187+0x8000] ;  /* 0x00800000bb98783b */ /* 0x000fee0000000200 */
[C---:B-1----:R-:W-:Y:S01]  /*ce20*/  HMMA.16816.F32.BF16 R12, R136.reuse, R144, R12 ;  /* 0x00000090880c723c */ /* 0x042fe2000004180c */
[----:B------:R-:W1:Y:S07]  /*ce30*/  LDSM.16.M88.4 R140, [R192+0xe900] ;  /* 0x00e90000c08c783b */ /* 0x000e6e0000000200 */
[C---:B------:R-:W-:Y:S01]  /*ce40*/  HMMA.16816.F32.BF16 R16, R136.reuse, R146, R16 ;  /* 0x000000928810723c */ /* 0x040fe20000041810 */
[----:B------:R-:W3:Y:S07]  /*ce50*/  LDSM.16.M88.4 R168, [R192+0xf100] ;  /* 0x00f10000c0a8783b */ /* 0x000eee0000000200 */
[C---:B------:R-:W-:Y:S01]  /*ce60*/  HMMA.16816.F32.BF16 R20, R136.reuse, R148, R20 ;  /* 0x000000948814723c */ /* 0x040fe20000041814 */
[----:B------:R-:W5:Y:S07]  /*ce70*/  LDSM.16.M88.4 R172, [R192+0xf900] ;  /* 0x00f90000c0ac783b */ /* 0x000f6e0000000200 */
[C---:B------:R-:W-:Y:S01]  /*ce80*/  HMMA.16816.F32.BF16 R24, R136.reuse, R150, R24 ;  /* 0x000000968818723c */ /* 0x040fe20000041818 */
[----:B------:R-:W-:Y:S07]  /*ce90*/  LDSM.16.M88.4 R144, [R189+UR4+0x11100] ;  /* 0x01110004bd90783b */ /* 0x000fee0008000200 */
[C---:B----4-:R-:W-:Y:S01]  /*cea0*/  HMMA.16816.F32.BF16 R28, R136.reuse, R156, R28 ;  /* 0x0000009c881c723c */ /* 0x050fe2000004181c */
[----:B------:R-:W-:Y:S07]  /*ceb0*/  LDSM.16.M88.4 R148, [R189+UR4+0x11900] ;  /* 0x01190004bd94783b */ /* 0x000fee0008000200 */
        /* <DEDUP_REMOVED lines=11> */
[----:B------:R-:W-:Y:S07]  /*cf70*/  LDSM.16.M88.4 R168, [R185+0x8000] ;  /* 0x00800000b9a8783b */ /* 0x000fee0000000200 */
[C---:B-----5:R-:W-:Y:S08]  /*cf80*/  HMMA.16816.F32.BF16 R28, R160.reuse, R172, R28 ;  /* 0x000000aca01c723c */ /* 0x060ff0000004181c */
        /* <DEDUP_REMOVED lines=20> */
[----:B------:R-:W-:Y:S07]  /*d0d0*/  LDSM.16.M88.4 R140, [R192+0x11100] ;  /* 0x01110000c08c783b */ /* 0x000fee0000000200 */
[C---:B---3--:R-:W-:Y:S08]  /*d0e0*/  HMMA.16816.F32.BF16 R20, R152.reuse, R160, R20 ;  /* 0x000000a09814723c */ /* 0x048ff00000041814 */
[C---:B------:R-:W-:Y:S08]  /*d0f0*/  HMMA.16816.F32.BF16 R24, R152.reuse, R162, R24 ;  /* 0x000000a29818723c */ /* 0x040ff00000041818 */
[C---:B------:R-:W-:Y:S08]  /*d100*/  HMMA.16816.F32.BF16 R28, R152.reuse, R164, R28 ;  /* 0x000000a4981c723c */ /* 0x040ff0000004181c */
[----:B------:R-:W-:Y:S08]  /*d110*/  HMMA.16816.F32.BF16 R32, R152, R166, R32 ;  /* 0x000000a69820723c */ /* 0x000ff00000041820 */
[C---:B-----5:R-:W-:Y:S08]  /*d120*/  HMMA.16816.F32.BF16 R4, R168.reuse, R172, R4 ;  /* 0x000000aca804723c */ /* 0x060ff00000041804 */
[C---:B------:R-:W-:Y:S08]  /*d130*/  HMMA.16816.F32.BF16 R8, R168.reuse, R174, R8 ;  /* 0x000000aea808723c */ /* 0x040ff00000041808 */
[C---:B----4-:R-:W-:Y:S08]  /*d140*/  HMMA.16816.F32.BF16 R12, R168.reuse, R136, R12 ;  /* 0x00000088a80c723c */ /* 0x050ff0000004180c */
[C---:B------:R-:W-:Y:S01]  /*d150*/  HMMA.16816.F32.BF16 R16, R168.reuse, R138, R16 ;  /* 0x0000008aa810723c */ /* 0x040fe20000041810 */
[----:B------:R-:W1:Y:S07]  /*d160*/  LDSM.16.M88.4 R136, [R192+0x10900] ;  /* 0x01090000c088783b */ /* 0x000e6e0000000200 */
[C---:B------:R-:W-:Y:S08]  /*d170*/  HMMA.16816.F32.BF16 R20, R168.reuse, R144, R20 ;  /* 0x00000090a814723c */ /* 0x040ff00000041814 */
[C---:B------:R-:W-:Y:S08]  /*d180*/  HMMA.16816.F32.BF16 R24, R168.reuse, R146, R24 ;  /* 0x00000092a818723c */ /* 0x040ff00000041818 */
[C---:B------:R-:W-:Y:S08]  /*d190*/  HMMA.16816.F32.BF16 R28, R168.reuse, R148, R28 ;  /* 0x00000094a81c723c */ /* 0x040ff0000004181c */
[----:B------:R-:W-:Y:S07]  /*d1a0*/  HMMA.16816.F32.BF16 R32, R168, R150, R32 ;  /* 0x00000096a820723c */ /* 0x000fee0000041820 */
[----:B------:R-:W-:Y:S01]  /*d1b0*/  SHF.L.U32 R169, R213, 0x6, RZ ;  /* 0x00000006d5a97819 */ /* 0x000fe200000006ff */
[C---:B--2---:R-:W-:Y:S08]  /*d1c0*/  HMMA.16816.F32.BF16 R4, R176.reuse, R180, R4 ;  /* 0x000000b4b004723c */ /* 0x044ff00000041804 */
[C---:B------:R-:W-:Y:S08]  /*d1d0*/  HMMA.16816.F32.BF16 R8, R176.reuse, R182, R8 ;  /* 0x000000b6b008723c */ /* 0x040ff00000041808 */
[C---:B-1----:R-:W-:Y:S08]  /*d1e0*/  HMMA.16816.F32.BF16 R12, R176.reuse, R136, R12 ;  /* 0x00000088b00c723c */ /* 0x042ff0000004180c */
[C---:B------:R-:W-:Y:S04]  /*d1f0*/  HMMA.16816.F32.BF16 R16, R176.reuse, R138, R16 ;  /* 0x0000008ab010723c */ /* 0x040fe80000041810 */
[----:B------:R-:W-:Y:S02]  /*d200*/  FMUL.FTZ R144, R4, c[0x0][0x320] ;  /* 0x0000c80004907a20 */ /* 0x000fe40000410000 */
[----:B------:R-:W-:Y:S02]  /*d210*/  FMUL.FTZ R146, R5, c[0x0][0x320] ;  /* 0x0000c80005927a20 */ /* 0x000fe40000410000 */
[----:B------:R-:W-:Y:S01]  /*d220*/  FMUL.FTZ R9, R9, c[0x0][0x320] ;  /* 0x0000c80009097a20 */ /* 0x000fe20000410000 */
[C---:B------:R-:W-:Y:S01]  /*d230*/  HMMA.16816.F32.BF16 R20, R176.reuse, R140, R20 ;  /* 0x0000008cb014723c */ /* 0x040fe20000041814 */
        /* <DEDUP_REMOVED lines=25> */
[----:B------:R-:W-:Y:S05]  /*d3d0*/  FMUL.FTZ R27, R27, c[0x0][0x320] ;  /* 0x0000c8001b1b7a20 */ /* 0x000fea0000410000 */
[----:B------:R-:W1:Y:S01]  /*d3e0*/  MUFU.TANH R158, R21 ;  /* 0x00000015009e7308 */ /* 0x000e620000002400 */
[----:B----4-:R-:W4:Y:S09]  /*d3f0*/  LDSM.16.M88.4 R8, [R192+0x11900] ;  /* 0x01190000c008783b */ /* 0x010f320000000200 */
[----:B------:R1:W1:Y:S01]  /*d400*/  MUFU.TANH R161, R22 ;  /* 0x0000001600a17308 */ /* 0x0002620000002400 */
[----:B-----5:R-:W-:Y:S09]  /*d410*/  FMUL.FTZ R13, R18, c[0x0][0x320] ;  /* 0x0000c800120d7a20 */ /* 0x020ff20000410000 */
[----:B------:R-:W1:Y:S10]  /*d420*/  MUFU.TANH R146, R146 ;  /* 0x0000009200927308 */ /* 0x000e740000002400 */
[----:B------:R-:W1:Y:S10]  /*d430*/  MUFU.TANH R0, R0 ;  /* 0x0000000000007308 */ /* 0x000e740000002400 */
[----:B------:R-:W1:Y:S01]  /*d440*/  MUFU.TANH R2, R2 ;  /* 0x0000000200027308 */ /* 0x000e620000002400 */
[C---:B----4-:R-:W-:Y:S09]  /*d450*/  HMMA.16816.F32.BF16 R28, R176.reuse, R8, R28 ;  /* 0x00000008b01c723c */ /* 0x050ff2000004181c */
[----:B------:R-:W4:Y:S03]  /*d460*/  MUFU.TANH R147, R147 ;  /* 0x0000009300937308 */ /* 0x000f260000002400 */
[----:B------:R-:W-:Y:S01]  /*d470*/  @P0 IMAD.HI.U32 R8, R205, c[0x0][0x2c8], RZ ;  /* 0x0000b200cd080a27 */ /* 0x000fe200078e00ff */
[----:B------:R-:W-:Y:S03]  /*d480*/  HMMA.16816.F32.BF16 R32, R176, R10, R32 ;  /* 0x0000000ab020723c */ /* 0x000fe60000041820 */
[----:B------:R-:W-:Y:S02]  /*d490*/  MOV R9, R205 ;  /* 0x000000cd00097202 */ /* 0x000fe40000000f00 */
[----:B------:R-:W-:Y:S01]  /*d4a0*/  @P0 SHF.R.U32.HI R9, RZ, c[0x0][0x2cc], R8 ;  /* 0x0000b300ff090a19 */ /* 0x000fe20000011608 */
[----:B------:R-:W1:Y:S01]  /*d4b0*/  MUFU.TANH R164, R164 ;  /* 0x000000a400a47308 */ /* 0x000e620000002400 */
[----:B------:R-:W-:Y:S03]  /*d4c0*/  IADD3 R10, -R206, 0x1, -R169 ;  /* 0x00000001ce0a7810 */ /* 0x000fe60007ffe9a9 */
[----:B------:R-:W1:Y:S02]  /*d4d0*/  SHFL.IDX PT, R8, R9, RZ, 0x1c1f ;  /* 0x001c1fff09087589 */ /* 0x000e6400000e0000 */
[----:B------:R-:W-:Y:S01]  /*d4e0*/  IADD3 R19, R10, -c[0x0][0x168], R199 ;  /* 0x80005a000a137a10 */ /* 0x000fe20007ffe0c7 */
[----:B------:R-:W-:Y:S03]  /*d4f0*/  FMUL.FTZ R152, R28, c[0x0][0x320] ;  /* 0x0000c8001c987a20 */ /* 0x000fe60000410000 */
[----:B------:R-:W-:Y:S01]  /*d500*/  IADD3 R20, R19, c[0x0][0x328], RZ ;  /* 0x0000ca0013147a10 */ /* 0x000fe20007ffe0ff */
[----:B------:R-:W2:Y:S01]  /*d510*/  MUFU.TANH R165, R165 ;  /* 0x000000a500a57308 */ /* 0x000ea20000002400 */
[----:B------:R-:W-:Y:S01]  /*d520*/  FMUL.FTZ R29, R29, c[0x0][0x320] ;  /* 0x0000c8001d1d7a20 */ /* 0x000fe20000410000 */
[----:B------:R-:W-:Y:S01]  /*d530*/  IADD3 R19, R19, UR17, RZ ;  /* 0x0000001113137c10 */ /* 0x000fe2000fffe0ff */
[----:B------:R-:W-:Y:S02]  /*d540*/  FMUL.FTZ R30, R30, c[0x0][0x320] ;  /* 0x0000c8001e1e7a20 */ /* 0x000fe40000410000 */
[----:B------:R-:W-:Y:S02]  /*d550*/  FMUL.FTZ R31, R31, c[0x0][0x320] ;  /* 0x0000c8001f1f7a20 */ /* 0x000fe40000410000 */
[----:B------:R-:W-:Y:S02]  /*d560*/  FMUL.FTZ R18, R32, c[0x0][0x320] ;  /* 0x0000c80020127a20 */ /* 0x000fe40000410000 */
[----:B------:R-:W-:Y:S01]  /*d570*/  FMUL.FTZ R11, R33, c[0x0][0x320] ;  /* 0x0000c800210b7a20 */ /* 0x000fe20000410000 */
[----:B------:R-:W2:Y:S01]  /*d580*/  MUFU.TANH R163, R163 ;  /* 0x000000a300a37308 */ /* 0x000ea20000002400 */
[----:B------:R-:W-:Y:S02]  /*d590*/  FMUL.FTZ R17, R34, c[0x0][0x320] ;  /* 0x0000c80022117a20 */ /* 0x000fe40000410000 */
[----:B------:R-:W-:Y:S01]  /*d5a0*/  FMUL.FTZ R16, R35, c[0x0][0x320] ;  /* 0x0000c80023107a20 */ /* 0x000fe20000410000 */
[-C--:B-1----:R-:W-:Y:S02]  /*d5b0*/  IADD3 R22, R20, R8.reuse, RZ ;  /* 0x0000000814167210 */ /* 0x082fe40007ffe0ff */
[----:B------:R-:W-:Y:S04]  /*d5c0*/  IADD3 R21, R19, R8, RZ ;  /* 0x0000000813157210 */ /* 0x000fe80007ffe0ff */
[----:B------:R-:W1:Y:S10]  /*d5d0*/  MUFU.TANH R14, R14 ;  /* 0x0000000e000e7308 */ /* 0x000e740000002400 */
[----:B------:R-:W1:Y:S10]  /*d5e0*/  MUFU.TANH R15, R15 ;  /* 0x0000000f000f7308 */ /* 0x000e740000002400 */
[----:B------:R-:W1:Y:S10]  /*d5f0*/  MUFU.TANH R13, R13 ;  /* 0x0000000d000d7308 */ /* 0x000e740000002400 */
[----:B------:R-:W1:Y:S10]  /*d600*/  MUFU.TANH R12, R12 ;  /* 0x0000000c000c7308 */ /* 0x000e740000002400 */
[----:B------:R-:W1:Y:S10]  /*d610*/  MUFU.TANH R160, R160 ;  /* 0x000000a000a07308 */ /* 0x000e740000002400 */
        /* <DEDUP_REMOVED lines=10> */
[----:B------:R-:W1:Y:S10]  /*d6c0*/  MUFU.TANH R11, R11 ;  /* 0x0000000b000b7308 */ /* 0x000e740000002400 */
[----:B------:R-:W1:Y:S10]  /*d6d0*/  MUFU.TANH R17, R17 ;  /* 0x0000001100117308 */ /* 0x000e740000002400 */
[----:B------:R-:W1:Y:S01]  /*d6e0*/  MUFU.TANH R16, R16 ;  /* 0x0000001000107308 */ /* 0x000e620000002400 */
[----:B------:R-:W-:-:S05]  /*d6f0*/  @!P2 BRA `(.L_x_1051) ;  /* 0x000001a00000a947 */ /* 0x000fca0003800000 */
[----:B--234-:R-:W-:Y:S01]  /*d700*/  MOV R5, c[0x0][0x2ac] ;  /* 0x0000ab0000057a02 */ /* 0x01cfe20000000f00 */
        /* <DEDUP_REMOVED lines=14> */
.L_x_1053:
[----:B------:R-:W-:Y:S04]  /*d7f0*/  MOV R4, c[0x0][0x32c] ;  /* 0x0000cb0000047a02 */ /* 0x000fe80000000f00 */
[----:B------:R-:W-:Y:S11]  /*d800*/  ISETP.NE.AND P0, PT, R4, 0x1, PT ;  /* 0x000000010400780c */ /* 0x000ff60003f05270 */
[----:B------:R-:W-:Y:S02]  /*d810*/  @!UPT UIADD3 URZ, URZ, URZ, URZ ;  /* 0x0000003f3f3ff290 */ /* 0x000fe4000fffe03f */
[----:B------:R-:W-:Y:S05]  /*d820*/  @P0 IMAD.HI.U32 R4, R6, c[0x0][0x330], RZ ;  /* 0x0000cc0006040a27 */ /* 0x000fea00078e00ff */
[----:B------:R-:W-:Y:S02]  /*d830*/  @P0 SHF.R.U32.HI R6, RZ, c[0x0][0x334], R4 ;  /* 0x0000cd00ff060a19 */ /* 0x000fe40000011604 */
.L_x_1054:
[----:B------:R-:W-:Y:S05]  /*d840*/  BSYNC B0 ;  /* 0x0000000000007941 */ /* 0x000fea0003800000 */
.L_x_1052:
[----:B------:R-:W-:Y:S04]  /*d850*/  IMAD R5, R6, c[0x0][0x32c], -R169 ;  /* 0x0000cb0006057a24 */ /* 0x000fe800078e0aa9 */
[----:B------:R-:W-:Y:S05]  /*d860*/  IMAD.IADD R4, R5, 0x1, -R206 ;  /* 0x0000000105047824 */ /* 0x000fea00078e0ace */
[----:B------:R-:W-:Y:S02]  /*d870*/  IADD3 R5, R4, c[0x0][0x32c], RZ ;  /* 0x0000cb0004057a10 */ /* 0x000fe40007ffe0ff */
[----:B------:R-:W-:Y:S02]  /*d880*/  IMNMX R21, R21, R4, !PT ;  /* 0x0000000415157217 */ /* 0x000fe40007800200 */
[----:B------:R-:W-:Y:S02]  /*d890*/  IMNMX R22, R22, R5, PT ;  /* 0x0000000516167217 */ /* 0x000fe40003800200 */
.L_x_1051:
[----:B--234-:R-:W-:Y:S01]  /*d8a0*/  ISETP.GT.AND P1, PT, R213, -0x1, PT ;  /* 0xffffffffd500780c */ /* 0x01cfe20003f24270 */
[----:B------:R-:W2:Y:S03]  /*d8b0*/  SHFL.IDX PT, R4, R9, 0x1, 0x1c1f ;  /* 0x003c1f0009047f89 */ /* 0x000ea600000e0000 */
[C---:B------:R-:W-:Y:S04]  /*d8c0*/  ISETP.GT.AND P0, PT, R21.reuse, RZ, P1 ;  /* 0x000000ff1500720c */ /* 0x040fe80000f04270 */
[----:B------:R-:W-:Y:S04]  /*d8d0*/  ISETP.LT.OR P0, PT, R22, 0x1, P0 ;  /* 0x000000011600780c */ /* 0x000fe80000701670 */
[----:B------:R-:W-:Y:S02]  /*d8e0*/  FSEL R7, R144, -INF , !P0 ;  /* 0xff80000090077808 */ /* 0x000fe40004000000 */
[C---:B------:R-:W-:Y:S04]  /*d8f0*/  ISETP.GT.AND P0, PT, R21.reuse, 0x1, P1 ;  /* 0x000000011500780c */ /* 0x040fe80000f04270 */
[----:B------:R-:W-:Y:S04]  /*d900*/  ISETP.LT.OR P0, PT, R22, 0x2, P0 ;  /* 0x000000021600780c */ /* 0x000fe80000701670 */
[----:B------:R-:W-:Y:S02]  /*d910*/  FSEL R10, R146, -INF , !P0 ;  /* 0xff800000920a7808 */ /* 0x000fe40004000000 */
[----:B------:R-:W-:Y:S01]  /*d920*/  ISETP.GT.AND P0, PT, R21, 0x8, P1 ;  /* 0x000000081500780c */ /* 0x000fe20000f04270 */
[--C-:B--2---:R-:W-:Y:S02]  /*d930*/  IMAD.IADD R20, R20, 0x1, R4.reuse ;  /* 0x0000000114147824 */ /* 0x104fe400078e0204 */
[----:B------:R-:W-:Y:S01]  /*d940*/  IMAD.IADD R19, R19, 0x1, R4 ;  /* 0x0000000113137824 */ /* 0x000fe200078e0204 */
        /* <DEDUP_REMOVED lines=13> */
[----:B-1----:R-:W-:Y:S02]  /*da20*/  FSEL R142, R14, -INF , !P0 ;  /* 0xff8000000e8e7808 */ /* 0x002fe40004000000 */
        /* <DEDUP_REMOVED lines=43> */
.L_x_1057:
[----:B------:R-:W-:Y:S04]  /*dce0*/  MOV R4, c[0x0][0x32c] ;  /* 0x0000cb0000047a02 */ /* 0x000fe80000000f00 */
[----:B------:R-:W-:Y:S11]  /*dcf0*/  ISETP.NE.AND P0, PT, R4, 0x1, PT ;  /* 0x000000010400780c */ /* 0x000ff60003f05270 */
[----:B------:R-:W-:Y:S02]  /*dd00*/  @!UPT UIADD3 URZ, URZ, URZ, URZ ;  /* 0x0000003f3f3ff290 */ /* 0x000fe4000fffe03f */
[----:B------:R-:W-:Y:S05]  /*dd10*/  @P0 IMAD.HI.U32 R4, R14, c[0x0][0x330], RZ ;  /* 0x0000cc000e040a27 */ /* 0x000fea00078e00ff */
[----:B------:R-:W-:Y:S02]  /*dd20*/  @P0 SHF.R.U32.HI R14, RZ, c[0x0][0x334], R4 ;  /* 0x0000cd00ff0e0a19 */ /* 0x000fe40000011604 */
.L_x_1058:
[----:B------:R-:W-:Y:S05]  /*dd30*/  BSYNC B0 ;  /* 0x0000000000007941 */ /* 0x000fea0003800000 */
.L_x_1056:
[----:B------:R-:W-:Y:S04]  /*dd40*/  IMAD R5, R14, c[0x0][0x32c], -R169 ;  /* 0x0000cb000e057a24 */ /* 0x000fe800078e0aa9 */
[----:B------:R-:W-:Y:S05]  /*dd50*/  IMAD.IADD R4, R5, 0x1, -R206 ;  /* 0x0000000105047824 */ /* 0x000fea00078e0ace */
[----:B------:R-:W-:Y:S02]  /*dd60*/  IADD3 R5, R4, c[0x0][0x32c], RZ ;  /* 0x0000cb0004057a10 */ /* 0x000fe40007ffe0ff */
[----:B------:R-:W-:Y:S02]  /*dd70*/  IMNMX R19, R19, R4, !PT ;  /* 0x0000000413137217 */ /* 0x000fe40007800200 */
[----:B------:R-:W-:Y:S02]  /*dd80*/  IMNMX R20, R20, R5, PT ;  /* 0x0000000514147217 */ /* 0x000fe40003800200 */
.L_x_1055:
        /* <DEDUP_REMOVED lines=15> */
[----:B------:R-:W-:Y:S01]  /*de80*/  FMNMX.FTZ R5, R140, R5, !PT ;  /* 0x000000058c057209 */ /* 0x000fe20007810000 */
[----:B------:R-:W-:Y:S01]  /*de90*/  LDSM.16.MT88.4 R28, [R134+UR4+0x100] ;  /* 0x00010004861c783b */ /* 0x000fe20008004200 */
[----:B------:R-:W-:Y:S02]  /*dea0*/  ISETP.GT.AND P0, PT, R19, 0x8, P1 ;  /* 0x000000081300780c */ /* 0x000fe40000f04270 */
        /* <DEDUP_REMOVED lines=17> */
[C---:B------:R-:W-:Y:S03]  /*dfc0*/  ISETP.LT.OR P0, PT, R20.reuse, 0x12, P0 ;  /* 0x000000121400780c */ /* 0x040fe60000701670 */
[----:B------:R-:W1:Y:S01]  /*dfd0*/  SHFL.BFLY PT, R0, R15, 0x2, 0x1f ;  /* 0x0c401f000f007f89 */ /* 0x000e6200000e0000 */
[----:B------:R-:W-:Y:S02]  /*dfe0*/  FSEL R163, R163, -INF , !P0 ;  /* 0xff800000a3a37808 */ /* 0x000fe40004000000 */
[----:B------:R-:W-:Y:S04]  /*dff0*/  ISETP.GT.AND P0, PT, R19, 0x18, P1 ;  /* 0x000000181300780c */ /* 0x000fe80000f04270 */
[C---:B------:R-:W-:Y:S04]  /*e000*/  ISETP.LT.OR P0, PT, R20.reuse, 0x19, P0 ;  /* 0x000000191400780c */ /* 0x040fe80000701670 */
[----:B------:R-:W-:Y:S02]  /*e010*/  FSEL R143, R13, -INF , !P0 ;  /* 0xff8000000d8f7808 */ /* 0x000fe40004000000 */
[C---:B------:R-:W-:Y:S04]  /*e020*/  ISETP.GT.AND P0, PT, R19.reuse, 0x19, P1 ;  /* 0x000000191300780c */ /* 0x040fe80000f04270 */
[----:B------:R-:W-:Y:S04]  /*e030*/  ISETP.LT.OR P0, PT, R20, 0x1a, P0 ;  /* 0x0000001a1400780c */ /* 0x000fe80000701670 */
        /* <DEDUP_REMOVED lines=45> */
[----:B------:R-:W-:Y:S01]  /*e310*/  FMUL.FTZ R153, R2, c[0x0][0x2d0] ;  /* 0x0000b40002997a20 */ /* 0x000fe20000410000 */
[----:B------:R-:W-:Y:S01]  /*e320*/  IADD3 R17, R134, UR4, RZ ;  /* 0x0000000486117c10 */ /* 0x000fe2000fffe0ff */
[----:B------:R-:W1:Y:S01]  /*e330*/  SHFL.BFLY PT, R0, R15, 0x2, 0x1f ;  /* 0x0c401f000f007f89 */ /* 0x000e6200000e0000 */
[----:B------:R-:W-:Y:S02]  /*e340*/  FSEL R5, R2, RZ, P0 ;  /* 0x000000ff02057208 */ /* 0x000fe40000000000 */
[----:B------:R-:W-:Y:S02]  /*e350*/  FSEL R153, R153, RZ, P0 ;  /* 0x000000ff99997208 */ /* 0x000fe40000000000 */
[----:B------:R-:W-:Y:S01]  /*e360*/  IADD3 R168, R188, R17, RZ ;  /* 0x00000011bca87210 */ /* 0x000fe20007ffe0ff */
        /* <DEDUP_REMOVED lines=9> */
[--C-:B------:R-:W-:Y:S02]  /*e400*/  FFMA.FTZ R179, R162, c[0x0][0x2d0], -R153.reuse ;  /* 0x0000b400a2b37a23 */ /* 0x100fe40000010899 */
[--C-:B------:R-:W-:Y:S01]  /*e410*/  FFMA.FTZ R180, R142, c[0x0][0x2d0], -R153.reuse ;  /* 0x0000b4008eb47a23 */ /* 0x100fe20000010899 */
[----:B-1----:R-:W-:Y:S02]  /*e420*/  FMNMX.FTZ R13, R15, R0, !PT ;  /* 0x000000000f0d7209 */ /* 0x002fe40007810000 */
[----:B------:R-:W1:Y:S01]  /*e430*/  MUFU.EX2 R172, R172 ;  /* 0x000000ac00ac7308 */ /* 0x000e620000000800 */
[--C-:B------:R-:W-:Y:S02]  /*e440*/  FFMA.FTZ R181, R140, c[0x0][0x2d0], -R153.reuse ;  /* 0x0000b4008cb57a23 */ /* 0x100fe40000010899 */
[--C-:B------:R-:W-:Y:S01]  /*e450*/  FFMA.FTZ R216, R160, c[0x0][0x2d0], -R153.reuse ;  /* 0x0000b400a0d87a23 */ /* 0x100fe20000010899 */
[----:B------:R-:W2:Y:S01]  /*e460*/  SHFL.BFLY PT, R0, R13, 0x1, 0x1f ;  /* 0x0c201f000d007f89 */ /* 0x000ea200000e0000 */
[--C-:B------:R-:W-:Y:S02]  /*e470*/  FFMA.FTZ R217, R158, c[0x0][0x2d0], -R153.reuse ;  /* 0x0000b4009ed97a23 */ /* 0x100fe40000010899 */
[--C-:B------:R-:W-:Y:S02]  /*e480*/  FFMA.FTZ R218, R156, c[0x0][0x2d0], -R153.reuse ;  /* 0x0000b4009cda7a23 */ /* 0x100fe40000010899 */
[--C-:B------:R-:W-:Y:S01]  /*e490*/  FFMA.FTZ R219, R154, c[0x0][0x2d0], -R153.reuse ;  /* 0x0000b4009adb7a23 */ /* 0x100fe20000010899 */
[----:B------:R-:W-:Y:S01]  /*e4a0*/  MUFU.EX2 R171, R171 ;  /* 0x000000ab00ab7308 */ /* 0x000fe20000000800 */
[--C-:B------:R-:W-:Y:S02]  /*e4b0*/  FFMA.FTZ R224, R152, c[0x0][0x2d0], -R153.reuse ;  /* 0x0000b40098e07a23 */ /* 0x100fe40000010899 */
[--C-:B------:R-:W-:Y:S02]  /*e4c0*/  FFMA.FTZ R225, R150, c[0x0][0x2d0], -R153.reuse ;  /* 0x0000b40096e17a23 */ /* 0x100fe40000010899 */
[--C-:B------:R-:W-:Y:S02]  /*e4d0*/  FFMA.FTZ R226, R148, c[0x0][0x2d0], -R153.reuse ;  /* 0x0000b40094e27a23 */ /* 0x100fe40000010899 */
[----:B------:R-:W-:Y:S03]  /*e4e0*/  FFMA.FTZ R153, R146, c[0x0][0x2d0], -R153 ;  /* 0x0000b40092997a23 */ /* 0x000fe60000010899 */
[----:B------:R-:W3:Y:S01]  /*e4f0*/  MUFU.EX2 R170, R170 ;  /* 0x000000aa00aa7308 */ /* 0x000ee20000000800 */
[----:B-1----:R-:W-:Y:S02]  /*e500*/  F2FP.BF16.PACK_AB R136, R172, R175 ;  /* 0x000000afac88723e */ /* 0x002fe400000010ff */
[----:B--2---:R-:W-:Y:S07]  /*e510*/  FMNMX.FTZ R0, R13, R0, !PT ;  /* 0x000000000d007209 */ /* 0x004fee0007810000 */
[----:B------:R-:W1:Y:S01]  /*e520*/  MUFU.EX2 R132, R132 ;  /* 0x0000008400847308 */ /* 0x000e620000000800 */
[C---:B------:R-:W-:Y:S01]  /*e530*/  FSETP.NEU.FTZ.AND P0, PT, R0.reuse, -INF , PT ;  /* 0xff8000000000780b */ /* 0x040fe20003f1d000 */
[C---:B------:R-:W-:Y:S03]  /*e540*/  FMUL.FTZ R144, R0.reuse, c[0x0][0x2d0] ;  /* 0x0000b40000907a20 */ /* 0x040fe60000410000 */
[----:B------:R-:W-:Y:S02]  /*e550*/  FSEL R4, R0, RZ, P0 ;  /* 0x000000ff00047208 */ /* 0x000fe40000000000 */
[----:B------:R-:W-:Y:S03]  /*e560*/  FSEL R144, R144, RZ, P0 ;  /* 0x000000ff90907208 */ /* 0x000fe60000000000 */
[----:B------:R-:W-:Y:S01]  /*e570*/  MUFU.EX2 R227, R153 ;  /* 0x0000009900e37308 */ /* 0x000fe20000000800 */
[----:B------:R-:W-:Y:S02]  /*e580*/  FADD.FTZ R4, -R4, R3 ;  /* 0x0000000304047221 */ /* 0x000fe40000010100 */
[--C-:B------:R-:W-:Y:S01]  /*e590*/  FFMA.FTZ R177, R14, c[0x0][0x2d0], -R144.reuse ;  /* 0x0000b4000eb17a23 */ /* 0x100fe20000010890 */
[----:B---3--:R-:W-:Y:S01]  /*e5a0*/  F2FP.BF16.PACK_AB R138, R170, R171 ;  /* 0x000000abaa8a723e */ /* 0x008fe200000010ff */
[----:B------:R-:W2:Y:S01]  /*e5b0*/  LDSM.16.MT88.4 R12, [R135+UR4+0x100] ;  /* 0x00010004870c783b */ /* 0x000ea20008004200 */
[--C-:B------:R-:W-:Y:S02]  /*e5c0*/  FFMA.FTZ R174, R11, c[0x0][0x2d0], -R144.reuse ;  /* 0x0000b4000bae7a23 */ /* 0x100fe40000010890 */
[--C-:B------:R-:W-:Y:S01]  /*e5d0*/  FFMA.FTZ R173, R133, c[0x0][0x2d0], -R144.reuse ;  /* 0x0000b40085ad7a23 */ /* 0x100fe20000010890 */
[----:B------:R-:W-:Y:S01]  /*e5e0*/  IADD3 R133, R188, R5, RZ ;  /* 0x00000005bc857210 */ /* 0x000fe20007ffe0ff */
[--C-:B------:R-:W-:Y:S01]  /*e5f0*/  FFMA.FTZ R176, R9, c[0x0][0x2d0], -R144.reuse ;  /* 0x0000b40009b07a23 */ /* 0x100fe20000010890 */
[----:B------:R-:W-:Y:S01]  /*e600*/  MUFU.EX2 R177, R177 ;  /* 0x000000b100b17308 */ /* 0x000fe20000000800 */
[----:B------:R-:W-:Y:S02]  /*e610*/  FMUL.FTZ R3, R4, c[0x0][0x2d0] ;  /* 0x0000b40004037a20 */ /* 0x000fe40000410000 */
[----:B------:R-:W3:Y:S01]  /*e620*/  LDSM.16.MT88.4 R20, [R133+0x100] ;  /* 0x000100008514783b */ /* 0x000ee20000004200 */
        /* <DEDUP_REMOVED lines=11> */
[----:B------:R-:W-:Y:S02]  /*e6e0*/  FMUL.FTZ R33, R132, R101 ;  /* 0x0000006584217220 */ /* 0x000fe40000410000 */
[--C-:B------:R-:W-:Y:S02]  /*e6f0*/  FFMA.FTZ R182, R165, c[0x0][0x2d0], -R144.reuse ;  /* 0x0000b400a5b67a23 */ /* 0x100fe40000010890 */
[----:B------:R-:W-:Y:S01]  /*e700*/  LDSM.16.MT88.4 R164, [R135+UR4+0x5900] ;  /* 0x0059000487a4783b */ /* 0x000fe20008004200 */
[--C-:B------:R-:W-:Y:S02]  /*e710*/  FFMA.FTZ R183, R163, c[0x0][0x2d0], -R144.reuse ;  /* 0x0000b400a3b77a23 */ /* 0x100fe40000010890 */
[----:B------:R-:W4:Y:S01]  /*e720*/  MUFU.EX2 R176, R176 ;  /* 0x000000b000b07308 */ /* 0x000f220000000800 */
        /* <DEDUP_REMOVED lines=10> */
[--C-:B------:R-:W-:Y:S02]  /*e7d0*/  FFMA.FTZ R228, R151, c[0x0][0x2d0], -R144.reuse ;  /* 0x0000b40097e47a23 */ /* 0x100fe40000010890 */
[--C-:B------:R-:W-:Y:S02]  /*e7e0*/  FFMA.FTZ R229, R149, c[0x0][0x2d0], -R144.reuse ;  /* 0x0000b40095e57a23 */ /* 0x100fe40000010890 */
[--C-:B------:R-:W-:Y:S01]  /*e7f0*/  FFMA.FTZ R230, R147, c[0x0][0x2d0], -R144.reuse ;  /* 0x0000b40093e67a23 */ /* 0x100fe20000010890 */
[----:B------:R-:W-:Y:S01]  /*e800*/  LDSM.16.MT88.4 R148, [R135+UR4+0x3900] ;  /* 0x003900048794783b */ /* 0x000fe20008004200 */
[----:B------:R-:W-:Y:S01]  /*e810*/  FFMA.FTZ R144, R145, c[0x0][0x2d0], -R144 ;  /* 0x0000b40091907a23 */ /* 0x000fe20000010890 */
[----:B------:R-:W-:Y:S01]  /*e820*/  MUFU.EX2 R178, R178 ;  /* 0x000000b200b27308 */ /* 0x000fe20000000800 */
[----:B----4-:R-:W-:Y:S01]  /*e830*/  F2FP.BF16.PACK_AB R139, R176, R173 ;  /* 0x000000adb08b723e */ /* 0x010fe200000010ff */
[C---:B------:R-:W-:Y:S02]  /*e840*/  FMUL.FTZ R36, R132.reuse, R36 ;  /* 0x0000002484247220 */ /* 0x040fe40000410000 */
[C---:B------:R-:W-:Y:S02]  /*e850*/  FMUL.FTZ R37, R132.reuse, R37 ;  /* 0x0000002584257220 */ /* 0x040fe40000410000 */
[----:B------:R-:W-:Y:S01]  /*e860*/  LDSM.16.MT88.4 R152, [R133+0x3900] ;  /* 0x003900008598783b */ /* 0x000fe20000004200 */
[C---:B------:R-:W-:Y:S02]  /*e870*/  FMUL.FTZ R40, R132.reuse, R40 ;  /* 0x0000002884287220 */ /* 0x040fe40000410000 */
[C---:B------:R-:W-:Y:S01]  /*e880*/  FMUL.FTZ R41, R132.reuse, R41 ;  /* 0x0000002984297220 */ /* 0x040fe20000410000 */
[----:B------:R4:W-:Y:S01]  /*e890*/  MUFU.EX2 R231, R144 ;  /* 0x0000009000e77308 */ /* 0x0009e20000000800 */
[C---:B-1----:R-:W-:Y:S02]  /*e8a0*/  FMUL.FTZ R6, R3.reuse, R130 ;  /* 0x0000008203067220 */ /* 0x042fe40000410000 */
[C---:B------:R-:W-:Y:S01]  /*e8b0*/  FMUL.FTZ R7, R3.reuse, R131 ;  /* 0x0000008303077220 */ /* 0x040fe20000410000 */
[----:B------:R-:W-:Y:S01]  /*e8c0*/  LDSM.16.MT88.4 R160, [R168+0x3900] ;  /* 0x00390000a8a0783b */ /* 0x000fe20000004200 */
[C---:B------:R-:W-:Y:S02]  /*e8d0*/  FMUL.FTZ R10, R3.reuse, R126 ;  /* 0x0000007e030a7220 */ /* 0x040fe40000410000 */
[C---:B------:R-:W-:Y:S02]  /*e8e0*/  FMUL.FTZ R11, R3.reuse, R127 ;  /* 0x0000007f030b7220 */ /* 0x040fe40000410000 */
[C---:B------:R-:W-:Y:S01]  /*e8f0*/  FMUL.FTZ R18, R3.reuse, R118 ;  /* 0x0000007603127220 */ /* 0x040fe20000410000 */
[C---:B--2---:R-:W-:Y:S01]  /*e900*/  HMMA.16816.F32.BF16 R4, R136.reuse, R12, R4 ;  /* 0x0000000c8804723c */ /* 0x044fe20000041804 */
[----:B------:R-:W1:Y:S01]  /*e910*/  MUFU.EX2 R179, R179 ;  /* 0x000000b300b37308 */ /* 0x000e620000000800 */
[----:B------:R-:W-:Y:S03]  /*e920*/  LDSM.16.MT88.4 R124, [R135+UR4+0x2900] ;  /* 0x00290004877c783b */ /* 0x000fe60008004200 */
[C---:B------:R-:W-:Y:S02]  /*e930*/  FMUL.FTZ R19, R3.reuse, R119 ;  /* 0x0000007703137220 */ /* 0x040fe40000410000 */
[C---:B------:R-:W-:Y:S01]  /*e940*/  FMUL.FTZ R12, R132.reuse, R120 ;  /* 0x00000078840c7220 */ /* 0x040fe20000410000 */
[C---:B------:R-:W-:Y:S02]  /*e950*/  HMMA.16816.F32.BF16 R8, R136.reuse, R14, R8 ;  /* 0x0000000e8808723c */ /* 0x040fe40000041808 */
[----:B------:R-:W-:Y:S01]  /*e960*/  LDSM.16.MT88.4 R116, [R133+0x900] ;  /* 0x000900008574783b */ /* 0x000fe20000004200 */
[----:B------:R-:W-:Y:S01]  /*e970*/  MUFU.EX2 R180, R180 ;  /* 0x000000b400b47308 */ /* 0x000fe20000000800 */
[C---:B------:R-:W-:Y:S02]  /*e980*/  FMUL.FTZ R13, R132.reuse, R121 ;  /* 0x00000079840d7220 */ /* 0x040fe40000410000 */
[C---:B------:R-:W-:Y:S02]  /*e990*/  FMUL.FTZ R26, R3.reuse, R110 ;  /* 0x0000006e031a7220 */ /* 0x040fe40000410000 */
[C---:B------:R-:W-:Y:S02]  /*e9a0*/  FMUL.FTZ R14, R3.reuse, R122 ;  /* 0x0000007a030e7220 */ /* 0x040fe40000410000 */
[----:B------:R-:W-:Y:S02]  /*e9b0*/  LDSM.16.MT88.4 R128, [R133+0x2900] ;  /* 0x002900008580783b */ /* 0x000fe40000004200 */
[C---:B------:R-:W-:Y:S01]  /*e9c0*/  FMUL.FTZ R15, R3.reuse, R123 ;  /* 0x0000007b030f7220 */ /* 0x040fe20000410000 */
[----:B------:R-:W-:Y:S01]  /*e9d0*/  MUFU.EX2 R181, R181 ;  /* 0x000000b500b57308 */ /* 0x000fe20000000800 */
[C---:B------:R-:W-:Y:S02]  /*e9e0*/  FMUL.FTZ R27, R3.reuse, R111 ;  /* 0x0000006f031b7220 */ /* 0x040fe40000410000 */
[C---:B------:R-:W-:Y:S02]  /*e9f0*/  FMUL.FTZ R34, R3.reuse, R102 ;  /* 0x0000006603227220 */ /* 0x040fe40000410000 */
[----:B------:R-:W2:Y:S01]  /*ea00*/  LDSM.16.MT88.4 R120, [R168+0x100] ;  /* 0x00010000a878783b */ /* 0x000ea20000004200 */
[C---:B---3--:R-:W-:Y:S03]  /*ea10*/  HMMA.16816.F32.BF16 R12, R136.reuse, R20, R12 ;  /* 0x00000014880c723c */ /* 0x048fe6000004180c */
[C---:B------:R-:W-:Y:S01]  /*ea20*/  FMUL.FTZ R35, R3.reuse, R103 ;  /* 0x0000006703237220 */ /* 0x040fe20000410000 */
[----:B------:R-:W-:Y:S01]  /*ea30*/  MUFU.EX2 R182, R182 ;  /* 0x000000b600b67308 */ /* 0x000fe20000000800 */
[C---:B------:R-:W-:Y:S02]  /*ea40*/  FMUL.FTZ R38, R3.reuse, R38 ;  /* 0x0000002603267220 */ /* 0x040fe40000410000 */
[----:B------:R-:W-:Y:S01]  /*ea50*/  LDSM.16.MT88.4 R100, [R134+UR4+0x2100] ;  /* 0x002100048664783b */ /* 0x000fe20008004200 */
[C---:B------:R-:W-:Y:S04]  /*ea60*/  HMMA.16816.F32.BF16 R16, R136.reuse, R22, R16 ;  /* 0x000000168810723c */ /* 0x040fe80000041810 */
[C---:B------:R-:W-:Y:S02]  /*ea70*/  FMUL.FTZ R20, R132.reuse, R112 ;  /* 0x0000007084147220 */ /* 0x040fe40000410000 */
[C---:B------:R-:W-:Y:S01]  /*ea80*/  FMUL.FTZ R21, R132.reuse, R113 ;  /* 0x0000007184157220 */ /* 0x040fe20000410000 */
[----:B------:R-:W-:Y:S01]  /*ea90*/  LDSM.16.MT88.4 R108, [R168+0x2100] ;  /* 0x00210000a86c783b */ /* 0x000fe20000004200 */
[C---:B------:R-:W-:Y:S01]  /*eaa0*/  FMUL.FTZ R22, R3.reuse, R114 ;  /* 0x0000007203167220 */ /* 0x040fe20000410000 */
[----:B------:R-:W3:Y:S03]  /*eab0*/  MUFU.EX2 R183, R183 ;  /* 0x000000b700b77308 */ /* 0x000ee60000000800 */
[C---:B------:R-:W-:Y:S02]  /*eac0*/  FMUL.FTZ R23, R3.reuse, R115 ;  /* 0x0000007303177220 */ /* 0x040fe40000410000 */
[C---:B------:R-:W-:Y:S01]  /*ead0*/  FMUL.FTZ R39, R3.reuse, R39 ;  /* 0x0000002703277220 */ /* 0x040fe20000410000 */
[----:B------:R-:W5:Y:S01]  /*eae0*/  LDSM.16.MT88.4 R112, [R135+UR4+0x2100] ;  /* 0x002100048770783b */ /* 0x000f620008004200 */
[C---:B------:R-:W-:Y:S02]  /*eaf0*/  FMUL.FTZ R42, R3.reuse, R42 ;  /* 0x0000002a032a7220 */ /* 0x040fe40000410000 */
[C---:B------:R-:W-:Y:S01]  /*eb00*/  FMUL.FTZ R43, R3.reuse, R43 ;  /* 0x0000002b032b7220 */ /* 0x040fe20000410000 */
[C---:B------:R-:W-:Y:S01]  /*eb10*/  HMMA.16816.F32.BF16 R20, R136.reuse, R28, R20 ;  /* 0x0000001c8814723c */ /* 0x040fe20000041814 */
[----:B------:R-:W-:Y:S02]  /*eb20*/  MUFU.EX2 R192, R192 ;  /* 0x000000c000c07308 */ /* 0x000fe40000000800 */
[C---:B------:R-:W-:Y:S01]  /*eb30*/  FMUL.FTZ R44, R132.reuse, R44 ;  /* 0x0000002c842c7220 */ /* 0x040fe20000410000 */
[----:B----4-:R-:W-:Y:S01]  /*eb40*/  LDSM.16.MT88.4 R144, [R168+0x1900] ;  /* 0x00190000a890783b */ /* 0x010fe20000004200 */
[C---:B------:R-:W-:Y:S02]  /*eb50*/  FMUL.FTZ R45, R132.reuse, R45 ;  /* 0x0000002d842d7220 */ /* 0x040fe40000410000 */
[C---:B------:R-:W-:Y:S01]  /*eb60*/  FMUL.FTZ R28, R132.reuse, R104 ;  /* 0x00000068841c7220 */ /* 0x040fe20000410000 */
[C---:B------:R-:W-:Y:S03]  /*eb70*/  HMMA.16816.F32.BF16 R24, R136.reuse, R30, R24 ;  /* 0x0000001e8818723c */ /* 0x040fe60000041818 */
[----:B------:R-:W4:Y:S01]  /*eb80*/  MUFU.EX2 R215, R215 ;  /* 0x000000d700d77308 */ /* 0x000f220000000800 */
[C---:B------:R-:W-:Y:S02]  /*eb90*/  FMUL.FTZ R29, R132.reuse, R105 ;  /* 0x00000069841d7220 */ /* 0x040fe40000410000 */
[C---:B------:R-:W-:Y:S02]  /*eba0*/  FMUL.FTZ R46, R3.reuse, R46 ;  /* 0x0000002e032e7220 */ /* 0x040fe40000410000 */
[C---:B------:R-:W-:Y:S04]  /*ebb0*/  FMUL.FTZ R30, R3.reuse, R106 ;  /* 0x0000006a031e7220 */ /* 0x040fe80000410000 */
[C---:B------:R-:W-:Y:S01]  /*ebc0*/  FMUL.FTZ R31, R3.reuse, R107 ;  /* 0x0000006b031f7220 */ /* 0x040fe20000410000 */
[----:B------:R-:W-:Y:S01]  /*ebd0*/  MUFU.EX2 R216, R216 ;  /* 0x000000d800d87308 */ /* 0x000fe20000000800 */
[----:B------:R-:W1:Y:S01]  /*ebe0*/  LDSM.16.MT88.4 R104, [R133+0x2100] ;  /* 0x002100008568783b */ /* 0x000e620000004200 */
[C---:B------:R-:W-:Y:S02]  /*ebf0*/  FMUL.FTZ R47, R3.reuse, R47 ;  /* 0x0000002f032f7220 */ /* 0x040fe40000410000 */
[C---:B------:R-:W-:Y:S02]  /*ec00*/  FMUL.FTZ R48, R132.reuse, R48 ;  /* 0x0000003084307220 */ /* 0x040fe40000410000 */
[C---:B--2---:R-:W-:Y:S03]  /*ec10*/  HMMA.16816.F32.BF16 R28, R136.reuse, R120, R28 ;  /* 0x00000078881c723c */ /* 0x044fe6000004181c */
[C---:B------:R-:W-:Y:S01]  /*ec20*/  FMUL.FTZ R49, R132.reuse, R49 ;  /* 0x0000003184317220 */ /* 0x040fe20000410000 */
[----:B------:R-:W2:Y:S01]  /*ec30*/  MUFU.EX2 R217, R217 ;  /* 0x000000d900d97308 */ /* 0x000ea20000000800 */
[C---:B------:R-:W-:Y:S02]  /*ec40*/  FMUL.FTZ R50, R3.reuse, R50 ;  /* 0x0000003203327220 */ /* 0x040fe40000410000 */
[C---:B------:R-:W-:Y:S01]  /*ec50*/  FMUL.FTZ R51, R3.reuse, R51 ;  /* 0x0000003303337220 */ /* 0x040fe20000410000 */
[C---:B------:R-:W-:Y:S01]  /*ec60*/  HMMA.16816.F32.BF16 R32, R136.reuse, R122, R32 ;  /* 0x0000007a8820723c */ /* 0x040fe20000041820 */
[----:B------:R-:W-:Y:S03]  /*ec70*/  LDSM.16.MT88.4 R120, [R168+0x900] ;  /* 0x00090000a878783b */ /* 0x000fe60000004200 */
[C---:B------:R-:W-:Y:S02]  /*ec80*/  FMUL.FTZ R52, R132.reuse, R52 ;  /* 0x0000003484347220 */ /* 0x040fe40000410000 */
[C---:B------:R-:W-:Y:S01]  /*ec90*/  FMUL.FTZ R53, R132.reuse, R53 ;  /* 0x0000003584357220 */ /* 0x040fe20000410000 */
[----:B------:R-:W-:Y:S01]  /*eca0*/  MUFU.EX2 R218, R218 ;  /* 0x000000da00da7308 */ /* 0x000fe20000000800 */
[C---:B-----5:R-:W-:Y:S04]  /*ecb0*/  HMMA.16816.F32.BF16 R36, R136.reuse, R112, R36 ;  /* 0x000000708824723c */ /* 0x060fe80000041824 */
[C---:B------:R-:W-:Y:S02]  /*ecc0*/  FMUL.FTZ R54, R3.reuse, R54 ;  /* 0x0000003603367220 */ /* 0x040fe40000410000 */
[C---:B------:R-:W-:Y:S02]  /*ecd0*/  FMUL.FTZ R55, R3.reuse, R55 ;  /* 0x0000003703377220 */ /* 0x040fe40000410000 */
[C---:B------:R-:W-:Y:S01]  /*ece0*/  HMMA.16816.F32.BF16 R40, R136.reuse, R114, R40 ;  /* 0x000000728828723c */ /* 0x040fe20000041828 */
[----:B------:R-:W-:Y:S01]  /*ecf0*/  LDSM.16.MT88.4 R112, [R135+UR4+0x900] ;  /* 0x000900048770783b */ /* 0x000fe20008004200 */
[----:B------:R-:W5:Y:S02]  /*ed00*/  MUFU.EX2 R219, R219 ;  /* 0x000000db00db7308 */ /* 0x000f640000000800 */
[C---:B------:R-:W-:Y:S02]  /*ed10*/  FMUL.FTZ R56, R132.reuse, R56 ;  /* 0x0000003884387220 */ /* 0x040fe40000410000 */
[C---:B------:R-:W-:Y:S02]  /*ed20*/  FMUL.FTZ R57, R132.reuse, R57 ;  /* 0x0000003984397220 */ /* 0x040fe40000410000 */
[C---:B------:R-:W-:Y:S01]  /*ed30*/  FMUL.FTZ R58, R3.reuse, R58 ;  /* 0x0000003a033a7220 */ /* 0x040fe20000410000 */
[C---:B-1----:R-:W-:Y:S03]  /*ed40*/  HMMA.16816.F32.BF16 R44, R136.reuse, R104, R44 ;  /* 0x00000068882c723c */ /* 0x042fe6000004182c */
[----:B------:R-:W-:Y:S01]  /*ed50*/  MUFU.EX2 R220, R220 ;  /* 0x000000dc00dc7308 */ /* 0x000fe20000000800 */
[C---:B------:R-:W-:Y:S02]  /*ed60*/  FMUL.FTZ R59, R3.reuse, R59 ;  /* 0x0000003b033b7220 */ /* 0x040fe40000410000 */
[C---:B------:R-:W-:Y:S02]  /*ed70*/  FMUL.FTZ R60, R132.reuse, R60 ;  /* 0x0000003c843c7220 */ /* 0x040fe40000410000 */
[C---:B------:R-:W-:Y:S01]  /*ed80*/  FMUL.FTZ R61, R132.reuse, R61 ;  /* 0x0000003d843d7220 */ /* 0x040fe20000410000 */
[C---:B------:R-:W-:Y:S01]  /*ed90*/  HMMA.16816.F32.BF16 R48, R136.reuse, R106, R48 ;  /* 0x0000006a8830723c */ /* 0x040fe20000041830 */
[----:B------:R-:W1:Y:S03]  /*eda0*/  LDSM.16.MT88.4 R104, [R135+UR4+0x4100] ;  /* 0x004100048768783b */ /* 0x000e660008004200 */
[----:B------:R-:W1:Y:S01]  /*edb0*/  MUFU.EX2 R221, R221 ;  /* 0x000000dd00dd7308 */ /* 0x000e620000000800 */
[C---:B------:R-:W-:Y:S02]  /*edc0*/  FMUL.FTZ R62, R3.reuse, R62 ;  /* 0x0000003e033e7220 */ /* 0x040fe40000410000 */
[C---:B------:R-:W-:Y:S01]  /*edd0*/  FMUL.FTZ R63, R3.reuse, R63 ;  /* 0x0000003f033f7220 */ /* 0x040fe20000410000 */
[C---:B------:R-:W-:Y:S04]  /*ede0*/  HMMA.16816.F32.BF16 R52, R136.reuse, R100, R52 ;  /* 0x000000648834723c */ /* 0x040fe80000041834 */
[C---:B------:R-:W-:Y:S02]  /*edf0*/  FMUL.FTZ R64, R132.reuse, R64 ;  /* 0x0000004084407220 */ /* 0x040fe40000410000 */
[----:B------:R-:W-:Y:S01]  /*ee00*/  MUFU.EX2 R222, R222 ;  /* 0x000000de00de7308 */ /* 0x000fe20000000800 */
[C---:B------:R-:W-:Y:S01]  /*ee10*/  FMUL.FTZ R65, R132.reuse, R65 ;  /* 0x0000004184417220 */ /* 0x040fe20000410000 */
[C---:B------:R-:W-:Y:S01]  /*ee20*/  HMMA.16816.F32.BF16 R56, R136.reuse, R102, R56 ;  /* 0x000000668838723c */ /* 0x040fe20000041838 */
[----:B------:R-:W2:Y:S03]  /*ee30*/  LDSM.16.MT88.4 R100, [R133+0x4100] ;  /* 0x004100008564783b */ /* 0x000ea60000004200 */
[C---:B------:R-:W-:Y:S02]  /*ee40*/  FMUL.FTZ R66, R3.reuse, R66 ;  /* 0x0000004203427220 */ /* 0x040fe40000410000 */
[C---:B------:R-:W-:Y:S02]  /*ee50*/  FMUL.FTZ R67, R3.reuse, R67 ;  /* 0x0000004303437220 */ /* 0x040fe40000410000 */
[----:B------:R-:W2:Y:S01]  /*ee60*/  MUFU.EX2 R223, R223 ;  /* 0x000000df00df7308 */ /* 0x000ea20000000800 */
[C---:B------:R-:W-:Y:S03]  /*ee70*/  HMMA.16816.F32.BF16 R60, R136.reuse, R108, R60 ;  /* 0x0000006c883c723c */ /* 0x040fe6000004183c */
[C---:B------:R-:W-:Y:S02]  /*ee80*/  FMUL.FTZ R68, R132.reuse, R68 ;  /* 0x0000004484447220 */ /* 0x040fe40000410000 */
[C---:B------:R-:W-:Y:S03]  /*ee90*/  FMUL.FTZ R69, R132.reuse, R69 ;  /* 0x0000004584457220 */ /* 0x040fe60000410000 */
[C---:B------:R-:W-:Y:S01]  /*eea0*/  HMMA.16816.F32.BF16 R64, R136.reuse, R110, R64 ;  /* 0x0000006e8840723c */ /* 0x040fe20000041840 */
[----:B------:R-:W3:Y:S01]  /*eeb0*/  LDSM.16.MT88.4 R108, [R134+UR4+0x4100] ;  /* 0x00410004866c783b */ /* 0x000ee20008004200 */
[----:B------:R-:W-:Y:S02]  /*eec0*/  MUFU.EX2 R224, R224 ;  /* 0x000000e000e07308 */ /* 0x000fe40000000800 */
[C---:B------:R-:W-:Y:S02]  /*eed0*/  FMUL.FTZ R70, R3.reuse, R70 ;  /* 0x0000004603467220 */ /* 0x040fe40000410000 */
[C---:B------:R-:W-:Y:S02]  /*eee0*/  FMUL.FTZ R71, R3.reuse, R71 ;  /* 0x0000004703477220 */ /* 0x040fe40000410000 */
[C---:B------:R-:W-:Y:S04]  /*eef0*/  FMUL.FTZ R72, R132.reuse, R72 ;  /* 0x0000004884487220 */ /* 0x040fe80000410000 */
[C---:B------:R-:W-:Y:S01]  /*ef00*/  FMUL.FTZ R73, R132.reuse, R73 ;  /* 0x0000004984497220 */ /* 0x040fe20000410000 */
[C---:B-1----:R-:W-:Y:S01]  /*ef10*/  HMMA.16816.F32.BF16 R68, R136.reuse, R104, R68 ;  /* 0x000000688844723c */ /* 0x042fe20000041844 */
[----:B------:R-:W1:Y:S02]  /*ef20*/  MUFU.EX2 R225, R225 ;  /* 0x000000e100e17308 */ /* 0x000e640000000800 */
[C---:B------:R-:W-:Y:S02]  /*ef30*/  FMUL.FTZ R74, R3.reuse, R74 ;  /* 0x0000004a034a7220 */ /* 0x040fe40000410000 */
[C---:B------:R-:W-:Y:S02]  /*ef40*/  FMUL.FTZ R75, R3.reuse, R75 ;  /* 0x0000004b034b7220 */ /* 0x040fe40000410000 */
[C---:B------:R-:W-:Y:S02]  /*ef50*/  FMUL.FTZ R76, R132.reuse, R76 ;  /* 0x0000004c844c7220 */ /* 0x040fe40000410000 */
[C---:B------:R-:W-:Y:S02]  /*ef60*/  FMUL.FTZ R77, R132.reuse, R77 ;  /* 0x0000004d844d7220 */ /* 0x040fe40000410000 */
[----:B------:R-:W-:Y:S01]  /*ef70*/  MUFU.EX2 R226, R226 ;  /* 0x000000e200e27308 */ /* 0x000fe20000000800 */
        /* <DEDUP_REMOVED lines=9> */
[----:B------:R-:W-:Y:S02]  /*f010*/  FMUL.FTZ R83, R3, R83 ;  /* 0x0000005303537220 */ /* 0x000fe40000410000 */
[C---:B------:R-:W-:Y:S01]  /*f020*/  FMUL.FTZ R84, R132.reuse, R84 ;  /* 0x0000005484547220 */ /* 0x040fe20000410000 */
[----:B------:R-:W-:Y:S01]  /*f030*/  F2FP.BF16.PACK_AB R100, R179, R178 ;  /* 0x000000b2b364723e */ /* 0x000fe200000010ff */
[C---:B------:R-:W-:Y:S01]  /*f040*/  FMUL.FTZ R85, R132.reuse, R85 ;  /* 0x0000005584557220 */ /* 0x040fe20000410000 */
[----:B------:R-:W2:Y:S02]  /*f050*/  MUFU.EX2 R229, R229 ;  /* 0x000000e500e57308 */ /* 0x000ea40000000800 */
[C---:B------:R-:W-:Y:S03]  /*f060*/  HMMA.16816.F32.BF16 R80, R136.reuse, R102, R80 ;  /* 0x000000668850723c */ /* 0x040fe60000041850 */
[----:B------:R-:W-:Y:S01]  /*f070*/  FMUL.FTZ R86, R3, R86 ;  /* 0x0000005603567220 */ /* 0x000fe20000410000 */
[----:B---3--:R-:W-:Y:S01]  /*f080*/  F2FP.BF16.PACK_AB R101, R183, R182 ;  /* 0x000000b6b765723e */ /* 0x008fe200000010ff */
[----:B------:R-:W-:Y:S02]  /*f090*/  FMUL.FTZ R87, R3, R87 ;  /* 0x0000005703577220 */ /* 0x000fe40000410000 */
[C---:B------:R-:W-:Y:S01]  /*f0a0*/  FMUL.FTZ R88, R132.reuse, R88 ;  /* 0x0000005884587220 */ /* 0x040fe20000410000 */
[----:B------:R-:W-:Y:S01]  /*f0b0*/  F2FP.BF16.PACK_AB R102, R181, R180 ;  /* 0x000000b4b566723e */ /* 0x000fe200000010ff */
[C---:B------:R-:W-:Y:S01]  /*f0c0*/  FMUL.FTZ R89, R132.reuse, R89 ;  /* 0x0000005984597220 */ /* 0x040fe20000410000 */
[----:B------:R-:W3:Y:S02]  /*f0d0*/  MUFU.EX2 R230, R230 ;  /* 0x000000e600e67308 */ /* 0x000ee40000000800 */
[C---:B------:R-:W-:Y:S03]  /*f0e0*/  HMMA.16816.F32.BF16 R84, R136.reuse, R108, R84 ;  /* 0x0000006c8854723c */ /* 0x040fe60000041854 */
[----:B------:R-:W-:Y:S01]  /*f0f0*/  FMUL.FTZ R90, R3, R90 ;  /* 0x0000005a035a7220 */ /* 0x000fe20000410000 */
[----:B----4-:R-:W-:Y:S01]  /*f100*/  F2FP.BF16.PACK_AB R103, R215, R192 ;  /* 0x000000c0d767723e */ /* 0x010fe200000010ff */
[C---:B------:R-:W-:Y:S02]  /*f110*/  FMUL.FTZ R91, R3.reuse, R91 ;  /* 0x0000005b035b7220 */ /* 0x040fe40000410000 */
[C---:B------:R-:W-:Y:S02]  /*f120*/  FMUL.FTZ R92, R132.reuse, R92 ;  /* 0x0000005c845c7220 */ /* 0x040fe40000410000 */
[C---:B------:R-:W-:Y:S03]  /*f130*/  FMUL.FTZ R93, R132.reuse, R93 ;  /* 0x0000005d845d7220 */ /* 0x040fe60000410000 */
[C---:B------:R-:W-:Y:S01]  /*f140*/  HMMA.16816.F32.BF16 R88, R136.reuse, R110, R88 ;  /* 0x0000006e8858723c */ /* 0x040fe20000041858 */
[----:B------:R-:W4:Y:S02]  /*f150*/  LDSM.16.MT88.4 R108, [R134+UR4+0x900] ;  /* 0x00090004866c783b */ /* 0x000f240008004200 */
[C---:B------:R-:W-:Y:S02]  /*f160*/  FMUL.FTZ R94, R3.reuse, R94 ;  /* 0x0000005e035e7220 */ /* 0x040fe40000410000 */
[C---:B------:R-:W-:Y:S02]  /*f170*/  FMUL.FTZ R95, R3.reuse, R95 ;  /* 0x0000005f035f7220 */ /* 0x040fe40000410000 */
[C---:B------:R-:W-:Y:S02]  /*f180*/  FMUL.FTZ R96, R132.reuse, R96 ;  /* 0x0000006084607220 */ /* 0x040fe40000410000 */
[C---:B------:R-:W-:Y:S03]  /*f190*/  FMUL.FTZ R97, R132.reuse, R97 ;  /* 0x0000006184617220 */ /* 0x040fe60000410000 */
[C---:B-1----:R-:W-:Y:S03]  /*f1a0*/  HMMA.16816.F32.BF16 R92, R136.reuse, R104, R92 ;  /* 0x00000068885c723c */ /* 0x042fe6000004185c */
[C---:B------:R-:W-:Y:S02]  /*f1b0*/  FMUL.FTZ R98, R3.reuse, R98 ;  /* 0x0000006203627220 */ /* 0x040fe40000410000 */
[C---:B------:R-:W-:Y:S02]  /*f1c0*/  FMUL.FTZ R99, R3.reuse, R99 ;  /* 0x0000006303637220 */ /* 0x040fe40000410000 */
[----:B------:R-:W-:Y:S02]  /*f1d0*/  FFMA.FTZ R175, R132, R207, R175 ;  /* 0x000000cf84af7223 */ /* 0x000fe400000100af */
[----:B------:R-:W-:Y:S03]  /*f1e0*/  FFMA.FTZ R177, R3, R208, R177 ;  /* 0x000000d003b17223 */ /* 0x000fe600000100b1 */
[----:B------:R-:W-:Y:S01]  /*f1f0*/  HMMA.16816.F32.BF16 R96, R136, R106, R96 ;  /* 0x0000006a8860723c */ /* 0x000fe20000041860 */
[----:B------:R-:W1:Y:S02]  /*f200*/  LDSM.16.MT88.4 R104, [R168+0x2900] ;  /* 0x00290000a868783b */ /* 0x000e640000004200 */
        /* <DEDUP_REMOVED lines=19> */
[C---:B----4-:R-:W-:Y:S04]  /*f340*/  HMMA.16816.F32.BF16 R20, R100.reuse, R108, R20 ;  /* 0x0000006c6414723c */ /* 0x050fe80000041814 */
[----:B------:R-:W-:Y:S02]  /*f350*/  FADD.FTZ R180, R180, R179 ;  /* 0x000000b3b4b47221 */ /* 0x000fe40000010000 */
[----:B------:R-:W-:Y:S02]  /*f360*/  FADD.FTZ R192, R192, R183 ;  /* 0x000000b7c0c07221 */ /* 0x000fe40000010000 */
[C---:B------:R-:W-:Y:S01]  /*f370*/  HMMA.16816.F32.BF16 R24, R100.reuse, R110, R24 ;  /* 0x0000006e6418723c */ /* 0x040fe20000041818 */
[----:B------:R-:W4:Y:S03]  /*f380*/  LDSM.16.MT88.4 R108, [R135+UR4+0x4900] ;  /* 0x00490004876c783b */ /* 0x000f260008004200 */
        /* <DEDUP_REMOVED lines=14> */
[C---:B-1----:R-:W-:Y:S08]  /*f470*/  HMMA.16816.F32.BF16 R60, R100.reuse, R104, R60 ;  /* 0x00000068643c723c */ /* 0x042ff0000004183c */
[C---:B------:R-:W-:Y:S01]  /*f480*/  HMMA.16816.F32.BF16 R64, R100.reuse, R106, R64 ;  /* 0x0000006a6440723c */ /* 0x040fe20000041840 */
[----:B------:R-:W1:Y:S07]  /*f490*/  LDSM.16.MT88.4 R104, [R168+0x4900] ;  /* 0x00490000a868783b */ /* 0x000e6e0000004200 */
[C---:B----4-:R-:W-:Y:S08]  /*f4a0*/  HMMA.16816.F32.BF16 R68, R100.reuse, R108, R68 ;  /* 0x0000006c6444723c */ /* 0x050ff00000041844 */
[C---:B------:R-:W-:Y:S01]  /*f4b0*/  HMMA.16816.F32.BF16 R72, R100.reuse, R110, R72 ;  /* 0x0000006e6448723c */ /* 0x040fe20000041848 */
[----:B------:R-:W4:Y:S07]  /*f4c0*/  LDSM.16.MT88.4 R108, [R135+UR4+0x1100] ;  /* 0x00110004876c783b */ /* 0x000f2e0008004200 */
[C---:B------:R-:W-:Y:S08]  /*f4d0*/  HMMA.16816.F32.BF16 R76, R100.reuse, R112, R76 ;  /* 0x00000070644c723c */ /* 0x040ff0000004184c */
[C---:B------:R-:W-:Y:S01]  /*f4e0*/  HMMA.16816.F32.BF16 R80, R100.reuse, R114, R80 ;  /* 0x000000726450723c */ /* 0x040fe20000041850 */
[----:B------:R-:W2:Y:S07]  /*f4f0*/  LDSM.16.MT88.4 R112, [R134+UR4+0x1100] ;  /* 0x001100048670783b */ /* 0x000eae0008004200 */
[C---:B------:R-:W-:Y:S08]  /*f500*/  HMMA.16816.F32.BF16 R84, R100.reuse, R116, R84 ;  /* 0x000000746454723c */ /* 0x040ff00000041854 */
[C---:B------:R-:W-:Y:S01]  /*f510*/  HMMA.16816.F32.BF16 R88, R100.reuse, R118, R88 ;  /* 0x000000766458723c */ /* 0x040fe20000041858 */
[----:B------:R-:W2:Y:S07]  /*f520*/  LDSM.16.MT88.4 R116, [R135+UR4+0x3100] ;  /* 0x003100048774783b */ /* 0x000eae0008004200 */
        /* <DEDUP_REMOVED lines=12> */
[C---:B----4-:R-:W-:Y:S03]  /*f5f0*/  HMMA.16816.F32.BF16 R4, R100.reuse, R108, R4 ;  /* 0x0000006c6404723c */ /* 0x050fe60000041804 */
[----:B------:R-:W-:Y:S02]  /*f600*/  FADD.FTZ R222, R222, R221 ;  /* 0x000000dddede7221 */ /* 0x000fe40000010000 */
[----:B------:R-:W-:Y:S02]  /*f610*/  FADD.FTZ R219, R219, R218 ;  /* 0x000000dadbdb7221 */ /* 0x000fe40000010000 */
[----:B------:R-:W-:Y:S01]  /*f620*/  FADD.FTZ R223, R223, R222 ;  /* 0x000000dedfdf7221 */ /* 0x000fe20000010000 */
[C---:B------:R-:W-:Y:S01]  /*f630*/  HMMA.16816.F32.BF16 R8, R100.reuse, R110, R8 ;  /* 0x0000006e6408723c */ /* 0x040fe20000041808 */
[----:B------:R-:W4:Y:S07]  /*f640*/  LDSM.16.MT88.4 R108, [R135+UR4+0x5100] ;  /* 0x00510004876c783b */ /* 0x000f2e0008004200 */
[C---:B------:R-:W-:Y:S08]  /*f650*/  HMMA.16816.F32.BF16 R12, R100.reuse, R120, R12 ;  /* 0x00000078640c723c */ /* 0x040ff0000004180c */
[C---:B------:R-:W-:Y:S08]  /*f660*/  HMMA.16816.F32.BF16 R16, R100.reuse, R122, R16 ;  /* 0x0000007a6410723c */ /* 0x040ff00000041810 */
[C---:B--2---:R-:W-:Y:S08]  /*f670*/  HMMA.16816.F32.BF16 R20, R100.reuse, R112, R20 ;  /* 0x000000706414723c */ /* 0x044ff00000041814 */
[C---:B------:R-:W-:Y:S01]  /*f680*/  HMMA.16816.F32.BF16 R24, R100.reuse, R114, R24 ;  /* 0x000000726418723c */ /* 0x040fe20000041818 */
[----:B------:R-:W2:Y:S07]  /*f690*/  LDSM.16.MT88.4 R112, [R133+0x5100] ;  /* 0x005100008570783b */ /* 0x000eae0000004200 */
[C---:B------:R-:W-:Y:S08]  /*f6a0*/  HMMA.16816.F32.BF16 R28, R100.reuse, R124, R28 ;  /* 0x0000007c641c723c */ /* 0x040ff0000004181c */
[C---:B------:R-:W-:Y:S01]  /*f6b0*/  HMMA.16816.F32.BF16 R32, R100.reuse, R126, R32 ;  /* 0x0000007e6420723c */ /* 0x040fe20000041820 */
[----:B------:R-:W-:Y:S07]  /*f6c0*/  LDSM.16.MT88.4 R124, [R135+UR4+0x1900] ;  /* 0x00190004877c783b */ /* 0x000fee0008004200 */
[C---:B------:R-:W-:Y:S08]  /*f6d0*/  HMMA.16816.F32.BF16 R36, R100.reuse, R116, R36 ;  /* 0x000000746424723c */ /* 0x040ff00000041824 */
[C---:B------:R-:W-:Y:S01]  /*f6e0*/  HMMA.16816.F32.BF16 R40, R100.reuse, R118, R40 ;  /* 0x000000766428723c */ /* 0x040fe20000041828 */
[----:B------:R-:W5:Y:S07]  /*f6f0*/  LDSM.16.MT88.4 R116, [R134+UR4+0x5100] ;  /* 0x005100048674783b */ /* 0x000f6e0008004200 */
        /* <DEDUP_REMOVED lines=9> */
[----:B---3--:R-:W-:Y:S01]  /*f790*/  F2FP.BF16.PACK_AB R139, R231, R230 ;  /* 0x000000e6e78b723e */ /* 0x008fe200000010ff */
[----:B------:R-:W-:Y:S02]  /*f7a0*/  FADD.FTZ R228, R228, R223 ;  /* 0x000000dfe4e47221 */ /* 0x000fe40000010000 */
[----:B------:R-:W-:Y:S01]  /*f7b0*/  FADD.FTZ R225, R225, R224 ;  /* 0x000000e0e1e17221 */ /* 0x000fe20000010000 */
[C---:B------:R-:W-:Y:S01]  /*f7c0*/  HMMA.16816.F32.BF16 R64, R100.reuse, R106, R64 ;  /* 0x0000006a6440723c */ /* 0x040fe20000041840 */
[----:B------:R-:W1:Y:S03]  /*f7d0*/  LDSM.16.MT88.4 R104, [R168+0x5100] ;  /* 0x00510000a868783b */ /* 0x000e660000004200 */
[----:B------:R-:W-:Y:S02]  /*f7e0*/  FADD.FTZ R229, R229, R228 ;  /* 0x000000e4e5e57221 */ /* 0x000fe40000010000 */
[----:B------:R-:W-:Y:S02]  /*f7f0*/  FADD.FTZ R226, R226, R225 ;  /* 0x000000e1e2e27221 */ /* 0x000fe40000010000 */
[C---:B----4-:R-:W-:Y:S04]  /*f800*/  HMMA.16816.F32.BF16 R68, R100.reuse, R108, R68 ;  /* 0x0000006c6444723c */ /* 0x050fe80000041844 */
[----:B------:R-:W-:Y:S02]  /*f810*/  FADD.FTZ R208, R230, R229 ;  /* 0x000000e5e6d07221 */ /* 0x000fe40000010000 */
[----:B------:R-:W-:Y:S02]  /*f820*/  FADD.FTZ R207, R227, R226 ;  /* 0x000000e2e3cf7221 */ /* 0x000fe40000010000 */
[C---:B------:R-:W-:Y:S01]  /*f830*/  HMMA.16816.F32.BF16 R72, R100.reuse, R110, R72 ;  /* 0x0000006e6448723c */ /* 0x040fe20000041848 */
[----:B------:R-:W3:Y:S03]  /*f840*/  LDSM.16.MT88.4 R108, [R133+0x1900] ;  /* 0x00190000856c783b */ /* 0x000ee60000004200 */
[----:B------:R-:W-:Y:S04]  /*f850*/  FADD.FTZ R208, R231, R208 ;  /* 0x000000d0e7d07221 */ /* 0x000fe80000010000 */
[C---:B--2---:R-:W-:Y:S08]  /*f860*/  HMMA.16816.F32.BF16 R76, R100.reuse, R112, R76 ;  /* 0x00000070644c723c */ /* 0x044ff0000004184c */
[C---:B------:R-:W-:Y:S08]  /*f870*/  HMMA.16816.F32.BF16 R80, R100.reuse, R114, R80 ;  /* 0x000000726450723c */ /* 0x040ff00000041850 */
[C---:B-----5:R-:W-:Y:S08]  /*f880*/  HMMA.16816.F32.BF16 R84, R100.reuse, R116, R84 ;  /* 0x000000746454723c */ /* 0x060ff00000041854 */
[C---:B------:R-:W-:Y:S08]  /*f890*/  HMMA.16816.F32.BF16 R88, R100.reuse, R118, R88 ;  /* 0x000000766458723c */ /* 0x040ff00000041858 */
[C---:B-1----:R-:W-:Y:S08]  /*f8a0*/  HMMA.16816.F32.BF16 R92, R100.reuse, R104, R92 ;  /* 0x00000068645c723c */ /* 0x042ff0000004185c */
[----:B------:R-:W-:Y:S08]  /*f8b0*/  HMMA.16816.F32.BF16 R96, R100, R106, R96 ;  /* 0x0000006a6460723c */ /* 0x000ff00000041860 */
[C---:B------:R-:W-:Y:S01]  /*f8c0*/  HMMA.16816.F32.BF16 R128, R136.reuse, R124, R4 ;  /* 0x0000007c8880723c */ /* 0x040fe20000041804 */
[----:B------:R-:W1:Y:S07]  /*f8d0*/  LDSM.16.MT88.4 R4, [R133+0x5900] ;  /* 0x005900008504783b */ /* 0x000e6e0000004200 */
[C---:B------:R-:W-:Y:S01]  /*f8e0*/  HMMA.16816.F32.BF16 R124, R136.reuse, R126, R8 ;  /* 0x0000007e887c723c */ /* 0x040fe20000041808 */
[----:B------:R-:W2:Y:S07]  /*f8f0*/  LDSM.16.MT88.4 R8, [R134+UR4+0x5900] ;  /* 0x005900048608783b */ /* 0x000eae0008004200 */
[C---:B---3--:R-:W-:Y:S01]  /*f900*/  HMMA.16816.F32.BF16 R120, R136.reuse, R108, R12 ;  /* 0x0000006c8878723c */ /* 0x048fe2000004180c */
        /* <DEDUP_REMOVED lines=22> */
[----:B------:R-:W-:-:S07]  /*fa70*/  @!P0 BRA `(.L_x_1059) ;  /* 0x0000034000008947 */ /* 0x000fce0003800000 */
[----:B------:R-:W-:Y:S01]  /*fa80*/  ISETP.NE.AND P2, PT, R195, 0x1, PT ;  /* 0x00000001c300780c */ /* 0x000fe20003f45270 */
[----:B------:R-:W-:Y:S01]  /*fa90*/  IMAD.MOV.U32 R200, RZ, RZ, RZ ;  /* 0x000000ffffc87224 */ /* 0x000fe200078e00ff */
[----:B------:R-:W-:Y:S04]  /*faa0*/  IADD3 R201, R203, R169, R204 ;  /* 0x000000a9cbc97210 */ /* 0x000fe80007ffe0cc */
[----:B------:R-:W-:Y:S05]  /*fab0*/  IADD3 R201, R201, -0x80, RZ ;  /* 0xffffff80c9c97810 */ /* 0x000fea0007ffe0ff */
        /* <DEDUP_REMOVED lines=25> */
[----:B------:R-:W3:Y:S01]  /*fc50*/  SHFL.IDX PT, R3, R19, 0x1, 0x181f ;  /* 0x00381f0013037f89 */ /* 0x000ee200000e0000 */
[C---:B-1----:R-:W-:Y:S05]  /*fc60*/  IADD3 R14, P0, R11.reuse, R211, RZ ;  /* 0x000000d30b0e7210 */ /* 0x042fea0007f1e0ff */
[C-C-:B--2---:R-:W-:Y:S01]  /*fc70*/  IMAD.X R15, R4.reuse, 0x1, R193.reuse, P0 ;  /* 0x00000001040f7824 */ /* 0x144fe200000e06c1 */
[C---:B------:R-:W-:Y:S05]  /*fc80*/  IADD3 R12, P0, R11.reuse, R212, RZ ;  /* 0x000000d40b0c7210 */ /* 0x040fea0007f1e0ff */
[C-C-:B------:R-:W-:Y:S01]  /*fc90*/  IMAD.X R13, R4.reuse, 0x1, R210.reuse, P0 ;  /* 0x00000001040d7824 */ /* 0x140fe200000e06d2 */
[----:B------:R-:W-:Y:S04]  /*fca0*/  IADD3 R10, P0, R11, R214, RZ ;  /* 0x000000d60b0a7210 */ /* 0x000fe80007f1e0ff */
[----:B------:R-:W-:Y:S02]  /*fcb0*/  IADD3.X R11, R4, R209, RZ, P0, !PT ;  /* 0x000000d1040b7210 */ /* 0x000fe400007fe4ff */
[----:B------:R-:W1:Y:S01]  /*fcc0*/  SHFL.IDX PT, R4, R18, 0x1, 0x181f ;  /* 0x00381f0012047f89 */ /* 0x000e6200000e0000 */
[C---:B---3--:R-:W-:Y:S05]  /*fcd0*/  IADD3 R8, P0, R3.reuse, R211, RZ ;  /* 0x000000d303087210 */ /* 0x048fea0007f1e0ff */
[C---:B-1----:R-:W-:Y:S01]  /*fce0*/  IMAD.X R9, R4.reuse, 0x1, R193, P0 ;  /* 0x0000000104097824 */ /* 0x042fe200000e06c1 */
[C---:B------:R-:W-:Y:S05]  /*fcf0*/  IADD3 R6, P0, R3.reuse, R212, RZ ;  /* 0x000000d403067210 */ /* 0x040fea0007f1e0ff */
[C---:B------:R-:W-:Y:S01]  /*fd00*/  IMAD.X R7, R4.reuse, 0x1, R210, P0 ;  /* 0x0000000104077824 */ /* 0x040fe200000e06d2 */
[----:B------:R-:W-:Y:S02]  /*fd10*/  IADD3 R16, P0, R3, R214, RZ ;  /* 0x000000d603107210 */ /* 0x000fe40007f1e0ff */
[----:B------:R-:W-:Y:S03]  /*fd20*/  MOV R3, UR16 ;  /* 0x0000001000037c02 */ /* 0x000fe60008000f00 */
[----:B------:R-:W-:Y:S02]  /*fd30*/  IMAD.X R17, R4, 0x1, R209, P0 ;  /* 0x0000000104117824 */ /* 0x000fe400000e06d1 */
[----:B------:R-:W-:Y:S04]  /*fd40*/  IMAD R3, R3, 0x3000, R202 ;  /* 0x0000300003037824 */ /* 0x000fe800078e02ca */
[----:B------:R-:W-:Y:S05]  /*fd50*/  IMAD.SHL.U32 R5, R3, 0x2, RZ ;  /* 0x0000000203057824 */ /* 0x000fea00078e00ff */
[----:B------:R1:W-:Y:S04]  /*fd60*/  LDGSTS.E.BYPASS.LTC128B.128 [R5+0xc100], [R14.64], !P5 ;  /* 0x0c1000000e057fae */ /* 0x0003e8000e901d4c */
[----:B------:R1:W-:Y:S04]  /*fd70*/  LDGSTS.E.BYPASS.LTC128B.128 [R5+0xe100], [R12.64], !P4 ;  /* 0x0e1000000c057fae */ /* 0x0003e8000e101d4c */
[----:B------:R1:W-:Y:S04]  /*fd80*/  LDGSTS.E.BYPASS.LTC128B.128 [R5+0x10100], [R10.64], !P6 ;  /* 0x101000000a057fae */ /* 0x0003e8000f101d4c */
[----:B------:R1:W-:Y:S04]  /*fd90*/  LDGSTS.E.BYPASS.LTC128B.128 [R5+0xd100], [R8.64], !P5 ;  /* 0x0d10000008057fae */ /* 0x0003e8000e901d4c */
[----:B------:R1:W-:Y:S04]  /*fda0*/  LDGSTS.E.BYPASS.LTC128B.128 [R5+0xf100], [R6.64], !P4 ;  /* 0x0f10000006057fae */ /* 0x0003e8000e101d4c */
[----:B------:R1:W-:Y:S02]  /*fdb0*/  LDGSTS.E.BYPASS.LTC128B.128 [R5+0x11100], [R16.64], !P6 ;  /* 0x1110000010057fae */ /* 0x0003e4000f101d4c */
.L_x_1059:
[----:B------:R-:W0:Y:S01]  /*fdc0*/  LDGDEPBAR ;  /* 0x00000000000079af */ /* 0x000e220000000000 */
[----:B------:R-:W-:Y:S01]  /*fdd0*/  UIADD3 UR4, UR5, 0x1, URZ ;  /* 0x0000000105047890 */ /* 0x000fe2000fffe03f */
[----:B------:R-:W-:Y:S01]  /*fde0*/  ISETP.GE.AND P0, PT, R194, R213, PT ;  /* 0x000000d5c200720c */ /* 0x000fe20003f06270 */
[----:B------:R-:W-:Y:S01]  /*fdf0*/  UISETP.GE.AND UP0, UPT, UR5, 0x1, UPT ;  /* 0x000000010500788c */ /* 0x000fe2000bf06270 */
[----:B------:R-:W-:Y:S01]  /*fe00*/  IADD3 R4, R213, -0x1, RZ ;  /* 0xffffffffd5047810 */ /* 0x000fe20007ffe0ff */
[----:B------:R-:W-:Y:S01]  /*fe10*/  IMAD.MOV.U32 R3, RZ, RZ, R0 ;  /* 0x000000ffff037224 */ /* 0x000fe200078e0000 */
[----:B------:R-:W-:Y:S01]  /*fe20*/  MOV R132, R2 ;  /* 0x0000000200847202 */ /* 0x000fe20000000f00 */
[----:B------:R-:W-:Y:S02]  /*fe30*/  USEL UR5, UR4, URZ, !UP0 ;  /* 0x0000003f04057287 */ /* 0x000fe4000c000000 */
[----:B------:R-:W-:Y:S06]  /*fe40*/  IMAD.MOV.U32 R213, RZ, RZ, R4 ;  /* 0x000000ffffd57224 */ /* 0x000fec00078e0004 */
[----:B------:R-:W-:-:S05]  /*fe50*/  @!P0 BRA `(.L_x_1060) ;  /* 0xffffc6c000008947 */ /* 0x000fca000383ffff */
.L_x_1049:
[----:B------:R-:W2:Y:S01]  /*fe60*/  SHFL.BFLY PT, R4, R207, 0x2, 0x1f ;  /* 0x0c401f00cf047f89 */ /* 0x000ea200000e0000 */
[----:B-1----:R-:W-:-:S02]  /*fe70*/  MOV R6, RZ ;  /* 0x000000ff00067202 */ /* 0x002fc40000000f00 */
[----:B------:R-:W-:Y:S01]  /*fe80*/  MOV R5, RZ ;  /* 0x000000ff00057202 */ /* 0x000fe20000000f00 */
[----:B------:R-:W1:Y:S01]  /*fe90*/  SHFL.BFLY PT, R3, R208, 0x2, 0x1f ;  /* 0x0c401f00d0037f89 */ /* 0x000e6200000e0000 */
[----:B------:R-:W-:Y:S01]  /*fea0*/  PLOP3.LUT P2, PT, PT, PT, PT, 0x8, 0x0 ;  /* 0x000000000000781c */ /* 0x000fe20003f4e170 */
[----:B--2---:R-:W-:Y:S02]  /*feb0*/  FADD.FTZ R7, R4, R207 ;  /* 0x000000cf04077221 */ /* 0x004fe40000010000 */
[----:B-1----:R-:W-:-:S03]  /*fec0*/  FADD.FTZ R8, R3, R208 ;  /* 0x000000d003087221 */ /* 0x002fc60000010000 */
        /* <DEDUP_REMOVED lines=8> */
[----:B------:R-:W-:-:S05]  /*ff50*/  @P0 MOV R10, 0x3f317218 ;  /* 0x3f317218000a0802 */ /* 0x000fca0000000f00 */
[----:B------:R-:W2:Y:S08]  /*ff60*/  @P1 MUFU.LG2 R4, R4 ;  /* 0x0000000400041308 */ /* 0x000eb00000000c00 */
[----:B------:R-:W3:Y:S01]  /*ff70*/  @P0 MUFU.LG2 R7, R3 ;  /* 0x0000000300070308 */ /* 0x000ee20000000c00 */
[C---:B-1----:R-:W-:Y:S02]  /*ff80*/  FMUL.FTZ R128, R6.reuse, R128 ;  /* 0x0000008006807220 */ /* 0x042fe40000410000 */
[----:B------:R-:W-:-:S02]  /*ff90*/  FMUL.FTZ R129, R6, R129 ;  /* 0x0000008106817220 */ /* 0x000fc40000410000 */
[C---:B------:R-:W-:Y:S02]  /*ffa0*/  FMUL.FTZ R124, R6.reuse, R124 ;  /* 0x0000007c067c7220 */ /* 0x040fe40000410000 */
[----:B------:R-:W-:Y:S01]  /*ffb0*/  FMUL.FTZ R125, R6, R125 ;  /* 0x0000007d067d7220 */ /* 0x000fe20000410000 */
[----:B------:R1:W4:Y:S01]  /*ffc0*/  @P0 MUFU.RCP R5, R3 ;  /* 0x0000000300050308 */ /* 0x0003220000001000 */
[----:B--2---:R-:W-:Y:S02]  /*ffd0*/  @P1 FMUL.FTZ R9, R4, 0.69314718246459960938 ;  /* 0x3f31721804091820 */ /* 0x004fe40000410000 */
[----:B------:R-:W-:Y:S02]  /*ffe0*/  @P1 FMUL.FTZ R4, R8, c[0x0][0x2d0] ;  /* 0x0000b40008041a20 */ /* 0x000fe40000410000 */
[C---:B------:R-:W-:Y:S02]  /*fff0*/  FMUL.FTZ R120, R6.reuse, R120 ;  /* 0x0000007806787220 */ /* 0x040fe40000410000 */
[----:B------:R-:W-:-:S02]  /*10000*/  FMUL.FTZ R121, R6, R121 ;  /* 0x0000007906797220 */ /* 0x000fc40000410000 */
[----:B---3--:R-:W-:Y:S02]  /*10010*/  @P0 FMUL.FTZ R8, R7, 0.69314718246459960938 ;  /* 0x3f31721807080820 */ /* 0x008fe40000410000 */
[----:B------:R-:W-:Y:S02]  /*10020*/  @P0 FMUL.FTZ R7, R10, c[0x0][0x2d0] ;  /* 0x0000b4000a070a20 */ /* 0x000fe40000410000 */
[C---:B------:R-:W-:Y:S02]  /*10030*/  FMUL.FTZ R116, R6.reuse, R116 ;  /* 0x0000007406747220 */ /* 0x040fe40000410000 */
[C---:B------:R-:W-:Y:S01]  /*10040*/  FMUL.FTZ R117, R6.reuse, R117 ;  /* 0x0000007506757220 */ /* 0x040fe20000410000 */
[----:B-1----:R-:W-:Y:S01]  /*10050*/  MOV R3, 0xff800000 ;  /* 0xff80000000037802 */ /* 0x002fe20000000f00 */
        /* <DEDUP_REMOVED lines=91> */
.L_x_1015:
[----:B------:R-:W-:Y:S01]  /*10610*/  USHF.R.S32.HI UR6, URZ, 0x1f, UR7 ;  /* 0x0000001f3f067899 */ /* 0x000fe20008011407 */
[----:B------:R-:W-:Y:S05]  /*10620*/  @P2 BRA `(.L_x_1061) ;  /* 0x0000157000002947 */ /* 0x000fea0003800000 */
[----:B------:R-:W1:Y:S01]  /*10630*/  S2R R0, SR_TID.X ;  /* 0x0000000000007919 */ /* 0x000e620000002100 */
[----:B------:R-:W-:Y:S01]  /*10640*/  ULDC.64 UR4, c[0x0][0x490] ;  /* 0x0001240000047ab9 */ /* 0x000fe20000000a00 */
[----:B------:R-:W-:Y:S01]  /*10650*/  F2FP.BF16.PACK_AB R128, R129, R128 ;  /* 0x000000808180723e */ /* 0x000fe200000010ff */
[----:B------:R-:W-:Y:S01]  /*10660*/  UIMAD UR8, UR6, UR4, URZ ;  /* 0x00000004060872a4 */ /* 0x000fe2000f8e023f */
[----:B------:R-:W2:Y:S01]  /*10670*/  S2R R22, SR_CTAID.Z ;  /* 0x0000000000167919 */ /* 0x000ea20000002700 */
[----:B------:R-:W-:Y:S01]  /*10680*/  UIMAD.WIDE.U32 UR10, UR7, UR4, URZ ;  /* 0x00000004070a72a5 */ /* 0x000fe2000f8e003f */
[----:B------:R-:W-:Y:S01]  /*10690*/  F2FP.BF16.PACK_AB R130, R131, R130 ;  /* 0x000000828382723e */ /* 0x000fe200000010ff */
[----:B------:R-:W-:Y:S01]  /*106a0*/  UIMAD UR8, UR7, UR5, UR8 ;  /* 0x00000005070872a4 */ /* 0x000fe2000f8e0208 */
[----:B------:R-:W3:Y:S01]  /*106b0*/  S2R R10, SR_CTAID.X ;  /* 0x00000000000a7919 */ /* 0x000ee20000002500 */
[----:B------:R-:W-:Y:S01]  /*106c0*/  F2FP.BF16.PACK_AB R124, R125, R124 ;  /* 0x0000007c7d7c723e */ /* 0x000fe200000010ff */
[----:B------:R-:W-:Y:S01]  /*106d0*/  ULDC.64 UR4, c[0x0][0x3e8] ;  /* 0x0000fa0000047ab9 */ /* 0x000fe20000000a00 */
[----:B------:R-:W-:Y:S01]  /*106e0*/  IMAD.U32 R25, RZ, RZ, UR11 ;  /* 0x0000000bff197e24 */ /* 0x000fe2000f8e00ff */
[----:B------:R-:W-:Y:S01]  /*106f0*/  UIMAD UR6, UR6, UR4, URZ ;  /* 0x00000004060672a4 */ /* 0x000fe2000f8e023f */
[----:B------:R-:W-:Y:S01]  /*10700*/  IMAD.U32 R24, RZ, RZ, UR10 ;  /* 0x0000000aff187e24 */ /* 0x000fe2000f8e00ff */
[----:B------:R-:W-:Y:S01]  /*10710*/  UIMAD.WIDE.U32 UR14, UR7, UR4, URZ ;  /* 0x00000004070e72a5 */ /* 0x000fe2000f8e003f */
        /* <DEDUP_REMOVED lines=9> */
[----:B-1----:R-:W-:Y:S01]  /*107b0*/  SHF.R.S32.HI R9, RZ, 0x1f, R0 ;  /* 0x0000001fff097819 */ /* 0x002fe20000011400 */
[----:B------:R-:W-:Y:S01]  /*107c0*/  IMAD.U32 R25, RZ, RZ, UR8 ;  /* 0x00000008ff197e24 */ /* 0x000fe2000f8e00ff */
[----:B------:R-:W-:Y:S01]  /*107d0*/  F2FP.BF16.PACK_AB R118, R119, R118 ;  /* 0x000000767776723e */ /* 0x000fe200000010ff */
[----:B------:R-:W-:Y:S01]  /*107e0*/  IMAD.U32 R17, RZ, RZ, UR5 ;  /* 0x00000005ff117e24 */ /* 0x000fe2000f8e00ff */
[CC--:B------:R-:W-:Y:S01]  /*107f0*/  LEA.HI R13, R9.reuse, R0.reuse, RZ, 0x2 ;  /* 0x00000000090d7211 */ /* 0x0c0fe200078f10ff */
[----:B--2---:R-:W-:Y:S01]  /*10800*/  IMAD.WIDE.U32 R24, R22, c[0x0][0x498], R24 ;  /* 0x0001260016187a25 */ /* 0x004fe200078e0018 */
[CC--:B------:R-:W-:Y:S01]  /*10810*/  LEA.HI R18, R9.reuse, R0.reuse, RZ, 0x5 ;  /* 0x0000000009127211 */ /* 0x0c0fe200078f28ff */
[----:B------:R-:W-:Y:S01]  /*10820*/  BSSY B0, `(.L_x_1062) ;  /* 0x00000ef000007945 */ /* 0x000fe20003800000 */
[----:B------:R-:W-:-:S02]  /*10830*/  LEA.HI R7, R9, R0, RZ, 0x3 ;  /* 0x0000000009077211 */ /* 0x000fc400078f18ff */
[----:B------:R-:W-:Y:S02]  /*10840*/  LEA.HI R2, R9, R0, RZ, 0x6 ;  /* 0x0000000009027211 */ /* 0x000fe400078f30ff */
[--C-:B------:R-:W-:Y:S02]  /*10850*/  SHF.R.S32.HI R20, RZ, 0x2, R13.reuse ;  /* 0x00000002ff147819 */ /* 0x100fe4000001140d */
[----:B------:R-:W-:Y:S02]  /*10860*/  SHF.R.S32.HI R15, RZ, 0x1f, R13 ;  /* 0x0000001fff0f7819 */ /* 0x000fe4000001140d */
[----:B------:R-:W-:Y:S02]  /*10870*/  LOP3.LUT R13, R13, 0xfffffffc, RZ, 0xc0, !PT ;  /* 0xfffffffc0d0d7812 */ /* 0x000fe400078ec0ff */
[----:B------:R-:W-:Y:S02]  /*10880*/  LOP3.LUT R9, R18, 0xffffffe0, RZ, 0xc0, !PT ;  /* 0xffffffe012097812 */ /* 0x000fe400078ec0ff */
[----:B------:R-:W-:Y:S01]  /*10890*/  LOP3.LUT R11, R7, 0xfffffff8, RZ, 0xc0, !PT ;  /* 0xfffffff8070b7812 */ /* 0x000fe200078ec0ff */
[C---:B------:R-:W-:Y:S01]  /*108a0*/  IMAD.IADD R8, R0.reuse, 0x1, -R13 ;  /* 0x0000000100087824 */ /* 0x040fe200078e0a0d */
[----:B------:R-:W-:Y:S01]  /*108b0*/  LEA.HI R4, R15, R20, RZ, 0x3 ;  /* 0x000000140f047211 */ /* 0x000fe200078f18ff */
[C---:B------:R-:W-:Y:S01]  /*108c0*/  IMAD.IADD R9, R0.reuse, 0x1, -R9 ;  /* 0x0000000100097824 */ /* 0x040fe200078e0a09 */
[----:B------:R-:W-:Y:S01]  /*108d0*/  SHF.R.S32.HI R15, RZ, 0x1f, R22 ;  /* 0x0000001fff0f7819 */ /* 0x000fe20000011416 */
[----:B------:R-:W-:Y:S01]  /*108e0*/  IMAD.IADD R0, R0, 0x1, -R11 ;  /* 0x0000000100007824 */ /* 0x000fe200078e0a0b */
[----:B------:R-:W-:-:S02]  /*108f0*/  LOP3.LUT R11, R4, 0xfffffff8, RZ, 0xc0, !PT ;  /* 0xfffffff8040b7812 */ /* 0x000fc400078ec0ff */
[----:B------:R-:W-:Y:S01]  /*10900*/  SHF.R.S32.HI R7, RZ, 0x3, R7 ;  /* 0x00000003ff077819 */ /* 0x000fe20000011407 */
[C---:B------:R-:W-:Y:S01]  /*10910*/  IMAD R13, R15.reuse, c[0x0][0x498], RZ ;  /* 0x000126000f0d7a24 */ /* 0x040fe200078e02ff */
[----:B------:R-:W-:Y:S01]  /*10920*/  SHF.R.S32.HI R4, RZ, 0x1f, R9 ;  /* 0x0000001fff047819 */ /* 0x000fe20000011409 */
[----:B------:R-:W-:Y:S01]  /*10930*/  IMAD R15, R15, c[0x0][0x3f0], RZ ;  /* 0x0000fc000f0f7a24 */ /* 0x000fe200078e02ff */
[----:B------:R-:W-:Y:S01]  /*10940*/  LOP3.LUT P0, RZ, R9, 0x3, RZ, 0xc0, !PT ;  /* 0x0000000309ff7812 */ /* 0x000fe2000780c0ff */
[----:B------:R-:W-:Y:S01]  /*10950*/  IMAD.IADD R20, R20, 0x1, -R11 ;  /* 0x0000000114147824 */ /* 0x000fe200078e0a0b */
[----:B------:R-:W-:Y:S01]  /*10960*/  LEA.HI R9, R4, R9, RZ, 0x2 ;  /* 0x0000000904097211 */ /* 0x000fe200078f10ff */
[----:B------:R-:W-:Y:S01]  /*10970*/  IMAD.MOV.U32 R11, RZ, RZ, c[0x0][0x4e8] ;  /* 0x00013a00ff0b7624 */ /* 0x000fe200078e00ff */
[--C-:B------:R-:W-:Y:S01]  /*10980*/  SHF.R.S32.HI R21, RZ, 0x5, R18.reuse ;  /* 0x00000005ff157819 */ /* 0x100fe20000011412 */
[C---:B------:R-:W-:Y:S01]  /*10990*/  IMAD R12, R22.reuse, c[0x0][0x3f4], R15 ;  /* 0x0000fd00160c7a24 */ /* 0x040fe200078e020f */
[----:B------:R-:W-:Y:S01]  /*109a0*/  SHF.R.S32.HI R18, RZ, 0x1f, R18 ;  /* 0x0000001fff127819 */ /* 0x000fe20000011412 */
[----:B------:R-:W-:Y:S01]  /*109b0*/  IMAD.SHL.U32 R15, R7, 0x40, RZ ;  /* 0x00000040070f7824 */ /* 0x000fe200078e00ff */
[----:B------:R-:W-:Y:S01]  /*109c0*/  ISETP.NE.AND P3, PT, R11, 0x1, PT ;  /* 0x000000010b00780c */ /* 0x000fe20003f65270 */
[----:B------:R-:W-:Y:S01]  /*109d0*/  IMAD R13, R22, c[0x0][0x49c], R13 ;  /* 0x00012700160d7a24 */ /* 0x000fe200078e020d */
[----:B------:R-:W-:Y:S01]  /*109e0*/  LEA.HI R19, R8, R8, RZ, 0x1 ;  /* 0x0000000808137211 */ /* 0x000fe200078f08ff */
[----:B------:R-:W-:Y:S01]  /*109f0*/  IMAD.SHL.U32 R4, R0, 0x8, RZ ;  /* 0x0000000800047824 */ /* 0x000fe200078e00ff */
[----:B------:R-:W-:Y:S01]  /*10a00*/  LOP3.LUT R15, R15, 0x1c0, RZ, 0xc0, !PT ;  /* 0x000001c00f0f7812 */ /* 0x000fe200078ec0ff */
[----:B------:R-:W-:Y:S01]  /*10a10*/  IMAD.WIDE.U32 R22, R22, c[0x0][0x3f0], R16 ;  /* 0x0000fc0016167a25 */ /* 0x000fe200078e0010 */
[----:B------:R-:W-:-:S02]  /*10a20*/  LEA.HI R18, R18, R21, RZ, 0x3 ;  /* 0x0000001512127211 */ /* 0x000fc400078f18ff */
[----:B------:R-:W-:Y:S01]  /*10a30*/  LOP3.LUT R19, R19, 0x1ffffffe, RZ, 0xc0, !PT ;  /* 0x1ffffffe13137812 */ /* 0x000fe200078ec0ff */
[----:B------:R-:W-:Y:S01]  /*10a40*/  IMAD R17, R0, 0x20, R7 ;  /* 0x0000002000117824 */ /* 0x000fe200078e0207 */
[----:B------:R-:W-:Y:S01]  /*10a50*/  SHF.R.U32.HI R0, RZ, 0x3, R15 ;  /* 0x00000003ff007819 */ /* 0x000fe2000001160f */
[----:B------:R-:W-:Y:S01]  /*10a60*/  IMAD R14, R21, 0x200, R8 ;  /* 0x00000200150e7824 */ /* 0x000fe200078e0208 */
[----:B------:R-:W-:Y:S01]  /*10a70*/  LOP3.LUT R15, R15, 0x38, R4, 0xf8, !PT ;  /* 0x000000380f0f7812 */ /* 0x000fe200078ef804 */
[----:B---3--:R-:W-:Y:S01]  /*10a80*/  IMAD R17, R10, 0x80, R17 ;  /* 0x000000800a117824 */ /* 0x008fe200078e0211 */
[----:B------:R-:W-:Y:S01]  /*10a90*/  LOP3.LUT R18, R18, 0xffffff8, RZ, 0xc0, !PT ;  /* 0x0ffffff812127812 */ /* 0x000fe200078ec0ff */
[----:B------:R-:W-:Y:S01]  /*10aa0*/  IMAD.IADD R8, R8, 0x1, -R19 ;  /* 0x0000000108087824 */ /* 0x000fe200078e0a13 */
[----:B------:R-:W-:Y:S01]  /*10ab0*/  LOP3.LUT R0, R15, R0, RZ, 0x3c, !PT ;  /* 0x000000000f007212 */ /* 0x000fe200078e3cff */
[----:B------:R-:W-:Y:S01]  /*10ac0*/  @P3 IMAD.HI.U32 R15, R17, c[0x0][0x4ec], RZ ;  /* 0x00013b00110f3a27 */ /* 0x000fe200078e00ff */
[----:B------:R-:W-:-:S02]  /*10ad0*/  R2P PR, R20, 0x6 ;  /* 0x0000000614007804 */ /* 0x000fc40000000000 */
[C---:B------:R-:W-:Y:S01]  /*10ae0*/  LOP3.LUT R19, R20.reuse, 0x1, RZ, 0xc0, !PT ;  /* 0x0000000114137812 */ /* 0x040fe200078ec0ff */
[----:B------:R-:W-:Y:S01]  /*10af0*/  IMAD.MOV.U32 R16, RZ, RZ, R17 ;  /* 0x000000ffff107224 */ /* 0x000fe200078e0011 */
[----:B------:R-:W-:Y:S01]  /*10b00*/  @P3 SHF.R.U32.HI R16, RZ, c[0x0][0x4f0], R15 ;  /* 0x00013c00ff103a19 */ /* 0x000fe2000001160f */
[----:B------:R-:W-:Y:S01]  /*10b10*/  IMAD.SHL.U32 R20, R20, 0x40, RZ ;  /* 0x0000004014147824 */ /* 0x000fe200078e00ff */
[----:B------:R-:W-:Y:S01]  /*10b20*/  SHF.R.S32.HI R9, RZ, 0x2, R9 ;  /* 0x00000002ff097819 */ /* 0x000fe20000011409 */
[----:B------:R-:W-:Y:S01]  /*10b30*/  IMAD.IADD R18, R21, 0x1, -R18 ;  /* 0x0000000115127824 */ /* 0x000fe200078e0a12 */
[----:B------:R-:W-:Y:S01]  /*10b40*/  ISETP.NE.U32.AND P4, PT, R19, 0x1, PT ;  /* 0x000000011300780c */ /* 0x000fe20003f85070 */
[----:B------:R-:W-:Y:S01]  /*10b50*/  IMAD.SHL.U32 R15, R2, 0x8, RZ ;  /* 0x00000008020f7824 */ /* 0x000fe200078e00ff */
[----:B------:R-:W-:Y:S01]  /*10b60*/  LOP3.LUT R20, R20, 0x1c0, RZ, 0xc0, !PT ;  /* 0x000001c014147812 */ /* 0x000fe200078ec0ff */
[--C-:B------:R-:W-:Y:S01]  /*10b70*/  IMAD.MOV R2, RZ, RZ, -R16.reuse ;  /* 0x000000ffff027224 */ /* 0x100fe200078e0a10 */
[----:B------:R-:W-:Y:S01]  /*10b80*/  F2FP.BF16.PACK_AB R112, R113, R112 ;  /* 0x000000707170723e */ /* 0x000fe200000010ff */
[----:B------:R-:W-:Y:S01]  /*10b90*/  IMAD R9, R18, 0x10, R9 ;  /* 0x0000001012097824 */ /* 0x000fe200078e0209 */
[----:B------:R-:W-:Y:S01]  /*10ba0*/  LEA.HI R19, R20, R20, RZ, 0x1d ;  /* 0x0000001414137211 */ /* 0x000fe200078fe8ff */
[----:B------:R-:W-:Y:S01]  /*10bb0*/  IMAD R2, R2, c[0x0][0x4e8], R17 ;  /* 0x00013a0002027a24 */ /* 0x000fe200078e0211 */
[----:B------:R-:W-:Y:S01]  /*10bc0*/  LOP3.LUT R15, R0, 0x7ffffe00, R15, 0xf8, !PT ;  /* 0x7ffffe00000f7812 */ /* 0x000fe200078ef80f */
[----:B------:R-:W-:Y:S01]  /*10bd0*/  IMAD R17, R8, 0x8, R9 ;  /* 0x0000000808117824 */ /* 0x000fe200078e0209 */
[----:B------:R-:W-:Y:S01]  /*10be0*/  SHF.R.S32.HI R0, RZ, 0x1f, R16 ;  /* 0x0000001fff007819 */ /* 0x000fe20000011410 */
[----:B------:R-:W-:Y:S01]  /*10bf0*/  IMAD.U32 R14, R14, 0x2, R19 ;  /* 0x000000020e0e7824 */ /* 0x000fe200078e0013 */
[----:B------:R-:W-:Y:S01]  /*10c00*/  F2FP.BF16.PACK_AB R114, R115, R114 ;  /* 0x000000727372723e */ /* 0x000fe200000010ff */
[----:B------:R-:W-:Y:S01]  /*10c10*/  IMAD R17, R10, 0x80, R17 ;  /* 0x000000800a117824 */ /* 0x000fe200078e0211 */
[----:B------:R-:W-:Y:S01]  /*10c20*/  F2FP.BF16.PACK_AB R108, R109, R108 ;  /* 0x0000006c6d6c723e */ /* 0x000fe200000010ff */
[----:B------:R-:W-:Y:S01]  /*10c30*/  IMAD R19, R0, c[0x0][0x3e0], RZ ;  /* 0x0000f80000137a24 */ /* 0x000fe200078e02ff */
[----:B------:R-:W-:Y:S01]  /*10c40*/  F2FP.BF16.PACK_AB R110, R111, R110 ;  /* 0x0000006e6f6e723e */ /* 0x000fe200000010ff */
[----:B------:R-:W-:Y:S01]  /*10c50*/  IMAD R11, R11, c[0x0][0x388], RZ ;  /* 0x0000e2000b0b7a24 */ /* 0x000fe200078e02ff */
[----:B------:R-:W-:Y:S01]  /*10c60*/  F2FP.BF16.PACK_AB R104, R105, R104 ;  /* 0x000000686968723e */ /* 0x000fe200000010ff */
[----:B------:R-:W-:Y:S01]  /*10c70*/  IMAD R0, R10, 0x80, R9 ;  /* 0x000000800a007824 */ /* 0x000fe200078e0209 */
[----:B------:R-:W-:Y:S01]  /*10c80*/  F2FP.BF16.PACK_AB R106, R107, R106 ;  /* 0x0000006a6b6a723e */ /* 0x000fe200000010ff */
[----:B------:R-:W-:Y:S01]  /*10c90*/  @P3 IMAD.HI.U32 R8, R17, c[0x0][0x4ec], RZ ;  /* 0x00013b0011083a27 */ /* 0x000fe200078e00ff */
[----:B------:R-:W-:-:S02]  /*10ca0*/  F2FP.BF16.PACK_AB R100, R101, R100 ;  /* 0x000000646564723e */ /* 0x000fc400000010ff */
[CC--:B------:R-:W-:Y:S01]  /*10cb0*/  ISETP.GE.OR P6, PT, R0.reuse, R11.reuse, P0 ;  /* 0x0000000b0000720c */ /* 0x0c0fe200007c6670 */
[----:B------:R-:W-:Y:S01]  /*10cc0*/  IMAD.MOV.U32 R9, RZ, RZ, R17 ;  /* 0x000000ffff097224 */ /* 0x000fe200078e0011 */
[----:B------:R-:W-:Y:S01]  /*10cd0*/  IADD3 R0, R0, 0x8, RZ ;  /* 0x0000000800007810 */ /* 0x000fe20007ffe0ff */
[----:B------:R-:W-:Y:S01]  /*10ce0*/  IMAD.IADD R23, R23, 0x1, R12 ;  /* 0x0000000117177824 */ /* 0x000fe200078e020c */
[----:B------:R-:W-:Y:S01]  /*10cf0*/  @P3 SHF.R.U32.HI R9, RZ, c[0x0][0x4f0], R8 ;  /* 0x00013c00ff093a19 */ /* 0x000fe20000011608 */
[----:B------:R-:W-:Y:S01]  /*10d00*/  IMAD.SHL.U32 R21, R14, 0x2, RZ ;  /* 0x000000020e157824 */ /* 0x000fe200078e00ff */
[----:B------:R-:W-:Y:S01]  /*10d10*/  ISETP.GE.OR P5, PT, R0, R11, P0 ;  /* 0x0000000b0000720c */ /* 0x000fe200007a6670 */
[C---:B------:R-:W-:Y:S01]  /*10d20*/  IMAD.WIDE.U32 R22, R16.reuse, c[0x0][0x3e0], R22 ;  /* 0x0000f80010167a25 */ /* 0x040fe200078e0016 */
[----:B------:R-:W-:Y:S01]  /*10d30*/  SHF.R.S32.HI R0, RZ, 0x1f, R9 ;  /* 0x0000001fff007819 */ /* 0x000fe20000011409 */
[----:B------:R-:W-:Y:S01]  /*10d40*/  BAR.SYNC.DEFER_BLOCKING 0x1, 0x100 ;  /* 0x0044000000007b1d */ /* 0x000fe20000010000 */
[----:B------:R-:W-:Y:S01]  /*10d50*/  IADD3 R12, P0, R9, R24, RZ ;  /* 0x00000018090c7210 */ /* 0x000fe20007f1e0ff */
[----:B------:R-:W-:Y:S01]  /*10d60*/  IMAD R19, R16, c[0x0][0x3e4], R19 ;  /* 0x0000f90010137a24 */ /* 0x000fe200078e0213 */
[----:B------:R-:W-:Y:S01]  /*10d70*/  IADD3 R8, R21, 0x80, RZ ;  /* 0x0000008015087810 */ /* 0x000fe20007ffe0ff */
[----:B------:R-:W-:Y:S01]  /*10d80*/  IMAD.MOV R14, RZ, RZ, -R9 ;  /* 0x000000ffff0e7224 */ /* 0x000fe200078e0a09 */
[----:B------:R-:W-:Y:S01]  /*10d90*/  IADD3.X R13, R0, R25, R13, P0, !PT ;  /* 0x00000019000d7210 */ /* 0x000fe200007fe40d */
[----:B------:R-:W-:Y:S01]  /*10da0*/  IMAD.MOV.U32 R0, RZ, RZ, 0x20 ;  /* 0x00000020ff007424 */ /* 0x000fe200078e00ff */
[----:B------:R-:W-:Y:S01]  /*10db0*/  F2FP.BF16.PACK_AB R102, R103, R102 ;  /* 0x000000666766723e */ /* 0x000fe200000010ff */
[----:B------:R-:W-:Y:S01]  /*10dc0*/  IMAD.IADD R23, R23, 0x1, R19 ;  /* 0x0000000117177824 */ /* 0x000fe200078e0213 */
[----:B------:R-:W-:Y:S01]  /*10dd0*/  IADD3 R19, R21, 0x70, RZ ;  /* 0x0000007015137810 */ /* 0x000fe20007ffe0ff */
[----:B------:R-:W-:Y:S01]  /*10de0*/  IMAD R25, R14, c[0x0][0x4e8], R17 ;  /* 0x00013a000e197a24 */ /* 0x000fe200078e0211 */
[----:B------:R-:W-:Y:S01]  /*10df0*/  @P4 IADD3 R19, R8, 0x10, RZ ;  /* 0x0000001008134810 */ /* 0x000fe20007ffe0ff */
[----:B------:R-:W-:Y:S01]  /*10e00*/  IMAD.WIDE.U32 R22, R2, c[0x0][0x3d8], R22 ;  /* 0x0000f60002167a25 */ /* 0x000fe200078e0016 */
[----:B------:R-:W-:-:S02]  /*10e10*/  SHF.R.S32.HI R8, RZ, 0x1f, R2 ;  /* 0x0000001fff087819 */ /* 0x000fc40000011402 */
[----:B------:R-:W-:Y:S01]  /*10e20*/  SEL R0, R0, 0xffffffe0, !P1 ;  /* 0xffffffe000007807 */ /* 0x000fe20004800000 */
[----:B------:R-:W-:Y:S01]  /*10e30*/  IMAD.WIDE.U32 R12, R25, c[0x0][0x488], R12 ;  /* 0x00012200190c7a25 */ /* 0x000fe200078e000c */
[----:B------:R-:W-:Y:S02]  /*10e40*/  F2FP.BF16.PACK_AB R36, R37, R36 ;  /* 0x000000242524723e */ /* 0x000fe400000010ff */
[----:B------:R-:W-:Y:S01]  /*10e50*/  F2FP.BF16.PACK_AB R38, R39, R38 ;  /* 0x000000262726723e */ /* 0x000fe200000010ff */
[----:B------:R-:W-:Y:S01]  /*10e60*/  IMAD R9, R8, c[0x0][0x3d8], RZ ;  /* 0x0000f60008097a24 */ /* 0x000fe200078e02ff */
[----:B------:R-:W-:Y:S01]  /*10e70*/  F2FP.BF16.PACK_AB R40, R41, R40 ;  /* 0x000000282928723e */ /* 0x000fe200000010ff */
[----:B------:R-:W-:Y:S01]  /*10e80*/  IMAD.MOV.U32 R8, RZ, RZ, 0x40 ;  /* 0x00000040ff087424 */ /* 0x000fe200078e00ff */
[----:B------:R-:W-:Y:S01]  /*10e90*/  F2FP.BF16.PACK_AB R42, R43, R42 ;  /* 0x0000002a2b2a723e */ /* 0x000fe200000010ff */
[----:B------:R-:W-:Y:S01]  /*10ea0*/  IMAD.IADD R17, R21, 0x1, R0 ;  /* 0x0000000115117824 */ /* 0x000fe200078e0200 */
[----:B------:R-:W-:Y:S01]  /*10eb0*/  STS [R21+0x80], R128 ;  /* 0x0000808015007388 */ /* 0x000fe20000000800 */
[----:B------:R-:W-:Y:S01]  /*10ec0*/  IMAD.IADD R27, R0, 0x1, R19 ;  /* 0x00000001001b7824 */ /* 0x000fe200078e0213 */
[----:B------:R-:W-:Y:S01]  /*10ed0*/  SHF.R.S32.HI R0, RZ, 0x1f, R25 ;  /* 0x0000001fff007819 */ /* 0x000fe20000011419 */
[----:B------:R-:W-:Y:S01]  /*10ee0*/  IMAD R9, R2, c[0x0][0x3dc], R9 ;  /* 0x0000f70002097a24 */ /* 0x000fe200078e0209 */
[----:B------:R-:W-:Y:S01]  /*10ef0*/  SEL R8, R8, 0xffffffc0, !P2 ;  /* 0xffffffc008087807 */ /* 0x000fe20005000000 */
[----:B------:R-:W-:Y:S01]  /*10f00*/  STS [R21+0x480], R130 ;  /* 0x0004808215007388 */ /* 0x000fe20000000800 */
[----:B------:R-:W-:Y:S01]  /*10f10*/  F2FP.BF16.PACK_AB R44, R45, R44 ;  /* 0x0000002c2d2c723e */ /* 0x000fe200000010ff */
[----:B------:R-:W-:Y:S01]  /*10f20*/  IMAD R0, R0, c[0x0][0x488], RZ ;  /* 0x0001220000007a24 */ /* 0x000fe200078e02ff */
[----:B------:R-:W-:Y:S01]  /*10f30*/  F2FP.BF16.PACK_AB R46, R47, R46 ;  /* 0x0000002e2f2e723e */ /* 0x000fe200000010ff */
[----:B------:R-:W-:Y:S01]  /*10f40*/  IMAD.IADD R29, R21, 0x1, R8 ;  /* 0x00000001151d7824 */ /* 0x000fe200078e0208 */
[----:B------:R-:W-:Y:S01]  /*10f50*/  STS [R19], R124 ;  /* 0x0000007c13007388 */ /* 0x000fe20000000800 */
        /* <DEDUP_REMOVED lines=11> */
[----:B------:R-:W-:Y:S01]  /*11010*/  STS [R17+0x480], R122 ;  /* 0x0004807a11007388 */ /* 0x000fe20000000800 */
[----:B------:R-:W-:Y:S01]  /*11020*/  F2FP.BF16.PACK_AB R56, R57, R56 ;  /* 0x000000383938723e */ /* 0x000fe200000010ff */
[----:B------:R-:W-:Y:S01]  /*11030*/  IMAD.IADD R9, R23, 0x1, R9 ;  /* 0x0000000117097824 */ /* 0x000fe200078e0209 */
[----:B------:R-:W-:Y:S01]  /*11040*/  F2FP.BF16.PACK_AB R58, R59, R58 ;  /* 0x0000003a3b3a723e */ /* 0x000fe200000010ff */
[----:B------:R-:W-:Y:S01]  /*11050*/  STS [R27], R116 ;  /* 0x000000741b007388 */ /* 0x000fe20000000800 */
[----:B------:R-:W-:Y:S01]  /*11060*/  F2FP.BF16.PACK_AB R60, R61, R60 ;  /* 0x0000003c3d3c723e */ /* 0x000fe200000010ff */
[----:B------:R-:W-:Y:S01]  /*11070*/  IMAD R10, R10, 0x80, R7 ;  /* 0x000000800a0a7824 */ /* 0x000fe200078e0207 */
        /* <DEDUP_REMOVED lines=20> */
[----:B------:R-:W-:-:S02]  /*111c0*/  LEA R2, P0, R12, c[0x0][0x450], 0x2 ;  /* 0x000114000c027a11 */ /* 0x000fc400078010ff */
        /* <DEDUP_REMOVED lines=43> */
[----:B------:R-:W-:Y:S04]  /*11480*/  SHFL.IDX PT, R34, R2, RZ, 0x1c1f ;  /* 0x001c1fff02227589 */ /* 0x000fe800000e0000 */
[----:B------:R-:W1:Y:S04]  /*11490*/  SHFL.IDX PT, R35, R13, RZ, 0x1c1f ;  /* 0x001c1fff0d237589 */ /* 0x000e6800000e0000 */
[----:B------:R-:W-:Y:S06]  /*114a0*/  BAR.SYNC.DEFER_BLOCKING 0x1, 0x100 ;  /* 0x0044000000007b1d */ /* 0x000fec0000010000 */
[----:B------:R2:W-:Y:S04]  /*114b0*/  SHFL.IDX PT, R98, R2, 0x1, 0x1c1f ;  /* 0x003c1f0002627f89 */ /* 0x0005e800000e0000 */
[----:B------:R-:W3:Y:S04]  /*114c0*/  SHFL.IDX PT, R99, R13, 0x1, 0x1c1f ;  /* 0x003c1f000d637f89 */ /* 0x000ee800000e0000 */
[----:B------:R4:W4:Y:S04]  /*114d0*/  SHFL.IDX PT, R62, R0, RZ, 0x181f ;  /* 0x00181fff003e7589 */ /* 0x00092800000e0000 */
[----:B-1----:R1:W-:Y:S01]  /*114e0*/  @!P6 ST.E [R34.64], R3 ;  /* 0x000000032200e985 */ /* 0x0023e2000c10190c */
[----:B--2---:R-:W-:-:S02]  /*114f0*/  LEA.HI.X R2, R22, c[0x0][0x384], R9, 0x1, P0 ;  /* 0x0000e10016027a11 */ /* 0x004fc400000f0c09 */
[----:B------:R-:W-:Y:S01]  /*11500*/  ISETP.GE.AND P0, PT, R10, R11, PT ;  /* 0x0000000b0a00720c */ /* 0x000fe20003f06270 */
[----:B---3--:R1:W-:Y:S04]  /*11510*/  @!P5 ST.E [R98.64], R6 ;  /* 0x000000066200d985 */ /* 0x0083e8000c10190c */
[----:B------:R1:W2:Y:S04]  /*11520*/  LDS.128 R52, [R60+0x1080] ;  /* 0x001080003c347984 */ /* 0x0002a80000000c00 */
[----:B------:R1:W3:Y:S04]  /*11530*/  LDS.128 R48, [R60+0x2080] ;  /* 0x002080003c307984 */ /* 0x0002e80000000c00 */
[----:B------:R1:W1:Y:S04]  /*11540*/  LDS.128 R44, [R60+0x3080] ;  /* 0x003080003c2c7984 */ /* 0x0002680000000c00 */
[----:B------:R1:W1:Y:S04]  /*11550*/  LDS.128 R40, [R60+0x5080] ;  /* 0x005080003c287984 */ /* 0x0002680000000c00 */
[----:B------:R1:W1:Y:S04]  /*11560*/  LDS.128 R36, [R60+0x6080] ;  /* 0x006080003c247984 */ /* 0x0002680000000c00 */
[----:B------:R1:W1:Y:S04]  /*11570*/  LDS.128 R28, [R60+0x7080] ;  /* 0x007080003c1c7984 */ /* 0x0002680000000c00 */
[----:B------:R1:W1:Y:S04]  /*11580*/  LDS.128 R24, [R60+0x9080] ;  /* 0x009080003c187984 */ /* 0x0002680000000c00 */
[----:B------:R1:W1:Y:S04]  /*11590*/  LDS.128 R16, [R60+0xa080] ;  /* 0x00a080003c107984 */ /* 0x0002680000000c00 */
[----:B------:R1:W1:Y:S04]  /*115a0*/  LDS.128 R12, [R60+0xb080] ;  /* 0x00b080003c0c7984 */ /* 0x0002680000000c00 */
[----:B------:R1:W1:Y:S01]  /*115b0*/  SHFL.IDX PT, R63, R2, RZ, 0x181f ;  /* 0x00181fff023f7589 */ /* 0x00026200000e0000 */
[----:B------:R-:W-:Y:S05]  /*115c0*/  @P0 BRA `(.L_x_1063) ;  /* 0x0000014000000947 */ /* 0x000fea0003800000 */
[----:B----4-:R-:W4:Y:S01]  /*115d0*/  LDS.128 R56, [R60+0x80] ;  /* 0x000080003c387984 */ /* 0x010f220000000c00 */
[----:B------:R-:W-:-:S02]  /*115e0*/  IADD3 R8, R4, 0x40, RZ ;  /* 0x0000004004087810 */ /* 0x000fc40007ffe0ff */
[----:B-1----:R-:W-:Y:S01]  /*115f0*/  IADD3 R6, R4, 0x80, RZ ;  /* 0x0000008004067810 */ /* 0x002fe20007ffe0ff */
[----:B------:R-:W1:Y:S01]  /*11600*/  LDS.128 R32, [R60+0x4080] ;  /* 0x004080003c207984 */ /* 0x000e620000000c00 */
[----:B------:R-:W-:Y:S02]  /*11610*/  ISETP.GE.AND P1, PT, R8, c[0x0][0x3c8], PT ;  /* 0x0000f20008007a0c */ /* 0x000fe40003f26270 */
[----:B------:R-:W-:Y:S01]  /*11620*/  ISETP.GE.AND P0, PT, R6, c[0x0][0x3c8], PT ;  /* 0x0000f20006007a0c */ /* 0x000fe20003f06270 */
[----:B------:R-:W3:Y:S01]  /*11630*/  LDS.128 R20, [R60+0x8080] ;  /* 0x008080003c147984 */ /* 0x000ee20000000c00 */
[----:B------:R-:W-:-:S09]  /*11640*/  ISETP.GE.AND P2, PT, R4, c[0x0][0x3c8], PT ;  /* 0x0000f20004007a0c */ /* 0x000fd20003f46270 */
[----:B------:R-:W-:Y:S02]  /*11650*/  @!P1 SHF.R.S32.HI R5, RZ, 0x1f, R8 ;  /* 0x0000001fff059819 */ /* 0x000fe40000011408 */
[----:B------:R-:W-:Y:S02]  /*11660*/  @!P0 SHF.R.S32.HI R3, RZ, 0x1f, R6 ;  /* 0x0000001fff038819 */ /* 0x000fe40000011406 */
[----:B------:R-:W-:Y:S02]  /*11670*/  @!P1 LEA.HI R5, R5, R8, RZ, 0x3 ;  /* 0x0000000805059211 */ /* 0x000fe400078f18ff */
[----:B------:R-:W-:Y:S01]  /*11680*/  @!P0 LEA.HI R3, R3, R6, RZ, 0x3 ;  /* 0x0000000603038211 */ /* 0x000fe200078f18ff */
[----:B------:R-:W-:Y:S01]  /*11690*/  @!P2 IMAD.WIDE R6, R4, 0x2, R62 ;  /* 0x000000020406a825 */ /* 0x000fe200078e023e */
[----:B------:R-:W-:Y:S02]  /*116a0*/  @!P1 LOP3.LUT R5, R5, 0xfffffff8, RZ, 0xc0, !PT ;  /* 0xfffffff805059812 */ /* 0x000fe400078ec0ff */
[----:B------:R-:W-:-:S03]  /*116b0*/  @!P0 LOP3.LUT R3, R3, 0xfffffff8, RZ, 0xc0, !PT ;  /* 0xfffffff803038812 */ /* 0x000fc600078ec0ff */
[----:B------:R-:W-:-:S04]  /*116c0*/  @!P1 IMAD.WIDE R8, R5, 0x2, R62 ;  /* 0x0000000205089825 */ /* 0x000fc800078e023e */
[----:B------:R-:W-:Y:S01]  /*116d0*/  @!P0 IMAD.WIDE R62, R3, 0x2, R62 ;  /* 0x00000002033e8825 */ /* 0x000fe200078e023e */
[----:B----4-:R4:W-:Y:S04]  /*116e0*/  @!P2 ST.E.128 [R6.64], R56 ;  /* 0x000000380600a985 */ /* 0x0109e8000c101d0c */
[----:B-1----:R4:W-:Y:S04]  /*116f0*/  @!P1 ST.E.128 [R8.64], R32 ;  /* 0x0000002008009985 */ /* 0x0029e8000c101d0c */
[----:B---3--:R4:W-:Y:S02]  /*11700*/  @!P0 ST.E.128 [R62.64], R20 ;  /* 0x000000143e008985 */ /* 0x0089e4000c101d0c */
.L_x_1063:
[----:B----4-:R-:W-:Y:S05]  /*11710*/  BSYNC B0 ;  /* 0x0000000000007941 */ /* 0x010fea0003800000 */
.L_x_1062:
[----:B-1----:R-:W-:Y:S01]  /*11720*/  IADD3 R6, R10, 0x20, RZ ;  /* 0x000000200a067810 */ /* 0x002fe20007ffe0ff */
[----:B------:R1:W4:Y:S01]  /*11730*/  SHFL.IDX PT, R21, R2, 0x1, 0x181f ;  /* 0x00381f0002157f89 */ /* 0x00032200000e0000 */
        /* <DEDUP_REMOVED lines=16> */
[----:B--2---:R2:W-:Y:S01]  /*11840*/  @!P2 ST.E.128 [R6.64], R52 ;  /* 0x000000340600a985 */ /* 0x0045e2000c101d0c */
[----:B------:R-:W-:-:S04]  /*11850*/  @!P1 IMAD.WIDE R8, R5, 0x2, R20 ;  /* 0x0000000205089825 */ /* 0x000fc800078e0214 */
[----:B------:R-:W-:Y:S01]  /*11860*/  @!P0 IMAD.WIDE R20, R3, 0x2, R20 ;  /* 0x0000000203148825 */ /* 0x000fe200078e0214 */
[----:B------:R2:W-:Y:S04]  /*11870*/  @!P1 ST.E.128 [R8.64], R40 ;  /* 0x0000002808009985 */ /* 0x0005e8000c101d0c */
[----:B------:R2:W-:Y:S02]  /*11880*/  @!P0 ST.E.128 [R20.64], R24 ;  /* 0x0000001814008985 */ /* 0x0005e4000c101d0c */
.L_x_1065:
[----:B------:R-:W-:Y:S05]  /*11890*/  BSYNC B0 ;  /* 0x0000000000007941 */ /* 0x000fea0003800000 */
.L_x_1064:
[----:B--2---:R-:W-:Y:S01]  /*118a0*/  IADD3 R6, R10, 0x40, RZ ;  /* 0x000000400a067810 */ /* 0x004fe20007ffe0ff */
[----:B----4-:R2:W4:Y:S01]  /*118b0*/  SHFL.IDX PT, R21, R2, 0x2, 0x181f ;  /* 0x00581f0002157f89 */ /* 0x01052200000e0000 */
[----:B------:R-:W-:Y:S02]  /*118c0*/  BSSY B0, `(.L_x_1066) ;  /* 0x0000015000007945 */ /* 0x000fe40003800000 */
[----:B------:R-:W-:Y:S01]  /*118d0*/  ISETP.GE.AND P0, PT, R6, R11, PT ;  /* 0x0000000b0600720c */ /* 0x000fe20003f06270 */
[----:B---3--:R2:W3:-:S12]  /*118e0*/  SHFL.IDX PT, R20, R0, 0x2, 0x181f ;  /* 0x00581f0000147f89 */ /* 0x0084d800000e0000 */
        /* <DEDUP_REMOVED lines=14> */
[----:B------:R-:W-:-:S04]  /*119d0*/  @!P1 IMAD.WIDE R8, R5, 0x2, R20 ;  /* 0x0000000205089825 */ /* 0x000fc800078e0214 */
[----:B------:R-:W-:Y:S01]  /*119e0*/  @!P0 IMAD.WIDE R20, R3, 0x2, R20 ;  /* 0x0000000203148825 */ /* 0x000fe200078e0214 */
[----:B------:R3:W-:Y:S04]  /*119f0*/  @!P1 ST.E.128 [R8.64], R36 ;  /* 0x0000002408009985 */ /* 0x0007e8000c101d0c */
[----:B------:R3:W-:Y:S02]  /*11a00*/  @!P0 ST.E.128 [R20.64], R16 ;  /* 0x0000001014008985 */ /* 0x0007e4000c101d0c */
.L_x_1067:
[----:B------:R-:W-:Y:S05]  /*11a10*/  BSYNC B0 ;  /* 0x0000000000007941 */ /* 0x000fea0003800000 */
.L_x_1066:
[----:B------:R-:W-:Y:S01]  /*11a20*/  IADD3 R10, R10, 0x60, RZ ;  /* 0x000000600a0a7810 */ /* 0x000fe20007ffe0ff */
[----:B---3--:R3:W1:Y:S03]  /*11a30*/  SHFL.IDX PT, R7, R2, 0x3, 0x181f ;  /* 0x00781f0002077f89 */ /* 0x00866600000e0000 */
[----:B------:R-:W-:Y:S01]  /*11a40*/  ISETP.GE.AND P0, PT, R10, R11, PT ;  /* 0x0000000b0a00720c */ /* 0x000fe20003f06270 */
[----:B------:R3:W2:-:S12]  /*11a50*/  SHFL.IDX PT, R6, R0, 0x3, 0x181f ;  /* 0x00781f0000067f89 */ /* 0x00069800000e0000 */
[----:B------:R-:W-:Y:S05]  /*11a60*/  @P0 EXIT ;  /* 0x000000000000094d */ /* 0x000fea0003800000 */
[C---:B------:R-:W-:Y:S02]  /*11a70*/  IADD3 R3, R4.reuse, 0x40, RZ ;  /* 0x0000004004037810 */ /* 0x040fe40007ffe0ff */
[C---:B------:R-:W-:Y:S02]  /*11a80*/  ISETP.GE.AND P1, PT, R4.reuse, c[0x0][0x3c8], PT ;  /* 0x0000f20004007a0c */ /* 0x040fe40003f26270 */
[----:B------:R-:W-:Y:S02]  /*11a90*/  ISETP.GE.AND P0, PT, R3, c[0x0][0x3c8], PT ;  /* 0x0000f20003007a0c */ /* 0x000fe40003f06270 */
[----:B------:R-:W-:-:S11]  /*11aa0*/  IADD3 R5, R4, 0x80, RZ ;  /* 0x0000008004057810 */ /* 0x000fd60007ffe0ff */
[----:B-123--:R-:W-:-:S04]  /*11ab0*/  @!P0 SHF.R.S32.HI R0, RZ, 0x1f, R3 ;  /* 0x0000001fff008819 */ /* 0x00efc80000011403 */
[----:B------:R-:W-:Y:S01]  /*11ac0*/  @!P0 LEA.HI R0, R0, R3, RZ, 0x3 ;  /* 0x0000000300008211 */ /* 0x000fe200078f18ff */
[----:B------:R-:W-:-:S03]  /*11ad0*/  @!P1 IMAD.WIDE R2, R4, 0x2, R6 ;  /* 0x0000000204029825 */ /* 0x000fc600078e0206 */
[----:B------:R-:W-:Y:S02]  /*11ae0*/  @!P0 LOP3.LUT R0, R0, 0xfffffff8, RZ, 0xc0, !PT ;  /* 0xfffffff800008812 */ /* 0x000fe400078ec0ff */
[----:B------:R1:W-:Y:S03]  /*11af0*/  @!P1 ST.E.128 [R2.64], R44 ;  /* 0x0000002c02009985 */ /* 0x0003e6000c101d0c */
[----:B------:R-:W-:-:S05]  /*11b00*/  @!P0 IMAD.WIDE R8, R0, 0x2, R6 ;  /* 0x0000000200088825 */ /* 0x000fca00078e0206 */
[----:B------:R1:W-:Y:S01]  /*11b10*/  @!P0 ST.E.128 [R8.64], R28 ;  /* 0x0000001c08008985 */ /* 0x0003e2000c101d0c */
[----:B------:R-:W-:-:S13]  /*11b20*/  ISETP.GE.AND P0, PT, R5, c[0x0][0x3c8], PT ;  /* 0x0000f20005007a0c */ /* 0x000fda0003f06270 */
[----:B------:R-:W-:Y:S05]  /*11b30*/  @P0 EXIT ;  /* 0x000000000000094d */ /* 0x000fea0003800000 */
[----:B------:R-:W-:-:S04]  /*11b40*/  SHF.R.S32.HI R0, RZ, 0x1f, R5 ;  /* 0x0000001fff007819 */ /* 0x000fc80000011405 */
[----:B------:R-:W-:-:S04]  /*11b50*/  LEA.HI R0, R0, R5, RZ, 0x3 ;  /* 0x0000000500007211 */ /* 0x000fc800078f18ff */
[----:B-1----:R-:W-:-:S05]  /*11b60*/  LOP3.LUT R3, R0, 0xfffffff8, RZ, 0xc0, !PT ;  /* 0xfffffff800037812 */ /* 0x002fca00078ec0ff */
[----:B------:R-:W-:-:S05]  /*11b70*/  IMAD.WIDE R6, R3, 0x2, R6 ;  /* 0x0000000203067825 */ /* 0x000fca00078e0206 */
[----:B------:R-:W-:Y:S01]  /*11b80*/  ST.E.128 [R6.64], R12 ;  /* 0x0000000c06007985 */ /* 0x000fe2000c101d0c */
[----:B------:R-:W-:Y:S05]  /*11b90*/  EXIT ;  /* 0x000000000000794d */ /* 0x000fea0003800000 */
.L_x_1061:
[----:B------:R-:W1:Y:S01]  /*11ba0*/  S2R R7, SR_TID.X ;  /* 0x0000000000077919 */ /* 0x000e620000002100 */
[----:B------:R-:W-:Y:S03]  /*11bb0*/  BSSY B0, `(.L_x_1068) ;  /* 0x0000029000007945 */ /* 0x000fe60003800000 */
[----:B------:R-:W2:Y:S01]  /*11bc0*/  S2R R8, SR_CTAID.Z ;  /* 0x0000000000087919 */ /* 0x000ea20000002700 */
[----:B-1----:R-:W-:Y:S02]  /*11bd0*/  ISETP.GT.AND P0, PT, R7, 0x7f, PT ;  /* 0x0000007f0700780c */ /* 0x002fe40003f04270 */
[----:B--2---:R-:W-:-:S11]  /*11be0*/  SHF.R.S32.HI R11, RZ, 0x1f, R8 ;  /* 0x0000001fff0b7819 */ /* 0x004fd60000011408 */
[----:B------:R-:W-:Y:S05]  /*11bf0*/  @P0 BRA `(.L_x_1069) ;  /* 0x0000024000000947 */ /* 0x000fea0003800000 */
[----:B------:R-:W1:Y:S01]  /*11c00*/  S2R R4, SR_CTAID.X ;  /* 0x0000000000047919 */ /* 0x000e620000002500 */
[----:B------:R-:W-:-:S05]  /*11c10*/  MOV R2, c[0x0][0x4e8] ;  /* 0x00013a0000027a02 */ /* 0x000fca0000000f00 */
[----:B------:R-:W-:Y:S01]  /*11c20*/  IMAD R0, R2, c[0x0][0x388], RZ ;  /* 0x0000e20002007a24 */ /* 0x000fe200078e02ff */
[----:B-1----:R-:W-:-:S04]  /*11c30*/  LEA R9, R4, R7, 0x7 ;  /* 0x0000000704097211 */ /* 0x002fc800078e38ff */
        /* <DEDUP_REMOVED lines=32> */
.L_x_1069:
[----:B------:R-:W-:Y:S05]  /*11e40*/  BSYNC B0 ;  /* 0x0000000000007941 */ /* 0x000fea0003800000 */
.L_x_1068:
        /* <DEDUP_REMOVED lines=45> */
[----:B------:R1:W2:Y:S01]  /*12120*/  SHFL.IDX PT, R10, R9, RZ, 0x181f ;  /* 0x00181fff090a7589 */ /* 0x0002a200000e0000 */
[----:B------:R-:W-:-:S03]  /*12130*/  ISETP.GE.AND P0, PT, R4, R3, PT ;  /* 0x000000030400720c */ /* 0x000fc60003f06270 */
        /* <DEDUP_REMOVED lines=17> */
.L_x_1071:
[----:B------:R-:W-:Y:S05]  /*12250*/  BSYNC B0 ;  /* 0x0000000000007941 */ /* 0x000fea0003800000 */
.L_x_1070:
        /* <DEDUP_REMOVED lines=21> */
.L_x_1073:
[----:B------:R-:W-:Y:S05]  /*123b0*/  BSYNC B0 ;  /* 0x0000000000007941 */ /* 0x000fea0003800000 */
.L_x_1072:
        /* <DEDUP_REMOVED lines=21> */
.L_x_1075:
[----:B------:R-:W-:Y:S05]  /*12510*/  BSYNC B0 ;  /* 0x0000000000007941 */ /* 0x000fea0003800000 */
.L_x_1074:
        /* <DEDUP_REMOVED lines=22> */
.L_x_1076:
        /* <DEDUP_REMOVED lines=16> */
.L_x_1714:


//--------------------- .text._ZN7cutlass13device_kernelIN5flash19enable_sm80_to_sm89INS1_16FlashAttnFwdSm80INS1_25CollectiveMainloopFwdSm80ILi8ELi2ELb0EN4cute5tupleIJNS5_1CILi128EEENS7_ILi64EEENS7_ILi192EEEEEELi192ENS_10bfloat16_tEfNS_4arch4Sm80ELb0ELb1ELb1ELb1ELb1ELb0ELb1ELb0EEENS1_21CollectiveEpilogueFwdINS6_IJS8_SA_S9_EEENS6_IJNS7_ILi1EEESI_SI_EEESC_SE_Li256ELb1ELb1ELb0ELb0EEENS1_19SingleTileSchedulerILb1ELb0ELb1ELi128EEEEEEEEEvNT_6ParamsE --------------------------
	.section	.text._ZN7cutlass13device_kernelIN5flash19enable_sm80_to_sm89INS1_16FlashAttnFwdSm80INS1_25CollectiveMainloopFwdSm80ILi8ELi2ELb0EN4cute5tupleIJNS5_1CILi128EEENS7_ILi64EEENS7_ILi192EEEEEELi192ENS_10bfloat16_tEfNS_4arch4Sm80ELb0ELb1ELb1ELb1ELb1ELb0ELb1ELb0EEENS1_21CollectiveEpilogueFwdINS6_IJS8_SA_S9_EEENS6_IJNS7_ILi1EEESI_SI_EEESC_SE_Li256ELb1ELb1ELb0ELb0EEENS1_19SingleTileSchedulerILb1ELb0ELb1ELi128EEEEEEEEEvNT_6ParamsE,"ax",@progbits
	.sectioninfo	@"SHI_REGISTERS=254"
	.align	128
.text._ZN7cutlass13device_kernelIN5flash19enable_sm80_to_sm89INS1_16FlashAttnFwdSm80INS1_25CollectiveMainloopFwdSm80ILi8ELi2ELb0EN4cute5tupleIJNS5_1CILi128EEENS7_ILi64EEENS7_ILi192EEEEEELi192ENS_10bfloat16_tEfNS_4arch4Sm80ELb0ELb1ELb1ELb1ELb1ELb0ELb1ELb0EEENS1_21CollectiveEpilogueFwdINS6_IJS8_SA_S9_EEENS6_IJNS7_ILi1EEESI_SI_EEESC_SE_Li256ELb1ELb1ELb0ELb0EEENS1_19SingleTileSchedulerILb1ELb0ELb1ELi128EEEEEEEEEvNT_6ParamsE:
        .type           _ZN7cutlass13device_kernelIN5flash19enable_sm80_to_sm89INS1_16FlashAttnFwdSm80INS1_25CollectiveMainloopFwdSm80ILi8ELi2ELb0EN4cute5tupleIJNS5_1CILi128EEENS7_ILi64EEENS7_ILi192EEEEEELi192ENS_10bfloat16_tEfNS_4arch4Sm80ELb0ELb1ELb1ELb1ELb1ELb0ELb1ELb0EEENS1_21CollectiveEpilogueFwdINS6_IJS8_SA_S9_EEENS6_IJNS7_ILi1EEESI_SI_EEESC_SE_Li256ELb1ELb1ELb0ELb0EEENS1_19SingleTileSchedulerILb1ELb0ELb1ELi128EEEEEEEEEvNT_6ParamsE,@function
        .size           _ZN7cutlass13device_kernelIN5flash19enable_sm80_to_sm89INS1_16FlashAttnFwdSm80INS1_25CollectiveMainloopFwdSm80ILi8ELi2ELb0EN4cute5tupleIJNS5_1CILi128EEENS7_ILi64EEENS7_ILi192EEEEEELi192ENS_10bfloat16_tEfNS_4arch4Sm80ELb0ELb1ELb1ELb1ELb1ELb0ELb1ELb0EEENS1_21CollectiveEpilogueFwdINS6_IJS8_SA_S9_EEENS6_IJNS7_ILi1EEESI_SI_EEESC_SE_Li256ELb1ELb1ELb0ELb0EEENS1_19SingleTileSchedulerILb1ELb0ELb1ELi128EEEEEEEEEvNT_6ParamsE,(.L_x_1715 - _ZN7cutlass13device_kernelIN5flash19enable_sm80_to_sm89INS1_16FlashAttnFwdSm80INS1_25CollectiveMainloopFwdSm80ILi8ELi2ELb0EN4cute5tupleIJNS5_1CILi128EEENS7_ILi64EEENS7_ILi192EEEEEELi192ENS_10bfloat16_tEfNS_4arch4Sm80ELb0ELb1ELb1ELb1ELb1ELb0ELb1ELb0EEENS1_21CollectiveEpilogueFwdINS6_IJS8_SA_S9_EEENS6_IJNS7_ILi1EEESI_SI_EEESC_SE_Li256ELb1ELb1ELb0ELb0EEENS1_19SingleTileSchedulerILb1ELb0ELb1ELi128EEEEEEEEEvNT_6ParamsE)
        .other          _ZN7cutlass13device_kernelIN5flash19enable_sm80_to_sm89INS1_16FlashAttnFwdSm80INS1_25CollectiveMainloopFwdSm80ILi8ELi2ELb0EN4cute5tupleIJNS5_1CILi128EEENS7_ILi64EEENS7_ILi192EEEEEELi192ENS_10bfloat16_tEfNS_4arch4Sm80ELb0ELb1ELb1ELb1ELb1ELb0ELb1ELb0EEENS1_21CollectiveEpilogueFwdINS6_IJS8_SA_S9_EEENS6_IJNS7_ILi1EEESI_SI_EEESC_SE_Li256ELb1ELb1ELb0ELb0EEENS1_19SingleTileSchedulerILb1ELb0ELb1ELi128EEEEEEEEEvNT_6ParamsE,@"STO_CUDA_ENTRY STV_DEFAULT"
_ZN7cutlass13device_kernelIN5flash19enable_sm80_to_sm89INS1_16FlashAttnFwdSm80INS1_25CollectiveMainloopFwdSm80ILi8ELi2ELb0EN4cute5tupleIJNS5_1CILi128EEENS7_ILi64EEENS7_ILi192EEEEEELi192ENS_10bfloat16_tEfNS_4arch4Sm80ELb0ELb1ELb1ELb1ELb1ELb0ELb1ELb0EEENS1_21CollectiveEpilogueFwdINS6_IJS8_SA_S9_EEENS6_IJNS7_ILi1EEESI_SI_EEESC_SE_Li256ELb1ELb1ELb0ELb0EEENS1_19SingleTileSchedulerILb1ELb0ELb1ELi128EEEEEEEEEvNT_6ParamsE:
        /* <DEDUP_REMOVED lines=20> */
.L_x_1078:
        /* <DEDUP_REMOVED lines=13> */
.L_x_1080:
[----:B------:R-:W-:Y:S02]  /*0210*/  ULDC UR5, c[0x0][0x54c] ;  /* 0x0001530000057ab9 */ /* 0x000fe40000000800 */
.L_x_1079:
[----:B------:R-:W-:Y:S02]  /*0220*/  ULDC UR4, c[0x0][0x548] ;  /* 0x0001520000047ab9 */ /* 0x000fe40000000800 */
[----:B------:R-:W-:-:S02]  /*0230*/  USHF.L.U32 UR7, UR6, 0x7, URZ ;  /* 0x0000000706077899 */ /* 0x000fc4000800063f */
[----:B------:R-:W-:-:S04]  /*0240*/  UIMAD UR4, UR5, UR4, URZ ;  /* 0x00000004050472a4 */ /* 0x000fc8000f8e023f */
[----:B------:R-:W-:-:S04]  /*0250*/  UISETP.GE.AND UP0, UPT, UR7, UR4, UPT ;  /* 0x000000040700728c */ /* 0x000fc8000bf06270 */
[----:B------:R-:W-:Y:S01]  /*0260*/  USEL UR11, UR11, 0xffffffff, !UP0 ;  /* 0xffffffff0b0b7887 */ /* 0x000fe2000c000000 */
[----:B------:R-:W-:Y:S05]  /*0270*/  BRA `(.L_x_1081) ;  /* 0x000001b000007947 */ /* 0x000fea0003800000 */
.L_x_1077:
        /* <DEDUP_REMOVED lines=8> */
.L_x_1082:
        /* <DEDUP_REMOVED lines=13> */
.L_x_1084:
[----:B------:R-:W-:Y:S02]  /*03d0*/  ULDC UR5, c[0x0][0x54c] ;  /* 0x0001530000057ab9 */ /* 0x000fe40000000800 */
.L_x_1083:
[----:B------:R-:W-:Y:S02]  /*03e0*/  ULDC UR4, c[0x0][0x548] ;  /* 0x0001520000047ab9 */ /* 0x000fe40000000800 */
[----:B------:R-:W-:-:S02]  /*03f0*/  USHF.L.U32 UR7, UR6, 0x7, URZ ;  /* 0x0000000706077899 */ /* 0x000fc4000800063f */
[----:B------:R-:W-:-:S04]  /*0400*/  UIMAD UR4, UR5, UR4, URZ ;  /* 0x00000004050472a4 */ /* 0x000fc8000f8e023f */
[----:B------:R-:W-:-:S04]  /*0410*/  UISETP.GE.AND UP0, UPT, UR7, UR4, UPT ;  /* 0x000000040700728c */ /* 0x000fc8000bf06270 */
[----:B------:R-:W-:-:S06]  /*0420*/  USEL UR11, UR11, 0xffffffff, !UP0 ;  /* 0xffffffff0b0b7887 */ /* 0x000fcc000c000000 */
.L_x_1081:
        /* <DEDUP_REMOVED lines=44> */
.L_x_1085:
        /* <DEDUP_REMOVED lines=9> */
.L_x_1086:
        /* <DEDUP_REMOVED lines=9> */
[----:B--2---:R-:W-:Y:S02]  /*0810*/  IADD3 R4, -R4, R7, RZ ;  /* 0x0000000704047210 */ /* 0x004fe40007ffe1ff */
.L_x_1087:
[----:B------:R-:W-:Y:S01]  /*0820*/  ULDC UR4, c[0x0][0x2c4] ;  /* 0x0000b10000047ab9 */ /* 0x000fe20000000800 */
[----:B------:R-:W-:Y:S01]  /*0830*/  IMAD.MOV.U32 R197, RZ, RZ, c[0x0][0x32c] ;  /* 0x0000cb00ffc57624 */ /* 0x000fe200078e00ff */
[----:B------:R-:W-:Y:S01]  /*0840*/  UISETP.NE.AND UP1, UPT, UR4, 0x1, UPT ;  /* 0x000000010400788c */ /* 0x000fe2000bf25270 */
[----:B-----5:R-:W-:Y:S02]  /*0850*/  IMAD.IADD R195, R4, 0x1, -R203 ;  /* 0x0000000104c37824 */ /* 0x020fe400078e0acb */
[----:B------:R-:W-:Y:S01]  /*0860*/  ULDC.64 UR4, c[0x0][0x2c8] ;  /* 0x0000b20000047ab9 */ /* 0x000fe20000000a00 */
[----:B------:R-:W-:-:S02]  /*0870*/  ISETP.GE.AND P1, PT, R197, 0x1, PT ;  /* 0x00000001c500780c */ /* 0x000fc40003f26270 */
[----:B-1----:R-:W-:Y:S02]  /*0880*/  IADD3 R2, R195, 0x1, -R204 ;  /* 0x00000001c3027810 */ /* 0x002fe40007ffe8cc */
[----:B------:R-:W-:-:S03]  /*0890*/  P2R R0, PR, RZ, 0x2 ;  /* 0x00000002ff007803 */ /* 0x000fc60000000000 */
[----:B------:R-:W-:-:S04]  /*08a0*/  @UP1 UIADD3 UR12, UR7, 0x7f, URZ ;  /* 0x0000007f070c1890 */ /* 0x000fc8000fffe03f */
[----:B------:R-:W-:Y:S02]  /*08b0*/  UIMAD.WIDE.U32 UR12, UR12, UR4, URZ ;  /* 0x000000040c0c72a5 */ /* 0x000fe4000f8e003f */
[----:B------:R-:W-:Y:S02]  /*08c0*/  UIADD3 UR4, UR7, 0x7f, URZ ;  /* 0x0000007f07047890 */ /* 0x000fe4000fffe03f */
[----:B------:R-:W-:-:S06]  /*08d0*/  @UP1 USHF.R.U32.HI UR4, URZ, UR5, UR13 ;  /* 0x000000053f041299 */ /* 0x000fcc000801160d */
[----:B------:R-:W-:-:S04]  /*08e0*/  IADD3 R2, R2, UR4, RZ ;  /* 0x0000000402027c10 */ /* 0x000fc8000fffe0ff */
        /* <DEDUP_REMOVED lines=11> */
.L_x_1089:
[----:B------:R-:W-:-:S13]  /*09a0*/  ISETP.NE.AND P0, PT, R197, 0x1, PT ;  /* 0x00000001c500780c */ /* 0x000fda0003f05270 */
[----:B------:R-:W-:-:S05]  /*09b0*/  @P0 IMAD.HI.U32 R2, R0, c[0x0][0x330], RZ ;  /* 0x0000cc0000020a27 */ /* 0x000fca00078e00ff */
[----:B------:R-:W-:-:S05]  /*09c0*/  @P0 SHF.R.U32.HI R0, RZ, c[0x0][0x334], R2 ;  /* 0x0000cd00ff000a19 */ /* 0x000fca0000011602 */
.L_x_1090:
[----:B------:R-:W-:-:S05]  /*09d0*/  IMAD R0, R0, R197, c[0x0][0x32c] ;  /* 0x0000cb0000007624 */ /* 0x000fca00078e02c5 */
[----:B------:R-:W-:Y:S02]  /*09e0*/  IMNMX R7, R7, R0, PT ;  /* 0x0000000007077217 */ /* 0x000fe40003800200 */
.L_x_1088:
[----:B------:R-:W-:Y:S01]  /*09f0*/  IADD3 R3, R195, 0x3f, RZ ;  /* 0x0000003fc3037810 */ /* 0x000fe20007ffe0ff */
[----:B------:R-:W-:Y:S01]  /*0a00*/  ULDC.64 UR4, c[0x0][0x2c8] ;  /* 0x0000b20000047ab9 */ /* 0x000fe20000000a00 */
[----:B------:R-:W-:Y:S01]  /*0a10*/  IADD3 R7, R7, 0x3f, RZ ;  /* 0x0000003f07077810 */ /* 0x000fe20007ffe0ff */
[----:B------:R-:W-:Y:S01]  /*0a20*/  UIMAD.WIDE.U32 UR12, UR7, UR4, URZ ;  /* 0x00000004070c72a5 */ /* 0x000fe2000f8e003f */
[----:B------:R-:W-:Y:S01]  /*0a30*/  SHF.R.S32.HI R2, RZ, 0x1f, R3 ;  /* 0x0000001fff027819 */ /* 0x000fe20000011403 */
[----:B------:R-:W-:Y:S01]  /*0a40*/  IMAD.IADD R147, R195, 0x1, -R204 ;  /* 0x00000001c3937824 */ /* 0x000fe200078e0acc */
[----:B------:R-:W-:Y:S01]  /*0a50*/  SHF.R.S32.HI R0, RZ, 0x1f, R7 ;  /* 0x0000001fff007819 */ /* 0x000fe20000011407 */
[----:B------:R-:W-:Y:S01]  /*0a60*/  UMOV UR4, UR7 ;  /* 0x0000000700047c82 */ /* 0x000fe20008000000 */
[----:B------:R-:W-:Y:S01]  /*0a70*/  LEA.HI R2, R2, R3, RZ, 0x6 ;  /* 0x0000000302027211 */ /* 0x000fe200078f30ff */
[----:B------:R-:W-:Y:S01]  /*0a80*/  @UP1 USHF.R.U32.HI UR4, URZ, UR5, UR13 ;  /* 0x000000053f041299 */ /* 0x000fe2000801160d */
[----:B------:R-:W-:-:S02]  /*0a90*/  LEA.HI R0, R0, R7, RZ, 0x6 ;  /* 0x0000000700007211 */ /* 0x000fc400078f30ff */
[----:B------:R-:W-:Y:S02]  /*0aa0*/  SHF.R.S32.HI R149, RZ, 0x6, R2 ;  /* 0x00000006ff957819 */ /* 0x000fe40000011402 */
[----:B------:R-:W-:Y:S02]  /*0ab0*/  SHF.R.S32.HI R0, RZ, 0x6, R0 ;  /* 0x00000006ff007819 */ /* 0x000fe40000011400 */
[----:B------:R-:W-:Y:S02]  /*0ac0*/  IADD3 R2, R147, UR4, RZ ;  /* 0x0000000493027c10 */ /* 0x000fe4000fffe0ff */
[----:B------:R-:W-:Y:S02]  /*0ad0*/  IMNMX R149, R149, R0, PT ;  /* 0x0000000095957217 */ /* 0x000fe40003800200 */
        /* <DEDUP_REMOVED lines=10> */
.L_x_1092:
[----:B------:R-:W-:-:S13]  /*0b80*/  ISETP.NE.AND P0, PT, R197, 0x1, PT ;  /* 0x00000001c500780c */ /* 0x000fda0003f05270 */
[----:B------:R-:W-:-:S05]  /*0b90*/  @P0 IMAD.HI.U32 R0, R2, c[0x0][0x330], RZ ;  /* 0x0000cc0002000a27 */ /* 0x000fca00078e00ff */
[----:B------:R-:W-:-:S05]  /*0ba0*/  @P0 SHF.R.U32.HI R2, RZ, c[0x0][0x334], R0 ;  /* 0x0000cd00ff020a19 */ /* 0x000fca0000011600 */
.L_x_1093:
[----:B------:R-:W-:-:S05]  /*0bb0*/  IMAD R2, R2, c[0x0][0x32c], RZ ;  /* 0x0000cb0002027a24 */ /* 0x000fca00078e02ff */
[----:B------:R-:W-:-:S04]  /*0bc0*/  IMNMX R3, R3, R2, !PT ;  /* 0x0000000203037217 */ /* 0x000fc80007800200 */
.L_x_1091:
[----:B------:R-:W-:Y:S01]  /*0bd0*/  SHF.R.S32.HI R194, RZ, 0x1f, R3 ;  /* 0x0000001fffc27819 */ /* 0x000fe20000011403 */
[----:B------:R-:W-:Y:S01]  /*0be0*/  CS2R R98, SRZ ;  /* 0x0000000000627805 */ /* 0x000fe2000001ff00 */
[----:B------:R-:W-:Y:S01]  /*0bf0*/  PLOP3.LUT P2, PT, PT, PT, PT, 0x80, 0x0 ;  /* 0x000000000000781c */ /* 0x000fe20003f4f070 */
[----:B------:R-:W-:Y:S01]  /*0c00*/  CS2R R96, SRZ ;  /* 0x0000000000607805 */ /* 0x000fe2000001ff00 */
        /* <DEDUP_REMOVED lines=72> */
[----:B------:R-:W-:Y:S01]  /*1090*/  IMAD.MOV.U32 R188, RZ, RZ, 0x10 ;  /* 0x00000010ffbc7424 */ /* 0x000fe200078e00ff */
[----:B------:R-:W-:Y:S01]  /*10a0*/  PLOP3.LUT P0, PT, PT, PT, UP1, 0x80, 0x0 ;  /* 0x000000000000781c */ /* 0x000fe20003f0f018 */
[----:B------:R-:W-:Y:S01]  /*10b0*/  IMAD.IADD R212, R5, 0x1, -R212 ;  /* 0x0000000105d47824 */ /* 0x000fe200078e0ad4 */
[----:B------:R-:W-:Y:S01]  /*10c0*/  ULDC.64 UR4, c[0x0][0x1b8] ;  /* 0x00006e0000047ab9 */ /* 0x000fe20000000a00 */
[----:B------:R-:W-:Y:S01]  /*10d0*/  LEA.HI R12, R20, R5, RZ, 0x4 ;  /* 0x00000005140c7211 */ /* 0x000fe200078f20ff */
[----:B------:R-:W-:Y:S01]  /*10e0*/  UIADD3 UR13, UR13, UR9, URZ ;  /* 0x000000090d0d7290 */ /* 0x000fe2000fffe03f */
[----:B------:R-:W-:Y:S01]  /*10f0*/  IMAD R202, R212, 0x20, R21 ;  /* 0x00000020d4ca7824 */ /* 0x000fe200078e0215 */
[----:B------:R-:W-:Y:S01]  /*1100*/  USHF.R.S32.HI UR9, URZ, 0x1f, UR11 ;  /* 0x0000001f3f097899 */ /* 0x000fe2000801140b */
[----:B------:R-:W-:Y:S01]  /*1110*/  SHF.R.S32.HI R13, RZ, 0x4, R12 ;  /* 0x00000004ff0d7819 */ /* 0x000fe2000001140c */
[----:B------:R-:W-:Y:S01]  /*1120*/  UIMAD UR8, UR18, UR4, URZ ;  /* 0x00000004120872a4 */ /* 0x000fe2000f8e023f */
[----:B------:R-:W-:Y:S01]  /*1130*/  IMAD.SHL.U32 R201, R21, 0x40, RZ ;  /* 0x0000004015c97824 */ /* 0x000fe200078e00ff */
[----:B------:R-:W-:Y:S01]  /*1140*/  IADD3 R8, R202, UR7, RZ ;  /* 0x00000007ca087c10 */ /* 0x000fe2000fffe0ff */
[----:B------:R-:W-:Y:S01]  /*1150*/  USEL UR9, UR9, URZ, !UP2 ;  /* 0x0000003f09097287 */ /* 0x000fe2000d000000 */
[----:B------:R-:W-:Y:S01]  /*1160*/  IMAD.SHL.U32 R210, R212, 0x8, RZ ;  /* 0x00000008d4d27824 */ /* 0x000fe200078e00ff */
[----:B------:R-:W-:Y:S01]  /*1170*/  UIMAD UR8, UR10, UR5, UR8 ;  /* 0x000000050a0872a4 */ /* 0x000fe2000f8e0208 */
[----:B------:R-:W-:Y:S01]  /*1180*/  LOP3.LUT R201, R201, 0x1c0, RZ, 0xc0, !PT ;  /* 0x000001c0c9c97812 */ /* 0x000fe200078ec0ff */
[----:B------:R-:W-:Y:S01]  /*1190*/  UIMAD.WIDE.U32 UR16, UR10, UR4, UR12 ;  /* 0x000000040a1072a5 */ /* 0x000fe2000f8e000c */
[----:B-1----:R-:W-:Y:S01]  /*11a0*/  @P1 IMAD.HI.U32 R2, R8, c[0x0][0x2c8], RZ ;  /* 0x0000b20008021a27 */ /* 0x002fe200078e00ff */
[----:B------:R-:W-:Y:S01]  /*11b0*/  USEL UR12, UR11, URZ, !UP2 ;  /* 0x0000003f0b0c7287 */ /* 0x000fe2000d000000 */
[----:B------:R-:W-:Y:S01]  /*11c0*/  SHF.R.U32.HI R10, RZ, 0x3, R201 ;  /* 0x00000003ff0a7819 */ /* 0x000fe200000116c9 */
[----:B------:R-:W-:Y:S01]  /*11d0*/  ULDC.64 UR4, c[0x0][0x1c0] ;  /* 0x0000700000047ab9 */ /* 0x000fe20000000a00 */
[----:B------:R-:W-:Y:S01]  /*11e0*/  IMAD.MOV.U32 R3, RZ, RZ, R8 ;  /* 0x000000ffff037224 */ /* 0x000fe200078e0008 */
[----:B------:R-:W-:Y:S01]  /*11f0*/  UIMAD UR9, UR9, UR4, URZ ;  /* 0x00000004090972a4 */ /* 0x000fe2000f8e023f */
[----:B------:R-:W-:Y:S01]  /*1200*/  @P0 SHF.R.U32.HI R3, RZ, c[0x0][0x2cc], R2 ;  /* 0x0000b300ff030a19 */ /* 0x000fe20000011602 */
[----:B------:R-:W-:Y:S01]  /*1210*/  UIADD3 UR17, UR17, UR8, URZ ;  /* 0x0000000811117290 */ /* 0x000fe2000fffe03f */
[C---:B------:R-:W-:Y:S01]  /*1220*/  LOP3.LUT R2, R12.reuse, 0xfffffff0, RZ, 0xc0, !PT ;  /* 0xfffffff00c027812 */ /* 0x040fe200078ec0ff */
[----:B------:R-:W-:Y:S01]  /*1230*/  UIMAD UR5, UR12, UR5, UR9 ;  /* 0x000000050c0572a4 */ /* 0x000fe2000f8e0209 */
[----:B------:R-:W-:Y:S01]  /*1240*/  LEA.HI R12, R12, R13, RZ, 0x1 ;  /* 0x0000000d0c0c7211 */ /* 0x000fe200078f08ff */
[----:B------:R-:W-:Y:S01]  /*1250*/  UIMAD.WIDE.U32 UR12, UR12, UR4, UR16 ;  /* 0x000000040c0c72a5 */ /* 0x000fe2000f8e0010 */
[----:B------:R-:W-:Y:S01]  /*1260*/  IMAD.SHL.U32 R189, R212, 0x40, RZ ;  /* 0x00000040d4bd7824 */ /* 0x000fe200078e00ff */
[----:B------:R-:W-:Y:S01]  /*1270*/  LOP3.LUT R201, R201, 0x38, R210, 0xf8, !PT ;  /* 0x00000038c9c97812 */ /* 0x000fe200078ef8d2 */
[----:B------:R-:W-:Y:S01]  /*1280*/  IMAD.IADD R7, R5, 0x1, -R2 ;  /* 0x0000000105077824 */ /* 0x000fe200078e0a02 */
[----:B------:R-:W-:Y:S01]  /*1290*/  UIADD3 UR5, UR13, UR5, URZ ;  /* 0x000000050d057290 */ /* 0x000fe2000fffe03f */
[----:B------:R-:W-:Y:S01]  /*12a0*/  SHF.R.S32.HI R2, RZ, 0x1f, R3 ;  /* 0x0000001fff027819 */ /* 0x000fe20000011403 */
[----:B------:R-:W-:Y:S01]  /*12b0*/  IMAD.U32 R15, RZ, RZ, UR13 ;  /* 0x0000000dff0f7e24 */ /* 0x000fe2000f8e00ff */
[----:B------:R-:W-:Y:S01]  /*12c0*/  LOP3.LUT R12, R12, 0xfffffffe, RZ, 0xc0, !PT ;  /* 0xfffffffe0c0c7812 */ /* 0x000fe200078ec0ff */
[----:B------:R-:W-:Y:S01]  /*12d0*/  IMAD.U32 R14, RZ, RZ, UR12 ;  /* 0x0000000cff0e7e24 */ /* 0x000fe2000f8e00ff */
[----:B------:R-:W-:Y:S01]  /*12e0*/  SHF.R.S32.HI R4, RZ, 0x1f, R7 ;  /* 0x0000001fff047819 */ /* 0x000fe20000011407 */
[----:B------:R-:W-:Y:S01]  /*12f0*/  IMAD.U32 R15, RZ, RZ, UR5 ;  /* 0x00000005ff0f7e24 */ /* 0x000fe2000f8e00ff */
[----:B------:R-:W-:Y:S01]  /*1300*/  LOP3.LUT R189, R189, 0x1c0, RZ, 0xc0, !PT ;  /* 0x000001c0bdbd7812 */ /* 0x000fe200078ec0ff */
[----:B------:R-:W-:Y:S01]  /*1310*/  IMAD R2, R2, c[0x0][0x1b0], RZ ;  /* 0x00006c0002027a24 */ /* 0x000fe200078e02ff */
[----:B------:R-:W-:Y:S01]  /*1320*/  LEA.HI R11, R4, R7, RZ, 0x3 ;  /* 0x00000007040b7211 */ /* 0x000fe200078f18ff */
[----:B------:R-:W-:Y:S01]  /*1330*/  IMAD.WIDE.U32 R14, R3, c[0x0][0x1b0], R14 ;  /* 0x00006c00030e7a25 */ /* 0x000fe200078e000e */
[----:B------:R-:W-:Y:S01]  /*1340*/  LOP3.LUT R201, R201, R10, RZ, 0x3c, !PT ;  /* 0x0000000ac9c97212 */ /* 0x000fe200078e3cff */
[----:B------:R-:W-:Y:S01]  /*1350*/  BSSY B0, `(.L_x_1095) ;  /* 0x0000046000007945 */ /* 0x000fe20003800000 */
[----:B------:R-:W-:Y:S01]  /*1360*/  LOP3.LUT R6, R189, 0x8, R6, 0xf8, !PT ;  /* 0x00000008bd067812 */ /* 0x000fe200078ef806 */
[----:B------:R-:W-:Y:S01]  /*1370*/  IMAD R9, R3, c[0x0][0x1b4], R2 ;  /* 0x00006d0003097a24 */ /* 0x000fe200078e0202 */
[----:B------:R-:W-:Y:S01]  /*1380*/  LOP3.LUT R2, R11, 0xfffffff8, RZ, 0xc0, !PT ;  /* 0xfffffff80b027812 */ /* 0x000fe200078ec0ff */
[----:B------:R-:W-:Y:S01]  /*1390*/  IMAD.MOV R3, RZ, RZ, -R3 ;  /* 0x000000ffff037224 */ /* 0x000fe200078e0a03 */
[----:B------:R-:W-:Y:S01]  /*13a0*/  SHF.R.U32.HI R189, RZ, 0x3, R189 ;  /* 0x00000003ffbd7819 */ /* 0x000fe200000116bd */
[----:B------:R-:W-:Y:S01]  /*13b0*/  IMAD.IADD R12, R13, 0x1, -R12 ;  /* 0x000000010d0c7824 */ /* 0x000fe200078e0a0c */
[----:B------:R-:W-:Y:S01]  /*13c0*/  IADD3 R16, R210, 0x40, RZ ;  /* 0x00000040d2107810 */ /* 0x000fe20007ffe0ff */
[----:B------:R-:W-:Y:S01]  /*13d0*/  IMAD R8, R3, c[0x0][0x2c4], R8 ;  /* 0x0000b10003087a24 */ /* 0x000fe200078e0208 */
[----:B------:R-:W-:Y:S01]  /*13e0*/  LOP3.LUT R189, R6, R189, RZ, 0x3c, !PT ;  /* 0x000000bd06bd7212 */ /* 0x000fe200078e3cff */
[----:B------:R-:W-:Y:S01]  /*13f0*/  IMAD.IADD R2, R7, 0x1, -R2 ;  /* 0x0000000107027824 */ /* 0x000fe200078e0a02 */
[----:B------:R-:W-:Y:S01]  /*1400*/  LOP3.LUT P1, RZ, R212, 0x4, RZ, 0xc0, !PT ;  /* 0x00000004d4ff7812 */ /* 0x000fe2000782c0ff */
[----:B------:R-:W-:Y:S01]  /*1410*/  IMAD.IADD R15, R15, 0x1, R9 ;  /* 0x000000010f0f7824 */ /* 0x000fe200078e0209 */
[----:B------:R-:W-:Y:S01]  /*1420*/  SHF.R.S32.HI R3, RZ, 0x1f, R8 ;  /* 0x0000001fff037819 */ /* 0x000fe20000011408 */
[C---:B------:R-:W-:Y:S01]  /*1430*/  IMAD.SHL.U32 R7, R2.reuse, 0x40, RZ ;  /* 0x0000004002077824 */ /* 0x040fe200078e00ff */
[----:B------:R-:W-:Y:S01]  /*1440*/  LOP3.LUT P5, RZ, R2, 0x4, RZ, 0xc0, !PT ;  /* 0x0000000402ff7812 */ /* 0x000fe200078ac0ff */
[----:B------:R-:W-:Y:S01]  /*1450*/  IMAD.SHL.U32 R4, R12, 0x8, RZ ;  /* 0x000000080c047824 */ /* 0x000fe200078e00ff */
[----:B------:R-:W-:Y:S01]  /*1460*/  LOP3.LUT P4, RZ, R2, 0x2, RZ, 0xc0, !PT ;  /* 0x0000000202ff7812 */ /* 0x000fe2000788c0ff */
[----:B------:R-:W-:Y:S01]  /*1470*/  IMAD R3, R3, c[0x0][0x1a8], RZ ;  /* 0x00006a0003037a24 */ /* 0x000fe200078e02ff */
[----:B------:R-:W-:Y:S01]  /*1480*/  LOP3.LUT R7, R7, 0x1c0, RZ, 0xc0, !PT ;  /* 0x000001c007077812 */ /* 0x000fe200078ec0ff */
[----:B------:R-:W-:Y:S01]  /*1490*/  IMAD.SHL.U32 R11, R11, 0x40, RZ ;  /* 0x000000400b0b7824 */ /* 0x000fe200078e00ff */
[----:B------:R-:W-:Y:S01]  /*14a0*/  IADD3 R2, R21, UR7, RZ ;  /* 0x0000000715027c10 */ /* 0x000fe2000fffe0ff */
[C---:B------:R-:W-:Y:S01]  /*14b0*/  IMAD R3, R8.reuse, c[0x0][0x1ac], R3 ;  /* 0x00006b0008037a24 */ /* 0x040fe200078e0203 */
[----:B------:R-:W-:Y:S01]  /*14c0*/  LOP3.LUT R4, R7, 0x8, R4, 0xf8, !PT ;  /* 0x0000000807047812 */ /* 0x000fe200078ef804 */
[----:B------:R-:W-:Y:S01]  /*14d0*/  IMAD.WIDE.U32 R8, R8, c[0x0][0x1a8], R14 ;  /* 0x00006a0008087a25 */ /* 0x000fe200078e000e */
[----:B------:R-:W-:-:S02]  /*14e0*/  SHF.R.U32.HI R13, RZ, 0x3, R7 ;  /* 0x00000003ff0d7819 */ /* 0x000fc40000011607 */
[-C--:B------:R-:W-:Y:S01]  /*14f0*/  LEA.HI R14, R20, R5.reuse, RZ, 0x6 ;  /* 0x00000005140e7211 */ /* 0x080fe200078f30ff */
[----:B------:R-:W-:Y:S01]  /*1500*/  IMAD.IADD R7, R9, 0x1, R3 ;  /* 0x0000000109077824 */ /* 0x000fe200078e0203 */
[----:B------:R-:W-:Y:S01]  /*1510*/  LEA R10, P0, R8, c[0x0][0x160], 0x1 ;  /* 0x00005800080a7a11 */ /* 0x000fe200078008ff */
[----:B------:R-:W-:Y:S01]  /*1520*/  IMAD R9, R204, c[0x0][0x2c4], RZ ;  /* 0x0000b100cc097a24 */ /* 0x000fe200078e02ff */
[----:B------:R-:W-:Y:S01]  /*1530*/  LOP3.LUT R11, R11, 0xfffffe00, RZ, 0xc0, !PT ;  /* 0xfffffe000b0b7812 */ /* 0x000fe200078ec0ff */
[----:B------:R-:W-:Y:S01]  /*1540*/  IMAD.SHL.U32 R14, R14, 0x8, RZ ;  /* 0x000000080e0e7824 */ /* 0x000fe200078e00ff */
[----:B------:R-:W-:Y:S01]  /*1550*/  LEA.HI.X R8, R8, c[0x0][0x164], R7, 0x1, P0 ;  /* 0x0000590008087a11 */ /* 0x000fe200000f0c07 */
[----:B------:R1:W3:Y:S01]  /*1560*/  SHFL.IDX PT, R18, R10, RZ, 0x181f ;  /* 0x00181fff0a127589 */ /* 0x0002e200000e0000 */
[----:B------:R-:W-:Y:S01]  /*1570*/  LEA.HI R7, R20, R5, RZ, 0x5 ;  /* 0x0000000514077211 */ /* 0x000fe200078f28ff */
[----:B------:R-:W-:Y:S01]  /*1580*/  IMAD R189, R12, 0x200, R189 ;  /* 0x000002000cbd7824 */ /* 0x000fe200078e02bd */
[----:B------:R-:W-:Y:S01]  /*1590*/  LOP3.LUT P0, RZ, R212, 0x2, RZ, 0xc0, !PT ;  /* 0x00000002d4ff7812 */ /* 0x000fe2000780c0ff */
[----:B------:R1:W4:Y:S01]  /*15a0*/  SHFL.IDX PT, R19, R8, RZ, 0x181f ;  /* 0x00181fff08137589 */ /* 0x00032200000e0000 */
[----:B------:R-:W-:-:S02]  /*15b0*/  SHF.R.S32.HI R6, RZ, 0x5, R7 ;  /* 0x00000005ff067819 */ /* 0x000fc40000011407 */
[----:B------:R-:W-:Y:S01]  /*15c0*/  LOP3.LUT R3, R4, R13, RZ, 0x3c, !PT ;  /* 0x0000000d04037212 */ /* 0x000fe200078e3cff */
[----:B------:R-:W-:Y:S01]  /*15d0*/  IMAD.MOV.U32 R4, RZ, RZ, 0x20 ;  /* 0x00000020ff047424 */ /* 0x000fe200078e00ff */
[----:B------:R-:W-:Y:S02]  /*15e0*/  IADD3 R15, R210, 0x80, RZ ;  /* 0x00000080d20f7810 */ /* 0x000fe40007ffe0ff */
[----:B------:R-:W-:Y:S02]  /*15f0*/  SEL R188, R188, 0xfffffff0, !P4 ;  /* 0xfffffff0bcbc7807 */ /* 0x000fe40006000000 */
[----:B------:R-:W-:Y:S02]  /*1600*/  ISETP.GE.AND P3, PT, R210, c[0x0][0x198], PT ;  /* 0x00006600d2007a0c */ /* 0x000fe40003f66270 */
[----:B------:R-:W-:Y:S02]  /*1610*/  SEL R4, R4, 0xffffffe0, !P5 ;  /* 0xffffffe004047807 */ /* 0x000fe40006800000 */
[----:B------:R-:W-:-:S02]  /*1620*/  ISETP.GE.AND P4, PT, R15, c[0x0][0x198], PT ;  /* 0x000066000f007a0c */ /* 0x000fc40003f86270 */
[----:B------:R-:W-:Y:S01]  /*1630*/  LOP3.LUT R201, R201, 0xfffffe00, R14, 0xf8, !PT ;  /* 0xfffffe00c9c97812 */ /* 0x000fe200078ef80e */
[----:B--2---:R2:W5:Y:S01]  /*1640*/  @P2 R2UR UR9, R0 ;  /* 0x00000000000923c2 */ /* 0x00456200000e0000 */
[----:B------:R-:W-:Y:S01]  /*1650*/  ISETP.GE.AND P2, PT, R2, R9, PT ;  /* 0x000000090200720c */ /* 0x000fe20003f46270 */
[----:B-----5:R-:W-:Y:S01]  /*1660*/  @!UP0 UMOV UR9, UR11 ;  /* 0x0000000b00098c82 */ /* 0x020fe20008000000 */
[----:B--2---:R-:W-:Y:S01]  /*1670*/  P2R R0, PR, RZ, 0x1 ;  /* 0x00000001ff007803 */ /* 0x004fe20000000000 */
[----:B------:R-:W-:Y:S01]  /*1680*/  IMAD R0, R6, 0x400, R11 ;  /* 0x0000040006007824 */ /* 0x000fe200078e020b */
[----:B------:R-:W-:-:S03]  /*1690*/  ISETP.GE.AND P0, PT, R16, c[0x0][0x198], PT ;  /* 0x0000660010007a0c */ /* 0x000fc60003f06270 */
[----:B------:R-:W-:Y:S01]  /*16a0*/  IMAD.IADD R0, R0, 0x1, R3 ;  /* 0x0000000100007824 */ /* 0x000fe200078e0203 */
[----:B------:R-:W-:-:S05]  /*16b0*/  LOP3.LUT R3, R3, R11, RZ, 0xfc, !PT ;  /* 0x0000000b03037212 */ /* 0x000fca00078efcff */
        /* <DEDUP_REMOVED lines=15> */
.L_x_1096:
[----:B-1-34-:R-:W-:Y:S05]  /*17b0*/  BSYNC B0 ;  /* 0x0000000000007941 */ /* 0x01afea0003800000 */
.L_x_1095:
        /* <DEDUP_REMOVED lines=20> */
.L_x_1098:
[----:B------:R-:W-:Y:S05]  /*1900*/  BSYNC B0 ;  /* 0x0000000000007941 */ /* 0x000fea0003800000 */
.L_x_1097:
[----:B------:R-:W-:Y:S01]  /*1910*/  IADD3 R12, R2, 0x40, RZ ;  /* 0x00000040020c7810 */ /* 0x000fe20007ffe0ff */
[----:B--2---:R2:W4:Y:S01]  /*1920*/  SHFL.IDX PT, R19, R8, 0x2, 0x181f ;  /* 0x00581f0008137f89 */ /* 0x00452200000e0000 */
[----:B------:R-:W-:Y:S02]  /*1930*/  BSSY B0, `(.L_x_1099) ;  /* 0x0000012000007945 */ /* 0x000fe40003800000 */
[----:B------:R-:W-:Y:S01]  /*1940*/  ISETP.GE.AND P2, PT, R12, R9, PT ;  /* 0x000000090c00720c */ /* 0x000fe20003f46270 */
        /* <DEDUP_REMOVED lines=16> */
.L_x_1100:
[----:B------:R-:W-:Y:S05]  /*1a50*/  BSYNC B0 ;  /* 0x0000000000007941 */ /* 0x000fea0003800000 */
.L_x_1099:
[----:B------:R-:W-:Y:S01]  /*1a60*/  SHFL.IDX PT, R12, R10, 0x3, 0x181f ;  /* 0x00781f000a0c7f89 */ /* 0x000fe200000e0000 */
[----:B------:R-:W-:Y:S01]  /*1a70*/  IADD3 R2, R2, 0x60, RZ ;  /* 0x0000006002027810 */ /* 0x000fe20007ffe0ff */
[----:B------:R-:W-:Y:S01]  /*1a80*/  IMAD.MOV.U32 R196, RZ, RZ, c[0x0][0x2b8] ;  /* 0x0000ae00ffc47624 */ /* 0x000fe200078e00ff */
[----:B------:R-:W-:Y:S01]  /*1a90*/  SHF.R.S32.HI R209, RZ, 0x1f, R16 ;  /* 0x0000001fffd17819 */ /* 0x000fe20000011410 */
[----:B---3--:R-:W3:Y:S01]  /*1aa0*/  SHFL.IDX PT, R13, R8, 0x3, 0x181f ;  /* 0x00781f00080d7f89 */ /* 0x008ee200000e0000 */
[----:B------:R-:W-:Y:S01]  /*1ab0*/  ISETP.GE.AND P2, PT, R2, R9, PT ;  /* 0x000000090200720c */ /* 0x000fe20003f46270 */
[----:B------:R-:W-:Y:S01]  /*1ac0*/  IMAD.SHL.U32 R144, R201, 0x2, RZ ;  /* 0x00000002c9907824 */ /* 0x000fe200078e00ff */
[----:B------:R-:W-:Y:S01]  /*1ad0*/  LEA.HI R209, R209, R16, RZ, 0x3 ;  /* 0x00000010d1d17211 */ /* 0x000fe200078f18ff */
[----:B------:R-:W-:Y:S01]  /*1ae0*/  USHF.R.S32.HI UR8, URZ, 0x1f, UR9 ;  /* 0x0000001f3f087899 */ /* 0x000fe20008011409 */
[----:B------:R-:W-:Y:S01]  /*1af0*/  IADD3 R9, R149, -0x1, RZ ;  /* 0xffffffff95097810 */ /* 0x000fe20007ffe0ff */
[----:B------:R-:W-:Y:S01]  /*1b00*/  ULDC.64 UR4, c[0x0][0x2b0] ;  /* 0x0000ac0000047ab9 */ /* 0x000fe20000000a00 */
[----:B------:R-:W-:Y:S01]  /*1b10*/  SHF.R.S32.HI R192, RZ, 0x1f, R15 ;  /* 0x0000001fffc07819 */ /* 0x000fe2000001140f */
[----:B------:R-:W-:Y:S01]  /*1b20*/  UIMAD UR8, UR8, UR4, URZ ;  /* 0x00000004080872a4 */ /* 0x000fe2000f8e023f */
[----:B------:R-:W-:Y:S01]  /*1b30*/  LOP3.LUT R209, R209, 0xfffffff8, RZ, 0xc0, !PT ;  /* 0xfffffff8d1d17812 */ /* 0x000fe200078ec0ff */
[----:B------:R-:W-:Y:S01]  /*1b40*/  IMAD.SHL.U32 R146, R9, 0x40, RZ ;  /* 0x0000004009927824 */ /* 0x000fe200078e00ff */
[----:B------:R-:W-:Y:S01]  /*1b50*/  LEA.HI R192, R192, R15, RZ, 0x3 ;  /* 0x0000000fc0c07211 */ /* 0x000fe200078f18ff */
[----:B------:R-:W-:Y:S01]  /*1b60*/  UIMAD.WIDE.U32 UR12, UR9, UR4, URZ ;  /* 0x00000004090c72a5 */ /* 0x000fe2000f8e003f */
[----:B------:R-:W-:Y:S01]  /*1b70*/  ISETP.NE.AND P5, PT, R196, 0x1, PT ;  /* 0x00000001c400780c */ /* 0x000fe20003fa5270 */
[----:B------:R-:W-:Y:S01]  /*1b80*/  IMAD.IADD R200, R202, 0x1, R146 ;  /* 0x00000001cac87824 */ /* 0x000fe200078e0292 */
[----:B------:R-:W-:Y:S01]  /*1b90*/  LOP3.LUT R192, R192, 0xfffffff8, RZ, 0xc0, !PT ;  /* 0xfffffff8c0c07812 */ /* 0x000fe200078ec0ff */
[----:B------:R-:W-:Y:S01]  /*1ba0*/  UIMAD UR8, UR9, UR5, UR8 ;  /* 0x00000005090872a4 */ /* 0x000fe2000f8e0208 */
[----:B------:R-:W-:Y:S01]  /*1bb0*/  P2R R2, PR, RZ, 0x20 ;  /* 0x00000020ff027803 */ /* 0x000fe20000000000 */
[----:B------:R-:W-:Y:S01]  /*1bc0*/  IMAD.MOV.U32 R199, RZ, RZ, RZ ;  /* 0x000000ffffc77224 */ /* 0x000fe200078e00ff */
[----:B------:R-:W-:Y:S01]  /*1bd0*/  ULDC.64 UR4, c[0x0][0x210] ;  /* 0x0000840000047ab9 */ /* 0x000fe20000000a00 */
[----:B------:R-:W-:Y:S01]  /*1be0*/  P2R R17, PR, RZ, 0x2 ;  /* 0x00000002ff117803 */ /* 0x000fe20000000000 */
[----:B------:R-:W-:Y:S01]  /*1bf0*/  UIADD3 UR8, UR13, UR8, URZ ;  /* 0x000000080d087290 */ /* 0x000fe2000fffe03f */
[----:B---34-:R-:W-:-:S04]  /*1c00*/  @!P2 IMAD.WIDE R18, R210, 0x2, R12 ;  /* 0x00000002d212a825 */ /* 0x018fc800078e020c */
[--C-:B-12---:R-:W-:Y:S01]  /*1c10*/  @!P2 IMAD.WIDE R10, R209, 0x2, R12.reuse ;  /* 0x00000002d10aa825 */ /* 0x106fe200078e020c */
[----:B------:R-:W-:Y:S01]  /*1c20*/  @!PT LDS RZ, [RZ] ;  /* 0x00000000fffff984 */ /* 0x000fe20000000800 */
[----:B------:R1:W-:Y:S03]  /*1c30*/  @!P2 LDGSTS.E.BYPASS.LTC128B.128 [R144+0x1b100], [R18.64], !P3 ;  /* 0x1b1000001290afae */ /* 0x0003e6000d901d4e */
[----:B------:R-:W-:Y:S01]  /*1c40*/  @!P2 IMAD.WIDE R26, R192, 0x2, R12 ;  /* 0x00000002c01aa825 */ /* 0x000fe200078e020c */
[----:B------:R2:W-:Y:S01]  /*1c50*/  @!P2 LDGSTS.E.BYPASS.LTC128B.128 [R144+0x1f100], [R10.64], !P0 ;  /* 0x1f1000000a90afae */ /* 0x0005e2000c101d4e */
[C---:B------:R-:W-:Y:S02]  /*1c60*/  ISETP.GE.AND P0, PT, R200.reuse, R195, PT ;  /* 0x000000c3c800720c */ /* 0x040fe40003f06270 */
[----:B------:R-:W-:Y:S01]  /*1c70*/  IMAD.IADD R200, R200, 0x1, R203 ;  /* 0x00000001c8c87824 */ /* 0x000fe200078e02cb */
[----:B------:R3:W-:Y:S01]  /*1c80*/  @!P2 LDGSTS.E.BYPASS.LTC128B.128 [R144+0x23100], [R26.64], !P4 ;  /* 0x231000001a90afae */ /* 0x0007e2000e101d4e */
[----:B------:R-:W-:-:S02]  /*1c90*/  ISETP.GT.OR P0, PT, R202, 0x3f, P0 ;  /* 0x0000003fca00780c */ /* 0x000fc40000704670 */
[----:B------:R-:W-:Y:S01]  /*1ca0*/  @P5 IMAD.HI.U32 R8, R200, c[0x0][0x2bc], RZ ;  /* 0x0000af00c8085a27 */ /* 0x000fe200078e00ff */
[----:B------:R-:W0:Y:S03]  /*1cb0*/  LDGDEPBAR ;  /* 0x00000000000079af */ /* 0x000e260000000000 */
[----:B------:R-:W-:Y:S01]  /*1cc0*/  IMAD.MOV.U32 R2, RZ, RZ, R200 ;  /* 0x000000ffff027224 */ /* 0x000fe200078e00c8 */
[----:B------:R-:W-:-:S06]  /*1cd0*/  @P5 SHF.R.U32.HI R2, RZ, c[0x0][0x2c0], R8 ;  /* 0x0000b000ff025a19 */ /* 0x000fcc0000011608 */
[----:B--2---:R-:W-:-:S04]  /*1ce0*/  @!P0 IADD3 R11, P3, R2, UR12, RZ ;  /* 0x0000000c020b8c10 */ /* 0x004fc8000ff7e0ff */
[----:B------:R-:W-:Y:S02]  /*1cf0*/  @!P0 LEA.HI.X.SX32 R8, R2, UR8, 0x1, P3 ;  /* 0x0000000802088c11 */ /* 0x000fe400098f0eff */
[----:B------:R-:W-:-:S04]  /*1d00*/  @!P0 LEA R10, P3, R11, c[0x0][0x2a0], 0x2 ;  /* 0x0000a8000b0a8a11 */ /* 0x000fc800078610ff */
[----:B------:R-:W-:Y:S01]  /*1d10*/  @!P0 LEA.HI.X R11, R11, c[0x0][0x2a4], R8, 0x2, P3 ;  /* 0x0000a9000b0b8a11 */ /* 0x000fe200018f1408 */
[----:B------:R-:W-:Y:S06]  /*1d20*/  BAR.SYNC.DEFER_BLOCKING 0x0 ;  /* 0x0000000000007b1d */ /* 0x000fec0000010000 */
[----:B------:R-:W2:Y:S01]  /*1d30*/  @!P0 LDG.E R199, [R10.64] ;  /* 0x0000000e0ac78981 */ /* 0x000ea2000c1e1900 */
[----:B------:R-:W-:Y:S01]  /*1d40*/  IMAD.MOV R13, RZ, RZ, -R2 ;  /* 0x000000ffff0d7224 */ /* 0x000fe200078e0a02 */
[----:B------:R-:W-:Y:S01]  /*1d50*/  UIMAD UR9, UR18, UR4, URZ ;  /* 0x00000004120972a4 */ /* 0x000fe2000f8e023f */
[C---:B------:R-:W-:Y:S01]  /*1d60*/  IMAD.WIDE R28, R210.reuse, 0x2, RZ ;  /* 0x00000002d21c7825 */ /* 0x040fe200078e02ff */
[----:B------:R-:W-:Y:S01]  /*1d70*/  UIMAD.WIDE.U32 UR16, UR10, UR4, URZ ;  /* 0x000000040a1072a5 */ /* 0x000fe2000f8e003f */
[----:B------:R-:W-:Y:S01]  /*1d80*/  ISETP.GE.AND P5, PT, R210, c[0x0][0x1d4], PT ;  /* 0x00007500d2007a0c */ /* 0x000fe20003fa6270 */
[----:B------:R-:W-:Y:S01]  /*1d90*/  UIMAD UR9, UR10, UR5, UR9 ;  /* 0x000000050a0972a4 */ /* 0x000fe2000f8e0209 */
[----:B------:R-:W-:Y:S01]  /*1da0*/  IMAD R200, R13, c[0x0][0x2b8], R200 ;  /* 0x0000ae000dc87a24 */ /* 0x000fe200078e02c8 */
[----:B------:R-:W-:Y:S01]  /*1db0*/  ISETP.GE.AND P4, PT, R16, c[0x0][0x1d4], PT ;  /* 0x0000750010007a0c */ /* 0x000fe20003f86270 */
[----:B------:R-:W-:Y:S01]  /*1dc0*/  ULDC.64 UR4, c[0x0][0x1e8] ;  /* 0x00007a0000047ab9 */ /* 0x000fe20000000a00 */
[----:B---3--:R-:W-:Y:S01]  /*1dd0*/  IMAD.WIDE R26, R209, 0x2, RZ ;  /* 0x00000002d11a7825 */ /* 0x008fe200078e02ff */
[----:B------:R-:W-:Y:S01]  /*1de0*/  UIADD3 UR9, UR17, UR9, URZ ;  /* 0x0000000911097290 */ /* 0x000fe2000fffe03f */
[----:B------:R-:W-:Y:S01]  /*1df0*/  SHF.R.S32.HI R13, RZ, 0x1f, R200 ;  /* 0x0000001fff0d7819 */ /* 0x000fe200000114c8 */
[----:B------:R-:W-:Y:S01]  /*1e00*/  UIMAD UR18, UR18, UR4, URZ ;  /* 0x00000004121272a4 */ /* 0x000fe2000f8e023f */
[C---:B-1----:R-:W-:Y:S01]  /*1e10*/  IMAD.WIDE.U32 R18, R200.reuse, c[0x0][0x208], RZ ;  /* 0x00008200c8127a25 */ /* 0x042fe200078e00ff */
[----:B------:R-:W-:Y:S01]  /*1e20*/  UIMAD.WIDE.U32 UR22, UR10, UR4, URZ ;  /* 0x000000040a1672a5 */ /* 0x000fe2000f8e003f */
[----:B------:R-:W-:Y:S01]  /*1e30*/  ISETP.GE.AND P6, PT, R15, c[0x0][0x1d4], PT ;  /* 0x000075000f007a0c */ /* 0x000fe20003fc6270 */
[----:B------:R-:W-:Y:S01]  /*1e40*/  UIMAD UR18, UR10, UR5, UR18 ;  /* 0x000000050a1272a4 */ /* 0x000fe2000f8e0212 */
[C---:B------:R-:W-:Y:S01]  /*1e50*/  IMAD R23, R13.reuse, c[0x0][0x208], RZ ;  /* 0x000082000d177a24 */ /* 0x040fe200078e02ff */
[----:B------:R-:W-:Y:S01]  /*1e60*/  SHF.R.S32.HI R145, RZ, 0x1f, R210 ;  /* 0x0000001fff917819 */ /* 0x000fe200000114d2 */
[----:B------:R-:W-:Y:S01]  /*1e70*/  IMAD R13, R13, c[0x0][0x1e0], RZ ;  /* 0x000078000d0d7a24 */ /* 0x000fe200078e02ff */
[----:B------:R-:W-:Y:S01]  /*1e80*/  UIADD3 UR18, UR23, UR18, URZ ;  /* 0x0000001217127290 */ /* 0x000fe2000fffe03f */
[C---:B------:R-:W-:Y:S01]  /*1e90*/  IMAD R24, R200.reuse, c[0x0][0x20c], R23 ;  /* 0x00008300c8187a24 */ /* 0x040fe200078e0217 */
[----:B------:R-:W-:Y:S01]  /*1ea0*/  SEL R211, RZ, 0x10, P6 ;  /* 0x00000010ffd37807 */ /* 0x000fe20003000000 */
[----:B------:R-:W-:Y:S01]  /*1eb0*/  IMAD R13, R200, c[0x0][0x1e4], R13 ;  /* 0x00007900c80d7a24 */ /* 0x000fe200078e020d */
[----:B------:R-:W-:Y:S01]  /*1ec0*/  IADD3 R198, R144, 0x100, RZ ;  /* 0x0000010090c67810 */ /* 0x000fe20007ffe0ff */
[----:B------:R-:W-:Y:S01]  /*1ed0*/  IMAD.IADD R25, R19, 0x1, R24 ;  /* 0x0000000113197824 */ /* 0x000fe200078e0218 */
[----:B------:R-:W-:Y:S01]  /*1ee0*/  SHF.R.S32.HI R132, RZ, 0x1f, R209 ;  /* 0x0000001fff847819 */ /* 0x000fe200000114d1 */
[----:B------:R-:W-:Y:S01]  /*1ef0*/  IMAD.MOV.U32 R24, RZ, RZ, R18 ;  /* 0x000000ffff187224 */ /* 0x000fe200078e0012 */
[----:B------:R-:W-:Y:S01]  /*1f00*/  SHF.R.S32.HI R133, RZ, 0x1f, R192 ;  /* 0x0000001fff857819 */ /* 0x000fe200000114c0 */
[----:B------:R-:W-:-:S04]  /*1f10*/  IMAD.WIDE.U32 R18, R200, c[0x0][0x1e0], RZ ;  /* 0x00007800c8127a25 */ /* 0x000fc800078e00ff */
[----:B------:R-:W-:Y:S01]  /*1f20*/  IMAD.IADD R19, R19, 0x1, R13 ;  /* 0x0000000113137824 */ /* 0x000fe200078e020d */
        /* <DEDUP_REMOVED lines=9> */
[----:B------:R-:W-:Y:S01]  /*1fc0*/  LEA R23, P0, R11, c[0x0][0x1f8], 0x1 ;  /* 0x00007e000b177a11 */ /* 0x000fe200078008ff */
[----:B------:R-:W-:-:S03]  /*1fd0*/  IMAD.WIDE R24, R192, 0x2, RZ ;  /* 0x00000002c0187825 */ /* 0x000fc600078e02ff */
[----:B------:R-:W-:Y:S01]  /*1fe0*/  LEA.HI.X R22, R11, c[0x0][0x1fc], R22, 0x1, P0 ;  /* 0x00007f000b167a11 */ /* 0x000fe200000f0c16 */
[----:B------:R-:W1:Y:S01]  /*1ff0*/  SHFL.IDX PT, R13, R23, RZ, 0x181f ;  /* 0x00181fff170d7589 */ /* 0x000e6200000e0000 */
[----:B------:R-:W-:-:S03]  /*2000*/  IADD3 R8, P0, R18, UR22, RZ ;  /* 0x0000001612087c10 */ /* 0x000fc6000ff1e0ff */
[----:B------:R-:W-:Y:S01]  /*2010*/  SHFL.IDX PT, R11, R23, 0x1, 0x181f ;  /* 0x00381f00170b7f89 */ /* 0x000fe200000e0000 */
[----:B------:R-:W-:Y:S02]  /*2020*/  IADD3.X R19, R19, UR18, R2, P0, !PT ;  /* 0x0000001213137c10 */ /* 0x000fe400087fe402 */
[C---:B------:R-:W-:Y:S01]  /*2030*/  LEA R10, P0, R8.reuse, c[0x0][0x1c8], 0x1 ;  /* 0x00007200080a7a11 */ /* 0x040fe200078008ff */
[----:B------:R-:W2:Y:S01]  /*2040*/  SHFL.IDX PT, R14, R22, RZ, 0x181f ;  /* 0x00181fff160e7589 */ /* 0x000ea200000e0000 */
[----:B------:R-:W-:Y:S02]  /*2050*/  IADD3 R2, -R21, R195, -R146 ;  /* 0x000000c315027210 */ /* 0x000fe40007ffe992 */
[----:B------:R-:W-:Y:S01]  /*2060*/  LEA.HI.X R8, R8, c[0x0][0x1cc], R19, 0x1, P0 ;  /* 0x0000730008087a11 */ /* 0x000fe200000f0c13 */
[----:B------:R3:W4:Y:S04]  /*2070*/  SHFL.IDX PT, R12, R22, 0x1, 0x181f ;  /* 0x00381f00160c7f89 */ /* 0x00072800000e0000 */
[----:B------:R-:W-:Y:S04]  /*2080*/  SHFL.IDX PT, R18, R10, RZ, 0x181f ;  /* 0x00181fff0a127589 */ /* 0x000fe800000e0000 */
[----:B------:R-:W5:Y:S01]  /*2090*/  SHFL.IDX PT, R19, R8, RZ, 0x181f ;  /* 0x00181fff08137589 */ /* 0x000f6200000e0000 */
[----:B-1----:R-:W-:-:S05]  /*20a0*/  IADD3 R30, P3, R13, R26, RZ ;  /* 0x0000001a0d1e7210 */ /* 0x002fca0007f7e0ff */
[----:B--2---:R-:W-:Y:S01]  /*20b0*/  IMAD.X R31, R14, 0x1, R27, P3 ;  /* 0x000000010e1f7824 */ /* 0x004fe200018e061b */
[-C--:B------:R-:W-:Y:S02]  /*20c0*/  IADD3 R26, P3, R26, R11.reuse, RZ ;  /* 0x0000000b1a1a7210 */ /* 0x080fe40007f7e0ff */
[----:B---3--:R-:W-:Y:S02]  /*20d0*/  IADD3 R22, P2, R13, R28, RZ ;  /* 0x0000001c0d167210 */ /* 0x008fe40007f5e0ff */
[----:B------:R-:W-:Y:S01]  /*20e0*/  IADD3 R28, P0, R28, R11, RZ ;  /* 0x0000000b1c1c7210 */ /* 0x000fe20007f1e0ff */
[--C-:B----4-:R-:W-:Y:S01]  /*20f0*/  IMAD.X R27, R27, 0x1, R12.reuse, P3 ;  /* 0x000000011b1b7824 */ /* 0x110fe200018e060c */
[----:B------:R-:W-:Y:S01]  /*2100*/  ISETP.GE.AND P3, PT, R210, c[0x0][0x1d4], PT ;  /* 0x00007500d2007a0c */ /* 0x000fe20003f66270 */
[----:B------:R-:W-:Y:S01]  /*2110*/  IMAD.X R23, R14, 0x1, R29, P2 ;  /* 0x000000010e177824 */ /* 0x000fe200010e061d */
[----:B------:R-:W-:Y:S01]  /*2120*/  IADD3 R32, P2, R13, R24, RZ ;  /* 0x000000180d207210 */ /* 0x000fe20007f5e0ff */
[----:B------:R-:W-:Y:S01]  /*2130*/  IMAD.X R29, R29, 0x1, R12, P0 ;  /* 0x000000011d1d7824 */ /* 0x000fe200000e060c */
[----:B------:R-:W-:-:S03]  /*2140*/  ISETP.GE.AND P0, PT, R2, 0x1, PT ;  /* 0x000000010200780c */ /* 0x000fc60003f06270 */
[----:B------:R-:W-:Y:S01]  /*2150*/  IMAD.X R33, R14, 0x1, R25, P2 ;  /* 0x000000010e217824 */ /* 0x000fe200010e0619 */
[----:B------:R-:W-:-:S05]  /*2160*/  IADD3 R24, P2, R24, R11, RZ ;  /* 0x0000000b18187210 */ /* 0x000fca0007f5e0ff */
[----:B------:R-:W-:-:S04]  /*2170*/  IMAD.X R25, R25, 0x1, R12, P2 ;  /* 0x0000000119197824 */ /* 0x000fc800010e060c */
[----:B-----5:R-:W-:-:S04]  /*2180*/  @P0 IMAD.WIDE R34, R210, 0x2, R18 ;  /* 0x00000002d2220825 */ /* 0x020fc800078e0212 */
[--C-:B------:R-:W-:Y:S01]  /*2190*/  @P0 IMAD.WIDE R12, R209, 0x2, R18.reuse ;  /* 0x00000002d10c0825 */ /* 0x100fe200078e0212 */
[----:B------:R1:W-:Y:S03]  /*21a0*/  @P0 LDGSTS.E.BYPASS.LTC128B.128 [R144+0xc100], [R34.64], !P5 ;  /* 0x0c10000022900fae */ /* 0x0003e6000e901d4e */
[----:B------:R-:W-:Y:S01]  /*21b0*/  @P0 IMAD.WIDE R40, R192, 0x2, R18 ;  /* 0x00000002c0280825 */ /* 0x000fe200078e0212 */
[----:B------:R1:W-:Y:S04]  /*21c0*/  @P0 LDGSTS.E.BYPASS.LTC128B.128 [R144+0xe100], [R12.64], !P4 ;  /* 0x0e1000000c900fae */ /* 0x0003e8000e101d4e */
[----:B------:R-:W-:Y:S04]  /*21d0*/  SHFL.IDX PT, R18, R10, 0x1, 0x181f ;  /* 0x00381f000a127f89 */ /* 0x000fe800000e0000 */
[----:B------:R-:W2:Y:S04]  /*21e0*/  SHFL.IDX PT, R19, R8, 0x1, 0x181f ;  /* 0x00381f0008137f89 */ /* 0x000ea800000e0000 */
[----:B------:R1:W-:Y:S01]  /*21f0*/  @P0 LDGSTS.E.BYPASS.LTC128B.128 [R144+0x10100], [R40.64], !P6 ;  /* 0x1010000028900fae */ /* 0x0003e2000f101d4e */
[----:B------:R-:W-:-:S13]  /*2200*/  ISETP.GT.AND P0, PT, R2, 0x20, PT ;  /* 0x000000200200780c */ /* 0x000fda0003f04270 */
[----:B--2---:R-:W-:-:S04]  /*2210*/  @P0 IMAD.WIDE R38, R210, 0x2, R18 ;  /* 0x00000002d2260825 */ /* 0x004fc800078e0212 */
[--C-:B------:R-:W-:Y:S01]  /*2220*/  @P0 IMAD.WIDE R36, R209, 0x2, R18.reuse ;  /* 0x00000002d1240825 */ /* 0x100fe200078e0212 */
[----:B------:R1:W-:Y:S03]  /*2230*/  @P0 LDGSTS.E.BYPASS.LTC128B.128 [R144+0xd100], [R38.64], !P5 ;  /* 0x0d10000026900fae */ /* 0x0003e6000e901d4e */
[----:B------:R-:W-:Y:S01]  /*2240*/  @P0 IMAD.WIDE R18, R192, 0x2, R18 ;  /* 0x00000002c0120825 */ /* 0x000fe200078e0212 */
[----:B------:R1:W-:Y:S04]  /*2250*/  @P0 LDGSTS.E.BYPASS.LTC128B.128 [R144+0xf100], [R36.64], !P4 ;  /* 0x0f10000024900fae */ /* 0x0003e8000e101d4e */
[----:B------:R1:W-:Y:S01]  /*2260*/  @P0 LDGSTS.E.BYPASS.LTC128B.128 [R144+0x11100], [R18.64], !P6 ;  /* 0x1110000012900fae */ /* 0x0003e2000f101d4e */
[----:B------:R-:W-:-:S02]  /*2270*/  ISETP.LT.OR P0, PT, R2, 0x1, P3 ;  /* 0x000000010200780c */ /* 0x000fc40001f01670 */
[----:B------:R-:W-:Y:S01]  /*2280*/  ISETP.LT.OR P3, PT, R2, 0x21, P3 ;  /* 0x000000210200780c */ /* 0x000fe20001f61670 */
[----:B------:R-:W0:Y:S10]  /*2290*/  LDGDEPBAR ;  /* 0x00000000000079af */ /* 0x000e340000000000 */
[----:B------:R1:W-:Y:S01]  /*22a0*/  LDGSTS.E.BYPASS.LTC128B.128 [R144+0x100], [R22.64], !P0 ;  /* 0x0010000016907fae */ /* 0x0003e2000c101d4e */
[----:B------:R-:W-:-:S04]  /*22b0*/  ISETP.GE.AND P0, PT, R16, c[0x0][0x1d4], PT ;  /* 0x0000750010007a0c */ /* 0x000fc80003f06270 */
[C---:B------:R-:W-:Y:S02]  /*22c0*/  ISETP.LT.OR P2, PT, R2.reuse, 0x1, P0 ;  /* 0x000000010200780c */ /* 0x040fe40000741670 */
[----:B------:R-:W-:-:S11]  /*22d0*/  ISETP.LT.OR P0, PT, R2, 0x21, P0 ;  /* 0x000000210200780c */ /* 0x000fd60000701670 */
[----:B------:R1:W-:Y:S01]  /*22e0*/  LDGSTS.E.BYPASS.LTC128B.128 [R144+0x2100], [R30.64], !P2 ;  /* 0x021000001e907fae */ /* 0x0003e2000d101d4e */
[----:B------:R-:W-:-:S04]  /*22f0*/  ISETP.GE.AND P2, PT, R15, c[0x0][0x1d4], PT ;  /* 0x000075000f007a0c */ /* 0x000fc80003f46270 */
[----:B------:R-:W-:-:S13]  /*2300*/  ISETP.LT.OR P1, PT, R2, 0x1, P2 ;  /* 0x000000010200780c */ /* 0x000fda0001721670 */
[----:B------:R1:W-:Y:S01]  /*2310*/  LDGSTS.E.BYPASS.LTC128B.128 [R144+0x4100], [R32.64], !P1 ;  /* 0x0410000020907fae */ /* 0x0003e2000c901d4e */
[----:B------:R-:W-:-:S03]  /*2320*/  ISETP.NE.AND P1, PT, R17, RZ, PT ;  /* 0x000000ff1100720c */ /* 0x000fc60003f25270 */
[----:B------:R1:W-:Y:S01]  /*2330*/  LDGSTS.E.BYPASS.LTC128B.128 [R144+0x1100], [R28.64], !P3 ;  /* 0x011000001c907fae */ /* 0x0003e2000d901d4e */
[----:B------:R-:W-:-:S03]  /*2340*/  ISETP.GT.AND P3, PT, R9, R194, PT ;  /* 0x000000c20900720c */ /* 0x000fc60003f64270 */
[----:B------:R1:W-:Y:S01]  /*2350*/  LDGSTS.E.BYPASS.LTC128B.128 [R144+0x3100], [R26.64], !P0 ;  /* 0x031000001a907fae */ /* 0x0003e2000c101d4e */
[----:B------:R-:W-:Y:S02]  /*2360*/  ISETP.LT.OR P0, PT, R2, 0x21, P2 ;  /* 0x000000210200780c */ /* 0x000fe40001701670 */
[----:B------:R-:W-:Y:S02]  /*2370*/  ISETP.GT.AND P2, PT, R202, 0x3f, PT ;  /* 0x0000003fca00780c */ /* 0x000fe40003f44270 */
[----:B------:R-:W-:-:S09]  /*2380*/  P2R R21, PR, RZ, 0x8 ;  /* 0x00000008ff157803 */ /* 0x000fd20000000000 */
[----:B------:R1:W-:Y:S04]  /*2390*/  LDGSTS.E.BYPASS.LTC128B.128 [R144+0x5100], [R24.64], !P0 ;  /* 0x0510000018907fae */ /* 0x0003e8000c101d4e */
[----:B------:R-:W0:Y:S01]  /*23a0*/  LDGDEPBAR ;  /* 0x00000000000079af */ /* 0x000e220000000000 */
        /* <DEDUP_REMOVED lines=14> */
[----:B-1----:R-:W-:Y:S02]  /*2490*/  SEL R12, RZ, 0x10, P5 ;  /* 0x00000010ff0c7807 */ /* 0x002fe40002800000 */
[----:B------:R-:W-:Y:S01]  /*24a0*/  SHF.L.U64.HI R14, R210, 0x1, R145 ;  /* 0x00000001d20e7819 */ /* 0x000fe20000010291 */
        /* <DEDUP_REMOVED lines=9> */
[----:B------:R-:W-:Y:S02]  /*2540*/  IMAD.IADD R11, R11, 0x1, R13 ;  /* 0x000000010b0b7824 */ /* 0x000fe400078e020d */
[----:B------:R-:W-:Y:S01]  /*2550*/  IMAD.SHL.U32 R13, R210, 0x2, RZ ;  /* 0x00000002d20d7824 */ /* 0x000fe200078e00ff */
[----:B--2---:R-:W-:Y:S01]  /*2560*/  SHF.R.S32.HI R2, RZ, 0x1f, R199 ;  /* 0x0000001fff027819 */ /* 0x004fe200000114c7 */
[----:B------:R-:W-:Y:S01]  /*2570*/  IMAD.WIDE.U32 R8, R199, c[0x0][0x1f0], R10 ;  /* 0x00007c00c7087a25 */ /* 0x000fe200078e000a */
[----:B------:R-:W-:-:S03]  /*2580*/  SHF.L.U64.HI R11, R209, 0x1, R132 ;  /* 0x00000001d10b7819 */ /* 0x000fc60000010284 */
[----:B------:R-:W-:Y:S01]  /*2590*/  IMAD R2, R2, c[0x0][0x1f0], RZ ;  /* 0x00007c0002027a24 */ /* 0x000fe200078e02ff */
[----:B------:R-:W-:Y:S01]  /*25a0*/  IADD3 R15, P0, R8, UR22, RZ ;  /* 0x00000016080f7c10 */ /* 0x000fe2000ff1e0ff */
[----:B------:R-:W-:Y:S01]  /*25b0*/  IMAD.SHL.U32 R10, R209, 0x2, RZ ;  /* 0x00000002d10a7824 */ /* 0x000fe200078e00ff */
[----:B------:R-:W-:Y:S01]  /*25c0*/  SHF.L.U64.HI R8, R192, 0x1, R133 ;  /* 0x00000001c0087819 */ /* 0x000fe20000010285 */
[----:B------:R-:W-:-:S05]  /*25d0*/  IMAD R2, R199, c[0x0][0x1f4], R2 ;  /* 0x00007d00c7027a24 */ /* 0x000fca00078e0202 */
[----:B------:R-:W-:Y:S02]  /*25e0*/  IADD3.X R2, R9, UR18, R2, P0, !PT ;  /* 0x0000001209027c10 */ /* 0x000fe400087fe402 */
[C---:B------:R-:W-:Y:S02]  /*25f0*/  LEA R16, P0, R15.reuse, c[0x0][0x1c8], 0x1 ;  /* 0x000072000f107a11 */ /* 0x040fe400078008ff */
[----:B------:R-:W-:Y:S02]  /*2600*/  SEL R9, RZ, 0x10, P4 ;  /* 0x00000010ff097807 */ /* 0x000fe40002000000 */
[----:B------:R-:W-:Y:S01]  /*2610*/  LEA.HI.X R15, R15, c[0x0][0x1cc], R2, 0x1, P0 ;  /* 0x000073000f0f7a11 */ /* 0x000fe200000f0c02 */
[----:B------:R-:W1:Y:S01]  /*2620*/  SHFL.IDX PT, R18, R16, 0x1, 0x181f ;  /* 0x00381f0010127f89 */ /* 0x000e6200000e0000 */
[----:B------:R-:W-:Y:S01]  /*2630*/  IADD3 R23, -R9, 0x10, RZ ;  /* 0x0000001009177810 */ /* 0x000fe20007ffe1ff */
[----:B------:R-:W-:Y:S02]  /*2640*/  IMAD.SHL.U32 R2, R192, 0x2, RZ ;  /* 0x00000002c0027824 */ /* 0x000fe400078e00ff */
[----:B------:R-:W2:Y:S01]  /*2650*/  SHFL.IDX PT, R19, R15, 0x1, 0x181f ;  /* 0x00381f000f137f89 */ /* 0x000ea200000e0000 */
[----:B------:R-:W-:-:S03]  /*2660*/  LOP3.LUT R23, R23, 0xf, RZ, 0xc0, !PT ;  /* 0x0000000f17177812 */ /* 0x000fc600078ec0ff */
        /* <DEDUP_REMOVED lines=23> */
.L_x_1101:
[----:B------:R-:W0:Y:S01]  /*27e0*/  LDGDEPBAR ;  /* 0x00000000000079af */ /* 0x000e220000000000 */
[----:B------:R-:W-:Y:S01]  /*27f0*/  LOP3.LUT P3, RZ, R212, 0x2, RZ, 0xc0, !PT ;  /* 0x00000002d4ff7812 */ /* 0x000fe2000786c0ff */
[----:B------:R-:W-:Y:S01]  /*2800*/  IMAD.SHL.U32 R189, R189, 0x2, RZ ;  /* 0x00000002bdbd7824 */ /* 0x000fe200078e00ff */
[----:B------:R-:W-:Y:S01]  /*2810*/  MOV R186, 0x20 ;  /* 0x0000002000ba7802 */ /* 0x000fe20000000f00 */
[----:B------:R-:W-:Y:S01]  /*2820*/  IMAD.SHL.U32 R188, R188, 0x2, RZ ;  /* 0x00000002bcbc7824 */ /* 0x000fe200078e00ff */
[----:B------:R-:W-:Y:S01]  /*2830*/  ISETP.NE.AND P0, PT, R21, RZ, PT ;  /* 0x000000ff1500720c */ /* 0x000fe20003f05270 */
[C---:B------:R-:W-:Y:S01]  /*2840*/  IMAD.SHL.U32 R48, R0.reuse, 0x2, RZ ;  /* 0x0000000200307824 */ /* 0x040fe200078e00ff */
[----:B------:R-:W-:Y:S02]  /*2850*/  LEA R191, R0, 0x18100, 0x1 ;  /* 0x0001810000bf7811 */ /* 0x000fe400078e08ff */
[----:B------:R-:W-:-:S03]  /*2860*/  SEL R186, R186, 0xffffffe0, !P3 ;  /* 0xffffffe0baba7807 */ /* 0x000fc60005800000 */
[----:B------:R-:W-:Y:S01]  /*2870*/  IMAD.IADD R187, R191, 0x1, R188 ;  /* 0x00000001bfbb7824 */ /* 0x000fe200078e02bc */
[----:B------:R-:W-:Y:S01]  /*2880*/  IADD3 R2, R189, R186, RZ ;  /* 0x000000babd027210 */ /* 0x000fe20007ffe0ff */
[----:B------:R-:W-:-:S04]  /*2890*/  DEPBAR.LE SB0, 0x3 ;  /* 0x000080c00000791a */ /* 0x000fc80000000000 */
[----:B------:R-:W-:-:S04]  /*28a0*/  DEPBAR.LE SB0, 0x2 ;  /* 0x000080800000791a */ /* 0x000fc80000000000 */
[----:B------:R-:W-:Y:S06]  /*28b0*/  BAR.SYNC.DEFER_BLOCKING 0x0 ;  /* 0x0000000000007b1d */ /* 0x000fec0000010000 */
[----:B------:R-:W2:Y:S04]  /*28c0*/  LDSM.16.M88.4 R48, [R48+0x18100] ;  /* 0x018100003030783b */ /* 0x000ea80000000200 */
[----:B-1----:R1:W3:Y:S04]  /*28d0*/  LDSM.16.M88.4 R32, [R189+0xc100] ;  /* 0x00c10000bd20783b */ /* 0x0022e80000000200 */
[----:B------:R1:W4:Y:S04]  /*28e0*/  LDSM.16.M88.4 R24, [R189+0xc900] ;  /* 0x00c90000bd18783b */ /* 0x0003280000000200 */
[----:B------:R1:W1:Y:S04]  /*28f0*/  LDSM.16.M88.4 R16, [R189+0xd100] ;  /* 0x00d10000bd10783b */ /* 0x0002680000000200 */
[----:B------:R1:W1:Y:S04]  /*2900*/  LDSM.16.M88.4 R8, [R189+0xd900] ;  /* 0x00d90000bd08783b */ /* 0x0002680000000200 */
[----:B------:R1:W1:Y:S04]  /*2910*/  LDSM.16.M88.4 R60, [R187] ;  /* 0x00000000bb3c783b */ /* 0x0002680000000200 */
[----:B------:R1:W1:Y:S04]  /*2920*/  LDSM.16.M88.4 R12, [R2+0xc100] ;  /* 0x00c10000020c783b */ /* 0x0002680000000200 */
[----:B------:R1:W1:Y:S04]  /*2930*/  LDSM.16.M88.4 R40, [R2+0xc900] ;  /* 0x00c900000228783b */ /* 0x0002680000000200 */
[----:B------:R1:W1:Y:S04]  /*2940*/  LDSM.16.M88.4 R76, [R2+0xd100] ;  /* 0x00d10000024c783b */ /* 0x0002680000000200 */
[----:B------:R1:W1:Y:S01]  /*2950*/  LDSM.16.M88.4 R52, [R2+0xd900] ;  /* 0x00d900000234783b */ /* 0x0002620000000200 */
[----:B------:R-:W-:Y:S05]  /*2960*/  @!P0 BRA `(.L_x_1102) ;  /* 0x0000034000008947 */ /* 0x000fea0003800000 */
[----:B------:R-:W-:Y:S01]  /*2970*/  SHF.R.S32.HI R21, RZ, 0x1f, R200 ;  /* 0x0000001fff157819 */ /* 0x000fe200000114c8 */
[----:B------:R-:W-:Y:S01]  /*2980*/  IMAD.WIDE.U32 R22, R200, c[0x0][0x208], RZ ;  /* 0x00008200c8167a25 */ /* 0x000fe200078e00ff */
[----:B------:R-:W-:-:S02]  /*2990*/  SHF.R.S32.HI R0, RZ, 0x1f, R199 ;  /* 0x0000001fff007819 */ /* 0x000fc400000114c7 */
[----:B------:R-:W-:Y:S01]  /*29a0*/  SEL R29, RZ, 0x10, P5 ;  /* 0x00000010ff1d7807 */ /* 0x000fe20002800000 */
[----:B------:R-:W-:Y:S01]  /*29b0*/  IMAD R21, R21, c[0x0][0x208], RZ ;  /* 0x0000820015157a24 */ /* 0x000fe200078e02ff */
[----:B------:R-:W-:Y:S01]  /*29c0*/  SHF.L.U64.HI R31, R210, 0x1, R145 ;  /* 0x00000001d21f7819 */ /* 0x000fe20000010291 */
[----:B------:R-:W-:Y:S01]  /*29d0*/  IMAD R0, R0, c[0x0][0x218], RZ ;  /* 0x0000860000007a24 */ /* 0x000fe200078e02ff */
[----:B------:R-:W-:Y:S01]  /*29e0*/  IADD3 R57, -R29, 0x10, RZ ;  /* 0x000000101d397810 */ /* 0x000fe20007ffe1ff */
[----:B------:R-:W-:Y:S01]  /*29f0*/  IMAD R21, R200, c[0x0][0x20c], R21 ;  /* 0x00008300c8157a24 */ /* 0x000fe200078e0215 */
[----:B------:R-:W-:Y:S01]  /*2a00*/  IADD3 R39, -R211, 0x10, RZ ;  /* 0x00000010d3277810 */ /* 0x000fe20007ffe1ff */
[----:B------:R-:W-:Y:S01]  /*2a10*/  IMAD R0, R199, c[0x0][0x21c], R0 ;  /* 0x00008700c7007a24 */ /* 0x000fe200078e0200 */
[----:B------:R-:W-:Y:S01]  /*2a20*/  LOP3.LUT R57, R57, 0xf, RZ, 0xc0, !PT ;  /* 0x0000000f39397812 */ /* 0x000fe200078ec0ff */
[----:B------:R-:W-:Y:S01]  /*2a30*/  IMAD.IADD R23, R23, 0x1, R21 ;  /* 0x0000000117177824 */ /* 0x000fe200078e0215 */
[----:B------:R-:W-:Y:S01]  /*2a40*/  SHF.L.U64.HI R28, R209, 0x1, R132 ;  /* 0x00000001d11c7819 */ /* 0x000fe20000010284 */
[----:B------:R-:W-:Y:S01]  /*2a50*/  IMAD.SHL.U32 R30, R210, 0x2, RZ ;  /* 0x00000002d21e7824 */ /* 0x000fe200078e00ff */
[----:B------:R-:W-:Y:S01]  /*2a60*/  LOP3.LUT R39, R39, 0xf, RZ, 0xc0, !PT ;  /* 0x0000000f27277812 */ /* 0x000fe200078ec0ff */
[----:B------:R-:W-:Y:S01]  /*2a70*/  IMAD.WIDE.U32 R22, R199, c[0x0][0x218], R22 ;  /* 0x00008600c7167a25 */ /* 0x000fe200078e0016 */
[----:B------:R-:W-:-:S04]  /*2a80*/  SHF.L.U64.HI R21, R192, 0x1, R133 ;  /* 0x00000001c0157819 */ /* 0x000fc80000010285 */
        /* <DEDUP_REMOVED lines=8> */
[----:B------:R-:W-:Y:S01]  /*2b10*/  IMAD.SHL.U32 R23, R209, 0x2, RZ ;  /* 0x00000002d1177824 */ /* 0x000fe200078e00ff */
[----:B------:R-:W-:-:S02]  /*2b20*/  LOP3.LUT R46, R46, 0xf, RZ, 0xc0, !PT ;  /* 0x0000000f2e2e7812 */ /* 0x000fc400078ec0ff */
[----:B------:R-:W4:Y:S04]  /*2b30*/  SHFL.IDX PT, R44, R36, 0x1, 0x181f ;  /* 0x00381f00242c7f89 */ /* 0x000f2800000e0000 */
[----:B------:R-:W3:Y:S04]  /*2b40*/  SHFL.IDX PT, R37, R37, RZ, 0x181f ;  /* 0x00181fff25257589 */ /* 0x000ee800000e0000 */
        /* <DEDUP_REMOVED lines=22> */
.L_x_1102:
[----:B------:R-:W-:Y:S01]  /*2cb0*/  IMAD.MOV.U32 R0, RZ, RZ, 0x40 ;  /* 0x00000040ff007424 */ /* 0x000fe200078e00ff */
[----:B------:R-:W-:Y:S01]  /*2cc0*/  LOP3.LUT R80, R7, 0xffffffe0, RZ, 0xc0, !PT ;  /* 0xffffffe007507812 */ /* 0x000fe200078ec0ff */
[C---:B--23--:R-:W-:Y:S01]  /*2cd0*/  HMMA.16816.F32.BF16 R36, R48.reuse, R32, RZ ;  /* 0x000000203024723c */ /* 0x04cfe200000418ff */
[----:B------:R-:W-:Y:S01]  /*2ce0*/  SHF.R.S32.HI R21, RZ, 0x1f, R6 ;  /* 0x0000001fff157819 */ /* 0x000fe20000011406 */
[----:B------:R-:W-:Y:S01]  /*2cf0*/  IMAD R185, R4, 0x2, R191 ;  /* 0x0000000204b97824 */ /* 0x000fe200078e02bf */
[----:B------:R-:W-:Y:S01]  /*2d00*/  SEL R193, R0, 0xffffffc0, !P1 ;  /* 0xffffffc000c17807 */ /* 0x000fe20004800000 */
[----:B------:R-:W-:Y:S01]  /*2d10*/  IMAD.IADD R80, R5, 0x1, -R80 ;  /* 0x0000000105507824 */ /* 0x000fe200078e0a50 */
[-C--:B------:R-:W-:Y:S01]  /*2d20*/  LEA.HI R0, R20, R5.reuse, RZ, 0x2 ;  /* 0x0000000514007211 */ /* 0x080fe200078f10ff */
[----:B------:R-:W-:Y:S01]  /*2d30*/  IMAD R184, R4, 0x2, R187 ;  /* 0x0000000204b87824 */ /* 0x000fe200078e02bb */
[----:B------:R-:W-:Y:S01]  /*2d40*/  LEA.HI R21, R21, R6, RZ, 0x3 ;  /* 0x0000000615157211 */ /* 0x000fe200078f18ff */
[C---:B------:R-:W-:Y:S01]  /*2d50*/  HMMA.16816.F32.BF16 R32, R48.reuse, R34, RZ ;  /* 0x000000223020723c */ /* 0x040fe200000418ff */
[----:B------:R-:W-:Y:S01]  /*2d60*/  LOP3.LUT R0, R0, 0xfffffffc, RZ, 0xc0, !PT ;  /* 0xfffffffc00007812 */ /* 0x000fe200078ec0ff */
[----:B------:R-:W-:Y:S01]  /*2d70*/  ULDC UR19, c[0x0][0x324] ;  /* 0x0000c90000137ab9 */ /* 0x000fe20000000800 */
[----:B------:R-:W-:Y:S01]  /*2d80*/  SHF.R.S32.HI R7, RZ, 0x1f, R80 ;  /* 0x0000001fff077819 */ /* 0x000fe20000011450 */
[----:B------:R-:W-:Y:S01]  /*2d90*/  ULOP3.LUT UR19, URZ, UR19, URZ, 0x33, !UPT ;  /* 0x000000133f137292 */ /* 0x000fe2000f8e333f */
[----:B------:R-:W-:Y:S01]  /*2da0*/  IADD3 R5, -R0, R5, RZ ;  /* 0x0000000500057210 */ /* 0x000fe20007ffe1ff */
[----:B------:R-:W0:Y:S01]  /*2db0*/  LDGDEPBAR ;  /* 0x00000000000079af */ /* 0x000e220000000000 */
[----:B------:R-:W-:Y:S01]  /*2dc0*/  LOP3.LUT R21, R21, 0xffffff8, RZ, 0xc0, !PT ;  /* 0x0ffffff815157812 */ /* 0x000fe200078ec0ff */
[----:B----4-:R-:W-:Y:S01]  /*2dd0*/  HMMA.16816.F32.BF16 R28, R48, R24, RZ ;  /* 0x00000018301c723c */ /* 0x010fe200000418ff */
[----:B------:R-:W-:-:S02]  /*2de0*/  LEA.HI R7, R7, R80, RZ, 0x2 ;  /* 0x0000005007077211 */ /* 0x000fc400078f10ff */
[----:B------:R-:W-:Y:S01]  /*2df0*/  LEA.HI R0, R5, R5, RZ, 0x1 ;  /* 0x0000000505007211 */ /* 0x000fe200078f08ff */
[----:B------:R-:W-:Y:S01]  /*2e00*/  IMAD.IADD R21, R6, 0x1, -R21 ;  /* 0x0000000106157824 */ /* 0x000fe200078e0a15 */
[----:B------:R-:W-:Y:S02]  /*2e10*/  LEA.HI.SX32 R6, R7, UR7, 0x1e ;  /* 0x0000000707067c11 */ /* 0x000fe4000f8ff2ff */
[----:B------:R-:W-:Y:S01]  /*2e20*/  LOP3.LUT R0, R0, 0x1ffffffe, RZ, 0xc0, !PT ;  /* 0x1ffffffe00007812 */ /* 0x000fe200078ec0ff */
[----:B------:R-:W-:Y:S01]  /*2e30*/  HMMA.16816.F32.BF16 R24, R48, R26, RZ ;  /* 0x0000001a3018723c */ /* 0x000fe200000418ff */
[----:B------:R-:W-:Y:S01]  /*2e40*/  PLOP3.LUT P0, PT, PT, PT, UP1, 0x80, 0x0 ;  /* 0x000000000000781c */ /* 0x000fe20003f0f018 */
[----:B------:R-:W-:Y:S01]  /*2e50*/  IMAD R6, R21, 0x10, R6 ;  /* 0x0000001015067824 */ /* 0x000fe200078e0206 */
[----:B------:R-:W-:Y:S02]  /*2e60*/  IADD3 R205, R5, -R0, RZ ;  /* 0x8000000005cd7210 */ /* 0x000fe40007ffe0ff */
[----:B------:R-:W-:-:S02]  /*2e70*/  LOP3.LUT R7, R7, 0x7ffffffc, RZ, 0xc0, !PT ;  /* 0x7ffffffc07077812 */ /* 0x000fc400078ec0ff */
[----:B------:R-:W-:Y:S01]  /*2e80*/  ISETP.GE.AND P3, PT, R197, 0x1, PT ;  /* 0x00000001c500780c */ /* 0x000fe20003f66270 */
[----:B------:R-:W-:Y:S01]  /*2e90*/  IMAD R205, R205, 0x8, R6 ;  /* 0x00000008cdcd7824 */ /* 0x000fe200078e0206 */
[----:B------:R-:W-:Y:S01]  /*2ea0*/  IADD3 R6, R189, R193, RZ ;  /* 0x000000c1bd067210 */ /* 0x000fe20007ffe0ff */
[C---:B-1----:R-:W-:Y:S01]  /*2eb0*/  HMMA.16816.F32.BF16 R20, R48.reuse, R16, RZ ;  /* 0x000000103014723c */ /* 0x042fe200000418ff */
[----:B------:R-:W-:Y:S01]  /*2ec0*/  IMAD.IADD R206, R80, 0x1, -R7 ;  /* 0x0000000150ce7824 */ /* 0x000fe200078e0a07 */
[----:B------:R-:W-:Y:S02]  /*2ed0*/  IADD3 R7, R195, 0x1, -R146 ;  /* 0x00000001c3077810 */ /* 0x000fe40007ffe892 */
[----:B------:R-:W-:Y:S01]  /*2ee0*/  LDSM.16.M88.4 R44, [R6+0xc100] ;  /* 0x00c10000062c783b */ /* 0x000fe20000000200 */
[----:B------:R-:W-:Y:S01]  /*2ef0*/  @P0 IMAD.HI.U32 R5, R205, c[0x0][0x2c8], RZ ;  /* 0x0000b200cd050a27 */ /* 0x000fe200078e00ff */
[----:B------:R-:W-:Y:S02]  /*2f00*/  PLOP3.LUT P0, PT, PT, PT, UP1, 0x80, 0x0 ;  /* 0x000000000000781c */ /* 0x000fe40003f0f018 */
[----:B------:R-:W-:Y:S01]  /*2f10*/  HMMA.16816.F32.BF16 R16, R48, R18, RZ ;  /* 0x000000123010723c */ /* 0x000fe200000418ff */
[----:B------:R-:W-:Y:S01]  /*2f20*/  LDSM.16.M88.4 R72, [R6+0xc900] ;  /* 0x00c900000648783b */ /* 0x000fe20000000200 */
[----:B------:R-:W-:-:S02]  /*2f30*/  MOV R0, R205 ;  /* 0x000000cd00007202 */ /* 0x000fc40000000f00 */
[----:B------:R-:W-:Y:S01]  /*2f40*/  SHF.L.U32 R206, R206, 0x1, RZ ;  /* 0x00000001cece7819 */ /* 0x000fe200000006ff */
[----:B------:R-:W-:Y:S03]  /*2f50*/  LDSM.16.M88.4 R68, [R6+0xd900] ;  /* 0x00d900000644783b */ /* 0x000fe60000000200 */
[----:B------:R-:W-:Y:S03]  /*2f60*/  HMMA.16816.F32.BF16 R64, R48, R8, RZ ;  /* 0x000000083040723c */ /* 0x000fe600000418ff */
[----:B------:R-:W-:Y:S02]  /*2f70*/  @P0 SHF.R.U32.HI R0, RZ, c[0x0][0x2cc], R5 ;  /* 0x0000b300ff000a19 */ /* 0x000fe40000011605 */
[----:B------:R-:W-:-:S03]  /*2f80*/  IADD3 R5, R193, R2, RZ ;  /* 0x00000002c1057210 */ /* 0x000fc60007ffe0ff */
[----:B------:R-:W-:Y:S01]  /*2f90*/  HMMA.16816.F32.BF16 R48, R48, R10, RZ ;  /* 0x0000000a3030723c */ /* 0x000fe200000418ff */
[----:B------:R-:W1:Y:S04]  /*2fa0*/  LDSM.16.M88.4 R8, [R185] ;  /* 0x00000000b908783b */ /* 0x000e680000000200 */
[----:B------:R-:W-:Y:S03]  /*2fb0*/  LDSM.16.M88.4 R56, [R5+0xc100] ;  /* 0x00c100000538783b */ /* 0x000fe60000000200 */
[C---:B------:R-:W-:Y:S08]  /*2fc0*/  HMMA.16816.F32.BF16 R36, R60.reuse, R12, R36 ;  /* 0x0000000c3c24723c */ /* 0x040ff00000041824 */
[C---:B------:R-:W-:Y:S01]  /*2fd0*/  HMMA.16816.F32.BF16 R32, R60.reuse, R14, R32 ;  /* 0x0000000e3c20723c */ /* 0x040fe20000041820 */
[----:B------:R-:W2:Y:S07]  /*2fe0*/  LDSM.16.M88.4 R12, [R6+0xd100] ;  /* 0x00d10000060c783b */ /* 0x000eae0000000200 */
[C---:B------:R-:W-:Y:S08]  /*2ff0*/  HMMA.16816.F32.BF16 R28, R60.reuse, R40, R28 ;  /* 0x000000283c1c723c */ /* 0x040ff0000004181c */
[C---:B------:R-:W-:Y:S01]  /*3000*/  HMMA.16816.F32.BF16 R24, R60.reuse, R42, R24 ;  /* 0x0000002a3c18723c */ /* 0x040fe20000041818 */
[----:B------:R-:W3:Y:S07]  /*3010*/  LDSM.16.M88.4 R40, [R184] ;  /* 0x00000000b828783b */ /* 0x000eee0000000200 */
[C---:B------:R-:W-:Y:S08]  /*3020*/  HMMA.16816.F32.BF16 R20, R60.reuse, R76, R20 ;  /* 0x0000004c3c14723c */ /* 0x040ff00000041814 */
[C---:B------:R-:W-:Y:S01]  /*3030*/  HMMA.16816.F32.BF16 R16, R60.reuse, R78, R16 ;  /* 0x0000004e3c10723c */ /* 0x040fe20000041810 */
[----:B------:R-:W-:Y:S07]  /*3040*/  LDSM.16.M88.4 R76, [R189+0xf100] ;  /* 0x00f10000bd4c783b */ /* 0x000fee0000000200 */
[C---:B------:R-:W-:Y:S08]  /*3050*/  HMMA.16816.F32.BF16 R64, R60.reuse, R52, R64 ;  /* 0x000000343c40723c */ /* 0x040ff00000041840 */
[----:B------:R-:W-:Y:S01]  /*3060*/  HMMA.16816.F32.BF16 R60, R60, R54, R48 ;  /* 0x000000363c3c723c */ /* 0x000fe20000041830 */
[----:B------:R-:W4:Y:S04]  /*3070*/  LDSM.16.M88.4 R52, [R5+0xc900] ;  /* 0x00c900000534783b */ /* 0x000f280000000200 */
[----:B------:R-:W5:Y:S03]  /*3080*/  LDSM.16.M88.4 R48, [R5+0xd100] ;  /* 0x00d100000530783b */ /* 0x000f660000000200 */
[C---:B-1----:R-:W-:Y:S08]  /*3090*/  HMMA.16816.F32.BF16 R36, R8.reuse, R44, R36 ;  /* 0x0000002c0824723c */ /* 0x042ff00000041824 */
[C---:B------:R-:W-:Y:S01]  /*30a0*/  HMMA.16816.F32.BF16 R32, R8.reuse, R46, R32 ;  /* 0x0000002e0820723c */ /* 0x040fe20000041820 */
[----:B------:R-:W1:Y:S07]  /*30b0*/  LDSM.16.M88.4 R44, [R5+0xd900] ;  /* 0x00d90000052c783b */ /* 0x000e6e0000000200 */
        /* <DEDUP_REMOVED lines=8> */
[----:B------:R-:W1:Y:S04]  /*3140*/  LDSM.16.M88.4 R8, [R189+0xe900] ;  /* 0x00e90000bd08783b */ /* 0x000e680000000200 */
[----:B------:R-:W1:Y:S03]  /*3150*/  LDSM.16.M88.4 R68, [R189+0xf900] ;  /* 0x00f90000bd44783b */ /* 0x000e660000000200 */
[C---:B---3--:R-:W-:Y:S08]  /*3160*/  HMMA.16816.F32.BF16 R36, R40.reuse, R56, R36 ;  /* 0x000000382824723c */ /* 0x048ff00000041824 */
[C---:B------:R-:W-:Y:S01]  /*3170*/  HMMA.16816.F32.BF16 R32, R40.reuse, R58, R32 ;  /* 0x0000003a2820723c */ /* 0x040fe20000041820 */
[----:B------:R-:W-:Y:S07]  /*3180*/  LDSM.16.M88.4 R56, [R187+0x4000] ;  /* 0x00400000bb38783b */ /* 0x000fee0000000200 */
[C---:B----4-:R-:W-:Y:S08]  /*3190*/  HMMA.16816.F32.BF16 R28, R40.reuse, R52, R28 ;  /* 0x00000034281c723c */ /* 0x050ff0000004181c */
[C---:B------:R-:W-:Y:S01]  /*31a0*/  HMMA.16816.F32.BF16 R24, R40.reuse, R54, R24 ;  /* 0x000000362818723c */ /* 0x040fe20000041818 */
[----:B------:R-:W3:Y:S07]  /*31b0*/  LDSM.16.M88.4 R52, [R2+0xe100] ;  /* 0x00e100000234783b */ /* 0x000eee0000000200 */
[C---:B-----5:R-:W-:Y:S08]  /*31c0*/  HMMA.16816.F32.BF16 R20, R40.reuse, R48, R20 ;  /* 0x000000302814723c */ /* 0x060ff00000041814 */
[C---:B------:R-:W-:Y:S01]  /*31d0*/  HMMA.16816.F32.BF16 R16, R40.reuse, R50, R16 ;  /* 0x000000322810723c */ /* 0x040fe20000041810 */
[----:B------:R-:W4:Y:S07]  /*31e0*/  LDSM.16.M88.4 R48, [R2+0xe900] ;  /* 0x00e900000230783b */ /* 0x000f2e0000000200 */
[C---:B-1----:R-:W-:Y:S08]  /*31f0*/  HMMA.16816.F32.BF16 R64, R40.reuse, R44, R64 ;  /* 0x0000002c2840723c */ /* 0x042ff00000041840 */
[----:B------:R-:W-:Y:S01]  /*3200*/  HMMA.16816.F32.BF16 R60, R40, R46, R60 ;  /* 0x0000002e283c723c */ /* 0x000fe2000004183c */
[----:B------:R-:W1:Y:S04]  /*3210*/  LDSM.16.M88.4 R44, [R2+0xf100] ;  /* 0x00f10000022c783b */ /* 0x000e680000000200 */
[----:B------:R-:W5:Y:S03]  /*3220*/  LDSM.16.M88.4 R40, [R2+0xf900] ;  /* 0x00f900000228783b */ /* 0x000f660000000200 */
[C---:B--2---:R-:W-:Y:S08]  /*3230*/  HMMA.16816.F32.BF16 R36, R72.reuse, R12, R36 ;  /* 0x0000000c4824723c */ /* 0x044ff00000041824 */
[C---:B------:R-:W-:Y:S01]  /*3240*/  HMMA.16816.F32.BF16 R32, R72.reuse, R14, R32 ;  /* 0x0000000e4820723c */ /* 0x040fe20000041820 */
[----:B------:R-:W-:Y:S07]  /*3250*/  LDSM.16.M88.4 R12, [R185+0x4000] ;  /* 0x00400000b90c783b */ /* 0x000fee0000000200 */
[C---:B------:R-:W-:Y:S08]  /*3260*/  HMMA.16816.F32.BF16 R28, R72.reuse, R8, R28 ;  /* 0x00000008481c723c */ /* 0x040ff0000004181c */
[C---:B------:R-:W-:Y:S01]  /*3270*/  HMMA.16816.F32.BF16 R24, R72.reuse, R10, R24 ;  /* 0x0000000a4818723c */ /* 0x040fe20000041818 */
[----:B------:R-:W2:Y:S07]  /*3280*/  LDSM.16.M88.4 R8, [R6+0xe100] ;  /* 0x00e100000608783b */ /* 0x000eae0000000200 */
[C---:B------:R-:W-:Y:S08]  /*3290*/  HMMA.16816.F32.BF16 R20, R72.reuse, R76, R20 ;  /* 0x0000004c4814723c */ /* 0x040ff00000041814 */
[C---:B------:R-:W-:Y:S08]  /*32a0*/  HMMA.16816.F32.BF16 R16, R72.reuse, R78, R16 ;  /* 0x0000004e4810723c */ /* 0x040ff00000041810 */
[C---:B------:R-:W-:Y:S08]  /*32b0*/  HMMA.16816.F32.BF16 R64, R72.reuse, R68, R64 ;  /* 0x000000444840723c */ /* 0x040ff00000041840 */
[----:B------:R-:W-:Y:S01]  /*32c0*/  HMMA.16816.F32.BF16 R60, R72, R70, R60 ;  /* 0x00000046483c723c */ /* 0x000fe2000004183c */
[----:B------:R-:W-:Y:S07]  /*32d0*/  LDSM.16.M88.4 R68, [R5+0xf100] ;  /* 0x00f100000544783b */ /* 0x000fee0000000200 */
[C---:B---3--:R-:W-:Y:S08]  /*32e0*/  HMMA.16816.F32.BF16 R36, R56.reuse, R52, R36 ;  /* 0x000000343824723c */ /* 0x048ff00000041824 */
[C---:B------:R-:W-:Y:S01]  /*32f0*/  HMMA.16816.F32.BF16 R32, R56.reuse, R54, R32 ;  /* 0x000000363820723c */ /* 0x040fe20000041820 */
[----:B------:R-:W3:Y:S07]  /*3300*/  LDSM.16.M88.4 R52, [R6+0xe900] ;  /* 0x00e900000634783b */ /* 0x000eee0000000200 */
[C---:B----4-:R-:W-:Y:S08]  /*3310*/  HMMA.16816.F32.BF16 R28, R56.reuse, R48, R28 ;  /* 0x00000030381c723c */ /* 0x050ff0000004181c */
[C---:B------:R-:W-:Y:S01]  /*3320*/  HMMA.16816.F32.BF16 R24, R56.reuse, R50, R24 ;  /* 0x000000323818723c */ /* 0x040fe20000041818 */
[----:B------:R-:W4:Y:S07]  /*3330*/  LDSM.16.M88.4 R48, [R6+0xf100] ;  /* 0x00f100000630783b */ /* 0x000f2e0000000200 */
[C---:B-1----:R-:W-:Y:S08]  /*3340*/  HMMA.16816.F32.BF16 R20, R56.reuse, R44, R20 ;  /* 0x0000002c3814723c */ /* 0x042ff00000041814 */
[C---:B------:R-:W-:Y:S01]  /*3350*/  HMMA.16816.F32.BF16 R16, R56.reuse, R46, R16 ;  /* 0x0000002e3810723c */ /* 0x040fe20000041810 */
[----:B------:R-:W1:Y:S07]  /*3360*/  LDSM.16.M88.4 R44, [R6+0xf900] ;  /* 0x00f90000062c783b */ /* 0x000e6e0000000200 */
[C---:B-----5:R-:W-:Y:S08]  /*3370*/  HMMA.16816.F32.BF16 R64, R56.reuse, R40, R64 ;  /* 0x000000283840723c */ /* 0x060ff00000041840 */
        /* <DEDUP_REMOVED lines=9> */
[C---:B----4-:R-:W-:Y:S08]  /*3410*/  HMMA.16816.F32.BF16 R20, R12.reuse, R48, R20 ;  /* 0x000000300c14723c */ /* 0x050ff00000041814 */
[C---:B------:R-:W-:Y:S01]  /*3420*/  HMMA.16816.F32.BF16 R16, R12.reuse, R50, R16 ;  /* 0x000000320c10723c */ /* 0x040fe20000041810 */
[----:B------:R-:W-:Y:S07]  /*3430*/  LDSM.16.M88.4 R48, [R189+0x10100] ;  /* 0x01010000bd30783b */ /* 0x000fee0000000200 */
[C---:B-1----:R-:W-:Y:S01]  /*3440*/  HMMA.16816.F32.BF16 R72, R12.reuse, R44, R64 ;  /* 0x0000002c0c48723c */ /* 0x042fe20000041840 */
[----:B------:R-:W1:Y:S07]  /*3450*/  LDSM.16.M88.4 R64, [R191+0x8000] ;  /* 0x00800000bf40783b */ /* 0x000e6e0000000200 */
        /* <DEDUP_REMOVED lines=8> */
[----:B------:R-:W4:Y:S07]  /*34e0*/  LDSM.16.M88.4 R68, [R189+0x11900] ;  /* 0x01190000bd44783b */ /* 0x000f2e0000000200 */
[C---:B--2---:R-:W-:Y:S08]  /*34f0*/  HMMA.16816.F32.BF16 R28, R56.reuse, R8, R28 ;  /* 0x00000008381c723c */ /* 0x044ff0000004181c */
[C---:B------:R-:W-:Y:S01]  /*3500*/  HMMA.16816.F32.BF16 R24, R56.reuse, R10, R24 ;  /* 0x0000000a3818723c */ /* 0x040fe20000041818 */
[----:B------:R-:W2:Y:S07]  /*3510*/  LDSM.16.M88.4 R8, [R2+0x10100] ;  /* 0x010100000208783b */ /* 0x000eae0000000200 */
[C---:B---3--:R-:W-:Y:S08]  /*3520*/  HMMA.16816.F32.BF16 R72, R56.reuse, R52, R72 ;  /* 0x000000343848723c */ /* 0x048ff00000041848 */
[----:B------:R-:W-:Y:S01]  /*3530*/  HMMA.16816.F32.BF16 R60, R56, R54, R60 ;  /* 0x00000036383c723c */ /* 0x000fe2000004183c */
[----:B------:R-:W-:Y:S07]  /*3540*/  LDSM.16.M88.4 R56, [R2+0x11100] ;  /* 0x011100000238783b */ /* 0x000fee0000000200 */
[C---:B-1----:R-:W-:Y:S08]  /*3550*/  HMMA.16816.F32.BF16 R36, R64.reuse, R48, R36 ;  /* 0x000000304024723c */ /* 0x042ff00000041824 */
[C---:B------:R-:W-:Y:S01]  /*3560*/  HMMA.16816.F32.BF16 R32, R64.reuse, R50, R32 ;  /* 0x000000324020723c */ /* 0x040fe20000041820 */
[----:B------:R-:W1:Y:S07]  /*3570*/  LDSM.16.M88.4 R48, [R2+0x10900] ;  /* 0x010900000230783b */ /* 0x000e6e0000000200 */
[C---:B----4-:R-:W-:Y:S08]  /*3580*/  HMMA.16816.F32.BF16 R28, R64.reuse, R12, R28 ;  /* 0x0000000c401c723c */ /* 0x050ff0000004181c */
[C---:B------:R-:W-:Y:S01]  /*3590*/  HMMA.16816.F32.BF16 R24, R64.reuse, R14, R24 ;  /* 0x0000000e4018723c */ /* 0x040fe20000041818 */
[----:B------:R-:W-:Y:S07]  /*35a0*/  LDSM.16.M88.4 R12, [R6+0x10100] ;  /* 0x01010000060c783b */ /* 0x000fee0000000200 */
[C---:B-----5:R-:W-:Y:S01]  /*35b0*/  HMMA.16816.F32.BF16 R52, R64.reuse, R40, R20 ;  /* 0x000000284034723c */ /* 0x060fe20000041814 */
[----:B------:R-:W3:Y:S07]  /*35c0*/  LDSM.16.M88.4 R20, [R185+0x8000] ;  /* 0x00800000b914783b */ /* 0x000eee0000000200 */
[C---:B------:R-:W-:Y:S01]  /*35d0*/  HMMA.16816.F32.BF16 R16, R64.reuse, R42, R16 ;  /* 0x0000002a4010723c */ /* 0x040fe20000041810 */
[----:B------:R-:W4:Y:S07]  /*35e0*/  LDSM.16.M88.4 R40, [R2+0x11900] ;  /* 0x011900000228783b */ /* 0x000f2e0000000200 */
[C---:B------:R-:W-:Y:S08]  /*35f0*/  HMMA.16816.F32.BF16 R72, R64.reuse, R68, R72 ;  /* 0x000000444048723c */ /* 0x040ff00000041848 */
[----:B------:R-:W-:Y:S01]  /*3600*/  HMMA.16816.F32.BF16 R60, R64, R70, R60 ;  /* 0x00000046403c723c */ /* 0x000fe2000004183c */
[----:B------:R-:W-:Y:S07]  /*3610*/  LDSM.16.M88.4 R68, [R6+0x10900] ;  /* 0x010900000644783b */ /* 0x000fee0000000200 */
[C---:B--2---:R-:W-:Y:S08]  /*3620*/  HMMA.16816.F32.BF16 R36, R44.reuse, R8, R36 ;  /* 0x000000082c24723c */ /* 0x044ff00000041824 */
[C---:B------:R-:W-:Y:S01]  /*3630*/  HMMA.16816.F32.BF16 R64, R44.reuse, R10, R32 ;  /* 0x0000000a2c40723c */ /* 0x040fe20000041820 */
[----:B------:R-:W-:Y:S04]  /*3640*/  LDSM.16.M88.4 R32, [R184+0x8000] ;  /* 0x00800000b820783b */ /* 0x000fe80000000200 */
[----:B------:R-:W2:Y:S03]  /*3650*/  LDSM.16.M88.4 R8, [R5+0x10100] ;  /* 0x010100000508783b */ /* 0x000ea60000000200 */
[C---:B-1----:R-:W-:Y:S08]  /*3660*/  HMMA.16816.F32.BF16 R28, R44.reuse, R48, R28 ;  /* 0x000000302c1c723c */ /* 0x042ff0000004181c */
[----:B------:R-:W-:Y:S01]  /*3670*/  HMMA.16816.F32.BF16 R24, R44, R50, R24 ;  /* 0x000000322c18723c */ /* 0x000fe20000041818 */
[----:B------:R-:W1:Y:S07]  /*3680*/  LDSM.16.M88.4 R48, [R6+0x11100] ;  /* 0x011100000630783b */ /* 0x000e6e0000000200 */
[C---:B---3--:R-:W-:Y:S08]  /*3690*/  HMMA.16816.F32.BF16 R36, R20.reuse, R12, R36 ;  /* 0x0000000c1424723c */ /* 0x048ff00000041824 */
[----:B------:R-:W-:Y:S01]  /*36a0*/  HMMA.16816.F32.BF16 R64, R20, R14, R64 ;  /* 0x0000000e1440723c */ /* 0x000fe20000041840 */
[----:B------:R3:W5:Y:S07]  /*36b0*/  LDSM.16.M88.4 R12, [R6+0x11900] ;  /* 0x01190000060c783b */ /* 0x00076e0000000200 */
[C---:B------:R-:W-:Y:S08]  /*36c0*/  HMMA.16816.F32.BF16 R52, R44.reuse, R56, R52 ;  /* 0x000000382c34723c */ /* 0x040ff00000041834 */
[C---:B------:R-:W-:Y:S08]  /*36d0*/  HMMA.16816.F32.BF16 R16, R44.reuse, R58, R16 ;  /* 0x0000003a2c10723c */ /* 0x040ff00000041810 */
[C---:B----4-:R-:W-:Y:S08]  /*36e0*/  HMMA.16816.F32.BF16 R72, R44.reuse, R40, R72 ;  /* 0x000000282c48723c */ /* 0x050ff00000041848 */
[----:B------:R-:W-:Y:S01]  /*36f0*/  HMMA.16816.F32.BF16 R60, R44, R42, R60 ;  /* 0x0000002a2c3c723c */ /* 0x000fe2000004183c */
[----:B------:R-:W4:Y:S04]  /*3700*/  LDSM.16.M88.4 R40, [R5+0x10900] ;  /* 0x010900000528783b */ /* 0x000f280000000200 */
[----:B------:R-:W4:Y:S03]  /*3710*/  LDSM.16.M88.4 R44, [R5+0x11100] ;  /* 0x01110000052c783b */ /* 0x000f260000000200 */
[C---:B--2---:R-:W-:Y:S08]  /*3720*/  HMMA.16816.F32.BF16 R36, R32.reuse, R8, R36 ;  /* 0x000000082024723c */ /* 0x044ff00000041824 */
[----:B------:R-:W-:Y:S01]  /*3730*/  HMMA.16816.F32.BF16 R64, R32, R10, R64 ;  /* 0x0000000a2040723c */ /* 0x000fe20000041840 */
[----:B------:R2:W2:Y:S07]  /*3740*/  LDSM.16.M88.4 R8, [R5+0x11900] ;  /* 0x011900000508783b */ /* 0x0004ae0000000200 */
[C---:B------:R-:W-:Y:S08]  /*3750*/  HMMA.16816.F32.BF16 R28, R20.reuse, R68, R28 ;  /* 0x00000044141c723c */ /* 0x040ff0000004181c */
[----:B------:R-:W-:Y:S01]  /*3760*/  HMMA.16816.F32.BF16 R24, R20, R70, R24 ;  /* 0x000000461418723c */ /* 0x000fe20000041818 */
[----:B------:R-:W-:-:S02]  /*3770*/  FMUL.FTZ R36, R36, c[0x0][0x320] ;  /* 0x0000c80024247a20 */ /* 0x000fc40000410000 */
[----:B------:R-:W-:Y:S02]  /*3780*/  FMUL.FTZ R37, R37, c[0x0][0x320] ;  /* 0x0000c80025257a20 */ /* 0x000fe40000410000 */
[----:B------:R-:W-:Y:S02]  /*3790*/  FMUL.FTZ R2, R38, c[0x0][0x320] ;  /* 0x0000c80026027a20 */ /* 0x000fe40000410000 */
[----:B------:R-:W2:Y:S01]  /*37a0*/  MUFU.TANH R36, R36 ;  /* 0x0000002400247308 */ /* 0x000ea20000002400 */
[----:B-1----:R-:W-:Y:S01]  /*37b0*/  HMMA.16816.F32.BF16 R52, R20, R48, R52 ;  /* 0x000000301434723c */ /* 0x002fe20000041834 */
[----:B---3--:R-:W-:-:S06]  /*37c0*/  FMUL.FTZ R6, R64, c[0x0][0x320] ;  /* 0x0000c80040067a20 */ /* 0x008fcc0000410000 */
[----:B------:R-:W1:Y:S01]  /*37d0*/  MUFU.TANH R37, R37 ;  /* 0x0000002500257308 */ /* 0x000e620000002400 */
[C---:B------:R-:W-:Y:S07]  /*37e0*/  HMMA.16816.F32.BF16 R16, R20.reuse, R50, R16 ;  /* 0x000000321410723c */ /* 0x040fee0000041810 */
[----:B------:R-:W3:Y:S01]  /*37f0*/  MUFU.TANH R2, R2 ;  /* 0x0000000200027308 */ /* 0x000ee20000002400 */
[C---:B-----5:R-:W-:Y:S07]  /*3800*/  HMMA.16816.F32.BF16 R72, R20.reuse, R12, R72 ;  /* 0x0000000c1448723c */ /* 0x060fee0000041848 */
[----:B------:R-:W-:Y:S01]  /*3810*/  FMUL.FTZ R12, R65, c[0x0][0x320] ;  /* 0x0000c800410c7a20 */ /* 0x000fe20000410000 */
[----:B------:R-:W-:Y:S01]  /*3820*/  HMMA.16816.F32.BF16 R60, R20, R14, R60 ;  /* 0x0000000e143c723c */ /* 0x000fe2000004183c */
[----:B------:R-:W1:Y:S07]  /*3830*/  MUFU.TANH R6, R6 ;  /* 0x0000000600067308 */ /* 0x000e6e0000002400 */
[C---:B----4-:R-:W-:Y:S01]  /*3840*/  HMMA.16816.F32.BF16 R28, R32.reuse, R40, R28 ;  /* 0x00000028201c723c */ /* 0x050fe2000004181c */
[----:B------:R-:W4:Y:S07]  /*3850*/  MUFU.TANH R12, R12 ;  /* 0x0000000c000c7308 */ /* 0x000f2e0000002400 */
[C---:B------:R-:W-:Y:S08]  /*3860*/  HMMA.16816.F32.BF16 R24, R32.reuse, R42, R24 ;  /* 0x0000002a2018723c */ /* 0x040ff00000041818 */
[C---:B------:R-:W-:Y:S08]  /*3870*/  HMMA.16816.F32.BF16 R52, R32.reuse, R44, R52 ;  /* 0x0000002c2034723c */ /* 0x040ff00000041834 */
[----:B------:R-:W-:Y:S01]  /*3880*/  HMMA.16816.F32.BF16 R16, R32, R46, R16 ;  /* 0x0000002e2010723c */ /* 0x000fe20000041810 */
[----:B------:R-:W-:-:S02]  /*3890*/  FMUL.FTZ R13, R29, c[0x0][0x320] ;  /* 0x0000c8001d0d7a20 */ /* 0x000fc40000410000 */
[----:B------:R-:W-:-:S04]  /*38a0*/  FMUL.FTZ R28, R28, c[0x0][0x320] ;  /* 0x0000c8001c1c7a20 */ /* 0x000fc80000410000 */
[----:B--2---:R-:W2:Y:S01]  /*38b0*/  MUFU.TANH R5, R28 ;  /* 0x0000001c00057308 */ /* 0x004ea20000002400 */
[----:B------:R-:W-:Y:S01]  /*38c0*/  HMMA.16816.F32.BF16 R72, R32, R8, R72 ;  /* 0x000000082048723c */ /* 0x000fe20000041848 */
[----:B------:R-:W5:Y:S01]  /*38d0*/  SHFL.IDX PT, R9, R0, RZ, 0x1c1f ;  /* 0x001c1fff00097589 */ /* 0x000f6200000e0000 */
[----:B------:R-:W-:Y:S02]  /*38e0*/  FMUL.FTZ R15, R24, c[0x0][0x320] ;  /* 0x0000c800180f7a20 */ /* 0x000fe40000410000 */
[----:B------:R-:W-:-:S03]  /*38f0*/  FMUL.FTZ R14, R25, c[0x0][0x320] ;  /* 0x0000c800190e7a20 */ /* 0x000fc60000410000 */
[----:B------:R-:W1:Y:S01]  /*3900*/  MUFU.TANH R13, R13 ;  /* 0x0000000d000d7308 */ /* 0x000e620000002400 */
[----:B------:R-:W-:Y:S01]  /*3910*/  HMMA.16816.F32.BF16 R60, R32, R10, R60 ;  /* 0x0000000a203c723c */ /* 0x000fe2000004183c */
[----:B------:R-:W-:Y:S01]  /*3920*/  FMUL.FTZ R52, R52, c[0x0][0x320] ;  /* 0x0000c80034347a20 */ /* 0x000fe20000410000 */
[----:B------:R-:W-:Y:S01]  /*3930*/  IADD3 R8, -R206, R195, -R146 ;  /* 0x000000c3ce087210 */ /* 0x000fe20007ffe992 */
[----:B------:R-:W-:-:S04]  /*3940*/  FMUL.FTZ R53, R53, c[0x0][0x320] ;  /* 0x0000c80035357a20 */ /* 0x000fc80000410000 */
[----:B------:R-:W-:Y:S01]  /*3950*/  IADD3 R10, -R204, R7, -R206 ;  /* 0x00000007cc0a7210 */ /* 0x000fe20007ffe9ce */
[----:B------:R-:W-:Y:S01]  /*3960*/  FMUL.FTZ R17, R17, c[0x0][0x320] ;  /* 0x0000c80011117a20 */ /* 0x000fe20000410000 */
[----:B------:R-:W1:Y:S01]  /*3970*/  MUFU.TANH R15, R15 ;  /* 0x0000000f000f7308 */ /* 0x000e620000002400 */
[----:B------:R-:W-:-:S06]  /*3980*/  FMUL.FTZ R16, R16, c[0x0][0x320] ;  /* 0x0000c80010107a20 */ /* 0x000fcc0000410000 */
[----:B------:R-:W-:Y:S01]  /*3990*/  FMUL.FTZ R72, R72, c[0x0][0x320] ;  /* 0x0000c80048487a20 */ /* 0x000fe20000410000 */
[----:B------:R-:W1:Y:S01]  /*39a0*/  MUFU.TANH R14, R14 ;  /* 0x0000000e000e7308 */ /* 0x000e620000002400 */
[----:B------:R-:W-:-:S06]  /*39b0*/  FMUL.FTZ R73, R73, c[0x0][0x320] ;  /* 0x0000c80049497a20 */ /* 0x000fcc0000410000 */
[----:B------:R-:W-:Y:S01]  /*39c0*/  FMUL.FTZ R60, R60, c[0x0][0x320] ;  /* 0x0000c8003c3c7a20 */ /* 0x000fe20000410000 */
[----:B------:R-:W1:Y:S01]  /*39d0*/  MUFU.TANH R165, R52 ;  /* 0x0000003400a57308 */ /* 0x000e620000002400 */
[----:B------:R-:W-:-:S07]  /*39e0*/  FMUL.FTZ R61, R61, c[0x0][0x320] ;  /* 0x0000c8003d3d7a20 */ /* 0x000fce0000410000 */
[----:B------:R-:W1:Y:S08]  /*39f0*/  MUFU.TANH R175, R53 ;  /* 0x0000003500af7308 */ /* 0x000e700000002400 */
[----:B------:R-:W1:Y:S08]  /*3a00*/  MUFU.TANH R167, R17 ;  /* 0x0000001100a77308 */ /* 0x000e700000002400 */
[----:B------:R-:W1:Y:S08]  /*3a10*/  MUFU.TANH R179, R72 ;  /* 0x0000004800b37308 */ /* 0x000e700000002400 */
[----:B------:R-:W1:Y:S08]  /*3a20*/  MUFU.TANH R177, R73 ;  /* 0x0000004900b17308 */ /* 0x000e700000002400 */
[----:B------:R-:W1:Y:S08]  /*3a30*/  MUFU.TANH R143, R60 ;  /* 0x0000003c008f7308 */ /* 0x000e700000002400 */
[----:B------:R-:W1:Y:S08]  /*3a40*/  MUFU.TANH R141, R61 ;  /* 0x0000003d008d7308 */ /* 0x000e700000002400 */
[----:B------:R1:W1:Y:S02]  /*3a50*/  MUFU.TANH R173, R16 ;  /* 0x0000001000ad7308 */ /* 0x0002640000002400 */
[----:B-1----:R-:W-:-:S02]  /*3a60*/  IADD3 R16, R10, c[0x0][0x328], RZ ;  /* 0x0000ca000a107a10 */ /* 0x002fc40007ffe0ff */
[----:B------:R-:W-:-:S03]  /*3a70*/  IADD3 R10, R10, UR19, RZ ;  /* 0x000000130a0a7c10 */ /* 0x000fc6000fffe0ff */
[----:B-----5:R-:W-:Y:S01]  /*3a80*/  IMAD.IADD R7, R16, 0x1, R9 ;  /* 0x0000000110077824 */ /* 0x020fe200078e0209 */
[----:B------:R-:W-:-:S04]  /*3a90*/  IADD3 R20, R10, R9, RZ ;  /* 0x000000090a147210 */ /* 0x000fc80007ffe0ff */
[----:B------:R-:W-:Y:S01]  /*3aa0*/  IMNMX R22, R7, R8, PT ;  /* 0x0000000807167217 */ /* 0x000fe20003800200 */
        /* <DEDUP_REMOVED lines=12> */
.L_x_1105:
[----:B------:R-:W-:-:S04]  /*3b70*/  MOV R7, 0x1 ;  /* 0x0000000100077802 */ /* 0x000fc80000000f00 */
[----:B------:R-:W-:-:S13]  /*3b80*/  ISETP.NE.AND P0, PT, R7, c[0x0][0x32c], PT ;  /* 0x0000cb0007007a0c */ /* 0x000fda0003f05270 */
[----:B------:R-:W-:-:S05]  /*3b90*/  @P0 IMAD.HI.U32 R7, R9, c[0x0][0x330], RZ ;  /* 0x0000cc0009070a27 */ /* 0x000fca00078e00ff */
[----:B------:R-:W-:Y:S02]  /*3ba0*/  @P0 SHF.R.U32.HI R9, RZ, c[0x0][0x334], R7 ;  /* 0x0000cd00ff090a19 */ /* 0x000fe40000011607 */
.L_x_1106:
[----:B------:R-:W-:Y:S05]  /*3bb0*/  BSYNC B0 ;  /* 0x0000000000007941 */ /* 0x000fea0003800000 */
.L_x_1104:
[----:B------:R-:W-:-:S04]  /*3bc0*/  IMAD R9, R9, c[0x0][0x32c], -R146 ;  /* 0x0000cb0009097a24 */ /* 0x000fc800078e0a92 */
[----:B------:R-:W-:-:S05]  /*3bd0*/  IMAD.IADD R9, R9, 0x1, -R206 ;  /* 0x0000000109097824 */ /* 0x000fca00078e0ace */
[----:B------:R-:W-:Y:S02]  /*3be0*/  IADD3 R7, R9, c[0x0][0x32c], RZ ;  /* 0x0000cb0009077a10 */ /* 0x000fe40007ffe0ff */
[----:B------:R-:W-:Y:S02]  /*3bf0*/  IMNMX R20, R20, R9, !PT ;  /* 0x0000000914147217 */ /* 0x000fe40007800200 */
[----:B------:R-:W-:Y:S02]  /*3c00*/  IMNMX R22, R22, R7, PT ;  /* 0x0000000716167217 */ /* 0x000fe40003800200 */
.L_x_1103:
[----:B--234-:R-:W-:Y:S01]  /*3c10*/  ISETP.GT.AND P1, PT, R149, RZ, PT ;  /* 0x000000ff9500720c */ /* 0x01cfe20003f24270 */
[----:B------:R-:W1:Y:S01]  /*3c20*/  SHFL.IDX PT, R23, R0, 0x1, 0x1c1f ;  /* 0x003c1f0000177f89 */ /* 0x000e6200000e0000 */
[----:B------:R-:W-:Y:S02]  /*3c30*/  FMUL.FTZ R18, R18, c[0x0][0x320] ;  /* 0x0000c80012127a20 */ /* 0x000fe40000410000 */
[----:B------:R-:W-:Y:S01]  /*3c40*/  ISETP.GT.AND P0, PT, R20, RZ, P1 ;  /* 0x000000ff1400720c */ /* 0x000fe20000f04270 */
[----:B------:R-:W-:Y:S01]  /*3c50*/  FMUL.FTZ R19, R19, c[0x0][0x320] ;  /* 0x0000c80013137a20 */ /* 0x000fe20000410000 */
[----:B------:R2:W3:Y:S01]  /*3c60*/  MUFU.TANH R174, R18 ;  /* 0x0000001200ae7308 */ /* 0x0004e20000002400 */
[----:B------:R-:W-:Y:S01]  /*3c70*/  FMUL.FTZ R55, R55, c[0x0][0x320] ;  /* 0x0000c80037377a20 */ /* 0x000fe20000410000 */
[----:B------:R-:W-:Y:S01]  /*3c80*/  ISETP.LT.OR P0, PT, R22, 0x1, P0 ;  /* 0x000000011600780c */ /* 0x000fe20000701670 */
[----:B------:R-:W-:-:S02]  /*3c90*/  FMUL.FTZ R74, R74, c[0x0][0x320] ;  /* 0x0000c8004a4a7a20 */ /* 0x000fc40000410000 */
[----:B------:R-:W-:Y:S01]  /*3ca0*/  FMUL.FTZ R75, R75, c[0x0][0x320] ;  /* 0x0000c8004b4b7a20 */ /* 0x000fe20000410000 */
[----:B------:R-:W-:Y:S01]  /*3cb0*/  FSEL R36, R36, -INF , !P0 ;  /* 0xff80000024247808 */ /* 0x000fe20004000000 */
[----:B------:R-:W-:Y:S01]  /*3cc0*/  FMUL.FTZ R54, R54, c[0x0][0x320] ;  /* 0x0000c80036367a20 */ /* 0x000fe20000410000 */
[----:B------:R-:W-:Y:S01]  /*3cd0*/  ISETP.GT.AND P0, PT, R20, 0x1, P1 ;  /* 0x000000011400780c */ /* 0x000fe20000f04270 */
[----:B------:R4:W3:Y:S01]  /*3ce0*/  MUFU.TANH R180, R19 ;  /* 0x0000001300b47308 */ /* 0x0008e20000002400 */
[----:B------:R-:W-:Y:S02]  /*3cf0*/  FMUL.FTZ R62, R62, c[0x0][0x320] ;  /* 0x0000c8003e3e7a20 */ /* 0x000fe40000410000 */
[----:B------:R-:W-:Y:S01]  /*3d00*/  ISETP.LT.OR P0, PT, R22, 0x2, P0 ;  /* 0x000000021600780c */ /* 0x000fe20000701670 */
[----:B------:R-:W-:Y:S02]  /*3d10*/  FMUL.FTZ R63, R63, c[0x0][0x320] ;  /* 0x0000c8003f3f7a20 */ /* 0x000fe40000410000 */
[----:B------:R-:W-:Y:S01]  /*3d20*/  FMUL.FTZ R39, R39, c[0x0][0x320] ;  /* 0x0000c80027277a20 */ /* 0x000fe20000410000 */
[----:B------:R-:W-:Y:S01]  /*3d30*/  FSEL R37, R37, -INF , !P0 ;  /* 0xff80000025257808 */ /* 0x000fe20004000000 */
[----:B--2---:R-:W-:Y:S01]  /*3d40*/  FMUL.FTZ R18, R31, c[0x0][0x320] ;  /* 0x0000c8001f127a20 */ /* 0x004fe20000410000 */
[----:B------:R-:W-:Y:S01]  /*3d50*/  ISETP.GT.AND P0, PT, R20, 0x8, P1 ;  /* 0x000000081400780c */ /* 0x000fe20000f04270 */
[----:B------:R2:W2:Y:S01]  /*3d60*/  MUFU.TANH R182, R55 ;  /* 0x0000003700b67308 */ /* 0x0004a20000002400 */
[----:B-1----:R-:W-:-:S02]  /*3d70*/  IMAD.IADD R0, R10, 0x1, R23 ;  /* 0x000000010a007824 */ /* 0x002fc400078e0217 */
[----:B------:R-:W-:Y:S01]  /*3d80*/  ISETP.LT.OR P0, PT, R22, 0x9, P0 ;  /* 0x000000091600780c */ /* 0x000fe20000701670 */
[----:B----4-:R-:W-:-:S03]  /*3d90*/  FMUL.FTZ R19, R27, c[0x0][0x320] ;  /* 0x0000c8001b137a20 */ /* 0x010fc60000410000 */
[----:B------:R-:W-:Y:S01]  /*3da0*/  FSEL R21, R6, -INF , !P0 ;  /* 0xff80000006157808 */ /* 0x000fe20004000000 */
[----:B------:R-:W-:Y:S01]  /*3db0*/  FMUL.FTZ R6, R67, c[0x0][0x320] ;  /* 0x0000c80043067a20 */ /* 0x000fe20000410000 */
[----:B------:R-:W-:Y:S01]  /*3dc0*/  ISETP.GT.AND P0, PT, R20, 0x9, P1 ;  /* 0x000000091400780c */ /* 0x000fe20000f04270 */
[----:B------:R1:W4:Y:S03]  /*3dd0*/  MUFU.TANH R176, R74 ;  /* 0x0000004a00b07308 */ /* 0x0003260000002400 */
        /* <DEDUP_REMOVED lines=11> */
[----:B------:R-:W-:Y:S01]  /*3e90*/  FSEL R9, R13, -INF , !P0 ;  /* 0xff8000000d097808 */ /* 0x000fe20004000000 */
[----:B------:R-:W-:Y:S01]  /*3ea0*/  FMUL.FTZ R13, R26, c[0x0][0x320] ;  /* 0x0000c8001a0d7a20 */ /* 0x000fe20000410000 */
[----:B------:R-:W-:-:S04]  /*3eb0*/  ISETP.GT.AND P0, PT, R20, 0x18, P1 ;  /* 0x000000181400780c */ /* 0x000fc80000f04270 */
[----:B------:R-:W-:Y:S01]  /*3ec0*/  ISETP.LT.OR P0, PT, R22, 0x19, P0 ;  /* 0x000000191600780c */ /* 0x000fe20000701670 */
[----:B------:R-:W1:Y:S03]  /*3ed0*/  MUFU.TANH R13, R13 ;  /* 0x0000000d000d7308 */ /* 0x000e660000002400 */
[----:B------:R-:W-:Y:S01]  /*3ee0*/  FSEL R7, R15, -INF , !P0 ;  /* 0xff8000000f077808 */ /* 0x000fe20004000000 */
[----:B------:R-:W-:Y:S01]  /*3ef0*/  IMAD.IADD R15, R16, 0x1, R23 ;  /* 0x00000001100f7824 */ /* 0x000fe200078e0217 */
[----:B------:R-:W-:-:S03]  /*3f00*/  ISETP.GT.AND P0, PT, R20, 0x19, P1 ;  /* 0x000000191400780c */ /* 0x000fc60000f04270 */
[----:B------:R-:W1:Y:S01]  /*3f10*/  MUFU.TANH R18, R18 ;  /* 0x0000001200127308 */ /* 0x000e620000002400 */
[----:B------:R-:W-:Y:S02]  /*3f20*/  ISETP.LT.OR P0, PT, R22, 0x1a, P0 ;  /* 0x0000001a1600780c */ /* 0x000fe40000701670 */
[----:B------:R-:W-:Y:S02]  /*3f30*/  IMNMX R15, R15, R8, PT ;  /* 0x000000080f0f7217 */ /* 0x000fe40003800200 */
[----:B------:R-:W-:Y:S01]  /*3f40*/  FSEL R5, R14, -INF , !P0 ;  /* 0xff8000000e057808 */ /* 0x000fe20004000000 */
[----:B------:R-:W-:Y:S01]  /*3f50*/  FMUL.FTZ R14, R30, c[0x0][0x320] ;  /* 0x0000c8001e0e7a20 */ /* 0x000fe20000410000 */
[----:B------:R-:W-:Y:S01]  /*3f60*/  ISETP.GT.AND P0, PT, R20, 0x20, P1 ;  /* 0x000000201400780c */ /* 0x000fe20000f04270 */
[----:B------:R1:W1:Y:S03]  /*3f70*/  MUFU.TANH R172, R54 ;  /* 0x0000003600ac7308 */ /* 0x0002660000002400 */
        /* <DEDUP_REMOVED lines=28> */
[----:B------:R-:W-:Y:S05]  /*4140*/  @!P3 BRA `(.L_x_1107) ;  /* 0x000001500000b947 */ /* 0x000fea0003800000 */
[----:B-1234-:R-:W-:Y:S01]  /*4150*/  IADD3 R23, -R204, R195, R23 ;  /* 0x000000c3cc177210 */ /* 0x01efe20007ffe117 */
        /* <DEDUP_REMOVED lines=10> */
.L_x_1109:
[----:B------:R-:W-:-:S04]  /*4200*/  MOV R8, 0x1 ;  /* 0x0000000100087802 */ /* 0x000fc80000000f00 */
[----:B------:R-:W-:-:S13]  /*4210*/  ISETP.NE.AND P0, PT, R8, c[0x0][0x32c], PT ;  /* 0x0000cb0008007a0c */ /* 0x000fda0003f05270 */
[----:B------:R-:W-:-:S05]  /*4220*/  @P0 IMAD.HI.U32 R8, R23, c[0x0][0x330], RZ ;  /* 0x0000cc0017080a27 */ /* 0x000fca00078e00ff */
[----:B------:R-:W-:Y:S02]  /*4230*/  @P0 SHF.R.U32.HI R23, RZ, c[0x0][0x334], R8 ;  /* 0x0000cd00ff170a19 */ /* 0x000fe40000011608 */
.L_x_1110:
[----:B------:R-:W-:Y:S05]  /*4240*/  BSYNC B0 ;  /* 0x0000000000007941 */ /* 0x000fea0003800000 */
.L_x_1108:
[----:B------:R-:W-:-:S04]  /*4250*/  IMAD R23, R23, c[0x0][0x32c], -R146 ;  /* 0x0000cb0017177a24 */ /* 0x000fc800078e0a92 */
[----:B------:R-:W-:-:S05]  /*4260*/  IMAD.IADD R23, R23, 0x1, -R206 ;  /* 0x0000000117177824 */ /* 0x000fca00078e0ace */
[----:B------:R-:W-:Y:S02]  /*4270*/  IADD3 R8, R23, c[0x0][0x32c], RZ ;  /* 0x0000cb0017087a10 */ /* 0x000fe40007ffe0ff */
[----:B------:R-:W-:Y:S02]  /*4280*/  IMNMX R0, R0, R23, !PT ;  /* 0x0000001700007217 */ /* 0x000fe40007800200 */
[----:B------:R-:W-:Y:S02]  /*4290*/  IMNMX R15, R15, R8, PT ;  /* 0x000000080f0f7217 */ /* 0x000fe40003800200 */
.L_x_1107:
[----:B-1234-:R-:W-:Y:S01]  /*42a0*/  ISETP.GT.AND P0, PT, R0, 0x1, P1 ;  /* 0x000000010000780c */ /* 0x01efe20000f04270 */
        /* <DEDUP_REMOVED lines=121> */
[--C-:B------:R-:W-:Y:S02]  /*4a40*/  FFMA.FTZ R162, R16, c[0x0][0x2d0], -R169.reuse ;  /* 0x0000b40010a27a23 */ /* 0x100fe400000108a9 */
[--C-:B------:R-:W-:Y:S01]  /*4a50*/  FFMA.FTZ R155, R6, c[0x0][0x2d0], -R169.reuse ;  /* 0x0000b400069b7a23 */ /* 0x100fe200000108a9 */
[----:B------:R-:W1:Y:S01]  /*4a60*/  MUFU.EX2 R158, R158 ;  /* 0x0000009e009e7308 */ /* 0x000e620000000800 */
[--C-:B------:R-:W-:Y:S01]  /*4a70*/  FFMA.FTZ R153, R7, c[0x0][0x2d0], -R178.reuse ;  /* 0x0000b40007997a23 */ /* 0x100fe200000108b2 */
[----:B------:R-:W-:Y:S01]  /*4a80*/  LDSM.16.MT88.4 R16, [R134+0x2900] ;  /* 0x002900008610783b */ /* 0x000fe20000004200 */
[--C-:B------:R-:W-:Y:S02]  /*4a90*/  FFMA.FTZ R148, R5, c[0x0][0x2d0], -R178.reuse ;  /* 0x0000b40005947a23 */ /* 0x100fe400000108b2 */
[--C-:B------:R-:W-:Y:S01]  /*4aa0*/  FFMA.FTZ R157, R11, c[0x0][0x2d0], -R178.reuse ;  /* 0x0000b4000b9d7a23 */ /* 0x100fe200000108b2 */
[----:B------:R-:W2:Y:S01]  /*4ab0*/  LDSM.16.MT88.4 R4, [R4+0x4100] ;  /* 0x004100000404783b */ /* 0x000ea20000004200 */
[----:B------:R-:W-:Y:S01]  /*4ac0*/  FFMA.FTZ R152, R9, c[0x0][0x2d0], -R178 ;  /* 0x0000b40009987a23 */ /* 0x000fe200000108b2 */
[----:B------:R-:W-:Y:S01]  /*4ad0*/  MUFU.EX2 R159, R159 ;  /* 0x0000009f009f7308 */ /* 0x000fe20000000800 */
[----:B------:R-:W-:-:S02]  /*4ae0*/  FFMA.FTZ R150, R10, c[0x0][0x2d0], -R169 ;  /* 0x0000b4000a967a23 */ /* 0x000fc400000108a9 */
[--C-:B------:R-:W-:Y:S02]  /*4af0*/  FFMA.FTZ R3, R8, c[0x0][0x2d0], -R169.reuse ;  /* 0x0000b40008037a23 */ /* 0x100fe400000108a9 */
[----:B------:R-:W3:Y:S01]  /*4b00*/  LDSM.16.MT88.4 R8, [R135+0x2900] ;  /* 0x002900008708783b */ /* 0x000ee20000004200 */
[--C-:B------:R-:W-:Y:S02]  /*4b10*/  FFMA.FTZ R156, R14, c[0x0][0x2d0], -R169.reuse ;  /* 0x0000b4000e9c7a23 */ /* 0x100fe400000108a9 */
[----:B------:R-:W4:Y:S01]  /*4b20*/  MUFU.EX2 R154, R154 ;  /* 0x0000009a009a7308 */ /* 0x000f220000000800 */
[----:B-1----:R-:W-:Y:S01]  /*4b30*/  F2FP.BF16.PACK_AB R96, R158, R161 ;  /* 0x000000a19e60723e */ /* 0x002fe200000010ff */
[----:B------:R-:W-:Y:S02]  /*4b40*/  FFMA.FTZ R151, R12, c[0x0][0x2d0], -R169 ;  /* 0x0000b4000c977a23 */ /* 0x000fe400000108a9 */
[----:B------:R-:W1:Y:S01]  /*4b50*/  LDSM.16.MT88.4 R12, [R164+0x2900] ;  /* 0x00290000a40c783b */ /* 0x000e620000004200 */
[----:B------:R-:W-:-:S02]  /*4b60*/  FFMA.FTZ R168, R175, c[0x0][0x2d0], -R178 ;  /* 0x0000b400afa87a23 */ /* 0x000fc400000108b2 */
[--C-:B------:R-:W-:Y:S01]  /*4b70*/  FFMA.FTZ R166, R173, c[0x0][0x2d0], -R178.reuse ;  /* 0x0000b400ada67a23 */ /* 0x100fe200000108b2 */
[----:B------:R-:W-:Y:S01]  /*4b80*/  MUFU.EX2 R163, R163 ;  /* 0x000000a300a37308 */ /* 0x000fe20000000800 */
[--C-:B------:R-:W-:Y:S02]  /*4b90*/  FFMA.FTZ R165, R165, c[0x0][0x2d0], -R178.reuse ;  /* 0x0000b400a5a57a23 */ /* 0x100fe400000108b2 */
[----:B------:R-:W-:Y:S02]  /*4ba0*/  FFMA.FTZ R167, R167, c[0x0][0x2d0], -R178 ;  /* 0x0000b400a7a77a23 */ /* 0x000fe400000108b2 */
[--C-:B------:R-:W-:Y:S02]  /*4bb0*/  FFMA.FTZ R172, R172, c[0x0][0x2d0], -R169.reuse ;  /* 0x0000b400acac7a23 */ /* 0x100fe400000108a9 */
[--C-:B------:R-:W-:Y:S01]  /*4bc0*/  FFMA.FTZ R173, R182, c[0x0][0x2d0], -R169.reuse ;  /* 0x0000b400b6ad7a23 */ /* 0x100fe200000108a9 */
[----:B------:R-:W5:Y:S01]  /*4bd0*/  MUFU.EX2 R160, R160 ;  /* 0x000000a000a07308 */ /* 0x000f620000000800 */
[----:B----4-:R-:W-:Y:S01]  /*4be0*/  F2FP.BF16.PACK_AB R98, R154, R159 ;  /* 0x0000009f9a62723e */ /* 0x010fe200000010ff */
[----:B------:R-:W-:-:S02]  /*4bf0*/  FFMA.FTZ R174, R174, c[0x0][0x2d0], -R169 ;  /* 0x0000b400aeae7a23 */ /* 0x000fc400000108a9 */
[--C-:B------:R-:W-:Y:S02]  /*4c00*/  FFMA.FTZ R175, R180, c[0x0][0x2d0], -R169.reuse ;  /* 0x0000b400b4af7a23 */ /* 0x100fe400000108a9 */
[--C-:B------:R-:W-:Y:S02]  /*4c10*/  FFMA.FTZ R180, R177, c[0x0][0x2d0], -R178.reuse ;  /* 0x0000b400b1b47a23 */ /* 0x100fe400000108b2 */
[----:B------:R-:W-:Y:S01]  /*4c20*/  MUFU.EX2 R162, R162 ;  /* 0x000000a200a27308 */ /* 0x000fe20000000800 */
[--C-:B------:R-:W-:Y:S02]  /*4c30*/  FFMA.FTZ R179, R179, c[0x0][0x2d0], -R178.reuse ;  /* 0x0000b400b3b37a23 */ /* 0x100fe400000108b2 */
[----:B------:R-:W-:Y:S02]  /*4c40*/  FFMA.FTZ R177, R143, c[0x0][0x2d0], -R178 ;  /* 0x0000b4008fb17a23 */ /* 0x000fe400000108b2 */
[--C-:B------:R-:W-:Y:S02]  /*4c50*/  FFMA.FTZ R176, R176, c[0x0][0x2d0], -R169.reuse ;  /* 0x0000b400b0b07a23 */ /* 0x100fe400000108a9 */
[--C-:B------:R-:W-:Y:S01]  /*4c60*/  FFMA.FTZ R181, R142, c[0x0][0x2d0], -R169.reuse ;  /* 0x0000b4008eb57a23 */ /* 0x100fe200000108a9 */
[----:B------:R-:W4:Y:S01]  /*4c70*/  MUFU.EX2 R155, R155 ;  /* 0x0000009b009b7308 */ /* 0x000f220000000800 */
[----:B-----5:R-:W-:Y:S01]  /*4c80*/  F2FP.BF16.PACK_AB R97, R160, R163 ;  /* 0x000000a3a061723e */ /* 0x020fe200000010ff */
[----:B------:R-:W-:-:S02]  /*4c90*/  FFMA.FTZ R182, R140, c[0x0][0x2d0], -R169 ;  /* 0x0000b4008cb67a23 */ /* 0x000fc400000108a9 */
[----:B------:R-:W-:Y:S02]  /*4ca0*/  FFMA.FTZ R178, R141, c[0x0][0x2d0], -R178 ;  /* 0x0000b4008db27a23 */ /* 0x000fe400000108b2 */
[----:B------:R-:W-:Y:S01]  /*4cb0*/  FFMA.FTZ R169, R170, c[0x0][0x2d0], -R169 ;  /* 0x0000b400aaa97a23 */ /* 0x000fe200000108a9 */
[----:B------:R-:W-:Y:S01]  /*4cc0*/  LDSM.16.MT88.4 R140, [R171+0x3900] ;  /* 0x00390000ab8c783b */ /* 0x000fe20000004200 */
[----:B------:R-:W-:Y:S01]  /*4cd0*/  MUFU.EX2 R157, R157 ;  /* 0x0000009d009d7308 */ /* 0x000fe20000000800 */
[----:B------:R-:W-:Y:S02]  /*4ce0*/  FADD.FTZ R158, R161, R158 ;  /* 0x0000009ea19e7221 */ /* 0x000fe40000010000 */
[----:B------:R-:W-:Y:S02]  /*4cf0*/  FADD.FTZ R163, R163, R160 ;  /* 0x000000a0a3a37221 */ /* 0x000fe40000010000 */
[----:B------:R-:W-:Y:S01]  /*4d00*/  FADD.FTZ R159, R159, R158 ;  /* 0x0000009e9f9f7221 */ /* 0x000fe20000010000 */
[----:B----4-:R-:W-:-:S02]  /*4d10*/  F2FP.BF16.PACK_AB R99, R155, R162 ;  /* 0x000000a29b63723e */ /* 0x010fc400000010ff */
        /* <DEDUP_REMOVED lines=104> */
[----:B------:R-:W-:Y:S01]  /*53a0*/  FADD.FTZ R165, R168, R165 ;  /* 0x000000a5a8a57221 */ /* 0x000fe20000010000 */
[----:B------:R-:W-:Y:S01]  /*53b0*/  IADD3 R3, R149, -0x3, RZ ;  /* 0xfffffffd95037810 */ /* 0x000fe20007ffe0ff */
[----:B------:R-:W-:Y:S02]  /*53c0*/  FADD.FTZ R173, R173, R172 ;  /* 0x000000acadad7221 */ /* 0x000fe40000010000 */
[----:B------:R-:W-:Y:S01]  /*53d0*/  FADD.FTZ R166, R166, R165 ;  /* 0x000000a5a6a67221 */ /* 0x000fe20000010000 */
[----:B------:R-:W-:Y:S01]  /*53e0*/  ISETP.GE.AND P0, PT, R3, R194, PT ;  /* 0x000000c20300720c */ /* 0x000fe20003f06270 */
        /* <DEDUP_REMOVED lines=92> */
[----:B------:R-:W-:Y:S02]  /*59b0*/  IADD3 R14, -R211, 0x10, RZ ;  /* 0x00000010d30e7810 */ /* 0x000fe40007ffe1ff */
[----:B------:R-:W-:Y:S01]  /*59c0*/  SHF.L.U64.HI R7, R209, 0x1, R132 ;  /* 0x00000001d1077819 */ /* 0x000fe20000010284 */
[----:B------:R-:W-:Y:S01]  /*59d0*/  IMAD R200, R3, c[0x0][0x2b8], R200 ;  /* 0x0000ae0003c87a24 */ /* 0x000fe200078e02c8 */
[----:B------:R-:W-:-:S03]  /*59e0*/  LOP3.LUT R14, R14, 0xf, RZ, 0xc0, !PT ;  /* 0x0000000f0e0e7812 */ /* 0x000fc600078ec0ff */
[----:B------:R-:W-:Y:S01]  /*59f0*/  IMAD.WIDE.U32 R10, R200, c[0x0][0x1e0], RZ ;  /* 0x00007800c80a7a25 */ /* 0x000fe200078e00ff */
[----:B------:R-:W-:-:S05]  /*5a00*/  SHF.R.S32.HI R3, RZ, 0x1f, R200 ;  /* 0x0000001fff037819 */ /* 0x000fca00000114c8 */
[----:B------:R-:W-:-:S04]  /*5a10*/  IMAD R3, R3, c[0x0][0x1e0], RZ ;  /* 0x0000780003037a24 */ /* 0x000fc800078e02ff */
[----:B------:R-:W-:Y:S02]  /*5a20*/  IMAD R8, R200, c[0x0][0x1e4], R3 ;  /* 0x00007900c8087a24 */ /* 0x000fe400078e0203 */
[----:B------:R-:W-:Y:S02]  /*5a30*/  IMAD.SHL.U32 R3, R192, 0x2, RZ ;  /* 0x00000002c0037824 */ /* 0x000fe400078e00ff */
[----:B------:R-:W-:Y:S02]  /*5a40*/  IMAD.IADD R9, R11, 0x1, R8 ;  /* 0x000000010b097824 */ /* 0x000fe400078e0208 */
[----:B------:R-:W-:Y:S01]  /*5a50*/  IMAD.MOV.U32 R8, RZ, RZ, R10 ;  /* 0x000000ffff087224 */ /* 0x000fe200078e000a */
[----:B------:R-:W-:Y:S02]  /*5a60*/  SHF.L.U64.HI R10, R210, 0x1, R145 ;  /* 0x00000001d20a7819 */ /* 0x000fe40000010291 */
[----:B--2---:R-:W-:Y:S01]  /*5a70*/  SHF.R.S32.HI R6, RZ, 0x1f, R199 ;  /* 0x0000001fff067819 */ /* 0x004fe200000114c7 */
        /* <DEDUP_REMOVED lines=9> */
[----:B------:R-:W-:Y:S02]  /*5b10*/  IADD3.X R11, R5, UR18, R11, P0, !PT ;  /* 0x00000012050b7c10 */ /* 0x000fe400087fe40b */
[----:B------:R-:W-:-:S02]  /*5b20*/  LEA R12, P0, R4, c[0x0][0x1c8], 0x1 ;  /* 0x00007200040c7a11 */ /* 0x000fc400078008ff */
[----:B------:R-:W-:Y:S02]  /*5b30*/  SEL R5, RZ, 0x10, P4 ;  /* 0x00000010ff057807 */ /* 0x000fe40002000000 */
[----:B------:R-:W-:Y:S01]  /*5b40*/  LEA.HI.X R11, R4, c[0x0][0x1cc], R11, 0x1, P0 ;  /* 0x00007300040b7a11 */ /* 0x000fe200000f0c0b */
[----:B------:R-:W1:Y:S01]  /*5b50*/  SHFL.IDX PT, R13, R12, 0x1, 0x181f ;  /* 0x00381f000c0d7f89 */ /* 0x000e6200000e0000 */
[----:B------:R-:W-:Y:S02]  /*5b60*/  IADD3 R16, -R5, 0x10, RZ ;  /* 0x0000001005107810 */ /* 0x000fe40007ffe1ff */
[----:B------:R-:W-:Y:S01]  /*5b70*/  SHF.L.U64.HI R4, R192, 0x1, R133 ;  /* 0x00000001c0047819 */ /* 0x000fe20000010285 */
        /* <DEDUP_REMOVED lines=25> */
.L_x_1111:
[----:B------:R-:W-:Y:S01]  /*5d10*/  ULDC.64 UR4, c[0x0][0x2c8] ;  /* 0x0000b20000047ab9 */ /* 0x000fe20000000a00 */
[----:B------:R-:W0:Y:S01]  /*5d20*/  LDGDEPBAR ;  /* 0x00000000000079af */ /* 0x000e220000000000 */
[----:B------:R-:W-:Y:S01]  /*5d30*/  UIMAD.WIDE.U32 UR20, UR7, UR4, URZ ;  /* 0x00000004071472a5 */ /* 0x000fe2000f8e003f */
[----:B------:R-:W-:-:S03]  /*5d40*/  IADD3 R213, R149, -0x2, RZ ;  /* 0xfffffffe95d57810 */ /* 0x000fc60007ffe0ff */
[----:B------:R-:W-:-:S06]  /*5d50*/  @UP1 USHF.R.U32.HI UR7, URZ, UR5, UR21 ;  /* 0x000000053f071299 */ /* 0x000fcc0008011615 */
[----:B------:R-:W-:-:S04]  /*5d60*/  IADD3 R147, R147, UR7, RZ ;  /* 0x0000000793937c10 */ /* 0x000fc8000fffe0ff */
[----:B------:R-:W-:Y:S01]  /*5d70*/  IADD3 R4, R147, c[0x0][0x328], RZ ;  /* 0x0000ca0093047a10 */ /* 0x000fe20007ffe0ff */
[----:B------:R-:W-:Y:S05]  /*5d80*/  @!P3 BRA `(.L_x_1112) ;  /* 0x000001100000b947 */ /* 0x000fea0003800000 */
[C---:B------:R-:W-:Y:S02]  /*5d90*/  ISETP.GT.AND P0, PT, R147.reuse, RZ, PT ;  /* 0x000000ff9300720c */ /* 0x040fe40003f04270 */
[----:B------:R-:W-:-:S11]  /*5da0*/  IADD3 R3, R147, -0x1, RZ ;  /* 0xffffffff93037810 */ /* 0x000fd60007ffe0ff */
[----:B------:R-:W-:Y:S05]  /*5db0*/  @P0 BRA `(.L_x_1113) ;  /* 0x0000007000000947 */ /* 0x000fea0003800000 */
[----:B------:R-:W-:Y:S02]  /*5dc0*/  IMAD.MOV.U32 R3, RZ, RZ, 0x1 ;  /* 0x00000001ff037424 */ /* 0x000fe400078e00ff */
[----:B------:R-:W-:-:S03]  /*5dd0*/  IMAD.MOV R147, RZ, RZ, -R147 ;  /* 0x000000ffff937224 */ /* 0x000fc600078e0a93 */
[----:B------:R-:W-:-:S13]  /*5de0*/  ISETP.NE.AND P0, PT, R3, c[0x0][0x32c], PT ;  /* 0x0000cb0003007a0c */ /* 0x000fda0003f05270 */
[----:B------:R-:W-:-:S05]  /*5df0*/  @P0 IMAD.HI.U32 R3, R147, c[0x0][0x330], RZ ;  /* 0x0000cc0093030a27 */ /* 0x000fca00078e00ff */
[----:B------:R-:W-:-:S04]  /*5e00*/  @P0 SHF.R.U32.HI R147, RZ, c[0x0][0x334], R3 ;  /* 0x0000cd00ff930a19 */ /* 0x000fc80000011603 */
[----:B------:R-:W-:Y:S01]  /*5e10*/  LOP3.LUT R3, RZ, R147, RZ, 0x33, !PT ;  /* 0x00000093ff037212 */ /* 0x000fe200078e33ff */
[----:B------:R-:W-:Y:S05]  /*5e20*/  BRA `(.L_x_1114) ;  /* 0x0000004000007947 */ /* 0x000fea0003800000 */
.L_x_1113:
[----:B------:R-:W-:-:S04]  /*5e30*/  MOV R5, 0x1 ;  /* 0x0000000100057802 */ /* 0x000fc80000000f00 */
[----:B------:R-:W-:-:S13]  /*5e40*/  ISETP.NE.AND P0, PT, R5, c[0x0][0x32c], PT ;  /* 0x0000cb0005007a0c */ /* 0x000fda0003f05270 */
[----:B------:R-:W-:-:S05]  /*5e50*/  @P0 IMAD.HI.U32 R5, R3, c[0x0][0x330], RZ ;  /* 0x0000cc0003050a27 */ /* 0x000fca00078e00ff */
[----:B------:R-:W-:Y:S02]  /*5e60*/  @P0 SHF.R.U32.HI R3, RZ, c[0x0][0x334], R5 ;  /* 0x0000cd00ff030a19 */ /* 0x000fe40000011605 */
.L_x_1114:
[----:B-1----:R-:W-:-:S05]  /*5e70*/  MOV R6, c[0x0][0x32c] ;  /* 0x0000cb0000067a02 */ /* 0x002fca0000000f00 */
[----:B------:R-:W-:-:S05]  /*5e80*/  IMAD R3, R3, R6, c[0x0][0x32c] ;  /* 0x0000cb0003037624 */ /* 0x000fca00078e0206 */
[----:B------:R-:W-:-:S04]  /*5e90*/  IMNMX R4, R4, R3, PT ;  /* 0x0000000304047217 */ /* 0x000fc80003800200 */
.L_x_1112:
        /* <DEDUP_REMOVED lines=13> */
[C---:B------:R-:W-:Y:S01]  /*5f70*/  SHF.L.U64.HI R221, R210.reuse, 0x1, R145 ;  /* 0x00000001d2dd7819 */ /* 0x040fe20000010291 */
[----:B------:R-:W-:Y:S01]  /*5f80*/  IMAD.SHL.U32 R220, R210, 0x2, RZ ;  /* 0x00000002d2dc7824 */ /* 0x000fe200078e00ff */
[C---:B------:R-:W-:Y:S01]  /*5f90*/  SHF.L.U64.HI R215, R192.reuse, 0x1, R133 ;  /* 0x00000001c0d77819 */ /* 0x040fe20000010285 */
[----:B------:R-:W-:Y:S01]  /*5fa0*/  IMAD.SHL.U32 R217, R209, 0x2, RZ ;  /* 0x00000002d1d97824 */ /* 0x000fe200078e00ff */
[----:B------:R-:W-:Y:S01]  /*5fb0*/  SEL R219, RZ, 0x10, P5 ;  /* 0x00000010ffdb7807 */ /* 0x000fe20002800000 */
[----:B------:R-:W-:Y:S01]  /*5fc0*/  IMAD.SHL.U32 R214, R192, 0x2, RZ ;  /* 0x00000002c0d67824 */ /* 0x000fe200078e00ff */
[----:B------:R-:W-:Y:S01]  /*5fd0*/  SEL R216, RZ, 0x10, P4 ;  /* 0x00000010ffd87807 */ /* 0x000fe20002000000 */
[----:B------:R-:W-:Y:S01]  /*5fe0*/  UMOV UR20, URZ ;  /* 0x0000003f00147c82 */ /* 0x000fe20008000000 */
[----:B------:R-:W-:Y:S01]  /*5ff0*/  SEL R186, R186, 0xffffffe0, !P1 ;  /* 0xffffffe0baba7807 */ /* 0x000fe20004800000 */
[----:B------:R-:W-:-:S02]  /*6000*/  UMOV UR5, 0x1 ;  /* 0x0000000100057882 */ /* 0x000fc40000000000 */
.L_x_1126:
[----:B------:R-:W-:Y:S04]  /*6010*/  DEPBAR.LE SB0, 0x2 ;  /* 0x000080800000791a */ /* 0x000fe80000000000 */
[----:B------:R-:W-:Y:S01]  /*6020*/  BAR.SYNC.DEFER_BLOCKING 0x0 ;  /* 0x0000000000007b1d */ /* 0x000fe20000010000 */
[----:B------:R-:W-:Y:S01]  /*6030*/  UIMAD UR4, UR5, 0x6000, URZ ;  /* 0x00006000050478a4 */ /* 0x000fe2000f8e023f */
[----:B------:R-:W-:Y:S05]  /*6040*/  ISETP.GE.AND P0, PT, R194, R213, PT ;  /* 0x000000d5c200720c */ /* 0x000fea0003f06270 */
        /* <DEDUP_REMOVED lines=23> */
[----:B------:R-:W-:Y:S02]  /*61c0*/  IMAD R5, R199, c[0x0][0x21c], R5 ;  /* 0x00008700c7057a24 */ /* 0x000fe400078e0205 */
[----:B------:R-:W-:Y:S04]  /*61d0*/  IMAD.IADD R7, R7, 0x1, R9 ;  /* 0x0000000107077824 */ /* 0x000fe800078e0209 */
[----:B------:R-:W-:Y:S05]  /*61e0*/  IMAD.WIDE.U32 R6, R199, c[0x0][0x218], R6 ;  /* 0x00008600c7067a25 */ /* 0x000fea00078e0006 */
[----:B------:R-:W-:Y:S04]  /*61f0*/  IADD3 R4, P0, R6, UR16, RZ ;  /* 0x0000001006047c10 */ /* 0x000fe8000ff1e0ff */
[----:B------:R-:W-:Y:S02]  /*6200*/  IADD3.X R5, R7, UR9, R5, P0, !PT ;  /* 0x0000000907057c10 */ /* 0x000fe400087fe405 */
[C---:B------:R-:W-:Y:S02]  /*6210*/  LEA R2, P0, R4.reuse, c[0x0][0x1f8], 0x1 ;  /* 0x00007e0004027a11 */ /* 0x040fe400078008ff */
[----:B------:R-:W-:Y:S02]  /*6220*/  IADD3 R7, -R211, 0x10, RZ ;  /* 0x00000010d3077810 */ /* 0x000fe40007ffe1ff */
[----:B------:R-:W-:Y:S01]  /*6230*/  LEA.HI.X R0, R4, c[0x0][0x1fc], R5, 0x1, P0 ;  /* 0x00007f0004007a11 */ /* 0x000fe200000f0c05 */
[----:B------:R-:W5:Y:S01]  /*6240*/  SHFL.IDX PT, R6, R2, 0x1, 0x181f ;  /* 0x00381f0002067f89 */ /* 0x000f6200000e0000 */
[----:B------:R-:W-:Y:S03]  /*6250*/  LOP3.LUT R7, R7, 0xf, RZ, 0xc0, !PT ;  /* 0x0000000f07077812 */ /* 0x000fe600078ec0ff */
[----:B------:R-:W2:Y:S04]  /*6260*/  SHFL.IDX PT, R4, R0, 0x1, 0x181f ;  /* 0x00381f0000047f89 */ /* 0x000ea800000e0000 */
[----:B------:R-:W4:Y:S04]  /*6270*/  SHFL.IDX PT, R5, R2, RZ, 0x181f ;  /* 0x00181fff02057589 */ /* 0x000f2800000e0000 */
[----:B------:R-:W3:Y:S01]  /*6280*/  SHFL.IDX PT, R0, R0, RZ, 0x181f ;  /* 0x00181fff00007589 */ /* 0x000ee200000e0000 */
[----:B-----5:R-:W-:Y:S04]  /*6290*/  IADD3 R12, P1, P0, R13, R6, R220 ;  /* 0x000000060d0c7210 */ /* 0x020fe8000783e0dc */
[----:B--2---:R-:W-:Y:S02]  /*62a0*/  IADD3.X R13, RZ, R4, R221, P1, P0 ;  /* 0x00000004ff0d7210 */ /* 0x004fe40000fe04dd */
[----:B------:R-:W-:Y:S04]  /*62b0*/  IADD3 R8, P1, P0, R8, R6, R217 ;  /* 0x0000000608087210 */ /* 0x000fe8000783e0d9 */
[----:B------:R-:W-:Y:S02]  /*62c0*/  IADD3.X R9, RZ, R4, R218, P1, P0 ;  /* 0x00000004ff097210 */ /* 0x000fe40000fe04da */
[----:B------:R-:W-:Y:S04]  /*62d0*/  IADD3 R6, P1, P0, R7, R6, R214 ;  /* 0x0000000607067210 */ /* 0x000fe8000783e0d6 */
[----:B------:R-:W-:Y:S02]  /*62e0*/  IADD3.X R7, RZ, R4, R215, P1, P0 ;  /* 0x00000004ff077210 */ /* 0x000fe40000fe04d7 */
[C---:B----4-:R-:W-:Y:S05]  /*62f0*/  IADD3 R16, P0, R5.reuse, R220, RZ ;  /* 0x000000dc05107210 */ /* 0x050fea0007f1e0ff */
[C---:B---3--:R-:W-:Y:S01]  /*6300*/  IMAD.X R17, R0.reuse, 0x1, R221, P0 ;  /* 0x0000000100117824 */ /* 0x048fe200000e06dd */
        /* <DEDUP_REMOVED lines=17> */
.L_x_1116:
[C---:B--234-:R-:W-:Y:S01]  /*6420*/  HMMA.16816.F32.BF16 R4, R136.reuse, R140, RZ ;  /* 0x0000008c8804723c */ /* 0x05cfe200000418ff */
[----:B------:R-:W-:Y:S01]  /*6430*/  LDSM.16.M88.4 R180, [R189+UR4+0x10100] ;  /* 0x01010004bdb4783b */ /* 0x000fe20008000200 */
[----:B------:R-:W-:Y:S01]  /*6440*/  PLOP3.LUT P0, PT, PT, PT, UP1, 0x80, 0x0 ;  /* 0x000000000000781c */ /* 0x000fe20003f0f018 */
[----:B------:R-:W-:Y:S01]  /*6450*/  UIADD3 UR7, UR20, 0x1, URZ ;  /* 0x0000000114077890 */ /* 0x000fe2000fffe03f */
[CC--:B------:R-:W-:Y:S01]  /*6460*/  IADD3 R0, R193.reuse, R133.reuse, RZ ;  /* 0x00000085c1007210 */ /* 0x0c0fe20007ffe0ff */
[----:B------:R-:W-:Y:S01]  /*6470*/  UISETP.GE.AND UP0, UPT, UR20, 0x1, UPT ;  /* 0x000000011400788c */ /* 0x000fe2000bf06270 */
[----:B------:R-:W-:Y:S02]  /*6480*/  IADD3 R2, R193, R190, RZ ;  /* 0x000000bec1027210 */ /* 0x000fe40007ffe0ff */
[C---:B------:R-:W-:Y:S01]  /*6490*/  HMMA.16816.F32.BF16 R8, R136.reuse, R142, RZ ;  /* 0x0000008e8808723c */ /* 0x040fe200000418ff */
[----:B------:R-:W-:Y:S01]  /*64a0*/  LDSM.16.M88.4 R140, [R185] ;  /* 0x00000000b98c783b */ /* 0x000fe20000000200 */
[----:B------:R-:W-:Y:S01]  /*64b0*/  ISETP.GE.AND P3, PT, R197, 0x1, PT ;  /* 0x00000001c500780c */ /* 0x000fe20003f66270 */
[----:B------:R-:W-:Y:S01]  /*64c0*/  USEL UR20, UR7, URZ, !UP0 ;  /* 0x0000003f07147287 */ /* 0x000fe2000c000000 */
[----:B------:R-:W-:Y:S02]  /*64d0*/  IADD3 R133, R186, R133, R193 ;  /* 0x00000085ba857210 */ /* 0x000fe40007ffe0c1 */
[----:B------:R-:W-:Y:S02]  /*64e0*/  MOV R244, R205 ;  /* 0x000000cd00f47202 */ /* 0x000fe40000000f00 */
[C---:B-1----:R-:W-:Y:S01]  /*64f0*/  HMMA.16816.F32.BF16 R12, R136.reuse, R144, RZ ;  /* 0x00000090880c723c */ /* 0x042fe200000418ff */
[----:B------:R-:W-:Y:S07]  /*6500*/  LDSM.16.M88.4 R176, [R0+0xe100] ;  /* 0x00e1000000b0783b */ /* 0x000fee0000000200 */
[C---:B------:R-:W-:Y:S01]  /*6510*/  HMMA.16816.F32.BF16 R16, R136.reuse, R146, RZ ;  /* 0x000000928810723c */ /* 0x040fe200000418ff */
[----:B------:R-:W1:Y:S07]  /*6520*/  LDSM.16.M88.4 R144, [R0+0xc100] ;  /* 0x00c100000090783b */ /* 0x000e6e0000000200 */
[C---:B------:R-:W-:Y:S01]  /*6530*/  HMMA.16816.F32.BF16 R20, R136.reuse, R148, RZ ;  /* 0x000000948814723c */ /* 0x040fe200000418ff */
[----:B------:R-:W0:Y:S07]  /*6540*/  LDGDEPBAR ;  /* 0x00000000000079af */ /* 0x000e2e0000000000 */
[C---:B------:R-:W-:Y:S01]  /*6550*/  HMMA.16816.F32.BF16 R24, R136.reuse, R150, RZ ;  /* 0x000000968818723c */ /* 0x040fe200000418ff */
[----:B------:R-:W-:Y:S07]  /*6560*/  LDSM.16.M88.4 R148, [R0+0xd100] ;  /* 0x00d100000094783b */ /* 0x000fee0000000200 */
[C---:B------:R-:W-:Y:S08]  /*6570*/  HMMA.16816.F32.BF16 R28, R136.reuse, R152, RZ ;  /* 0x00000098881c723c */ /* 0x040ff000000418ff */
[----:B------:R-:W-:Y:S01]  /*6580*/  HMMA.16816.F32.BF16 R32, R136, R154, RZ ;  /* 0x0000009a8820723c */ /* 0x000fe200000418ff */
[----:B------:R-:W2:Y:S07]  /*6590*/  LDSM.16.M88.4 R136, [R0+0xc900] ;  /* 0x00c900000088783b */ /* 0x000eae0000000200 */
        /* <DEDUP_REMOVED lines=13> */
[C---:B-1----:R-:W-:Y:S01]  /*6670*/  HMMA.16816.F32.BF16 R4, R140.reuse, R144, R4 ;  /* 0x000000908c04723c */ /* 0x042fe20000041804 */
[----:B------:R-:W-:Y:S07]  /*6680*/  LDSM.16.M88.4 R172, [R190+0xe900] ;  /* 0x00e90000beac783b */ /* 0x000fee0000000200 */
[C---:B------:R-:W-:Y:S01]  /*6690*/  HMMA.16816.F32.BF16 R8, R140.reuse, R146, R8 ;  /* 0x000000928c08723c */ /* 0x040fe20000041808 */
[----:B------:R-:W1:Y:S07]  /*66a0*/  LDSM.16.M88.4 R144, [R2+0xd100] ;  /* 0x00d100000290783b */ /* 0x000e6e0000000200 */
[C---:B--2---:R-:W-:Y:S08]  /*66b0*/  HMMA.16816.F32.BF16 R12, R140.reuse, R136, R12 ;  /* 0x000000888c0c723c */ /* 0x044ff0000004180c */
[C---:B------:R-:W-:Y:S01]  /*66c0*/  HMMA.16816.F32.BF16 R16, R140.reuse, R138, R16 ;  /* 0x0000008a8c10723c */ /* 0x040fe20000041810 */
[----:B------:R-:W2:Y:S07]  /*66d0*/  LDSM.16.M88.4 R136, [R2+0xd900] ;  /* 0x00d900000288783b */ /* 0x000eae0000000200 */
        /* <DEDUP_REMOVED lines=13> */
[C---:B-1----:R-:W-:Y:S08]  /*67b0*/  HMMA.16816.F32.BF16 R20, R160.reuse, R144, R20 ;  /* 0x00000090a014723c */ /* 0x042ff00000041814 */
[C---:B------:R-:W-:Y:S01]  /*67c0*/  HMMA.16816.F32.BF16 R24, R160.reuse, R146, R24 ;  /* 0x00000092a018723c */ /* 0x040fe20000041818 */
[----:B------:R-:W1:Y:S07]  /*67d0*/  LDSM.16.M88.4 R144, [R187+0x4000] ;  /* 0x00400000bb90783b */ /* 0x000e6e0000000200 */
[C---:B--2---:R-:W-:Y:S08]  /*67e0*/  HMMA.16816.F32.BF16 R28, R160.reuse, R136, R28 ;  /* 0x00000088a01c723c */ /* 0x044ff0000004181c */
[----:B------:R-:W-:Y:S01]  /*67f0*/  HMMA.16816.F32.BF16 R32, R160, R138, R32 ;  /* 0x0000008aa020723c */ /* 0x000fe20000041820 */
[----:B------:R-:W2:Y:S07]  /*6800*/  LDSM.16.M88.4 R136, [R190+0xf100] ;  /* 0x00f10000be88783b */ /* 0x000eae0000000200 */
        /* <DEDUP_REMOVED lines=13> */
[C---:B-1----:R-:W-:Y:S01]  /*68e0*/  HMMA.16816.F32.BF16 R4, R144.reuse, R168, R4 ;  /* 0x000000a89004723c */ /* 0x042fe20000041804 */
[----:B------:R-:W-:Y:S07]  /*68f0*/  LDSM.16.M88.4 R164, [R184+0x4000] ;  /* 0x00400000b8a4783b */ /* 0x000fee0000000200 */
        /* <DEDUP_REMOVED lines=24> */
[C---:B-1----:R-:W-:Y:S01]  /*6a80*/  HMMA.16816.F32.BF16 R4, R164.reuse, R168, R4 ;  /* 0x000000a8a404723c */ /* 0x042fe20000041804 */
[----:B------:R-:W1:Y:S07]  /*6a90*/  LDSM.16.M88.4 R160, [R187+0x8000] ;  /* 0x00800000bba0783b */ /* 0x000e6e0000000200 */
[C---:B------:R-:W-:Y:S01]  /*6aa0*/  HMMA.16816.F32.BF16 R8, R164.reuse, R170, R8 ;  /* 0x000000aaa408723c */ /* 0x040fe20000041808 */
[----:B------:R-:W-:Y:S07]  /*6ab0*/  LDSM.16.M88.4 R168, [R0+0x10100] ;  /* 0x0101000000a8783b */ /* 0x000fee0000000200 */
[C---:B--2---:R-:W-:Y:S08]  /*6ac0*/  HMMA.16816.F32.BF16 R12, R164.reuse, R136, R12 ;  /* 0x00000088a40c723c */ /* 0x044ff0000004180c */
[C---:B------:R-:W-:Y:S01]  /*6ad0*/  HMMA.16816.F32.BF16 R16, R164.reuse, R138, R16 ;  /* 0x0000008aa410723c */ /* 0x040fe20000041810 */
[----:B------:R-:W2:Y:S07]  /*6ae0*/  LDSM.16.M88.4 R136, [R190+0x10900] ;  /* 0x01090000be88783b */ /* 0x000eae0000000200 */
        /* <DEDUP_REMOVED lines=19> */
[C---:B-1----:R-:W-:Y:S01]  /*6c20*/  HMMA.16816.F32.BF16 R4, R160.reuse, R176, R4 ;  /* 0x000000b0a004723c */ /* 0x042fe20000041804 */
[----:B------:R-:W1:Y:S07]  /*6c30*/  LDSM.16.M88.4 R172, [R184+0x8000] ;  /* 0x00800000b8ac783b */ /* 0x000e6e0000000200 */
[C---:B------:R-:W-:Y:S08]  /*6c40*/  HMMA.16816.F32.BF16 R8, R160.reuse, R178, R8 ;  /* 0x000000b2a008723c */ /* 0x040ff00000041808 */
[C---:B--2---:R-:W-:Y:S08]  /*6c50*/  HMMA.16816.F32.BF16 R12, R160.reuse, R136, R12 ;  /* 0x00000088a00c723c */ /* 0x044ff0000004180c */
[C---:B------:R-:W-:Y:S01]  /*6c60*/  HMMA.16816.F32.BF16 R16, R160.reuse, R138, R16 ;  /* 0x0000008aa010723c */ /* 0x040fe20000041810 */
[----:B------:R-:W2:Y:S07]  /*6c70*/  LDSM.16.M88.4 R136, [R133+0x10900] ;  /* 0x010900008588783b */ /* 0x000eae0000000200 */
        /* <DEDUP_REMOVED lines=45> */
[----:B------:R-:W-:Y:S01]  /*6f50*/  @P0 IMAD.HI.U32 R175, R205, c[0x0][0x2c8], RZ ;  /* 0x0000b200cdaf0a27 */ /* 0x000fe200078e00ff */
[----:B------:R-:W-:Y:S02]  /*6f60*/  PLOP3.LUT P0, PT, PT, PT, UP1, 0x80, 0x0 ;  /* 0x000000000000781c */ /* 0x000fe40003f0f018 */
[----:B------:R-:W1:Y:S01]  /*6f70*/  MUFU.TANH R224, R224 ;  /* 0x000000e000e07308 */ /* 0x000e620000002400 */
[----:B------:R-:W-:Y:S02]  /*6f80*/  FMUL.FTZ R230, R22, c[0x0][0x320] ;  /* 0x0000c80016e67a20 */ /* 0x000fe40000410000 */
[----:B------:R-:W-:Y:S02]  /*6f90*/  FMUL.FTZ R229, R23, c[0x0][0x320] ;  /* 0x0000c80017e57a20 */ /* 0x000fe40000410000 */
[----:B------:R-:W-:Y:S02]  /*6fa0*/  FMUL.FTZ R238, R24, c[0x0][0x320] ;  /* 0x0000c80018ee7a20 */ /* 0x000fe40000410000 */
[----:B------:R-:W-:Y:S02]  /*6fb0*/  FMUL.FTZ R237, R25, c[0x0][0x320] ;  /* 0x0000c80019ed7a20 */ /* 0x000fe40000410000 */
[----:B------:R-:W-:Y:S01]  /*6fc0*/  FMUL.FTZ R234, R26, c[0x0][0x320] ;  /* 0x0000c8001aea7a20 */ /* 0x000fe20000410000 */
[----:B------:R-:W1:Y:S01]  /*6fd0*/  MUFU.TANH R178, R178 ;  /* 0x000000b200b27308 */ /* 0x000e620000002400 */
[----:B------:R-:W-:Y:S01]  /*6fe0*/  @P0 SHF.R.U32.HI R244, RZ, c[0x0][0x2cc], R175 ;  /* 0x0000b300fff40a19 */ /* 0x000fe200000116af */
[----:B------:R-:W-:Y:S01]  /*6ff0*/  FMUL.FTZ R233, R27, c[0x0][0x320] ;  /* 0x0000c8001be97a20 */ /* 0x000fe20000410000 */
[----:B------:R-:W-:Y:S01]  /*7000*/  SHF.L.U32 R175, R213, 0x6, RZ ;  /* 0x00000006d5af7819 */ /* 0x000fe200000006ff */
[----:B------:R-:W-:Y:S02]  /*7010*/  FMUL.FTZ R243, R28, c[0x0][0x320] ;  /* 0x0000c8001cf37a20 */ /* 0x000fe40000410000 */
[----:B------:R-:W5:Y:S01]  /*7020*/  SHFL.IDX PT, R251, R244, RZ, 0x1c1f ;  /* 0x001c1ffff4fb7589 */ /* 0x000f6200000e0000 */
[----:B------:R-:W-:Y:S01]  /*7030*/  FMUL.FTZ R242, R29, c[0x0][0x320] ;  /* 0x0000c8001df27a20 */ /* 0x000fe20000410000 */
[----:B------:R-:W-:Y:S01]  /*7040*/  IADD3 R247, -R206, 0x1, -R175 ;  /* 0x00000001cef77810 */ /* 0x000fe20007ffe9af */
[----:B------:R-:W-:Y:S01]  /*7050*/  FMUL.FTZ R239, R30, c[0x0][0x320] ;  /* 0x0000c8001eef7a20 */ /* 0x000fe20000410000 */
[----:B------:R-:W1:Y:S01]  /*7060*/  MUFU.TANH R180, R180 ;  /* 0x000000b400b47308 */ /* 0x000e620000002400 */
[----:B------:R-:W-:Y:S01]  /*7070*/  FMUL.FTZ R174, R31, c[0x0][0x320] ;  /* 0x0000c8001fae7a20 */ /* 0x000fe20000410000 */
[----:B------:R-:W-:Y:S01]  /*7080*/  IADD3 R247, -R204, R247, R195 ;  /* 0x000000f7ccf77210 */ /* 0x000fe20007ffe1c3 */
[----:B------:R-:W-:Y:S02]  /*7090*/  FMUL.FTZ R246, R32, c[0x0][0x320] ;  /* 0x0000c80020f67a20 */ /* 0x000fe40000410000 */
[----:B------:R-:W-:Y:S01]  /*70a0*/  FMUL.FTZ R245, R33, c[0x0][0x320] ;  /* 0x0000c80021f57a20 */ /* 0x000fe20000410000 */
[C---:B------:R-:W-:Y:S01]  /*70b0*/  IADD3 R248, R247.reuse, c[0x0][0x328], RZ ;  /* 0x0000ca00f7f87a10 */ /* 0x040fe20007ffe0ff */
[----:B------:R-:W-:Y:S01]  /*70c0*/  FMUL.FTZ R241, R34, c[0x0][0x320] ;  /* 0x0000c80022f17a20 */ /* 0x000fe20000410000 */
[----:B------:R-:W-:Y:S01]  /*70d0*/  IADD3 R247, R247, UR19, RZ ;  /* 0x00000013f7f77c10 */ /* 0x000fe2000fffe0ff */
[----:B------:R-:W-:Y:S01]  /*70e0*/  FMUL.FTZ R240, R35, c[0x0][0x320] ;  /* 0x0000c80023f07a20 */ /* 0x000fe20000410000 */
[----:B------:R-:W1:Y:S10]  /*70f0*/  MUFU.TANH R228, R228 ;  /* 0x000000e400e47308 */ /* 0x000e740000002400 */
[----:B------:R-:W1:Y:S01]  /*7100*/  MUFU.TANH R227, R227 ;  /* 0x000000e300e37308 */ /* 0x000e620000002400 */
[-C--:B-----5:R-:W-:Y:S02]  /*7110*/  IADD3 R250, R248, R251.reuse, RZ ;  /* 0x000000fbf8fa7210 */ /* 0x0a0fe40007ffe0ff */
[----:B------:R-:W-:Y:S07]  /*7120*/  IADD3 R249, R247, R251, RZ ;  /* 0x000000fbf7f97210 */ /* 0x000fee0007ffe0ff */
        /* <DEDUP_REMOVED lines=23> */
[----:B--234-:R-:W-:Y:S01]  /*72a0*/  IADD3 R2, -R204, R195, R251 ;  /* 0x000000c3cc027210 */ /* 0x01cfe20007ffe1fb */
        /* <DEDUP_REMOVED lines=12> */
.L_x_1119:
[----:B------:R-:W-:Y:S04]  /*7370*/  MOV R0, 0x1 ;  /* 0x0000000100007802 */ /* 0x000fe80000000f00 */
[----:B------:R-:W-:Y:S11]  /*7380*/  ISETP.NE.AND P0, PT, R0, c[0x0][0x32c], PT ;  /* 0x0000cb0000007a0c */ /* 0x000ff60003f05270 */
[----:B------:R-:W-:Y:S02]  /*7390*/  @!UPT UIADD3 URZ, URZ, URZ, URZ ;  /* 0x0000003f3f3ff290 */ /* 0x000fe4000fffe03f */
[----:B------:R-:W-:Y:S05]  /*73a0*/  @P0 IMAD.HI.U32 R0, R2, c[0x0][0x330], RZ ;  /* 0x0000cc0002000a27 */ /* 0x000fea00078e00ff */
[----:B------:R-:W-:Y:S02]  /*73b0*/  @P0 SHF.R.U32.HI R2, RZ, c[0x0][0x334], R0 ;  /* 0x0000cd00ff020a19 */ /* 0x000fe40000011600 */
.L_x_1120:
[----:B------:R-:W-:Y:S05]  /*73c0*/  BSYNC B0 ;  /* 0x0000000000007941 */ /* 0x000fea0003800000 */
.L_x_1118:
[----:B------:R-:W-:Y:S04]  /*73d0*/  IMAD R5, R2, c[0x0][0x32c], -R175 ;  /* 0x0000cb0002057a24 */ /* 0x000fe800078e0aaf */
[----:B------:R-:W-:Y:S05]  /*73e0*/  IMAD.IADD R0, R5, 0x1, -R206 ;  /* 0x0000000105007824 */ /* 0x000fea00078e0ace */
[----:B------:R-:W-:Y:S02]  /*73f0*/  IADD3 R5, R0, c[0x0][0x32c], RZ ;  /* 0x0000cb0000057a10 */ /* 0x000fe40007ffe0ff */
[----:B------:R-:W-:Y:S02]  /*7400*/  IMNMX R249, R249, R0, !PT ;  /* 0x00000000f9f97217 */ /* 0x000fe40007800200 */
[----:B------:R-:W-:Y:S02]  /*7410*/  IMNMX R250, R250, R5, PT ;  /* 0x00000005fafa7217 */ /* 0x000fe40003800200 */
.L_x_1117:
        /* <DEDUP_REMOVED lines=66> */
.L_x_1123:
[----:B------:R-:W-:Y:S04]  /*7840*/  MOV R0, 0x1 ;  /* 0x0000000100007802 */ /* 0x000fe80000000f00 */
[----:B------:R-:W-:Y:S11]  /*7850*/  ISETP.NE.AND P0, PT, R0, c[0x0][0x32c], PT ;  /* 0x0000cb0000007a0c */ /* 0x000ff60003f05270 */
[----:B------:R-:W-:Y:S02]  /*7860*/  @!UPT UIADD3 URZ, URZ, URZ, URZ ;  /* 0x0000003f3f3ff290 */ /* 0x000fe4000fffe03f */
[----:B------:R-:W-:Y:S05]  /*7870*/  @P0 IMAD.HI.U32 R0, R2, c[0x0][0x330], RZ ;  /* 0x0000cc0002000a27 */ /* 0x000fea00078e00ff */
[----:B------:R-:W-:Y:S02]  /*7880*/  @P0 SHF.R.U32.HI R2, RZ, c[0x0][0x334], R0 ;  /* 0x0000cd00ff020a19 */ /* 0x000fe40000011600 */
.L_x_1124:
[----:B------:R-:W-:Y:S05]  /*7890*/  BSYNC B0 ;  /* 0x0000000000007941 */ /* 0x000fea0003800000 */
.L_x_1122:
[----:B------:R-:W-:Y:S04]  /*78a0*/  IMAD R9, R2, c[0x0][0x32c], -R175 ;  /* 0x0000cb0002097a24 */ /* 0x000fe800078e0aaf */
[----:B------:R-:W-:Y:S05]  /*78b0*/  IMAD.IADD R0, R9, 0x1, -R206 ;  /* 0x0000000109007824 */ /* 0x000fea00078e0ace */
[----:B------:R-:W-:Y:S02]  /*78c0*/  IADD3 R9, R0, c[0x0][0x32c], RZ ;  /* 0x0000cb0000097a10 */ /* 0x000fe40007ffe0ff */
[----:B------:R-:W-:Y:S02]  /*78d0*/  IMNMX R247, R247, R0, !PT ;  /* 0x00000000f7f77217 */ /* 0x000fe40007800200 */
[----:B------:R-:W-:Y:S02]  /*78e0*/  IMNMX R248, R248, R9, PT ;  /* 0x00000009f8f87217 */ /* 0x000fe40003800200 */
.L_x_1121:
[----:B------:R-:W-:Y:S01]  /*78f0*/  ISETP.GT.AND P0, PT, R247, RZ, P1 ;  /* 0x000000fff700720c */ /* 0x000fe20000f04270 */
[----:B------:R-:W-:Y:S04]  /*7900*/  DEPBAR.LE SB0, 0x2 ;  /* 0x000080800000791a */ /* 0x000fe80000000000 */
[----:B------:R-:W-:Y:S01]  /*7910*/  BAR.SYNC.DEFER_BLOCKING 0x0 ;  /* 0x0000000000007b1d */ /* 0x000fe20000010000 */
        /* <DEDUP_REMOVED lines=11> */
[----:B------:R-:W-:Y:S01]  /*79d0*/  FMNMX.FTZ R0, R173, R0, !PT ;  /* 0x00000000ad007209 */ /* 0x000fe20007810000 */
[----:B------:R-:W-:Y:S01]  /*79e0*/  LDSM.16.MT88.4 R28, [R134+UR4+0x100] ;  /* 0x00010004861c783b */ /* 0x000fe20008004200 */
        /* <DEDUP_REMOVED lines=56> */
[----:B------:R-:W-:Y:S01]  /*7d70*/  ISETP.GT.AND P0, PT, R247, 0x38, P1 ;  /* 0x00000038f700780c */ /* 0x000fe20000f04270 */
[----:B------:R-:W1:Y:S01]  /*7d80*/  SHFL.BFLY PT, R4, R9, 0x2, 0x1f ;  /* 0x0c401f0009047f89 */ /* 0x000e6200000e0000 */
        /* <DEDUP_REMOVED lines=9> */
[----:B------:R-:W-:Y:S02]  /*7e20*/  IADD3 R17, R134, UR4, RZ ;  /* 0x0000000486117c10 */ /* 0x000fe4000fffe0ff */
[----:B------:R-:W-:Y:S02]  /*7e30*/  FMNMX.FTZ R11, R144, R15, !PT ;  /* 0x0000000f900b7209 */ /* 0x000fe40007810000 */
[----:B------:R-:W-:Y:S02]  /*7e40*/  IADD3 R164, R188, R17, RZ ;  /* 0x00000011bca47210 */ /* 0x000fe40007ffe0ff */
[----:B-1----:R-:W-:Y:S01]  /*7e50*/  FMNMX.FTZ R4, R9, R4, !PT ;  /* 0x0000000409047209 */ /* 0x002fe20007810000 */
[----:B------:R-:W1:Y:S08]  /*7e60*/  SHFL.BFLY PT, R0, R11, 0x2, 0x1f ;  /* 0x0c401f000b007f89 */ /* 0x000e7000000e0000 */
[----:B------:R-:W2:Y:S01]  /*7e70*/  SHFL.BFLY PT, R13, R4, 0x1, 0x1f ;  /* 0x0c201f00040d7f89 */ /* 0x000ea200000e0000 */
[----:B-1----:R-:W-:Y:S07]  /*7e80*/  FMNMX.FTZ R9, R11, R0, !PT ;  /* 0x000000000b097209 */ /* 0x002fee0007810000 */
[----:B------:R-:W1:Y:S01]  /*7e90*/  SHFL.BFLY PT, R0, R9, 0x1, 0x1f ;  /* 0x0c201f0009007f89 */ /* 0x000e6200000e0000 */
[----:B--2---:R-:W-:Y:S04]  /*7ea0*/  FMNMX.FTZ R2, R4, R13, !PT ;  /* 0x0000000d04027209 */ /* 0x004fe80007810000 */
[C---:B------:R-:W-:Y:S01]  /*7eb0*/  FSETP.NEU.FTZ.AND P0, PT, R2.reuse, -INF , PT ;  /* 0xff8000000200780b */ /* 0x040fe20003f1d000 */
[----:B------:R-:W-:Y:S02]  /*7ec0*/  FMUL.FTZ R152, R2, c[0x0][0x2d0] ;  /* 0x0000b40002987a20 */ /* 0x000fe40000410000 */
[----:B------:R-:W2:Y:S03]  /*7ed0*/  LDSM.16.MT88.4 R12, [R135+UR4+0x100] ;  /* 0x00010004870c783b */ /* 0x000ea60008004200 */
[----:B------:R-:W-:Y:S05]  /*7ee0*/  FSEL R152, R152, RZ, P0 ;  /* 0x000000ff98987208 */ /* 0x000fea0000000000 */
[--C-:B------:R-:W-:Y:S01]  /*7ef0*/  FFMA.FTZ R165, R5, c[0x0][0x2d0], -R152.reuse ;  /* 0x0000b40005a57a23 */ /* 0x100fe20000010898 */
[----:B------:R-:W-:Y:S01]  /*7f00*/  FSEL R5, R2, RZ, P0 ;  /* 0x000000ff02057208 */ /* 0x000fe20000000000 */
[--C-:B------:R-:W-:Y:S02]  /*7f10*/  FFMA.FTZ R167, R179, c[0x0][0x2d0], -R152.reuse ;  /* 0x0000b400b3a77a23 */ /* 0x100fe40000010898 */
[----:B------:R-:W-:Y:S01]  /*7f20*/  FFMA.FTZ R166, R181, c[0x0][0x2d0], -R152 ;  /* 0x0000b400b5a67a23 */ /* 0x000fe20000010898 */
[----:B-1----:R-:W-:Y:S01]  /*7f30*/  FMNMX.FTZ R0, R9, R0, !PT ;  /* 0x0000000009007209 */ /* 0x002fe20007810000 */
[----:B------:R-:W-:Y:S02]  /*7f40*/  FADD.FTZ R4, -R5, R132 ;  /* 0x0000008405047221 */ /* 0x000fe40000010100 */
[----:B------:R-:W-:Y:S01]  /*7f50*/  MUFU.EX2 R167, R167 ;  /* 0x000000a700a77308 */ /* 0x000fe20000000800 */
[--C-:B------:R-:W-:Y:S01]  /*7f60*/  FFMA.FTZ R168, R7, c[0x0][0x2d0], -R152.reuse ;  /* 0x0000b40007a87a23 */ /* 0x100fe20000010898 */
[C---:B------:R-:W-:Y:S01]  /*7f70*/  FSETP.NEU.FTZ.AND P0, PT, R0.reuse, -INF , PT ;  /* 0xff8000000000780b */ /* 0x040fe20003f1d000 */
[----:B------:R-:W-:Y:S01]  /*7f80*/  FMUL.FTZ R145, R0, c[0x0][0x2d0] ;  /* 0x0000b40000917a20 */ /* 0x000fe20000410000 */
[----:B------:R-:W-:Y:S01]  /*7f90*/  IADD3 R5, R135, UR4, RZ ;  /* 0x0000000487057c10 */ /* 0x000fe2000fffe0ff */
[----:B------:R-:W-:Y:S01]  /*7fa0*/  FMUL.FTZ R132, R4, c[0x0][0x2d0] ;  /* 0x0000b40004847a20 */ /* 0x000fe20000410000 */
[----:B------:R-:W-:Y:S01]  /*7fb0*/  FSEL R4, R0, RZ, P0 ;  /* 0x000000ff00047208 */ /* 0x000fe20000000000 */
[--C-:B------:R-:W-:Y:S01]  /*7fc0*/  FFMA.FTZ R174, R163, c[0x0][0x2d0], -R152.reuse ;  /* 0x0000b400a3ae7a23 */ /* 0x100fe20000010898 */
[----:B------:R-:W-:Y:S01]  /*7fd0*/  FSEL R145, R145, RZ, P0 ;  /* 0x000000ff91917208 */ /* 0x000fe20000000000 */
[--C-:B------:R-:W-:Y:S01]  /*7fe0*/  FFMA.FTZ R177, R141, c[0x0][0x2d0], -R152.reuse ;  /* 0x0000b4008db17a23 */ /* 0x100fe20000010898 */
[----:B------:R-:W1:Y:S01]  /*7ff0*/  MUFU.EX2 R166, R166 ;  /* 0x000000a600a67308 */ /* 0x000e620000000800 */
[----:B------:R-:W-:Y:S01]  /*8000*/  FADD.FTZ R4, -R4, R3 ;  /* 0x0000000304047221 */ /* 0x000fe20000010100 */
[----:B------:R-:W-:Y:S01]  /*8010*/  IADD3 R133, R188, R5, RZ ;  /* 0x00000005bc857210 */ /* 0x000fe20007ffe0ff */
[--C-:B------:R-:W-:Y:S02]  /*8020*/  FFMA.FTZ R171, R176, c[0x0][0x2d0], -R145.reuse ;  /* 0x0000b400b0ab7a23 */ /* 0x100fe40000010891 */
[--C-:B------:R-:W-:Y:S02]  /*8030*/  FFMA.FTZ R170, R8, c[0x0][0x2d0], -R145.reuse ;  /* 0x0000b40008aa7a23 */ /* 0x100fe40000010891 */
[--C-:B------:R-:W-:Y:S01]  /*8040*/  FFMA.FTZ R169, R6, c[0x0][0x2d0], -R145.reuse ;  /* 0x0000b40006a97a23 */ /* 0x100fe20000010891 */
[----:B------:R-:W3:Y:S01]  /*8050*/  LDSM.16.MT88.4 R20, [R133+0x100] ;  /* 0x000100008514783b */ /* 0x000ee20000004200 */
[--C-:B------:R-:W-:Y:S01]  /*8060*/  FFMA.FTZ R172, R180, c[0x0][0x2d0], -R145.reuse ;  /* 0x0000b400b4ac7a23 */ /* 0x100fe20000010891 */
[----:B------:R-:W4:Y:S01]  /*8070*/  MUFU.EX2 R132, R132 ;  /* 0x0000008400847308 */ /* 0x000f220000000800 */
[----:B------:R-:W-:Y:S02]  /*8080*/  FMUL.FTZ R3, R4, c[0x0][0x2d0] ;  /* 0x0000b40004037a20 */ /* 0x000fe40000410000 */
[--C-:B------:R-:W-:Y:S02]  /*8090*/  FFMA.FTZ R176, R143, c[0x0][0x2d0], -R152.reuse ;  /* 0x0000b4008fb07a23 */ /* 0x100fe40000010898 */
[--C-:B------:R-:W-:Y:S02]  /*80a0*/  FFMA.FTZ R180, R142, c[0x0][0x2d0], -R145.reuse ;  /* 0x0000b4008eb47a23 */ /* 0x100fe40000010891 */
[--C-:B------:R-:W-:Y:S02]  /*80b0*/  FFMA.FTZ R181, R140, c[0x0][0x2d0], -R145.reuse ;  /* 0x0000b4008cb57a23 */ /* 0x100fe40000010891 */
[----:B------:R-:W-:Y:S01]  /*80c0*/  LDSM.16.MT88.4 R140, [R134+UR4+0x2900] ;  /* 0x00290004868c783b */ /* 0x000fe20008004200 */
[----:B------:R-:W5:Y:S01]  /*80d0*/  MUFU.EX2 R3, R3 ;  /* 0x0000000300037308 */ /* 0x000f620000000800 */
[--C-:B------:R-:W-:Y:S02]  /*80e0*/  FFMA.FTZ R182, R161, c[0x0][0x2d0], -R152.reuse ;  /* 0x0000b400a1b67a23 */ /* 0x100fe40000010898 */
[--C-:B------:R-:W-:Y:S01]  /*80f0*/  FFMA.FTZ R183, R159, c[0x0][0x2d0], -R152.reuse ;  /* 0x0000b4009fb77a23 */ /* 0x100fe20000010898 */
[----:B-1----:R-:W-:Y:S01]  /*8100*/  F2FP.BF16.PACK_AB R136, R166, R167 ;  /* 0x000000a7a688723e */ /* 0x002fe200000010ff */
[--C-:B------:R-:W-:Y:S02]  /*8110*/  FFMA.FTZ R190, R157, c[0x0][0x2d0], -R152.reuse ;  /* 0x0000b4009dbe7a23 */ /* 0x100fe40000010898 */
[--C-:B------:R-:W-:Y:S02]  /*8120*/  FFMA.FTZ R223, R155, c[0x0][0x2d0], -R152.reuse ;  /* 0x0000b4009bdf7a23 */ /* 0x100fe40000010898 */
[--C-:B------:R-:W-:Y:S01]  /*8130*/  FFMA.FTZ R224, R160, c[0x0][0x2d0], -R145.reuse ;  /* 0x0000b400a0e07a23 */ /* 0x100fe20000010891 */
[----:B------:R-:W-:Y:S01]  /*8140*/  MUFU.EX2 R165, R165 ;  /* 0x000000a500a57308 */ /* 0x000fe20000000800 */
[--C-:B------:R-:W-:Y:S02]  /*8150*/  FFMA.FTZ R225, R158, c[0x0][0x2d0], -R145.reuse ;  /* 0x0000b4009ee17a23 */ /* 0x100fe40000010891 */
[--C-:B------:R-:W-:Y:S02]  /*8160*/  FFMA.FTZ R226, R156, c[0x0][0x2d0], -R145.reuse ;  /* 0x0000b4009ce27a23 */ /* 0x100fe40000010891 */
[C---:B----4-:R-:W-:Y:S01]  /*8170*/  FMUL.FTZ R4, R132.reuse, R128 ;  /* 0x0000008084047220 */ /* 0x050fe20000410000 */
[----:B------:R-:W-:Y:S01]  /*8180*/  LDSM.16.MT88.4 R156, [R164+0x3900] ;  /* 0x00390000a49c783b */ /* 0x000fe20000004200 */
[C---:B------:R-:W-:Y:S02]  /*8190*/  FMUL.FTZ R5, R132.reuse, R129 ;  /* 0x0000008184057220 */ /* 0x040fe40000410000 */
[C---:B------:R-:W-:Y:S01]  /*81a0*/  FMUL.FTZ R8, R132.reuse, R124 ;  /* 0x0000007c84087220 */ /* 0x040fe20000410000 */
[----:B------:R-:W1:Y:S01]  /*81b0*/  MUFU.EX2 R168, R168 ;  /* 0x000000a800a87308 */ /* 0x000e620000000800 */
[C---:B------:R-:W-:Y:S02]  /*81c0*/  FMUL.FTZ R9, R132.reuse, R125 ;  /* 0x0000007d84097220 */ /* 0x040fe40000410000 */
[C---:B------:R-:W-:Y:S02]  /*81d0*/  FMUL.FTZ R16, R132.reuse, R116 ;  /* 0x0000007484107220 */ /* 0x040fe40000410000 */
[C---:B-----5:R-:W-:Y:S02]  /*81e0*/  FMUL.FTZ R6, R3.reuse, R130 ;  /* 0x0000008203067220 */ /* 0x060fe40000410000 */
[C---:B------:R-:W-:Y:S02]  /*81f0*/  FMUL.FTZ R7, R3.reuse, R131 ;  /* 0x0000008303077220 */ /* 0x040fe40000410000 */
        /* <DEDUP_REMOVED lines=8> */
[----:B------:R-:W4:Y:S01]  /*8280*/  MUFU.EX2 R170, R170 ;  /* 0x000000aa00aa7308 */ /* 0x000f220000000800 */
[----:B------:R-:W-:Y:S01]  /*8290*/  LDSM.16.MT88.4 R116, [R134+UR4+0x900] ;  /* 0x000900048674783b */ /* 0x000fe20008004200 */
[----:B------:R-:W-:Y:S01]  /*82a0*/  FMUL.FTZ R25, R132, R109 ;  /* 0x0000006d84197220 */ /* 0x000fe20000410000 */
[----:B-1----:R-:W-:Y:S01]  /*82b0*/  F2FP.BF16.PACK_AB R138, R168, R165 ;  /* 0x000000a5a88a723e */ /* 0x002fe200000010ff */
[C---:B------:R-:W-:Y:S02]  /*82c0*/  FMUL.FTZ R26, R3.reuse, R110 ;  /* 0x0000006e031a7220 */ /* 0x040fe40000410000 */
[C---:B------:R-:W-:Y:S03]  /*82d0*/  FMUL.FTZ R27, R3.reuse, R111 ;  /* 0x0000006f031b7220 */ /* 0x040fe60000410000 */
[----:B------:R-:W-:Y:S01]  /*82e0*/  LDSM.16.MT88.4 R108, [R164+0x2100] ;  /* 0x00210000a46c783b */ /* 0x000fe20000004200 */
[----:B------:R-:W-:Y:S01]  /*82f0*/  MUFU.EX2 R169, R169 ;  /* 0x000000a900a97308 */ /* 0x000fe20000000800 */
[C---:B------:R-:W-:Y:S02]  /*8300*/  FMUL.FTZ R32, R132.reuse, R100 ;  /* 0x0000006484207220 */ /* 0x040fe40000410000 */
[----:B------:R-:W-:Y:S02]  /*8310*/  FMUL.FTZ R33, R132, R101 ;  /* 0x0000006584217220 */ /* 0x000fe40000410000 */
[C---:B------:R-:W-:Y:S02]  /*8320*/  FMUL.FTZ R34, R3.reuse, R102 ;  /* 0x0000006603227220 */ /* 0x040fe40000410000 */
[----:B------:R-:W-:Y:S01]  /*8330*/  LDSM.16.MT88.4 R124, [R135+UR4+0x2900] ;  /* 0x00290004877c783b */ /* 0x000fe20008004200 */
[----:B------:R-:W-:Y:S02]  /*8340*/  FMUL.FTZ R35, R3, R103 ;  /* 0x0000006703237220 */ /* 0x000fe40000410000 */
[----:B------:R-:W1:Y:S01]  /*8350*/  MUFU.EX2 R172, R172 ;  /* 0x000000ac00ac7308 */ /* 0x000e620000000800 */
[--C-:B------:R-:W-:Y:S02]  /*8360*/  FFMA.FTZ R227, R154, c[0x0][0x2d0], -R145.reuse ;  /* 0x0000b4009ae37a23 */ /* 0x100fe40000010891 */
[--C-:B------:R-:W-:Y:S01]  /*8370*/  FFMA.FTZ R228, R153, c[0x0][0x2d0], -R152.reuse ;  /* 0x0000b40099e47a23 */ /* 0x100fe20000010898 */
[----:B----4-:R-:W-:Y:S01]  /*8380*/  F2FP.BF16.PACK_AB R137, R170, R171 ;  /* 0x000000abaa89723e */ /* 0x010fe200000010ff */
[----:B------:R-:W-:Y:S01]  /*8390*/  LDSM.16.MT88.4 R100, [R134+UR4+0x2100] ;  /* 0x002100048664783b */ /* 0x000fe20008004200 */
[--C-:B------:R-:W-:Y:S02]  /*83a0*/  FFMA.FTZ R229, R151, c[0x0][0x2d0], -R152.reuse ;  /* 0x0000b40097e57a23 */ /* 0x100fe40000010898 */
[--C-:B------:R-:W-:Y:S02]  /*83b0*/  FFMA.FTZ R230, R149, c[0x0][0x2d0], -R152.reuse ;  /* 0x0000b40095e67a23 */ /* 0x100fe40000010898 */
[--C-:B------:R-:W-:Y:S01]  /*83c0*/  FFMA.FTZ R232, R150, c[0x0][0x2d0], -R145.reuse ;  /* 0x0000b40096e87a23 */ /* 0x100fe20000010891 */
[----:B------:R-:W-:Y:S01]  /*83d0*/  MUFU.EX2 R174, R174 ;  /* 0x000000ae00ae7308 */ /* 0x000fe20000000800 */
[--C-:B------:R-:W-:Y:S02]  /*83e0*/  FFMA.FTZ R233, R148, c[0x0][0x2d0], -R145.reuse ;  /* 0x0000b40094e97a23 */ /* 0x100fe40000010891 */
[----:B------:R-:W-:Y:S01]  /*83f0*/  LDSM.16.MT88.4 R148, [R133+0x3900] ;  /* 0x003900008594783b */ /* 0x000fe20000004200 */
[--C-:B------:R-:W-:Y:S02]  /*8400*/  FFMA.FTZ R234, R146, c[0x0][0x2d0], -R145.reuse ;  /* 0x0000b40092ea7a23 */ /* 0x100fe40000010891 */
[C---:B------:R-:W-:Y:S02]  /*8410*/  FMUL.FTZ R36, R132.reuse, R36 ;  /* 0x0000002484247220 */ /* 0x040fe40000410000 */
[----:B------:R-:W-:Y:S02]  /*8420*/  FMUL.FTZ R37, R132, R37 ;  /* 0x0000002584257220 */ /* 0x000fe40000410000 */
[C---:B------:R-:W-:Y:S01]  /*8430*/  FMUL.FTZ R38, R3.reuse, R38 ;  /* 0x0000002603267220 */ /* 0x040fe20000410000 */
[----:B------:R-:W-:Y:S01]  /*8440*/  MUFU.EX2 R176, R176 ;  /* 0x000000b000b07308 */ /* 0x000fe20000000800 */
[C---:B------:R-:W-:Y:S01]  /*8450*/  FMUL.FTZ R39, R3.reuse, R39 ;  /* 0x0000002703277220 */ /* 0x040fe20000410000 */
[----:B-1----:R-:W-:Y:S01]  /*8460*/  F2FP.BF16.PACK_AB R139, R172, R169 ;  /* 0x000000a9ac8b723e */ /* 0x002fe200000010ff */
[C---:B------:R-:W-:Y:S02]  /*8470*/  FMUL.FTZ R40, R132.reuse, R40 ;  /* 0x0000002884287220 */ /* 0x040fe40000410000 */
[C---:B------:R-:W-:Y:S02]  /*8480*/  FMUL.FTZ R41, R132.reuse, R41 ;  /* 0x0000002984297220 */ /* 0x040fe40000410000 */
[C---:B------:R-:W-:Y:S02]  /*8490*/  FMUL.FTZ R42, R3.reuse, R42 ;  /* 0x0000002a032a7220 */ /* 0x040fe40000410000 */
[C---:B--2---:R-:W-:Y:S01]  /*84a0*/  HMMA.16816.F32.BF16 R4, R136.reuse, R12, R4 ;  /* 0x0000000c8804723c */ /* 0x044fe20000041804 */
[----:B------:R-:W-:Y:S04]  /*84b0*/  MUFU.EX2 R177, R177 ;  /* 0x000000b100b17308 */ /* 0x000fe80000000800 */
        /* <DEDUP_REMOVED lines=23> */
[----:B------:R-:W2:Y:S01]  /*8630*/  LDSM.16.MT88.4 R112, [R135+UR4+0x2100] ;  /* 0x002100048770783b */ /* 0x000ea20008004200 */
        /* <DEDUP_REMOVED lines=14> */
[----:B------:R-:W3:Y:S01]  /*8720*/  LDSM.16.MT88.4 R104, [R133+0x2100] ;  /* 0x002100008568783b */ /* 0x000ee20000004200 */
[C---:B------:R-:W-:Y:S02]  /*8730*/  FMUL.FTZ R55, R3.reuse, R55 ;  /* 0x0000003703377220 */ /* 0x040fe40000410000 */
[C---:B------:R-:W-:Y:S02]  /*8740*/  FMUL.FTZ R56, R132.reuse, R56 ;  /* 0x0000003884387220 */ /* 0x040fe40000410000 */
[C---:B-1----:R-:W-:Y:S02]  /*8750*/  HMMA.16816.F32.BF16 R28, R136.reuse, R120, R28 ;  /* 0x00000078881c723c */ /* 0x042fe4000004181c */
        /* <DEDUP_REMOVED lines=9> */
[C---:B--2---:R-:W-:Y:S04]  /*87f0*/  HMMA.16816.F32.BF16 R36, R136.reuse, R112, R36 ;  /* 0x000000708824723c */ /* 0x044fe80000041824 */
        /* <DEDUP_REMOVED lines=9> */
[C---:B---3--:R-:W-:Y:S03]  /*8890*/  HMMA.16816.F32.BF16 R44, R136.reuse, R104, R44 ;  /* 0x00000068882c723c */ /* 0x048fe6000004182c */
[C---:B------:R-:W-:Y:S02]  /*88a0*/  FMUL.FTZ R67, R3.reuse, R67 ;  /* 0x0000004303437220 */ /* 0x040fe40000410000 */
[C---:B------:R-:W-:Y:S02]  /*88b0*/  FMUL.FTZ R68, R132.reuse, R68 ;  /* 0x0000004484447220 */ /* 0x040fe40000410000 */
[C---:B------:R-:W-:Y:S01]  /*88c0*/  FMUL.FTZ R69, R132.reuse, R69 ;  /* 0x0000004584457220 */ /* 0x040fe20000410000 */
[C---:B------:R-:W-:Y:S01]  /*88d0*/  HMMA.16816.F32.BF16 R48, R136.reuse, R106, R48 ;  /* 0x0000006a8830723c */ /* 0x040fe20000041830 */
[----:B------:R-:W1:Y:S01]  /*88e0*/  LDSM.16.MT88.4 R104, [R135+UR4+0x4100] ;  /* 0x004100048768783b */ /* 0x000e620008004200 */
        /* <DEDUP_REMOVED lines=8> */
[----:B------:R-:W2:Y:S03]  /*8970*/  LDSM.16.MT88.4 R100, [R133+0x4100] ;  /* 0x004100008564783b */ /* 0x000ea60000004200 */
[C---:B------:R-:W-:Y:S02]  /*8980*/  FMUL.FTZ R74, R3.reuse, R74 ;  /* 0x0000004a034a7220 */ /* 0x040fe40000410000 */
[C---:B------:R-:W-:Y:S01]  /*8990*/  FMUL.FTZ R75, R3.reuse, R75 ;  /* 0x0000004b034b7220 */ /* 0x040fe20000410000 */
[----:B------:R-:W-:Y:S01]  /*89a0*/  MUFU.EX2 R232, R232 ;  /* 0x000000e800e87308 */ /* 0x000fe20000000800 */
[C---:B------:R-:W-:Y:S04]  /*89b0*/  HMMA.16816.F32.BF16 R60, R136.reuse, R108, R60 ;  /* 0x0000006c883c723c */ /* 0x040fe8000004183c */
[C---:B------:R-:W-:Y:S02]  /*89c0*/  FMUL.FTZ R84, R132.reuse, R84 ;  /* 0x0000005484547220 */ /* 0x040fe40000410000 */
[----:B------:R-:W-:Y:S02]  /*89d0*/  FMUL.FTZ R85, R132, R85 ;  /* 0x0000005584557220 */ /* 0x000fe40000410000 */
[C---:B------:R-:W-:Y:S01]  /*89e0*/  HMMA.16816.F32.BF16 R64, R136.reuse, R110, R64 ;  /* 0x0000006e8840723c */ /* 0x040fe20000041840 */
[----:B------:R-:W3:Y:S01]  /*89f0*/  LDSM.16.MT88.4 R108, [R134+UR4+0x4100] ;  /* 0x00410004866c783b */ /* 0x000ee20008004200 */
[----:B------:R-:W-:Y:S02]  /*8a00*/  MUFU.EX2 R233, R233 ;  /* 0x000000e900e97308 */ /* 0x000fe40000000800 */
[C---:B------:R-:W-:Y:S02]  /*8a10*/  FMUL.FTZ R86, R3.reuse, R86 ;  /* 0x0000005603567220 */ /* 0x040fe40000410000 */
[----:B------:R-:W-:Y:S02]  /*8a20*/  FMUL.FTZ R87, R3, R87 ;  /* 0x0000005703577220 */ /* 0x000fe40000410000 */
[--C-:B------:R-:W-:Y:S01]  /*8a30*/  FFMA.FTZ R173, R173, c[0x0][0x2d0], -R152.reuse ;  /* 0x0000b400adad7a23 */ /* 0x100fe20000010898 */
[C---:B-1----:R-:W-:Y:S03]  /*8a40*/  HMMA.16816.F32.BF16 R68, R136.reuse, R104, R68 ;  /* 0x000000688844723c */ /* 0x042fe60000041844 */
[----:B------:R-:W-:Y:S01]  /*8a50*/  FFMA.FTZ R152, R147, c[0x0][0x2d0], -R152 ;  /* 0x0000b40093987a23 */ /* 0x000fe20000010898 */
        /* <DEDUP_REMOVED lines=8> */
[C---:B------:R-:W-:Y:S01]  /*8ae0*/  FMUL.FTZ R78, R3.reuse, R78 ;  /* 0x0000004e034e7220 */ /* 0x040fe20000410000 */
[----:B------:R-:W-:Y:S03]  /*8af0*/  LDSM.16.MT88.4 R160, [R135+UR4+0x5900] ;  /* 0x0059000487a0783b */ /* 0x000fe60008004200 */
[C---:B------:R-:W-:Y:S02]  /*8b00*/  FMUL.FTZ R79, R3.reuse, R79 ;  /* 0x0000004f034f7220 */ /* 0x040fe40000410000 */
[----:B------:R-:W-:Y:S02]  /*8b10*/  FFMA.FTZ R145, R144, c[0x0][0x2d0], -R145 ;  /* 0x0000b40090917a23 */ /* 0x000fe40000010891 */
[C---:B------:R-:W-:Y:S01]  /*8b20*/  FMUL.FTZ R88, R132.reuse, R88 ;  /* 0x0000005884587220 */ /* 0x040fe20000410000 */
[----:B------:R5:W-:Y:S01]  /*8b30*/  MUFU.EX2 R231, R152 ;  /* 0x0000009800e77308 */ /* 0x000be20000000800 */
[C---:B------:R-:W-:Y:S01]  /*8b40*/  FMUL.FTZ R89, R132.reuse, R89 ;  /* 0x0000005984597220 */ /* 0x040fe20000410000 */
[C---:B--2---:R-:W-:Y:S03]  /*8b50*/  HMMA.16816.F32.BF16 R76, R136.reuse, R100, R76 ;  /* 0x00000064884c723c */ /* 0x044fe6000004184c */
[C---:B------:R-:W-:Y:S02]  /*8b60*/  FMUL.FTZ R80, R132.reuse, R80 ;  /* 0x0000005084507220 */ /* 0x040fe40000410000 */
[----:B------:R-:W-:Y:S02]  /*8b70*/  FMUL.FTZ R81, R132, R81 ;  /* 0x0000005184517220 */ /* 0x000fe40000410000 */
[C---:B------:R-:W-:Y:S01]  /*8b80*/  FMUL.FTZ R82, R3.reuse, R82 ;  /* 0x0000005203527220 */ /* 0x040fe20000410000 */
[----:B------:R-:W-:Y:S01]  /*8b90*/  MUFU.EX2 R179, R179 ;  /* 0x000000b300b37308 */ /* 0x000fe20000000800 */
[C---:B------:R-:W-:Y:S03]  /*8ba0*/  FMUL.FTZ R83, R3.reuse, R83 ;  /* 0x0000005303537220 */ /* 0x040fe60000410000 */
[C---:B------:R-:W-:Y:S01]  /*8bb0*/  FMUL.FTZ R90, R3.reuse, R90 ;  /* 0x0000005a035a7220 */ /* 0x040fe20000410000 */
[----:B----4-:R-:W-:Y:S01]  /*8bc0*/  F2FP.BF16.PACK_AB R100, R174, R173 ;  /* 0x000000adae64723e */ /* 0x010fe200000010ff */
[C---:B------:R-:W-:Y:S02]  /*8bd0*/  FMUL.FTZ R91, R3.reuse, R91 ;  /* 0x0000005b035b7220 */ /* 0x040fe40000410000 */
[C---:B------:R-:W-:Y:S02]  /*8be0*/  HMMA.16816.F32.BF16 R80, R136.reuse, R102, R80 ;  /* 0x000000668850723c */ /* 0x040fe40000041850 */
[----:B------:R2:W-:Y:S01]  /*8bf0*/  MUFU.EX2 R235, R145 ;  /* 0x0000009100eb7308 */ /* 0x0005e20000000800 */
[C---:B------:R-:W-:Y:S02]  /*8c00*/  FMUL.FTZ R92, R132.reuse, R92 ;  /* 0x0000005c845c7220 */ /* 0x040fe40000410000 */
[C---:B------:R-:W-:Y:S01]  /*8c10*/  FMUL.FTZ R93, R132.reuse, R93 ;  /* 0x0000005d845d7220 */ /* 0x040fe20000410000 */
[----:B-----5:R-:W-:Y:S01]  /*8c20*/  LDSM.16.MT88.4 R152, [R134+UR4+0x3900] ;  /* 0x003900048698783b */ /* 0x020fe20008004200 */
[C---:B------:R-:W-:Y:S01]  /*8c30*/  FMUL.FTZ R94, R3.reuse, R94 ;  /* 0x0000005e035e7220 */ /* 0x040fe20000410000 */
[C---:B---3--:R-:W-:Y:S04]  /*8c40*/  HMMA.16816.F32.BF16 R84, R136.reuse, R108, R84 ;  /* 0x0000006c8854723c */ /* 0x048fe80000041854 */
[----:B------:R-:W3:Y:S01]  /*8c50*/  MUFU.EX2 R178, R178 ;  /* 0x000000b200b27308 */ /* 0x000ee20000000800 */
[----:B------:R-:W-:Y:S01]  /*8c60*/  FMUL.FTZ R95, R3, R95 ;  /* 0x0000005f035f7220 */ /* 0x000fe20000410000 */
[----:B------:R-:W-:Y:S01]  /*8c70*/  F2FP.BF16.PACK_AB R102, R177, R176 ;  /* 0x000000b0b166723e */ /* 0x000fe200000010ff */
[C---:B------:R-:W-:Y:S01]  /*8c80*/  FMUL.FTZ R96, R132.reuse, R96 ;  /* 0x0000006084607220 */ /* 0x040fe20000410000 */
[C---:B------:R-:W-:Y:S01]  /*8c90*/  HMMA.16816.F32.BF16 R88, R136.reuse, R110, R88 ;  /* 0x0000006e8858723c */ /* 0x040fe20000041858 */
[----:B------:R-:W4:Y:S03]  /*8ca0*/  LDSM.16.MT88.4 R108, [R133+0x900] ;  /* 0x00090000856c783b */ /* 0x000f260000004200 */
[C---:B------:R-:W-:Y:S01]  /*8cb0*/  FMUL.FTZ R97, R132.reuse, R97 ;  /* 0x0000006184617220 */ /* 0x040fe20000410000 */
[----:B------:R-:W-:Y:S01]  /*8cc0*/  F2FP.BF16.PACK_AB R103, R181, R180 ;  /* 0x000000b4b567723e */ /* 0x000fe200000010ff */
[C---:B------:R-:W-:Y:S02]  /*8cd0*/  FMUL.FTZ R98, R3.reuse, R98 ;  /* 0x0000006203627220 */ /* 0x040fe40000410000 */
[C---:B-1----:R-:W-:Y:S01]  /*8ce0*/  HMMA.16816.F32.BF16 R92, R136.reuse, R104, R92 ;  /* 0x00000068885c723c */ /* 0x042fe2000004185c */
[----:B--2---:R-:W-:Y:S03]  /*8cf0*/  LDSM.16.MT88.4 R144, [R135+UR4+0x3900] ;  /* 0x003900048790783b */ /* 0x004fe60008004200 */
[C---:B------:R-:W-:Y:S02]  /*8d00*/  FMUL.FTZ R99, R3.reuse, R99 ;  /* 0x0000006303637220 */ /* 0x040fe40000410000 */
[----:B------:R-:W-:Y:S02]  /*8d10*/  FFMA.FTZ R167, R132, R207, R167 ;  /* 0x000000cf84a77223 */ /* 0x000fe400000100a7 */
[----:B------:R-:W-:Y:S03]  /*8d20*/  FFMA.FTZ R171, R3, R208, R171 ;  /* 0x000000d003ab7223 */ /* 0x000fe600000100ab */
[----:B------:R-:W-:Y:S01]  /*8d30*/  HMMA.16816.F32.BF16 R96, R136, R106, R96 ;  /* 0x0000006a8860723c */ /* 0x000fe20000041860 */
[----:B------:R-:W1:Y:S02]  /*8d40*/  LDSM.16.MT88.4 R104, [R164+0x2900] ;  /* 0x00290000a468783b */ /* 0x000e640000004200 */
[----:B---3--:R-:W-:Y:S01]  /*8d50*/  F2FP.BF16.PACK_AB R101, R178, R179 ;  /* 0x000000b3b265723e */ /* 0x008fe200000010ff */
[----:B------:R-:W-:Y:S02]  /*8d60*/  FADD.FTZ R166, R166, R167 ;  /* 0x000000a7a6a67221 */ /* 0x000fe40000010000 */
[----:B------:R-:W-:Y:S01]  /*8d70*/  FADD.FTZ R170, R170, R171 ;  /* 0x000000abaaaa7221 */ /* 0x000fe20000010000 */
[----:B------:R-:W-:Y:S01]  /*8d80*/  F2FP.BF16.PACK_AB R136, R229, R228 ;  /* 0x000000e4e588723e */ /* 0x000fe200000010ff */
[----:B------:R-:W-:Y:S01]  /*8d90*/  FADD.FTZ R165, R165, R166 ;  /* 0x000000a6a5a57221 */ /* 0x000fe20000010000 */
[----:B------:R-:W-:Y:S01]  /*8da0*/  F2FP.BF16.PACK_AB R138, R231, R230 ;  /* 0x000000e6e78a723e */ /* 0x000fe200000010ff */
[C---:B------:R-:W-:Y:S05]  /*8db0*/  HMMA.16816.F32.BF16 R4, R100.reuse, R112, R4 ;  /* 0x000000706404723c */ /* 0x040fea0000041804 */
[----:B------:R-:W-:Y:S01]  /*8dc0*/  F2FP.BF16.PACK_AB R137, R233, R232 ;  /* 0x000000e8e989723e */ /* 0x000fe200000010ff */
[----:B------:R-:W-:Y:S01]  /*8dd0*/  FADD.FTZ R169, R169, R170 ;  /* 0x000000aaa9a97221 */ /* 0x000fe20000010000 */
[----:B------:R-:W-:Y:S01]  /*8de0*/  F2FP.BF16.PACK_AB R139, R235, R234 ;  /* 0x000000eaeb8b723e */ /* 0x000fe200000010ff */
        /* <DEDUP_REMOVED lines=8> */
[----:B------:R-:W2:Y:S03]  /*8e70*/  LDSM.16.MT88.4 R108, [R135+UR4+0x4900] ;  /* 0x00490004876c783b */ /* 0x000ea60008004200 */
[----:B------:R-:W-:Y:S02]  /*8e80*/  FADD.FTZ R3, R174, R3 ;  /* 0x00000003ae037221 */ /* 0x000fe40000010000 */
[----:B------:R-:W-:Y:S02]  /*8e90*/  FADD.FTZ R179, R178, R179 ;  /* 0x000000b3b2b37221 */ /* 0x000fe40000010000 */
[C---:B------:R-:W-:Y:S04]  /*8ea0*/  HMMA.16816.F32.BF16 R20, R100.reuse, R116, R20 ;  /* 0x000000746414723c */ /* 0x040fe80000041814 */
[----:B------:R-:W-:Y:S01]  /*8eb0*/  FADD.FTZ R176, R176, R3 ;  /* 0x00000003b0b07221 */ /* 0x000fe20000010000 */
[----:B------:R-:W-:Y:S01]  /*8ec0*/  IADD3 R3, R213, -0x2, RZ ;  /* 0xfffffffed5037810 */ /* 0x000fe20007ffe0ff */
[----:B------:R-:W-:Y:S02]  /*8ed0*/  FADD.FTZ R180, R180, R179 ;  /* 0x000000b3b4b47221 */ /* 0x000fe40000010000 */
[C---:B------:R-:W-:Y:S01]  /*8ee0*/  HMMA.16816.F32.BF16 R24, R100.reuse, R118, R24 ;  /* 0x000000766418723c */ /* 0x040fe20000041818 */
[----:B------:R-:W-:Y:S02]  /*8ef0*/  LDSM.16.MT88.4 R116, [R164+0x4900] ;  /* 0x00490000a474783b */ /* 0x000fe40000004200 */
[----:B------:R-:W-:Y:S01]  /*8f00*/  ISETP.GE.AND P0, PT, R3, R194, PT ;  /* 0x000000c20300720c */ /* 0x000fe20003f06270 */
        /* <DEDUP_REMOVED lines=13> */
[C---:B-1----:R-:W-:Y:S08]  /*8fe0*/  HMMA.16816.F32.BF16 R60, R100.reuse, R104, R60 ;  /* 0x00000068643c723c */ /* 0x042ff0000004183c */
[C---:B------:R-:W-:Y:S01]  /*8ff0*/  HMMA.16816.F32.BF16 R64, R100.reuse, R106, R64 ;  /* 0x0000006a6440723c */ /* 0x040fe20000041840 */
[----:B------:R-:W1:Y:S07]  /*9000*/  LDSM.16.MT88.4 R104, [R134+UR4+0x4900] ;  /* 0x004900048668783b */ /* 0x000e6e0008004200 */
[C---:B--2---:R-:W-:Y:S08]  /*9010*/  HMMA.16816.F32.BF16 R68, R100.reuse, R108, R68 ;  /* 0x0000006c6444723c */ /* 0x044ff00000041844 */
[C---:B------:R-:W-:Y:S01]  /*9020*/  HMMA.16816.F32.BF16 R72, R100.reuse, R110, R72 ;  /* 0x0000006e6448723c */ /* 0x040fe20000041848 */
[----:B------:R-:W2:Y:S07]  /*9030*/  LDSM.16.MT88.4 R108, [R135+UR4+0x1100] ;  /* 0x00110004876c783b */ /* 0x000eae0008004200 */
[C---:B------:R-:W-:Y:S08]  /*9040*/  HMMA.16816.F32.BF16 R76, R100.reuse, R112, R76 ;  /* 0x00000070644c723c */ /* 0x040ff0000004184c */
[C---:B------:R-:W-:Y:S01]  /*9050*/  HMMA.16816.F32.BF16 R80, R100.reuse, R114, R80 ;  /* 0x000000726450723c */ /* 0x040fe20000041850 */
[----:B------:R-:W3:Y:S07]  /*9060*/  LDSM.16.MT88.4 R112, [R134+UR4+0x1100] ;  /* 0x001100048670783b */ /* 0x000eee0008004200 */
[C---:B-1----:R-:W-:Y:S08]  /*9070*/  HMMA.16816.F32.BF16 R84, R100.reuse, R104, R84 ;  /* 0x000000686454723c */ /* 0x042ff00000041854 */
[C---:B------:R-:W-:Y:S01]  /*9080*/  HMMA.16816.F32.BF16 R88, R100.reuse, R106, R88 ;  /* 0x0000006a6458723c */ /* 0x040fe20000041858 */
[----:B------:R-:W1:Y:S07]  /*9090*/  LDSM.16.MT88.4 R104, [R135+UR4+0x3100] ;  /* 0x003100048768783b */ /* 0x000e6e0008004200 */
[C---:B------:R-:W-:Y:S08]  /*90a0*/  HMMA.16816.F32.BF16 R92, R100.reuse, R116, R92 ;  /* 0x00000074645c723c */ /* 0x040ff0000004185c */
        /* <DEDUP_REMOVED lines=16> */
[----:B------:R-:W2:Y:S03]  /*91b0*/  LDSM.16.MT88.4 R108, [R134+UR4+0x3100] ;  /* 0x00310004866c783b */ /* 0x000ea60008004200 */
        /* <DEDUP_REMOVED lines=8> */
[C---:B---3--:R-:W-:Y:S04]  /*9240*/  HMMA.16816.F32.BF16 R20, R100.reuse, R112, R20 ;  /* 0x000000706414723c */ /* 0x048fe80000041814 */
[----:B------:R-:W-:Y:S02]  /*9250*/  FADD.FTZ R207, R231, R230 ;  /* 0x000000e6e7cf7221 */ /* 0x000fe40000010000 */
[----:B------:R-:W-:Y:S02]  /*9260*/  FADD.FTZ R208, R235, R208 ;  /* 0x000000d0ebd07221 */ /* 0x000fe40000010000 */
[C---:B------:R-:W-:Y:S01]  /*9270*/  HMMA.16816.F32.BF16 R24, R100.reuse, R114, R24 ;  /* 0x000000726418723c */ /* 0x040fe20000041818 */
[----:B------:R-:W3:Y:S07]  /*9280*/  LDSM.16.MT88.4 R112, [R164+0x3100] ;  /* 0x00310000a470783b */ /* 0x000eee0000004200 */
[C---:B------:R-:W-:Y:S08]  /*9290*/  HMMA.16816.F32.BF16 R28, R100.reuse, R124, R28 ;  /* 0x0000007c641c723c */ /* 0x040ff0000004181c */
[C---:B------:R-:W-:Y:S01]  /*92a0*/  HMMA.16816.F32.BF16 R32, R100.reuse, R126, R32 ;  /* 0x0000007e6420723c */ /* 0x040fe20000041820 */
[----:B------:R-:W-:Y:S07]  /*92b0*/  LDSM.16.MT88.4 R124, [R135+UR4+0x1900] ;  /* 0x00190004877c783b */ /* 0x000fee0008004200 */
[C---:B-1----:R-:W-:Y:S08]  /*92c0*/  HMMA.16816.F32.BF16 R36, R100.reuse, R104, R36 ;  /* 0x000000686424723c */ /* 0x042ff00000041824 */
[C---:B------:R-:W-:Y:S01]  /*92d0*/  HMMA.16816.F32.BF16 R40, R100.reuse, R106, R40 ;  /* 0x0000006a6428723c */ /* 0x040fe20000041828 */
[----:B------:R-:W1:Y:S07]  /*92e0*/  LDSM.16.MT88.4 R104, [R135+UR4+0x5100] ;  /* 0x005100048768783b */ /* 0x000e6e0008004200 */
[C---:B----4-:R-:W-:Y:S08]  /*92f0*/  HMMA.16816.F32.BF16 R44, R100.reuse, R116, R44 ;  /* 0x00000074642c723c */ /* 0x050ff0000004182c */
[C---:B------:R-:W-:Y:S01]  /*9300*/  HMMA.16816.F32.BF16 R48, R100.reuse, R118, R48 ;  /* 0x000000766430723c */ /* 0x040fe20000041830 */
[----:B------:R-:W4:Y:S07]  /*9310*/  LDSM.16.MT88.4 R116, [R133+0x5100] ;  /* 0x005100008574783b */ /* 0x000f2e0000004200 */
[C---:B--2---:R-:W-:Y:S08]  /*9320*/  HMMA.16816.F32.BF16 R52, R100.reuse, R108, R52 ;  /* 0x0000006c6434723c */ /* 0x044ff00000041834 */
[C---:B------:R-:W-:Y:S01]  /*9330*/  HMMA.16816.F32.BF16 R56, R100.reuse, R110, R56 ;  /* 0x0000006e6438723c */ /* 0x040fe20000041838 */
[----:B------:R-:W2:Y:S07]  /*9340*/  LDSM.16.MT88.4 R108, [R134+UR4+0x5100] ;  /* 0x00510004866c783b */ /* 0x000eae0008004200 */
[C---:B---3--:R-:W-:Y:S08]  /*9350*/  HMMA.16816.F32.BF16 R60, R100.reuse, R112, R60 ;  /* 0x00000070643c723c */ /* 0x048ff0000004183c */
[C---:B------:R-:W-:Y:S01]  /*9360*/  HMMA.16816.F32.BF16 R64, R100.reuse, R114, R64 ;  /* 0x000000726440723c */ /* 0x040fe20000041840 */
[----:B------:R-:W3:Y:S07]  /*9370*/  LDSM.16.MT88.4 R112, [R164+0x5100] ;  /* 0x00510000a470783b */ /* 0x000eee0000004200 */
[C---:B-1----:R-:W-:Y:S08]  /*9380*/  HMMA.16816.F32.BF16 R68, R100.reuse, R104, R68 ;  /* 0x000000686444723c */ /* 0x042ff00000041844 */
[C---:B------:R-:W-:Y:S01]  /*9390*/  HMMA.16816.F32.BF16 R72, R100.reuse, R106, R72 ;  /* 0x0000006a6448723c */ /* 0x040fe20000041848 */
[----:B------:R-:W-:Y:S07]  /*93a0*/  LDSM.16.MT88.4 R104, [R134+UR4+0x1900] ;  /* 0x001900048668783b */ /* 0x000fee0008004200 */
[C---:B----4-:R-:W-:Y:S08]  /*93b0*/  HMMA.16816.F32.BF16 R76, R100.reuse, R116, R76 ;  /* 0x00000074644c723c */ /* 0x050ff0000004184c */
[C---:B------:R-:W-:Y:S01]  /*93c0*/  HMMA.16816.F32.BF16 R80, R100.reuse, R118, R80 ;  /* 0x000000766450723c */ /* 0x040fe20000041850 */
[----:B------:R-:W1:Y:S07]  /*93d0*/  LDSM.16.MT88.4 R116, [R133+0x1900] ;  /* 0x001900008574783b */ /* 0x000e6e0000004200 */
[C---:B--2---:R-:W-:Y:S08]  /*93e0*/  HMMA.16816.F32.BF16 R84, R100.reuse, R108, R84 ;  /* 0x0000006c6454723c */ /* 0x044ff00000041854 */
[C---:B------:R-:W-:Y:S08]  /*93f0*/  HMMA.16816.F32.BF16 R88, R100.reuse, R110, R88 ;  /* 0x0000006e6458723c */ /* 0x040ff00000041858 */
[C---:B---3--:R-:W-:Y:S08]  /*9400*/  HMMA.16816.F32.BF16 R92, R100.reuse, R112, R92 ;  /* 0x00000070645c723c */ /* 0x048ff0000004185c */
[----:B------:R-:W-:Y:S08]  /*9410*/  HMMA.16816.F32.BF16 R96, R100, R114, R96 ;  /* 0x000000726460723c */ /* 0x000ff00000041860 */
[C---:B------:R-:W-:Y:S01]  /*9420*/  HMMA.16816.F32.BF16 R128, R136.reuse, R124, R4 ;  /* 0x0000007c8880723c */ /* 0x040fe20000041804 */
[----:B------:R-:W2:Y:S07]  /*9430*/  LDSM.16.MT88.4 R4, [R133+0x5900] ;  /* 0x005900008504783b */ /* 0x000eae0000004200 */
[C---:B------:R-:W-:Y:S01]  /*9440*/  HMMA.16816.F32.BF16 R124, R136.reuse, R126, R8 ;  /* 0x0000007e887c723c */ /* 0x040fe20000041808 */
[----:B------:R-:W3:Y:S07]  /*9450*/  LDSM.16.MT88.4 R8, [R134+UR4+0x5900] ;  /* 0x005900048608783b */ /* 0x000eee0008004200 */
        /* <DEDUP_REMOVED lines=19> */
[C---:B---3--:R-:W-:Y:S08]  /*9590*/  HMMA.16816.F32.BF16 R84, R136.reuse, R8, R84 ;  /* 0x000000088854723c */ /* 0x048ff00000041854 */
[C---:B------:R-:W-:Y:S08]  /*95a0*/  HMMA.16816.F32.BF16 R88, R136.reuse, R10, R88 ;  /* 0x0000000a8858723c */ /* 0x040ff00000041858 */
[C---:B-1----:R-:W-:Y:S08]  /*95b0*/  HMMA.16816.F32.BF16 R92, R136.reuse, R12, R92 ;  /* 0x0000000c885c723c */ /* 0x042ff0000004185c */
        /* <DEDUP_REMOVED lines=14> */
[----:B------:R-:W-:Y:S01]  /*96a0*/  @!P2 LEA.HI.X.SX32 R6, R3, UR8, 0x1, P0 ;  /* 0x000000080306ac11 */ /* 0x000fe200080f0eff */
        /* <DEDUP_REMOVED lines=29> */
[----:B------:R-:W-:Y:S01]  /*9880*/  IADD3.X R9, RZ, R4, R215, P1, P0 ;  /* 0x00000004ff097210 */ /* 0x000fe20000fe04d7 */
[----:B------:R-:W-:Y:S01]  /*9890*/  IMAD.U32 R4, RZ, RZ, UR20 ;  /* 0x00000014ff047e24 */ /* 0x000fe2000f8e00ff */
[C---:B---3--:R-:W-:Y:S03]  /*98a0*/  IADD3 R16, P0, R3.reuse, R220, RZ ;  /* 0x000000dc03107210 */ /* 0x048fe60007f1e0ff */
[----:B------:R-:W-:Y:S02]  /*98b0*/  IMAD R4, R4, 0x3000, R201 ;  /* 0x0000300004047824 */ /* 0x000fe400078e02c9 */
[C---:B----4-:R-:W-:Y:S01]  /*98c0*/  IMAD.X R17, R6.reuse, 0x1, R221, P0 ;  /* 0x0000000106117824 */ /* 0x050fe200000e06dd */
[C---:B------:R-:W-:Y:S05]  /*98d0*/  IADD3 R14, P0, R3.reuse, R217, RZ ;  /* 0x000000d9030e7210 */ /* 0x040fea0007f1e0ff */
[----:B------:R-:W-:Y:S01]  /*98e0*/  IMAD.X R15, R6, 0x1, R218, P0 ;  /* 0x00000001060f7824 */ /* 0x000fe200000e06da */
[----:B------:R-:W-:Y:S01]  /*98f0*/  IADD3 R18, P0, R3, R214, RZ ;  /* 0x000000d603127210 */ /* 0x000fe20007f1e0ff */
[----:B------:R-:W-:Y:S04]  /*9900*/  IMAD.SHL.U32 R3, R4, 0x2, RZ ;  /* 0x0000000204037824 */ /* 0x000fe800078e00ff */
[----:B------:R-:W-:Y:S01]  /*9910*/  IMAD.X R19, R6, 0x1, R215, P0 ;  /* 0x0000000106137824 */ /* 0x000fe200000e06d7 */
[----:B------:R1:W-:Y:S01]  /*9920*/  LDGSTS.E.BYPASS.LTC128B.128 [R3+0xc100], [R16.64], !P5 ;  /* 0x0c10000010037fae */ /* 0x0003e2000e901d4e */
[----:B------:R-:W-:Y:S03]  /*9930*/  ISETP.NE.U32.AND P0, PT, R219, RZ, PT ;  /* 0x000000ffdb00720c */ /* 0x000fe60003f05070 */
[----:B------:R1:W-:Y:S04]  /*9940*/  LDGSTS.E.BYPASS.LTC128B.128 [R3+0xe100], [R14.64], !P4 ;  /* 0x0e1000000e037fae */ /* 0x0003e8000e101d4e */
[----:B------:R1:W-:Y:S06]  /*9950*/  LDGSTS.E.BYPASS.LTC128B.128 [R3+0x10100], [R18.64], !P6 ;  /* 0x1010000012037fae */ /* 0x0003ec000f101d4e */
[----:B------:R1:W-:Y:S01]  /*9960*/  LDGSTS.E.BYPASS.LTC128B.128.ZFILL [R3+0xd100], [R12.64], P0 ;  /* 0x0d1000000c037fae */ /* 0x0003e20008141d4e */
[----:B------:R-:W-:Y:S11]  /*9970*/  ISETP.NE.U32.AND P0, PT, R216, RZ, PT ;  /* 0x000000ffd800720c */ /* 0x000ff60003f05070 */
[----:B------:R-:W-:Y:S02]  /*9980*/  @!UPT UIADD3 URZ, URZ, URZ, URZ ;  /* 0x0000003f3f3ff290 */ /* 0x000fe4000fffe03f */
[----:B------:R1:W-:Y:S01]  /*9990*/  LDGSTS.E.BYPASS.LTC128B.128.ZFILL [R3+0xf100], [R10.64], P0 ;  /* 0x0f1000000a037fae */ /* 0x0003e20008141d4e */
[----:B------:R-:W-:Y:S11]  /*99a0*/  ISETP.NE.U32.AND P0, PT, R211, RZ, PT ;  /* 0x000000ffd300720c */ /* 0x000ff60003f05070 */
[----:B------:R-:W-:Y:S02]  /*99b0*/  @!UPT UIADD3 URZ, URZ, URZ, URZ ;  /* 0x0000003f3f3ff290 */ /* 0x000fe4000fffe03f */
[----:B------:R1:W-:Y:S02]  /*99c0*/  LDGSTS.E.BYPASS.LTC128B.128.ZFILL [R3+0x11100], [R8.64], P0 ;  /* 0x1110000008037fae */ /* 0x0003e40008141d4e */
.L_x_1125:
[----:B------:R-:W-:Y:S01]  /*99d0*/  UIADD3 UR4, UR5, 0x1, URZ ;  /* 0x0000000105047890 */ /* 0x000fe2000fffe03f */
[----:B------:R-:W0:Y:S01]  /*99e0*/  LDGDEPBAR ;  /* 0x00000000000079af */ /* 0x000e220000000000 */
[----:B------:R-:W-:Y:S01]  /*99f0*/  UISETP.GE.AND UP0, UPT, UR5, 0x1, UPT ;  /* 0x000000010500788c */ /* 0x000fe2000bf06270 */
[C---:B------:R-:W-:Y:S01]  /*9a00*/  ISETP.GT.AND P0, PT, R213.reuse, R222, PT ;  /* 0x000000ded500720c */ /* 0x040fe20003f04270 */
[----:B-1----:R-:W-:Y:S01]  /*9a10*/  IMAD.MOV.U32 R3, RZ, RZ, R0 ;  /* 0x000000ffff037224 */ /* 0x002fe200078e0000 */
[----:B------:R-:W-:Y:S01]  /*9a20*/  IADD3 R213, R213, -0x1, RZ ;  /* 0xffffffffd5d57810 */ /* 0x000fe20007ffe0ff */
[----:B------:R-:W-:Y:S01]  /*9a30*/  USEL UR5, UR4, URZ, !UP0 ;  /* 0x0000003f04057287 */ /* 0x000fe2000c000000 */
[----:B------:R-:W-:Y:S09]  /*9a40*/  IMAD.MOV.U32 R132, RZ, RZ, R2 ;  /* 0x000000ffff847224 */ /* 0x000ff200078e0002 */
[----:B------:R-:W-:-:S05]  /*9a50*/  @P0 BRA `(.L_x_1126) ;  /* 0xffffc5b000000947 */ /* 0x000fca000383ffff */
.L_x_1115:
[----:B------:R-:W-:Y:S01]  /*9a60*/  ULEA UR4, UR6, 0x7f, 0x7 ;  /* 0x0000007f06047891 */ /* 0x000fe2000f8e383f */
[----:B------:R-:W-:-:S02]  /*9a70*/  ISETP.GE.AND P0, PT, R197, 0x1, PT ;  /* 0x00000001c500780c */ /* 0x000fc40003f06270 */
[----:B------:R-:W-:Y:S01]  /*9a80*/  ULDC.64 UR6, c[0x0][0x2c8] ;  /* 0x0000b20000067ab9 */ /* 0x000fe20000000a00 */
[----:B------:R-:W-:Y:S01]  /*9a90*/  IADD3 R5, R195, 0x1, -R204 ;  /* 0x00000001c3057810 */ /* 0x000fe20007ffe8cc */
[----:B------:R-:W-:-:S07]  /*9aa0*/  UIMAD.WIDE.U32 UR24, UR4, UR6, URZ ;  /* 0x00000006041872a5 */ /* 0x000fce000f8e003f */
[----:B------:R-:W-:Y:S02]  /*9ab0*/  @UP1 UMOV UR21, UR25 ;  /* 0x0000001900151c82 */ /* 0x000fe40008000000 */
[----:B------:R-:W-:-:S06]  /*9ac0*/  @UP1 USHF.R.U32.HI UR4, URZ, UR7, UR21 ;  /* 0x000000073f041299 */ /* 0x000fcc0008011615 */
[----:B------:R-:W-:-:S04]  /*9ad0*/  IADD3 R5, R5, UR4, RZ ;  /* 0x0000000405057c10 */ /* 0x000fc8000fffe0ff */
[----:B------:R-:W-:Y:S01]  /*9ae0*/  IADD3 R4, R5, -c[0x0][0x324], RZ ;  /* 0x8000c90005047a10 */ /* 0x000fe20007ffe0ff */
[----:B------:R-:W-:Y:S05]  /*9af0*/  @!P0 BRA `(.L_x_1127) ;  /* 0x000000f000008947 */ /* 0x000fea0003800000 */
        /* <DEDUP_REMOVED lines=9> */
.L_x_1128:
[----:B------:R-:W-:-:S04]  /*9b90*/  MOV R3, 0x1 ;  /* 0x0000000100037802 */ /* 0x000fc80000000f00 */
[----:B------:R-:W-:-:S13]  /*9ba0*/  ISETP.NE.AND P0, PT, R3, c[0x0][0x32c], PT ;  /* 0x0000cb0003007a0c */ /* 0x000fda0003f05270 */
[----:B------:R-:W-:-:S05]  /*9bb0*/  @P0 IMAD.HI.U32 R3, R5, c[0x0][0x330], RZ ;  /* 0x0000cc0005030a27 */ /* 0x000fca00078e00ff */
[----:B------:R-:W-:-:S05]  /*9bc0*/  @P0 SHF.R.U32.HI R5, RZ, c[0x0][0x334], R3 ;  /* 0x0000cd00ff050a19 */ /* 0x000fca0000011603 */
.L_x_1129:
[----:B------:R-:W-:-:S05]  /*9bd0*/  IMAD R5, R5, c[0x0][0x32c], RZ ;  /* 0x0000cb0005057a24 */ /* 0x000fca00078e02ff */
[----:B------:R-:W-:-:S04]  /*9be0*/  IMNMX R4, R4, R5, !PT ;  /* 0x0000000504047217 */ /* 0x000fc80007800200 */
.L_x_1127:
        /* <DEDUP_REMOVED lines=13> */
[----:B------:R-:W-:Y:S01]  /*9cc0*/  IMAD.SHL.U32 R220, R210, 0x2, RZ ;  /* 0x00000002d2dc7824 */ /* 0x000fe200078e00ff */
[----:B------:R-:W-:Y:S01]  /*9cd0*/  SHF.R.S32.HI R215, RZ, 0x1f, R192 ;  /* 0x0000001fffd77819 */ /* 0x000fe200000114c0 */
[----:B------:R-:W-:Y:S01]  /*9ce0*/  IMAD.SHL.U32 R217, R209, 0x2, RZ ;  /* 0x00000002d1d97824 */ /* 0x000fe200078e00ff */
[----:B------:R-:W-:Y:S01]  /*9cf0*/  SEL R219, RZ, 0x10, P5 ;  /* 0x00000010ffdb7807 */ /* 0x000fe20002800000 */
[----:B------:R-:W-:Y:S01]  /*9d00*/  IMAD.SHL.U32 R214, R192, 0x2, RZ ;  /* 0x00000002c0d67824 */ /* 0x000fe200078e00ff */
[----:B------:R-:W-:-:S02]  /*9d10*/  SEL R216, RZ, 0x10, P4 ;  /* 0x00000010ffd87807 */ /* 0x000fc40002000000 */
[----:B------:R-:W-:Y:S02]  /*9d20*/  SHF.L.U64.HI R221, R210, 0x1, R221 ;  /* 0x00000001d2dd7819 */ /* 0x000fe400000102dd */
[----:B------:R-:W-:Y:S02]  /*9d30*/  SHF.L.U64.HI R218, R209, 0x1, R218 ;  /* 0x00000001d1da7819 */ /* 0x000fe400000102da */
[----:B------:R-:W-:Y:S02]  /*9d40*/  SHF.L.U64.HI R215, R192, 0x1, R215 ;  /* 0x00000001c0d77819 */ /* 0x000fe400000102d7 */
[----:B------:R-:W-:Y:S02]  /*9d50*/  SEL R186, R186, 0xffffffe0, !P0 ;  /* 0xffffffe0baba7807 */ /* 0x000fe40004000000 */
.L_x_1133:
        /* <DEDUP_REMOVED lines=65> */
.L_x_1131:
        /* <DEDUP_REMOVED lines=10> */
[C---:B-1----:R-:W-:Y:S01]  /*a210*/  HMMA.16816.F32.BF16 R12, R136.reuse, R16, RZ ;  /* 0x00000010880c723c */ /* 0x042fe200000418ff */
[----:B------:R-:W1:Y:S07]  /*a220*/  LDSM.16.M88.4 R164, [R0+0xc100] ;  /* 0x00c1000000a4783b */ /* 0x000e6e0000000200 */
[C---:B------:R-:W-:Y:S01]  /*a230*/  HMMA.16816.F32.BF16 R16, R136.reuse, R18, RZ ;  /* 0x000000128810723c */ /* 0x040fe200000418ff */
[----:B------:R-:W-:Y:S07]  /*a240*/  LDSM.16.M88.4 R168, [R2+0xc100] ;  /* 0x00c1000002a8783b */ /* 0x000fee0000000200 */
[C---:B------:R-:W-:Y:S01]  /*a250*/  HMMA.16816.F32.BF16 R20, R136.reuse, R24, RZ ;  /* 0x000000188814723c */ /* 0x040fe200000418ff */
[----:B------:R-:W-:Y:S07]  /*a260*/  LDSM.16.M88.4 R176, [R0+0xe100] ;  /* 0x00e1000000b0783b */ /* 0x000fee0000000200 */
[C---:B------:R-:W-:Y:S01]  /*a270*/  HMMA.16816.F32.BF16 R24, R136.reuse, R26, RZ ;  /* 0x0000001a8818723c */ /* 0x040fe200000418ff */
[----:B------:R-:W-:Y:S07]  /*a280*/  LDSM.16.M88.4 R180, [R189+UR4+0x10100] ;  /* 0x01010004bdb4783b */ /* 0x000fee0008000200 */
[C---:B------:R-:W-:Y:S01]  /*a290*/  HMMA.16816.F32.BF16 R28, R136.reuse, R32, RZ ;  /* 0x00000020881c723c */ /* 0x040fe200000418ff */
[----:B------:R-:W0:Y:S07]  /*a2a0*/  LDGDEPBAR ;  /* 0x00000000000079af */ /* 0x000e2e0000000000 */
[----:B------:R-:W-:Y:S01]  /*a2b0*/  HMMA.16816.F32.BF16 R32, R136, R34, RZ ;  /* 0x000000228820723c */ /* 0x000fe200000418ff */
[----:B------:R-:W2:Y:S07]  /*a2c0*/  LDSM.16.M88.4 R136, [R0+0xc900] ;  /* 0x00c900000088783b */ /* 0x000eae0000000200 */
        /* <DEDUP_REMOVED lines=12> */
[C---:B-1----:R-:W-:Y:S01]  /*a390*/  HMMA.16816.F32.BF16 R4, R140.reuse, R164, R4 ;  /* 0x000000a48c04723c */ /* 0x042fe20000041804 */
[----:B------:R-:W1:Y:S07]  /*a3a0*/  LDSM.16.M88.4 R160, [R2+0xd100] ;  /* 0x00d1000002a0783b */ /* 0x000e6e0000000200 */
[C---:B------:R-:W-:Y:S01]  /*a3b0*/  HMMA.16816.F32.BF16 R8, R140.reuse, R166, R8 ;  /* 0x000000a68c08723c */ /* 0x040fe20000041808 */
[----:B------:R-:W-:Y:S07]  /*a3c0*/  LDSM.16.M88.4 R164, [R189+UR4+0xf900] ;  /* 0x00f90004bda4783b */ /* 0x000fee0008000200 */
[C---:B--2---:R-:W-:Y:S08]  /*a3d0*/  HMMA.16816.F32.BF16 R12, R140.reuse, R136, R12 ;  /* 0x000000888c0c723c */ /* 0x044ff0000004180c */
[C---:B------:R-:W-:Y:S01]  /*a3e0*/  HMMA.16816.F32.BF16 R16, R140.reuse, R138, R16 ;  /* 0x0000008a8c10723c */ /* 0x040fe20000041810 */
[----:B------:R-:W2:Y:S07]  /*a3f0*/  LDSM.16.M88.4 R136, [R2+0xd900] ;  /* 0x00d900000288783b */ /* 0x000eae0000000200 */
        /* <DEDUP_REMOVED lines=106> */
[C---:B------:R-:W-:Y:S04]  /*aaa0*/  HMMA.16816.F32.BF16 R16, R172.reuse, R138, R16 ;  /* 0x0000008aac10723c */ /* 0x040fe80000041810 */
[----:B------:R-:W-:Y:S02]  /*aab0*/  FMUL.FTZ R165, R4, c[0x0][0x320] ;  /* 0x0000c80004a57a20 */ /* 0x000fe40000410000 */
[----:B------:R-:W-:Y:S02]  /*aac0*/  FMUL.FTZ R145, R5, c[0x0][0x320] ;  /* 0x0000c80005917a20 */ /* 0x000fe40000410000 */
[C---:B---3--:R-:W-:Y:S02]  /*aad0*/  HMMA.16816.F32.BF16 R20, R172.reuse, R140, R20 ;  /* 0x0000008cac14723c */ /* 0x048fe40000041814 */
[----:B------:R-:W1:Y:S02]  /*aae0*/  MUFU.TANH R165, R165 ;  /* 0x000000a500a57308 */ /* 0x000e640000002400 */
        /* <DEDUP_REMOVED lines=11> */
[----:B------:R-:W-:Y:S01]  /*aba0*/  FMUL.FTZ R14, R14, c[0x0][0x320] ;  /* 0x0000c8000e0e7a20 */ /* 0x000fe20000410000 */
[----:B-1----:R-:W-:Y:S01]  /*abb0*/  FMNMX.FTZ R0, R165, R133, !PT ;  /* 0x00000085a5007209 */ /* 0x002fe20007810000 */
        /* <DEDUP_REMOVED lines=16> */
[----:B-1----:R-:W1:Y:S01]  /*acc0*/  LDSM.16.M88.4 R8, [R190+0x11900] ;  /* 0x01190000be08783b */ /* 0x002e620000000200 */
[----:B------:R-:W-:Y:S08]  /*acd0*/  DEPBAR.LE SB0, 0x2 ;  /* 0x000080800000791a */ /* 0x000ff00000000000 */
[----:B------:R3:W-:Y:S01]  /*ace0*/  MUFU.TANH R179, R13 ;  /* 0x0000000d00b37308 */ /* 0x0007e20000002400 */
[----:B------:R-:W-:Y:S01]  /*acf0*/  BAR.SYNC.DEFER_BLOCKING 0x0 ;  /* 0x0000000000007b1d */ /* 0x000fe20000010000 */
[----:B--2---:R-:W-:Y:S02]  /*ad00*/  FMNMX.FTZ R0, R145, R0, !PT ;  /* 0x0000000091007209 */ /* 0x004fe40007810000 */
[----:B---3--:R-:W-:Y:S05]  /*ad10*/  FMNMX.FTZ R13, R166, R3, !PT ;  /* 0x00000003a60d7209 */ /* 0x008fea0007810000 */
[----:B------:R-:W-:Y:S01]  /*ad20*/  LDSM.16.MT88.4 R140, [R134+UR4+0x2900] ;  /* 0x00290004868c783b */ /* 0x000fe20008004200 */
[----:B------:R-:W2:Y:S01]  /*ad30*/  MUFU.TANH R164, R164 ;  /* 0x000000a400a47308 */ /* 0x000ea20000002400 */
[C---:B-1----:R-:W-:Y:S09]  /*ad40*/  HMMA.16816.F32.BF16 R28, R172.reuse, R8, R28 ;  /* 0x00000008ac1c723c */ /* 0x042ff2000004181c */
[----:B------:R-:W1:Y:S01]  /*ad50*/  MUFU.TANH R167, R167 ;  /* 0x000000a700a77308 */ /* 0x000e620000002400 */
[----:B------:R-:W-:Y:S09]  /*ad60*/  HMMA.16816.F32.BF16 R32, R172, R10, R32 ;  /* 0x0000000aac20723c */ /* 0x000ff20000041820 */
[----:B------:R-:W3:Y:S03]  /*ad70*/  MUFU.TANH R181, R181 ;  /* 0x000000b500b57308 */ /* 0x000ee60000002400 */
[----:B--2---:R-:W-:Y:S04]  /*ad80*/  FMNMX.FTZ R13, R164, R13, !PT ;  /* 0x0000000da40d7209 */ /* 0x004fe80007810000 */
[----:B------:R-:W-:Y:S03]  /*ad90*/  FMNMX.FTZ R13, R224, R13, !PT ;  /* 0x0000000de00d7209 */ /* 0x000fe60007810000 */
[----:B------:R-:W2:Y:S01]  /*ada0*/  MUFU.TANH R178, R14 ;  /* 0x0000000e00b27308 */ /* 0x000ea20000002400 */
[----:B------:R-:W-:Y:S01]  /*adb0*/  FMUL.FTZ R28, R28, c[0x0][0x320] ;  /* 0x0000c8001c1c7a20 */ /* 0x000fe20000410000 */
[----:B------:R-:W-:Y:S01]  /*adc0*/  FMNMX.FTZ R13, R182, R13, !PT ;  /* 0x0000000db60d7209 */ /* 0x000fe20007810000 */
[----:B------:R-:W-:Y:S01]  /*add0*/  FMUL.FTZ R29, R29, c[0x0][0x320] ;  /* 0x0000c8001d1d7a20 */ /* 0x000fe20000410000 */
[----:B-1----:R-:W-:Y:S01]  /*ade0*/  FMNMX.FTZ R0, R167, R0, !PT ;  /* 0x00000000a7007209 */ /* 0x002fe20007810000 */
[----:B------:R-:W-:Y:S02]  /*adf0*/  FMUL.FTZ R30, R30, c[0x0][0x320] ;  /* 0x0000c8001e1e7a20 */ /* 0x000fe40000410000 */
[----:B------:R-:W-:Y:S01]  /*ae00*/  FMUL.FTZ R31, R31, c[0x0][0x320] ;  /* 0x0000c8001f1f7a20 */ /* 0x000fe20000410000 */
[----:B------:R-:W-:Y:S01]  /*ae10*/  FMNMX.FTZ R0, R169, R0, !PT ;  /* 0x00000000a9007209 */ /* 0x000fe20007810000 */
[----:B------:R-:W-:Y:S01]  /*ae20*/  FMUL.FTZ R32, R32, c[0x0][0x320] ;  /* 0x0000c80020207a20 */ /* 0x000fe20000410000 */
[----:B------:R-:W1:Y:S01]  /*ae30*/  MUFU.TANH R176, R15 ;  /* 0x0000000f00b07308 */ /* 0x000e620000002400 */
[----:B------:R-:W-:Y:S02]  /*ae40*/  FMUL.FTZ R33, R33, c[0x0][0x320] ;  /* 0x0000c80021217a20 */ /* 0x000fe40000410000 */
[----:B------:R-:W-:Y:S01]  /*ae50*/  FMUL.FTZ R34, R34, c[0x0][0x320] ;  /* 0x0000c80022227a20 */ /* 0x000fe20000410000 */
[----:B---3--:R-:W-:Y:S01]  /*ae60*/  FMNMX.FTZ R0, R181, R0, !PT ;  /* 0x00000000b5007209 */ /* 0x008fe20007810000 */
[----:B------:R-:W-:Y:S03]  /*ae70*/  FMUL.FTZ R35, R35, c[0x0][0x320] ;  /* 0x0000c80023237a20 */ /* 0x000fe60000410000 */
[----:B------:R-:W-:Y:S02]  /*ae80*/  FMNMX.FTZ R0, R179, R0, !PT ;  /* 0x00000000b3007209 */ /* 0x000fe40007810000 */
[----:B------:R-:W3:Y:S01]  /*ae90*/  MUFU.TANH R177, R16 ;  /* 0x0000001000b17308 */ /* 0x000ee20000002400 */
[----:B--2---:R-:W-:Y:S09]  /*aea0*/  FMNMX.FTZ R13, R178, R13, !PT ;  /* 0x0000000db20d7209 */ /* 0x004ff20007810000 */
[----:B------:R-:W2:Y:S01]  /*aeb0*/  MUFU.TANH R163, R17 ;  /* 0x0000001100a37308 */ /* 0x000ea20000002400 */
[----:B-1----:R-:W-:Y:S09]  /*aec0*/  FMNMX.FTZ R13, R176, R13, !PT ;  /* 0x0000000db00d7209 */ /* 0x002ff20007810000 */
[----:B------:R-:W1:Y:S01]  /*aed0*/  MUFU.TANH R180, R18 ;  /* 0x0000001200b47308 */ /* 0x000e620000002400 */
[----:B---3--:R-:W-:Y:S09]  /*aee0*/  FMNMX.FTZ R0, R177, R0, !PT ;  /* 0x00000000b1007209 */ /* 0x008ff20007810000 */
[----:B------:R-:W3:Y:S01]  /*aef0*/  MUFU.TANH R162, R19 ;  /* 0x0000001300a27308 */ /* 0x000ee20000002400 */
[----:B--2---:R-:W-:Y:S02]  /*af00*/  FMNMX.FTZ R0, R163, R0, !PT ;  /* 0x00000000a3007209 */ /* 0x004fe40007810000 */
[----:B------:R-:W-:Y:S07]  /*af10*/  IADD3 R17, R134, UR4, RZ ;  /* 0x0000000486117c10 */ /* 0x000fee000fffe0ff */
        /* <DEDUP_REMOVED lines=40> */
[----:B------:R-:W-:Y:S01]  /*b1a0*/  LDSM.16.MT88.4 R12, [R135+UR4+0x100] ;  /* 0x00010004870c783b */ /* 0x000fe20008004200 */
[----:B-1----:R-:W-:Y:S07]  /*b1b0*/  FMNMX.FTZ R2, R11, R2, !PT ;  /* 0x000000020b027209 */ /* 0x002fee0007810000 */
        /* <DEDUP_REMOVED lines=15> */
[--C-:B------:R-:W-:Y:S02]  /*b2b0*/  FFMA.FTZ R231, R149, c[0x0][0x2d0], -R148.reuse ;  /* 0x0000b40095e77a23 */ /* 0x100fe40000010894 */
        /* <DEDUP_REMOVED lines=30> */
[--C-:B------:R-:W-:Y:S02]  /*b4a0*/  FFMA.FTZ R225, R156, c[0x0][0x2d0], -R145.reuse ;  /* 0x0000b4009ce17a23 */ /* 0x100fe40000010891 */
[----:B------:R-:W-:Y:S01]  /*b4b0*/  LDSM.16.MT88.4 R156, [R164+0x3900] ;  /* 0x00390000a49c783b */ /* 0x000fe20000004200 */
[--C-:B------:R-:W-:Y:S02]  /*b4c0*/  FFMA.FTZ R226, R154, c[0x0][0x2d0], -R145.reuse ;  /* 0x0000b4009ae27a23 */ /* 0x100fe40000010891 */
[----:B------:R-:W-:Y:S01]  /*b4d0*/  MUFU.EX2 R168, R168 ;  /* 0x000000a800a87308 */ /* 0x000fe20000000800 */
[--C-:B------:R-:W-:Y:S02]  /*b4e0*/  FFMA.FTZ R229, R152, c[0x0][0x2d0], -R145.reuse ;  /* 0x0000b40098e57a23 */ /* 0x100fe40000010891 */
[--C-:B------:R-:W-:Y:S02]  /*b4f0*/  FFMA.FTZ R230, R150, c[0x0][0x2d0], -R145.reuse ;  /* 0x0000b40096e67a23 */ /* 0x100fe40000010891 */
[C---:B--2---:R-:W-:Y:S01]  /*b500*/  FMUL.FTZ R6, R3.reuse, R130 ;  /* 0x0000008203067220 */ /* 0x044fe20000410000 */
[----:B------:R-:W-:Y:S01]  /*b510*/  LDSM.16.MT88.4 R152, [R134+UR4+0x3900] ;  /* 0x003900048698783b */ /* 0x000fe20008004200 */
[C---:B------:R-:W-:Y:S02]  /*b520*/  FMUL.FTZ R7, R3.reuse, R131 ;  /* 0x0000008303077220 */ /* 0x040fe40000410000 */
[C---:B------:R-:W-:Y:S01]  /*b530*/  FMUL.FTZ R10, R3.reuse, R126 ;  /* 0x0000007e030a7220 */ /* 0x040fe20000410000 */
[----:B------:R-:W2:Y:S01]  /*b540*/  MUFU.EX2 R167, R167 ;  /* 0x000000a700a77308 */ /* 0x000ea20000000800 */
[C---:B------:R-:W-:Y:S02]  /*b550*/  FMUL.FTZ R11, R3.reuse, R127 ;  /* 0x0000007f030b7220 */ /* 0x040fe40000410000 */
[----:B------:R-:W-:Y:S01]  /*b560*/  FMUL.FTZ R18, R3, R118 ;  /* 0x0000007603127220 */ /* 0x000fe20000410000 */
[----:B-1----:R-:W-:Y:S01]  /*b570*/  F2FP.BF16.PACK_AB R130, R169, R170 ;  /* 0x000000aaa982723e */ /* 0x002fe200000010ff */
[C---:B------:R-:W-:Y:S01]  /*b580*/  FMUL.FTZ R19, R3.reuse, R119 ;  /* 0x0000007703137220 */ /* 0x040fe20000410000 */
[----:B------:R-:W-:Y:S01]  /*b590*/  LDSM.16.MT88.4 R124, [R135+UR4+0x2900] ;  /* 0x00290004877c783b */ /* 0x000fe20008004200 */
[C---:B------:R-:W-:Y:S02]  /*b5a0*/  FMUL.FTZ R26, R3.reuse, R110 ;  /* 0x0000006e031a7220 */ /* 0x040fe40000410000 */
[C---:B------:R-:W-:Y:S01]  /*b5b0*/  FMUL.FTZ R27, R3.reuse, R111 ;  /* 0x0000006f031b7220 */ /* 0x040fe20000410000 */
[----:B------:R-:W-:Y:S01]  /*b5c0*/  MUFU.EX2 R166, R166 ;  /* 0x000000a600a67308 */ /* 0x000fe20000000800 */
[C---:B------:R-:W-:Y:S02]  /*b5d0*/  FMUL.FTZ R34, R3.reuse, R102 ;  /* 0x0000006603227220 */ /* 0x040fe40000410000 */
[C---:B------:R-:W-:Y:S01]  /*b5e0*/  FMUL.FTZ R35, R3.reuse, R103 ;  /* 0x0000006703237220 */ /* 0x040fe20000410000 */
[----:B------:R-:W-:Y:S01]  /*b5f0*/  LDSM.16.MT88.4 R108, [R164+0x2100] ;  /* 0x00210000a46c783b */ /* 0x000fe20000004200 */
[--C-:B------:R-:W-:Y:S02]  /*b600*/  FFMA.FTZ R233, R146, c[0x0][0x2d0], -R145.reuse ;  /* 0x0000b40092e97a23 */ /* 0x100fe40000010891 */
[C---:B------:R-:W-:Y:S02]  /*b610*/  FMUL.FTZ R36, R132.reuse, R36 ;  /* 0x0000002484247220 */ /* 0x040fe40000410000 */
[C---:B------:R-:W-:Y:S01]  /*b620*/  FMUL.FTZ R37, R132.reuse, R37 ;  /* 0x0000002584257220 */ /* 0x040fe20000410000 */
[----:B------:R-:W1:Y:S01]  /*b630*/  MUFU.EX2 R165, R165 ;  /* 0x000000a500a57308 */ /* 0x000e620000000800 */
[C---:B------:R-:W-:Y:S01]  /*b640*/  FMUL.FTZ R38, R3.reuse, R38 ;  /* 0x0000002603267220 */ /* 0x040fe20000410000 */
[----:B------:R-:W-:Y:S01]  /*b650*/  LDSM.16.MT88.4 R100, [R134+UR4+0x2100] ;  /* 0x002100048664783b */ /* 0x000fe20008004200 */
[----:B------:R-:W-:Y:S01]  /*b660*/  FMUL.FTZ R39, R3, R39 ;  /* 0x0000002703277220 */ /* 0x000fe20000410000 */
        /* <DEDUP_REMOVED lines=18> */
[C---:B------:R-:W-:Y:S01]  /*b790*/  HMMA.16816.F32.BF16 R4, R128.reuse, R12, R4 ;  /* 0x0000000c8004723c */ /* 0x040fe20000041804 */
        /* <DEDUP_REMOVED lines=61> */
[C---:B---3--:R-:W-:Y:S03]  /*bb70*/  HMMA.16816.F32.BF16 R44, R128.reuse, R104, R44 ;  /* 0x00000068802c723c */ /* 0x048fe6000004182c */
[----:B------:R-:W-:Y:S02]  /*bb80*/  FMUL.FTZ R85, R132, R85 ;  /* 0x0000005584557220 */ /* 0x000fe40000410000 */
[C---:B------:R-:W-:Y:S02]  /*bb90*/  FMUL.FTZ R86, R3.reuse, R86 ;  /* 0x0000005603567220 */ /* 0x040fe40000410000 */
[----:B------:R-:W-:Y:S01]  /*bba0*/  FMUL.FTZ R87, R3, R87 ;  /* 0x0000005703577220 */ /* 0x000fe20000410000 */
[C---:B------:R-:W-:Y:S01]  /*bbb0*/  HMMA.16816.F32.BF16 R48, R128.reuse, R106, R48 ;  /* 0x0000006a8030723c */ /* 0x040fe20000041830 */
[----:B------:R-:W1:Y:S03]  /*bbc0*/  LDSM.16.MT88.4 R104, [R135+UR4+0x4100] ;  /* 0x004100048768783b */ /* 0x000e660008004200 */
[--C-:B------:R-:W-:Y:S02]  /*bbd0*/  FFMA.FTZ R173, R181, c[0x0][0x2d0], -R148.reuse ;  /* 0x0000b400b5ad7a23 */ /* 0x100fe40000010894 */
[--C-:B------:R-:W-:Y:S02]  /*bbe0*/  FFMA.FTZ R181, R161, c[0x0][0x2d0], -R148.reuse ;  /* 0x0000b400a1b57a23 */ /* 0x100fe40000010894 */
[C---:B------:R-:W-:Y:S02]  /*bbf0*/  HMMA.16816.F32.BF16 R52, R128.reuse, R100, R52 ;  /* 0x000000648034723c */ /* 0x040fe40000041834 */
[----:B------:R-:W-:Y:S02]  /*bc00*/  MUFU.EX2 R173, R173 ;  /* 0x000000ad00ad7308 */ /* 0x000fe40000000800 */
[--C-:B------:R-:W-:Y:S02]  /*bc10*/  FFMA.FTZ R174, R179, c[0x0][0x2d0], -R148.reuse ;  /* 0x0000b400b3ae7a23 */ /* 0x100fe40000010894 */
[--C-:B------:R-:W-:Y:S02]  /*bc20*/  FFMA.FTZ R175, R178, c[0x0][0x2d0], -R145.reuse ;  /* 0x0000b400b2af7a23 */ /* 0x100fe40000010891 */
[C---:B------:R-:W-:Y:S01]  /*bc30*/  HMMA.16816.F32.BF16 R56, R128.reuse, R102, R56 ;  /* 0x000000668038723c */ /* 0x040fe20000041838 */
[----:B------:R-:W2:Y:S03]  /*bc40*/  LDSM.16.MT88.4 R100, [R133+0x4100] ;  /* 0x004100008564783b */ /* 0x000ea60000004200 */
[--C-:B------:R-:W-:Y:S01]  /*bc50*/  FFMA.FTZ R178, R163, c[0x0][0x2d0], -R148.reuse ;  /* 0x0000b400a3b27a23 */ /* 0x100fe20000010894 */
[----:B------:R-:W3:Y:S01]  /*bc60*/  MUFU.EX2 R174, R174 ;  /* 0x000000ae00ae7308 */ /* 0x000ee20000000800 */
[--C-:B------:R-:W-:Y:S02]  /*bc70*/  FFMA.FTZ R176, R176, c[0x0][0x2d0], -R145.reuse ;  /* 0x0000b400b0b07a23 */ /* 0x100fe40000010891 */
[C---:B------:R-:W-:Y:S04]  /*bc80*/  HMMA.16816.F32.BF16 R60, R128.reuse, R108, R60 ;  /* 0x0000006c803c723c */ /* 0x040fe8000004183c */
[--C-:B------:R-:W-:Y:S02]  /*bc90*/  FFMA.FTZ R177, R177, c[0x0][0x2d0], -R148.reuse ;  /* 0x0000b400b1b17a23 */ /* 0x100fe40000010894 */
[----:B------:R-:W-:Y:S01]  /*bca0*/  FFMA.FTZ R148, R147, c[0x0][0x2d0], -R148 ;  /* 0x0000b40093947a23 */ /* 0x000fe20000010894 */
[----:B------:R-:W-:Y:S01]  /*bcb0*/  MUFU.EX2 R175, R175 ;  /* 0x000000af00af7308 */ /* 0x000fe20000000800 */
[C---:B------:R-:W-:Y:S01]  /*bcc0*/  HMMA.16816.F32.BF16 R64, R128.reuse, R110, R64 ;  /* 0x0000006e8040723c */ /* 0x040fe20000041840 */
[----:B------:R-:W4:Y:S03]  /*bcd0*/  LDSM.16.MT88.4 R108, [R134+UR4+0x4100] ;  /* 0x00410004866c783b */ /* 0x000f260008004200 */
[--C-:B------:R-:W-:Y:S02]  /*bce0*/  FFMA.FTZ R179, R180, c[0x0][0x2d0], -R145.reuse ;  /* 0x0000b400b4b37a23 */ /* 0x100fe40000010891 */
[--C-:B------:R-:W-:Y:S02]  /*bcf0*/  FFMA.FTZ R180, R162, c[0x0][0x2d0], -R145.reuse ;  /* 0x0000b400a2b47a23 */ /* 0x100fe40000010891 */
[----:B------:R-:W-:Y:S01]  /*bd00*/  FFMA.FTZ R145, R144, c[0x0][0x2d0], -R145 ;  /* 0x0000b40090917a23 */ /* 0x000fe20000010891 */
[C---:B-1----:R-:W-:Y:S01]  /*bd10*/  HMMA.16816.F32.BF16 R68, R128.reuse, R104, R68 ;  /* 0x000000688044723c */ /* 0x042fe20000041844 */
[----:B------:R-:W-:Y:S01]  /*bd20*/  LDSM.16.MT88.4 R160, [R135+UR4+0x5900] ;  /* 0x0059000487a0783b */ /* 0x000fe20008004200 */
[----:B------:R1:W-:Y:S01]  /*bd30*/  MUFU.EX2 R232, R148 ;  /* 0x0000009400e87308 */ /* 0x0003e20000000800 */
[C---:B------:R-:W-:Y:S02]  /*bd40*/  FMUL.FTZ R88, R132.reuse, R88 ;  /* 0x0000005884587220 */ /* 0x040fe40000410000 */
[C---:B------:R-:W-:Y:S02]  /*bd50*/  FMUL.FTZ R89, R132.reuse, R89 ;  /* 0x0000005984597220 */ /* 0x040fe40000410000 */
[C---:B------:R-:W-:Y:S01]  /*bd60*/  FMUL.FTZ R90, R3.reuse, R90 ;  /* 0x0000005a035a7220 */ /* 0x040fe20000410000 */
[C---:B------:R-:W-:Y:S01]  /*bd70*/  HMMA.16816.F32.BF16 R72, R128.reuse, R106, R72 ;  /* 0x0000006a8048723c */ /* 0x040fe20000041848 */
[----:B------:R-:W5:Y:S03]  /*bd80*/  LDSM.16.MT88.4 R104, [R164+0x4100] ;  /* 0x00410000a468783b */ /* 0x000f660000004200 */
[C---:B------:R-:W-:Y:S01]  /*bd90*/  FMUL.FTZ R76, R132.reuse, R76 ;  /* 0x0000004c844c7220 */ /* 0x040fe20000410000 */
[----:B------:R-:W4:Y:S01]  /*bda0*/  MUFU.EX2 R176, R176 ;  /* 0x000000b000b07308 */ /* 0x000f220000000800 */
[C---:B------:R-:W-:Y:S02]  /*bdb0*/  FMUL.FTZ R77, R132.reuse, R77 ;  /* 0x0000004d844d7220 */ /* 0x040fe40000410000 */
[C---:B------:R-:W-:Y:S04]  /*bdc0*/  FMUL.FTZ R78, R3.reuse, R78 ;  /* 0x0000004e034e7220 */ /* 0x040fe80000410000 */
[C---:B------:R-:W-:Y:S02]  /*bdd0*/  FMUL.FTZ R79, R3.reuse, R79 ;  /* 0x0000004f034f7220 */ /* 0x040fe40000410000 */
[C---:B------:R-:W-:Y:S01]  /*bde0*/  FMUL.FTZ R91, R3.reuse, R91 ;  /* 0x0000005b035b7220 */ /* 0x040fe20000410000 */
[----:B------:R5:W-:Y:S01]  /*bdf0*/  MUFU.EX2 R234, R145 ;  /* 0x0000009100ea7308 */ /* 0x000be20000000800 */
[C---:B------:R-:W-:Y:S01]  /*be00*/  FMUL.FTZ R92, R132.reuse, R92 ;  /* 0x0000005c845c7220 */ /* 0x040fe20000410000 */
[----:B-1----:R-:W-:Y:S02]  /*be10*/  LDSM.16.MT88.4 R148, [R133+0x3900] ;  /* 0x003900008594783b */ /* 0x002fe40000004200 */
[C---:B--2---:R-:W-:Y:S03]  /*be20*/  HMMA.16816.F32.BF16 R76, R128.reuse, R100, R76 ;  /* 0x00000064804c723c */ /* 0x044fe6000004184c */
[C---:B------:R-:W-:Y:S02]  /*be30*/  FMUL.FTZ R80, R132.reuse, R80 ;  /* 0x0000005084507220 */ /* 0x040fe40000410000 */
[----:B------:R-:W-:Y:S01]  /*be40*/  FMUL.FTZ R81, R132, R81 ;  /* 0x0000005184517220 */ /* 0x000fe20000410000 */
[----:B------:R-:W-:Y:S01]  /*be50*/  MUFU.EX2 R177, R177 ;  /* 0x000000b100b17308 */ /* 0x000fe20000000800 */
[C---:B------:R-:W-:Y:S01]  /*be60*/  FMUL.FTZ R82, R3.reuse, R82 ;  /* 0x0000005203527220 */ /* 0x040fe20000410000 */
[----:B---3--:R-:W-:Y:S01]  /*be70*/  F2FP.BF16.PACK_AB R100, R174, R173 ;  /* 0x000000adae64723e */ /* 0x008fe200000010ff */
[C---:B------:R-:W-:Y:S03]  /*be80*/  FMUL.FTZ R83, R3.reuse, R83 ;  /* 0x0000005303537220 */ /* 0x040fe60000410000 */
[----:B------:R-:W-:Y:S01]  /*be90*/  FMUL.FTZ R93, R132, R93 ;  /* 0x0000005d845d7220 */ /* 0x000fe20000410000 */
[----:B----4-:R-:W-:Y:S01]  /*bea0*/  F2FP.BF16.PACK_AB R101, R176, R175 ;  /* 0x000000afb065723e */ /* 0x010fe200000010ff */
[C---:B------:R-:W-:Y:S02]  /*beb0*/  FMUL.FTZ R94, R3.reuse, R94 ;  /* 0x0000005e035e7220 */ /* 0x040fe40000410000 */
[C---:B------:R-:W-:Y:S01]  /*bec0*/  HMMA.16816.F32.BF16 R80, R128.reuse, R102, R80 ;  /* 0x000000668050723c */ /* 0x040fe20000041850 */
[----:B------:R-:W1:Y:S02]  /*bed0*/  MUFU.EX2 R178, R178 ;  /* 0x000000b200b27308 */ /* 0x000e640000000800 */
[C---:B------:R-:W-:Y:S01]  /*bee0*/  FMUL.FTZ R95, R3.reuse, R95 ;  /* 0x0000005f035f7220 */ /* 0x040fe20000410000 */
[----:B-----5:R-:W-:Y:S01]  /*bef0*/  LDSM.16.MT88.4 R144, [R135+UR4+0x3900] ;  /* 0x003900048790783b */ /* 0x020fe20008004200 */
[C---:B------:R-:W-:Y:S02]  /*bf00*/  FMUL.FTZ R96, R132.reuse, R96 ;  /* 0x0000006084607220 */ /* 0x040fe40000410000 */
[C---:B------:R-:W-:Y:S01]  /*bf10*/  FMUL.FTZ R97, R132.reuse, R97 ;  /* 0x0000006184617220 */ /* 0x040fe20000410000 */
[C---:B------:R-:W-:Y:S03]  /*bf20*/  HMMA.16816.F32.BF16 R84, R128.reuse, R108, R84 ;  /* 0x0000006c8054723c */ /* 0x040fe60000041854 */
[----:B------:R-:W-:Y:S01]  /*bf30*/  MUFU.EX2 R179, R179 ;  /* 0x000000b300b37308 */ /* 0x000fe20000000800 */
[C---:B------:R-:W-:Y:S02]  /*bf40*/  FMUL.FTZ R98, R3.reuse, R98 ;  /* 0x0000006203627220 */ /* 0x040fe40000410000 */
[C---:B------:R-:W-:Y:S02]  /*bf50*/  FMUL.FTZ R99, R3.reuse, R99 ;  /* 0x0000006303637220 */ /* 0x040fe40000410000 */
[C---:B------:R-:W-:Y:S01]  /*bf60*/  HMMA.16816.F32.BF16 R88, R128.reuse, R110, R88 ;  /* 0x0000006e8058723c */ /* 0x040fe20000041858 */
[----:B------:R-:W2:Y:S03]  /*bf70*/  LDSM.16.MT88.4 R108, [R133+0x900] ;  /* 0x00090000856c783b */ /* 0x000ea60000004200 */
[----:B------:R-:W-:Y:S01]  /*bf80*/  FFMA.FTZ R172, R132, R207, R172 ;  /* 0x000000cf84ac7223 */ /* 0x000fe200000100ac */
[----:B------:R-:W3:Y:S01]  /*bf90*/  MUFU.EX2 R180, R180 ;  /* 0x000000b400b47308 */ /* 0x000ee20000000800 */
[----:B------:R-:W-:Y:S01]  /*bfa0*/  FFMA.FTZ R168, R3, R208, R168 ;  /* 0x000000d003a87223 */ /* 0x000fe200000100a8 */
[----:B------:R-:W-:Y:S01]  /*bfb0*/  IADD3 R3, R213, -0x2, RZ ;  /* 0xfffffffed5037810 */ /* 0x000fe20007ffe0ff */
[C---:B------:R-:W-:Y:S03]  /*bfc0*/  HMMA.16816.F32.BF16 R92, R128.reuse, R104, R92 ;  /* 0x00000068805c723c */ /* 0x040fe6000004185c */
[----:B------:R-:W-:Y:S01]  /*bfd0*/  ISETP.GE.AND P0, PT, R3, R194, PT ;  /* 0x000000c20300720c */ /* 0x000fe20003f06270 */
[----:B------:R-:W-:Y:S01]  /*bfe0*/  FADD.FTZ R171, R171, R172 ;  /* 0x000000acabab7221 */ /* 0x000fe20000010000 */
[----:B-1----:R-:W-:Y:S01]  /*bff0*/  F2FP.BF16.PACK_AB R102, R178, R177 ;  /* 0x000000b1b266723e */ /* 0x002fe200000010ff */
[----:B------:R-:W-:Y:S01]  /*c000*/  FADD.FTZ R167, R167, R168 ;  /* 0x000000a8a7a77221 */ /* 0x000fe20000010000 */
[----:B------:R-:W1:Y:S01]  /*c010*/  MUFU.EX2 R181, R181 ;  /* 0x000000b500b57308 */ /* 0x000e620000000800 */
[----:B------:R-:W-:Y:S01]  /*c020*/  HMMA.16816.F32.BF16 R96, R128, R106, R96 ;  /* 0x0000006a8060723c */ /* 0x000fe20000041860 */
[----:B------:R-:W4:Y:S03]  /*c030*/  LDSM.16.MT88.4 R104, [R164+0x2900] ;  /* 0x00290000a468783b */ /* 0x000f260000004200 */
[----:B---3--:R-:W-:Y:S07]  /*c040*/  F2FP.BF16.PACK_AB R103, R180, R179 ;  /* 0x000000b3b467723e */ /* 0x008fee00000010ff */
[C---:B------:R-:W-:Y:S08]  /*c050*/  HMMA.16816.F32.BF16 R4, R100.reuse, R112, R4 ;  /* 0x000000706404723c */ /* 0x040ff00000041804 */
[C---:B------:R-:W-:Y:S01]  /*c060*/  HMMA.16816.F32.BF16 R8, R100.reuse, R114, R8 ;  /* 0x000000726408723c */ /* 0x040fe20000041808 */
[----:B------:R-:W-:Y:S07]  /*c070*/  LDSM.16.MT88.4 R112, [R133+0x4900] ;  /* 0x004900008570783b */ /* 0x000fee0000004200 */
[C---:B--2---:R-:W-:Y:S08]  /*c080*/  HMMA.16816.F32.BF16 R12, R100.reuse, R108, R12 ;  /* 0x0000006c640c723c */ /* 0x044ff0000004180c */
[C---:B------:R-:W-:Y:S01]  /*c090*/  HMMA.16816.F32.BF16 R16, R100.reuse, R110, R16 ;  /* 0x0000006e6410723c */ /* 0x040fe20000041810 */
[----:B------:R-:W2:Y:S07]  /*c0a0*/  LDSM.16.MT88.4 R108, [R135+UR4+0x4900] ;  /* 0x00490004876c783b */ /* 0x000eae0008004200 */
        /* <DEDUP_REMOVED lines=15> */
[----:B------:R-:W-:Y:S04]  /*c1a0*/  F2FP.BF16.PACK_AB R139, R234, R233 ;  /* 0x000000e9ea8b723e */ /* 0x000fe800000010ff */
[C---:B------:R-:W-:Y:S01]  /*c1b0*/  HMMA.16816.F32.BF16 R56, R100.reuse, R142, R56 ;  /* 0x0000008e6438723c */ /* 0x040fe20000041838 */
[----:B------:R-:W-:Y:S07]  /*c1c0*/  LDSM.16.MT88.4 R140, [R164+0x1900] ;  /* 0x00190000a48c783b */ /* 0x000fee0000004200 */
[C---:B----4-:R-:W-:Y:S08]  /*c1d0*/  HMMA.16816.F32.BF16 R60, R100.reuse, R104, R60 ;  /* 0x00000068643c723c */ /* 0x050ff0000004183c */
[C---:B------:R-:W-:Y:S01]  /*c1e0*/  HMMA.16816.F32.BF16 R64, R100.reuse, R106, R64 ;  /* 0x0000006a6440723c */ /* 0x040fe20000041840 */
[----:B------:R-:W3:Y:S07]  /*c1f0*/  LDSM.16.MT88.4 R104, [R134+UR4+0x4900] ;  /* 0x004900048668783b */ /* 0x000eee0008004200 */
[C---:B--2---:R-:W-:Y:S08]  /*c200*/  HMMA.16816.F32.BF16 R68, R100.reuse, R108, R68 ;  /* 0x0000006c6444723c */ /* 0x044ff00000041844 */
[C---:B------:R-:W-:Y:S01]  /*c210*/  HMMA.16816.F32.BF16 R72, R100.reuse, R110, R72 ;  /* 0x0000006e6448723c */ /* 0x040fe20000041848 */
[----:B------:R-:W2:Y:S07]  /*c220*/  LDSM.16.MT88.4 R108, [R135+UR4+0x1100] ;  /* 0x00110004876c783b */ /* 0x000eae0008004200 */
[C---:B------:R-:W-:Y:S08]  /*c230*/  HMMA.16816.F32.BF16 R76, R100.reuse, R112, R76 ;  /* 0x00000070644c723c */ /* 0x040ff0000004184c */
[C---:B------:R-:W-:Y:S01]  /*c240*/  HMMA.16816.F32.BF16 R80, R100.reuse, R114, R80 ;  /* 0x000000726450723c */ /* 0x040fe20000041850 */
[----:B------:R-:W4:Y:S07]  /*c250*/  LDSM.16.MT88.4 R112, [R134+UR4+0x1100] ;  /* 0x001100048670783b */ /* 0x000f2e0008004200 */
[C---:B---3--:R-:W-:Y:S08]  /*c260*/  HMMA.16816.F32.BF16 R84, R100.reuse, R104, R84 ;  /* 0x000000686454723c */ /* 0x048ff00000041854 */
[C---:B------:R-:W-:Y:S01]  /*c270*/  HMMA.16816.F32.BF16 R88, R100.reuse, R106, R88 ;  /* 0x0000006a6458723c */ /* 0x040fe20000041858 */
[----:B------:R-:W3:Y:S07]  /*c280*/  LDSM.16.MT88.4 R104, [R135+UR4+0x3100] ;  /* 0x003100048768783b */ /* 0x000eee0008004200 */
[C---:B------:R-:W-:Y:S08]  /*c290*/  HMMA.16816.F32.BF16 R92, R100.reuse, R116, R92 ;  /* 0x00000074645c723c */ /* 0x040ff0000004185c */
[----:B------:R-:W-:Y:S01]  /*c2a0*/  HMMA.16816.F32.BF16 R96, R100, R118, R96 ;  /* 0x000000766460723c */ /* 0x000fe20000041860 */
[----:B------:R-:W5:Y:S06]  /*c2b0*/  LDSM.16.MT88.4 R116, [R133+0x3100] ;  /* 0x003100008574783b */ /* 0x000f6c0000004200 */
[----:B-1----:R-:W-:Y:S02]  /*c2c0*/  F2FP.BF16.PACK_AB R100, R182, R181 ;  /* 0x000000b5b664723e */ /* 0x002fe400000010ff */
[----:B------:R-:W-:Y:S03]  /*c2d0*/  F2FP.BF16.PACK_AB R101, R190, R183 ;  /* 0x000000b7be65723e */ /* 0x000fe600000010ff */
[----:B------:R-:W-:Y:S02]  /*c2e0*/  F2FP.BF16.PACK_AB R102, R224, R223 ;  /* 0x000000dfe066723e */ /* 0x000fe400000010ff */
[----:B------:R-:W-:Y:S07]  /*c2f0*/  F2FP.BF16.PACK_AB R103, R226, R225 ;  /* 0x000000e1e267723e */ /* 0x000fee00000010ff */
[C---:B--2---:R-:W-:Y:S08]  /*c300*/  HMMA.16816.F32.BF16 R4, R100.reuse, R108, R4 ;  /* 0x0000006c6404723c */ /* 0x044ff00000041804 */
[C---:B------:R-:W-:Y:S01]  /*c310*/  HMMA.16816.F32.BF16 R8, R100.reuse, R110, R8 ;  /* 0x0000006e6408723c */ /* 0x040fe20000041808 */
[----:B------:R-:W1:Y:S07]  /*c320*/  LDSM.16.MT88.4 R108, [R134+UR4+0x3100] ;  /* 0x00310004866c783b */ /* 0x000e6e0008004200 */
[C---:B------:R-:W-:Y:S08]  /*c330*/  HMMA.16816.F32.BF16 R12, R100.reuse, R120, R12 ;  /* 0x00000078640c723c */ /* 0x040ff0000004180c */
[C---:B------:R-:W-:Y:S08]  /*c340*/  HMMA.16816.F32.BF16 R16, R100.reuse, R122, R16 ;  /* 0x0000007a6410723c */ /* 0x040ff00000041810 */
[C---:B----4-:R-:W-:Y:S08]  /*c350*/  HMMA.16816.F32.BF16 R20, R100.reuse, R112, R20 ;  /* 0x000000706414723c */ /* 0x050ff00000041814 */
        /* <DEDUP_REMOVED lines=8> */
[C---:B-----5:R-:W-:Y:S08]  /*c3e0*/  HMMA.16816.F32.BF16 R44, R100.reuse, R116, R44 ;  /* 0x00000074642c723c */ /* 0x060ff0000004182c */
        /* <DEDUP_REMOVED lines=19> */
[C---:B------:R-:W-:Y:S01]  /*c520*/  HMMA.16816.F32.BF16 R124, R136.reuse, R126, R8 ;  /* 0x0000007e887c723c */ /* 0x040fe20000041808 */
[----:B------:R-:W1:Y:S07]  /*c530*/  LDSM.16.MT88.4 R8, [R133+0x5900] ;  /* 0x005900008508783b */ /* 0x000e6e0000004200 */
[C---:B---3--:R-:W-:Y:S01]  /*c540*/  HMMA.16816.F32.BF16 R120, R136.reuse, R116, R12 ;  /* 0x000000748878723c */ /* 0x048fe2000004180c */
[----:B------:R-:W2:Y:S07]  /*c550*/  LDSM.16.MT88.4 R12, [R134+UR4+0x5900] ;  /* 0x00590004860c783b */ /* 0x000eae0008004200 */
[C---:B------:R-:W-:Y:S01]  /*c560*/  HMMA.16816.F32.BF16 R116, R136.reuse, R118, R16 ;  /* 0x000000768874723c */ /* 0x040fe20000041810 */
[----:B------:R-:W3:Y:S07]  /*c570*/  LDSM.16.MT88.4 R16, [R164+0x5900] ;  /* 0x00590000a410783b */ /* 0x000eee0000004200 */
[C---:B------:R-:W-:Y:S07]  /*c580*/  HMMA.16816.F32.BF16 R112, R136.reuse, R104, R20 ;  /* 0x000000688870723c */ /* 0x040fee0000041814 */
[----:B------:R-:W-:Y:S01]  /*c590*/  FADD.FTZ R20, R166, R167 ;  /* 0x000000a7a6147221 */ /* 0x000fe20000010000 */
[C---:B------:R-:W-:Y:S04]  /*c5a0*/  HMMA.16816.F32.BF16 R108, R136.reuse, R106, R24 ;  /* 0x0000006a886c723c */ /* 0x040fe80000041818 */
[----:B------:R-:W-:Y:S04]  /*c5b0*/  FADD.FTZ R20, R165, R20 ;  /* 0x00000014a5147221 */ /* 0x000fe80000010000 */
        /* <DEDUP_REMOVED lines=24> */
[C---:B-1----:R-:W-:Y:S07]  /*c740*/  HMMA.16816.F32.BF16 R76, R136.reuse, R8, R76 ;  /* 0x00000008884c723c */ /* 0x042fee000004184c */
[----:B------:R-:W-:Y:S01]  /*c750*/  FADD.FTZ R8, R170, R171 ;  /* 0x000000abaa087221 */ /* 0x000fe20000010000 */
[C---:B------:R-:W-:Y:S04]  /*c760*/  HMMA.16816.F32.BF16 R80, R136.reuse, R10, R80 ;  /* 0x0000000a8850723c */ /* 0x040fe80000041850 */
[----:B------:R-:W-:Y:S04]  /*c770*/  FADD.FTZ R8, R169, R8 ;  /* 0x00000008a9087221 */ /* 0x000fe80000010000 */
[C---:B--2---:R-:W-:Y:S04]  /*c780*/  HMMA.16816.F32.BF16 R84, R136.reuse, R12, R84 ;  /* 0x0000000c8854723c */ /* 0x044fe80000041854 */
[----:B------:R-:W-:Y:S04]  /*c790*/  FADD.FTZ R173, R173, R8 ;  /* 0x00000008adad7221 */ /* 0x000fe80000010000 */
[C---:B------:R-:W-:Y:S04]  /*c7a0*/  HMMA.16816.F32.BF16 R88, R136.reuse, R14, R88 ;  /* 0x0000000e8858723c */ /* 0x040fe80000041858 */
[----:B------:R-:W-:Y:S04]  /*c7b0*/  FADD.FTZ R174, R174, R173 ;  /* 0x000000adaeae7221 */ /* 0x000fe80000010000 */
[----:B------:R-:W-:Y:S01]  /*c7c0*/  FADD.FTZ R177, R177, R174 ;  /* 0x000000aeb1b17221 */ /* 0x000fe20000010000 */
[C---:B---3--:R-:W-:Y:S03]  /*c7d0*/  HMMA.16816.F32.BF16 R92, R136.reuse, R16, R92 ;  /* 0x00000010885c723c */ /* 0x048fe6000004185c */
        /* <DEDUP_REMOVED lines=10> */
[----:B------:R-:W-:-:S05]  /*c880*/  @!P0 BRA `(.L_x_1132) ;  /* 0x000003f000008947 */ /* 0x000fca0003800000 */
        /* <DEDUP_REMOVED lines=63> */
.L_x_1132:
        /* <DEDUP_REMOVED lines=9> */
.L_x_1130:
[----:B------:R-:W-:-:S13]  /*cd10*/  ISETP.GE.AND P0, PT, R213, R194, PT ;  /* 0x000000c2d500720c */ /* 0x000fda0003f06270 */
[----:B------:R-:W-:Y:S05]  /*cd20*/  @!P0 BRA `(.L_x_1134) ;  /* 0x000039e000008947 */ /* 0x000fea0003800000 */
[----:B------:R-:W-:Y:S01]  /*cd30*/  SHF.R.S32.HI R193, RZ, 0x1f, R210 ;  /* 0x0000001fffc17819 */ /* 0x000fe200000114d2 */
[----:B------:R-:W-:Y:S01]  /*cd40*/  IMAD.MOV.U32 R3, RZ, RZ, R0 ;  /* 0x000000ffff037224 */ /* 0x000fe200078e0000 */
[----:B------:R-:W-:Y:S01]  /*cd50*/  SHF.R.S32.HI R0, RZ, 0x1f, R209 ;  /* 0x0000001fff007819 */ /* 0x000fe200000114d1 */
[----:B------:R-:W-:Y:S01]  /*cd60*/  IMAD.MOV.U32 R190, RZ, RZ, 0x40 ;  /* 0x00000040ffbe7424 */ /* 0x000fe200078e00ff */
[----:B------:R-:W-:Y:S01]  /*cd70*/  LOP3.LUT P0, RZ, R212, 0x4, RZ, 0xc0, !PT ;  /* 0x00000004d4ff7812 */ /* 0x000fe2000780c0ff */
[C---:B------:R-:W-:Y:S01]  /*cd80*/  IMAD.SHL.U32 R211, R210.reuse, 0x2, RZ ;  /* 0x00000002d2d37824 */ /* 0x040fe200078e00ff */
[----:B------:R-:W-:Y:S01]  /*cd90*/  SHF.R.S32.HI R5, RZ, 0x1f, R192 ;  /* 0x0000001fff057819 */ /* 0x000fe200000114c0 */
[C---:B------:R-:W-:Y:S01]  /*cda0*/  IMAD.SHL.U32 R212, R209.reuse, 0x2, RZ ;  /* 0x00000002d1d47824 */ /* 0x040fe200078e00ff */
[----:B------:R-:W-:Y:S01]  /*cdb0*/  SHF.L.U64.HI R193, R210, 0x1, R193 ;  /* 0x00000001d2c17819 */ /* 0x000fe200000102c1 */
[----:B------:R-:W-:Y:S01]  /*cdc0*/  IMAD.MOV.U32 R132, RZ, RZ, R2 ;  /* 0x000000ffff847224 */ /* 0x000fe200078e0002 */
[----:B------:R-:W-:Y:S01]  /*cdd0*/  SHF.L.U64.HI R210, R209, 0x1, R0 ;  /* 0x00000001d1d27819 */ /* 0x000fe20000010200 */
[C---:B------:R-:W-:Y:S01]  /*cde0*/  IMAD.SHL.U32 R214, R192.reuse, 0x2, RZ ;  /* 0x00000002c0d67824 */ /* 0x040fe200078e00ff */
[----:B------:R-:W-:-:S02]  /*cdf0*/  SHF.L.U64.HI R209, R192, 0x1, R5 ;  /* 0x00000001c0d17819 */ /* 0x000fc40000010205 */
[----:B------:R-:W-:Y:S02]  /*ce00*/  SEL R190, R190, 0xffffffc0, !P0 ;  /* 0xffffffc0bebe7807 */ /* 0x000fe40004000000 */
.L_x_1145:
        /* <DEDUP_REMOVED lines=23> */
[----:B------:R-:W-:Y:S02]  /*cf80*/  IMAD R2, R199, c[0x0][0x21c], R2 ;  /* 0x00008700c7027a24 */ /* 0x000fe400078e0202 */
[----:B------:R-:W-:Y:S02]  /*cf90*/  IMAD.IADD R9, R9, 0x1, R5 ;  /* 0x0000000109097824 */ /* 0x000fe400078e0205 */
[----:B------:R-:W-:Y:S02]  /*cfa0*/  IMAD.U32 R5, RZ, RZ, UR20 ;  /* 0x00000014ff057e24 */ /* 0x000fe4000f8e00ff */
[----:B------:R-:W-:Y:S05]  /*cfb0*/  IMAD.WIDE.U32 R8, R199, c[0x0][0x218], R8 ;  /* 0x00008600c7087a25 */ /* 0x000fea00078e0008 */
[----:B------:R-:W-:Y:S04]  /*cfc0*/  IADD3 R0, P0, R8, UR16, RZ ;  /* 0x0000001008007c10 */ /* 0x000fe8000ff1e0ff */
[----:B------:R-:W-:Y:S02]  /*cfd0*/  IADD3.X R9, R9, UR9, R2, P0, !PT ;  /* 0x0000000909097c10 */ /* 0x000fe400087fe402 */
[C---:B------:R-:W-:Y:S04]  /*cfe0*/  LEA R4, P0, R0.reuse, c[0x0][0x1f8], 0x1 ;  /* 0x00007e0000047a11 */ /* 0x040fe800078008ff */
[----:B------:R-:W-:Y:S01]  /*cff0*/  LEA.HI.X R6, R0, c[0x0][0x1fc], R9, 0x1, P0 ;  /* 0x00007f0000067a11 */ /* 0x000fe200000f0c09 */
[----:B------:R-:W5:Y:S04]  /*d000*/  SHFL.IDX PT, R11, R4, RZ, 0x181f ;  /* 0x00181fff040b7589 */ /* 0x000f6800000e0000 */
[----:B------:R-:W2:Y:S04]  /*d010*/  SHFL.IDX PT, R2, R6, RZ, 0x181f ;  /* 0x00181fff06027589 */ /* 0x000ea800000e0000 */
[----:B------:R-:W4:Y:S04]  /*d020*/  SHFL.IDX PT, R7, R4, 0x1, 0x181f ;  /* 0x00381f0004077f89 */ /* 0x000f2800000e0000 */
[----:B------:R-:W3:Y:S01]  /*d030*/  SHFL.IDX PT, R0, R6, 0x1, 0x181f ;  /* 0x00381f0006007f89 */ /* 0x000ee200000e0000 */
[CC--:B-----5:R-:W-:Y:S05]  /*d040*/  IADD3 R14, P0, R11.reuse, R211.reuse, RZ ;  /* 0x000000d30b0e7210 */ /* 0x0e0fea0007f1e0ff */
[C---:B--2---:R-:W-:Y:S01]  /*d050*/  IMAD.X R15, R2.reuse, 0x1, R193, P0 ;  /* 0x00000001020f7824 */ /* 0x044fe200000e06c1 */
[C---:B------:R-:W-:Y:S04]  /*d060*/  IADD3 R12, P0, R11.reuse, R212, RZ ;  /* 0x000000d40b0c7210 */ /* 0x040fe80007f1e0ff */
[C---:B------:R-:W-:Y:S02]  /*d070*/  IADD3.X R13, R2.reuse, R210, RZ, P0, !PT ;  /* 0x000000d2020d7210 */ /* 0x040fe400007fe4ff */
[----:B------:R-:W-:Y:S05]  /*d080*/  IADD3 R10, P0, R11, R214, RZ ;  /* 0x000000d60b0a7210 */ /* 0x000fea0007f1e0ff */
[----:B------:R-:W-:Y:S01]  /*d090*/  IMAD.X R11, R2, 0x1, R209, P0 ;  /* 0x00000001020b7824 */ /* 0x000fe200000e06d1 */
[----:B----4-:R-:W-:Y:S01]  /*d0a0*/  IADD3 R8, P0, R7, R211, RZ ;  /* 0x000000d307087210 */ /* 0x010fe20007f1e0ff */
[----:B------:R-:W-:Y:S03]  /*d0b0*/  IMAD R2, R5, 0x6000, R198 ;  /* 0x0000600005027824 */ /* 0x000fe600078e02c6 */
[C---:B---3--:R-:W-:Y:S02]  /*d0c0*/  IADD3.X R9, R0.reuse, R193, RZ, P0, !PT ;  /* 0x000000c100097210 */ /* 0x048fe400007fe4ff */
[----:B------:R2:W-:Y:S01]  /*d0d0*/  LDGSTS.E.BYPASS.LTC128B.128 [R2], [R14.64], !P5 ;  /* 0x000000000e027fae */ /* 0x0005e2000e901d4e */
[C---:B------:R-:W-:Y:S03]  /*d0e0*/  IADD3 R4, P0, R7.reuse, R212, RZ ;  /* 0x000000d407047210 */ /* 0x040fe60007f1e0ff */
[----:B------:R2:W-:Y:S02]  /*d0f0*/  LDGSTS.E.BYPASS.LTC128B.128 [R2+0x2000], [R12.64], !P4 ;  /* 0x020000000c027fae */ /* 0x0005e4000e101d4e */
[C---:B------:R-:W-:Y:S01]  /*d100*/  IMAD.X R5, R0.reuse, 0x1, R210, P0 ;  /* 0x0000000100057824 */ /* 0x040fe200000e06d2 */
[----:B------:R-:W-:Y:S01]  /*d110*/  IADD3 R6, P0, R7, R214, RZ ;  /* 0x000000d607067210 */ /* 0x000fe20007f1e0ff */
[----:B------:R2:W-:Y:S03]  /*d120*/  LDGSTS.E.BYPASS.LTC128B.128 [R2+0x4000], [R10.64], !P6 ;  /* 0x040000000a027fae */ /* 0x0005e6000f101d4e */
[----:B------:R-:W-:Y:S01]  /*d130*/  IADD3.X R7, R0, R209, RZ, P0, !PT ;  /* 0x000000d100077210 */ /* 0x000fe200007fe4ff */
[----:B------:R2:W-:Y:S04]  /*d140*/  LDGSTS.E.BYPASS.LTC128B.128 [R2+0x1000], [R8.64], !P5 ;  /* 0x0100000008027fae */ /* 0x0005e8000e901d4e */
[----:B------:R2:W-:Y:S04]  /*d150*/  LDGSTS.E.BYPASS.LTC128B.128 [R2+0x3000], [R4.64], !P4 ;  /* 0x0300000004027fae */ /* 0x0005e8000e101d4e */
[----:B------:R2:W-:Y:S02]  /*d160*/  LDGSTS.E.BYPASS.LTC128B.128 [R2+0x5000], [R6.64], !P6 ;  /* 0x0500000006027fae */ /* 0x0005e4000f101d4e */
.L_x_1135:
[C---:B--234-:R-:W-:Y:S01]  /*d170*/  HMMA.16816.F32.BF16 R4, R136.reuse, R140, RZ ;  /* 0x0000008c8804723c */ /* 0x05cfe200000418ff */
[----:B------:R-:W-:Y:S01]  /*d180*/  LDSM.16.M88.4 R172, [R133+0xf900] ;  /* 0x00f9000085ac783b */ /* 0x000fe20000000200 */
[----:B------:R-:W-:Y:S01]  /*d190*/  PLOP3.LUT P0, PT, PT, PT, UP1, 0x80, 0x0 ;  /* 0x000000000000781c */ /* 0x000fe20003f0f018 */
[----:B------:R-:W-:Y:S01]  /*d1a0*/  UIADD3 UR6, UR20, 0x1, URZ ;  /* 0x0000000114067890 */ /* 0x000fe2000fffe03f */
[C---:B------:R-:W-:Y:S01]  /*d1b0*/  IADD3 R0, R190.reuse, R165, RZ ;  /* 0x000000a5be007210 */ /* 0x040fe20007ffe0ff */
[----:B------:R-:W-:Y:S01]  /*d1c0*/  UISETP.GE.AND UP0, UPT, UR20, 0x1, UPT ;  /* 0x000000011400788c */ /* 0x000fe2000bf06270 */
[C---:B------:R-:W-:Y:S02]  /*d1d0*/  IADD3 R2, R190.reuse, R133, RZ ;  /* 0x00000085be027210 */ /* 0x040fe40007ffe0ff */
[C---:B------:R-:W-:Y:S01]  /*d1e0*/  HMMA.16816.F32.BF16 R8, R136.reuse, R142, RZ ;  /* 0x0000008e8808723c */ /* 0x040fe200000418ff */
[----:B------:R-:W-:Y:S01]  /*d1f0*/  LDSM.16.M88.4 R140, [R0+0xc100] ;  /* 0x00c10000008c783b */ /* 0x000fe20000000200 */
[----:B------:R-:W-:Y:S01]  /*d200*/  ISETP.GE.AND P3, PT, R197, 0x1, PT ;  /* 0x00000001c500780c */ /* 0x000fe20003f66270 */
[----:B------:R-:W-:Y:S05]  /*d210*/  USEL UR20, UR6, URZ, !UP0 ;  /* 0x0000003f06147287 */ /* 0x000fea000c000000 */
[C---:B-1----:R-:W-:Y:S01]  /*d220*/  HMMA.16816.F32.BF16 R12, R136.reuse, R16, RZ ;  /* 0x00000010880c723c */ /* 0x042fe200000418ff */
[----:B------:R-:W-:Y:S07]  /*d230*/  LDSM.16.M88.4 R164, [R0+0xc900] ;  /* 0x00c9000000a4783b */ /* 0x000fee0000000200 */
        /* <DEDUP_REMOVED lines=123> */
[C---:B------:R-:W-:Y:S07]  /*d9f0*/  HMMA.16816.F32.BF16 R28, R152.reuse, R164, R28 ;  /* 0x000000a4981c723c */ /* 0x040fee000004181c */
[----:B------:R-:W-:Y:S01]  /*da00*/  SHF.L.U32 R165, R213, 0x6, RZ ;  /* 0x00000006d5a57819 */ /* 0x000fe200000006ff */
        /* <DEDUP_REMOVED lines=44> */
[----:B------:R1:W1:Y:S01]  /*dcd0*/  MUFU.TANH R161, R20 ;  /* 0x0000001400a17308 */ /* 0x0002620000002400 */
[----:B----4-:R-:W4:Y:S09]  /*dce0*/  LDSM.16.M88.4 R8, [R192+0x11900] ;  /* 0x01190000c008783b */ /* 0x010f320000000200 */
[----:B------:R2:W2:Y:S01]  /*dcf0*/  MUFU.TANH R159, R21 ;  /* 0x00000015009f7308 */ /* 0x0004a20000002400 */
[----:B-----5:R-:W-:Y:S09]  /*dd00*/  FMUL.FTZ R13, R19, c[0x0][0x320] ;  /* 0x0000c800130d7a20 */ /* 0x020ff20000410000 */
[----:B------:R-:W3:Y:S01]  /*dd10*/  MUFU.TANH R160, R22 ;  /* 0x0000001600a07308 */ /* 0x000ee20000002400 */
[----:B-1----:R-:W-:Y:S04]  /*dd20*/  IADD3 R20, -R206, 0x1, -R165 ;  /* 0x00000001ce147810 */ /* 0x002fe80007ffe9a5 */
[----:B------:R-:W-:Y:S05]  /*dd30*/  IADD3 R20, -R204, R20, R195 ;  /* 0x00000014cc147210 */ /* 0x000fea0007ffe1c3 */
[----:B------:R1:W1:Y:S01]  /*dd40*/  MUFU.TANH R158, R23 ;  /* 0x00000017009e7308 */ /* 0x0002620000002400 */
[C---:B--2---:R-:W-:Y:S02]  /*dd50*/  IADD3 R21, R20.reuse, c[0x0][0x328], RZ ;  /* 0x0000ca0014157a10 */ /* 0x044fe40007ffe0ff */
[----:B------:R-:W-:Y:S07]  /*dd60*/  IADD3 R20, R20, UR19, RZ ;  /* 0x0000001314147c10 */ /* 0x000fee000fffe0ff */
[----:B------:R-:W2:Y:S01]  /*dd70*/  MUFU.TANH R146, R146 ;  /* 0x0000009200927308 */ /* 0x000ea20000002400 */
[C---:B----4-:R-:W-:Y:S09]  /*dd80*/  HMMA.16816.F32.BF16 R28, R176.reuse, R8, R28 ;  /* 0x00000008b01c723c */ /* 0x050ff2000004181c */
[----:B------:R-:W4:Y:S03]  /*dd90*/  MUFU.TANH R0, R0 ;  /* 0x0000000000007308 */ /* 0x000f260000002400 */
[----:B------:R-:W-:Y:S01]  /*dda0*/  @P0 IMAD.HI.U32 R9, R205, c[0x0][0x2c8], RZ ;  /* 0x0000b200cd090a27 */ /* 0x000fe200078e00ff */
[----:B------:R-:W-:Y:S01]  /*ddb0*/  HMMA.16816.F32.BF16 R32, R176, R10, R32 ;  /* 0x0000000ab020723c */ /* 0x000fe20000041820 */
[----:B------:R-:W-:Y:S06]  /*ddc0*/  PLOP3.LUT P0, PT, PT, PT, UP1, 0x80, 0x0 ;  /* 0x000000000000781c */ /* 0x000fec0003f0f018 */
[----:B------:R-:W-:Y:S01]  /*ddd0*/  MOV R10, R205 ;  /* 0x000000cd000a7202 */ /* 0x000fe20000000f00 */
[----:B------:R-:W1:Y:S06]  /*dde0*/  MUFU.TANH R2, R2 ;  /* 0x0000000200027308 */ /* 0x000e6c0000002400 */
[----:B------:R-:W-:Y:S01]  /*ddf0*/  @P0 SHF.R.U32.HI R10, RZ, c[0x0][0x2cc], R9 ;  /* 0x0000b300ff0a0a19 */ /* 0x000fe20000011609 */
[----:B------:R-:W-:Y:S03]  /*de00*/  FMUL.FTZ R8, R31, c[0x0][0x320] ;  /* 0x0000c8001f087a20 */ /* 0x000fe60000410000 */
[----:B------:R-:W1:Y:S01]  /*de10*/  MUFU.TANH R147, R147 ;  /* 0x0000009300937308 */ /* 0x000e620000002400 */
[----:B------:R-:W1:Y:S01]  /*de20*/  SHFL.IDX PT, R9, R10, RZ, 0x1c1f ;  /* 0x001c1fff0a097589 */ /* 0x000e6200000e0000 */
[----:B------:R-:W-:Y:S02]  /*de30*/  FMUL.FTZ R28, R28, c[0x0][0x320] ;  /* 0x0000c8001c1c7a20 */ /* 0x000fe40000410000 */
[----:B------:R-:W-:Y:S02]  /*de40*/  FMUL.FTZ R29, R29, c[0x0][0x320] ;  /* 0x0000c8001d1d7a20 */ /* 0x000fe40000410000 */
[----:B------:R-:W-:Y:S02]  /*de50*/  FMUL.FTZ R19, R33, c[0x0][0x320] ;  /* 0x0000c80021137a20 */ /* 0x000fe40000410000 */
[----:B------:R-:W-:Y:S02]  /*de60*/  FMUL.FTZ R18, R34, c[0x0][0x320] ;  /* 0x0000c80022127a20 */ /* 0x000fe40000410000 */
[----:B------:R-:W2:Y:S01]  /*de70*/  MUFU.TANH R175, R175 ;  /* 0x000000af00af7308 */ /* 0x000ea20000002400 */
[----:B------:R-:W-:Y:S02]  /*de80*/  FMUL.FTZ R17, R35, c[0x0][0x320] ;  /* 0x0000c80023117a20 */ /* 0x000fe40000410000 */
[----:B------:R-:W-:Y:S02]  /*de90*/  FMUL.FTZ R30, R30, c[0x0][0x320] ;  /* 0x0000c8001e1e7a20 */ /* 0x000fe40000410000 */
[----:B------:R-:W-:Y:S05]  /*dea0*/  FMUL.FTZ R32, R32, c[0x0][0x320] ;  /* 0x0000c80020207a20 */ /* 0x000fea0000410000 */
[----:B------:R-:W2:Y:S01]  /*deb0*/  MUFU.TANH R12, R12 ;  /* 0x0000000c000c7308 */ /* 0x000ea20000002400 */
[-C--:B-1----:R-:W-:Y:S02]  /*dec0*/  IADD3 R23, R21, R9.reuse, RZ ;  /* 0x0000000915177210 */ /* 0x082fe40007ffe0ff */
[----:B------:R-:W-:Y:S07]  /*ded0*/  IADD3 R22, R20, R9, RZ ;  /* 0x0000000914167210 */ /* 0x000fee0007ffe0ff */
[----:B------:R-:W1:Y:S10]  /*dee0*/  MUFU.TANH R162, R162 ;  /* 0x000000a200a27308 */ /* 0x000e740000002400 */
[----:B------:R-:W1:Y:S10]  /*def0*/  MUFU.TANH R15, R15 ;  /* 0x0000000f000f7308 */ /* 0x000e740000002400 */
[----:B------:R-:W1:Y:S10]  /*df00*/  MUFU.TANH R16, R16 ;  /* 0x0000001000107308 */ /* 0x000e740000002400 */
[----:B------:R-:W1:Y:S10]  /*df10*/  MUFU.TANH R14, R14 ;  /* 0x0000000e000e7308 */ /* 0x000e740000002400 */
[----:B------:R-:W1:Y:S10]  /*df20*/  MUFU.TANH R13, R13 ;  /* 0x0000000d000d7308 */ /* 0x000e740000002400 */
[----:B------:R1:W1:Y:S10]  /*df30*/  MUFU.TANH R157, R24 ;  /* 0x00000018009d7308 */ /* 0x0002740000002400 */
[----:B------:R1:W1:Y:S10]  /*df40*/  MUFU.TANH R155, R25 ;  /* 0x00000019009b7308 */ /* 0x0002740000002400 */
[----:B------:R1:W1:Y:S10]  /*df50*/  MUFU.TANH R156, R26 ;  /* 0x0000001a009c7308 */ /* 0x0002740000002400 */
[----:B------:R1:W1:Y:S10]  /*df60*/  MUFU.TANH R154, R27 ;  /* 0x0000001b009a7308 */ /* 0x0002740000002400 */
[----:B------:R1:W1:Y:S10]  /*df70*/  MUFU.TANH R153, R28 ;  /* 0x0000001c00997308 */ /* 0x0002740000002400 */
[----:B------:R1:W1:Y:S10]  /*df80*/  MUFU.TANH R151, R29 ;  /* 0x0000001d00977308 */ /* 0x0002740000002400 */
[----:B------:R1:W1:Y:S10]  /*df90*/  MUFU.TANH R150, R30 ;  /* 0x0000001e00967308 */ /* 0x0002740000002400 */
[----:B------:R-:W1:Y:S10]  /*dfa0*/  MUFU.TANH R8, R8 ;  /* 0x0000000800087308 */ /* 0x000e740000002400 */
[----:B------:R1:W1:Y:S10]  /*dfb0*/  MUFU.TANH R149, R32 ;  /* 0x0000002000957308 */ /* 0x0002740000002400 */
        /* <DEDUP_REMOVED lines=17> */
.L_x_1138:
[----:B------:R-:W-:Y:S04]  /*e0d0*/  MOV R4, 0x1 ;  /* 0x0000000100047802 */ /* 0x000fe80000000f00 */
[----:B------:R-:W-:Y:S11]  /*e0e0*/  ISETP.NE.AND P0, PT, R4, c[0x0][0x32c], PT ;  /* 0x0000cb0004007a0c */ /* 0x000ff60003f05270 */
[----:B------:R-:W-:Y:S02]  /*e0f0*/  @!UPT UIADD3 URZ, URZ, URZ, URZ ;  /* 0x0000003f3f3ff290 */ /* 0x000fe4000fffe03f */
[----:B------:R-:W-:Y:S05]  /*e100*/  @P0 IMAD.HI.U32 R4, R6, c[0x0][0x330], RZ ;  /* 0x0000cc0006040a27 */ /* 0x000fea00078e00ff */
[----:B------:R-:W-:Y:S02]  /*e110*/  @P0 SHF.R.U32.HI R6, RZ, c[0x0][0x334], R4 ;  /* 0x0000cd00ff060a19 */ /* 0x000fe40000011604 */
.L_x_1139:
[----:B------:R-:W-:Y:S05]  /*e120*/  BSYNC B0 ;  /* 0x0000000000007941 */ /* 0x000fea0003800000 */
.L_x_1137:
[----:B------:R-:W-:Y:S04]  /*e130*/  IMAD R5, R6, c[0x0][0x32c], -R165 ;  /* 0x0000cb0006057a24 */ /* 0x000fe800078e0aa5 */
[----:B------:R-:W-:Y:S05]  /*e140*/  IMAD.IADD R5, R5, 0x1, -R206 ;  /* 0x0000000105057824 */ /* 0x000fea00078e0ace */
[----:B------:R-:W-:Y:S02]  /*e150*/  IADD3 R4, R5, c[0x0][0x32c], RZ ;  /* 0x0000cb0005047a10 */ /* 0x000fe40007ffe0ff */
[----:B------:R-:W-:Y:S02]  /*e160*/  IMNMX R22, R22, R5, !PT ;  /* 0x0000000516167217 */ /* 0x000fe40007800200 */
[----:B------:R-:W-:Y:S02]  /*e170*/  IMNMX R23, R23, R4, PT ;  /* 0x0000000417177217 */ /* 0x000fe40003800200 */
.L_x_1136:
        /* <DEDUP_REMOVED lines=66> */
.L_x_1142:
[----:B------:R-:W-:Y:S04]  /*e5a0*/  MOV R6, 0x1 ;  /* 0x0000000100067802 */ /* 0x000fe80000000f00 */
[----:B------:R-:W-:Y:S11]  /*e5b0*/  ISETP.NE.AND P0, PT, R6, c[0x0][0x32c], PT ;  /* 0x0000cb0006007a0c */ /* 0x000ff60003f05270 */
[----:B------:R-:W-:Y:S02]  /*e5c0*/  @!UPT UIADD3 URZ, URZ, URZ, URZ ;  /* 0x0000003f3f3ff290 */ /* 0x000fe4000fffe03f */
[----:B------:R-:W-:Y:S05]  /*e5d0*/  @P0 IMAD.HI.U32 R6, R10, c[0x0][0x330], RZ ;  /* 0x0000cc000a060a27 */ /* 0x000fea00078e00ff */
[----:B------:R-:W-:Y:S02]  /*e5e0*/  @P0 SHF.R.U32.HI R10, RZ, c[0x0][0x334], R6 ;  /* 0x0000cd00ff0a0a19 */ /* 0x000fe40000011606 */
.L_x_1143:
[----:B------:R-:W-:Y:S05]  /*e5f0*/  BSYNC B0 ;  /* 0x0000000000007941 */ /* 0x000fea0003800000 */
.L_x_1141:
[----:B------:R-:W-:Y:S04]  /*e600*/  IMAD R15, R10, c[0x0][0x32c], -R165 ;  /* 0x0000cb000a0f7a24 */ /* 0x000fe800078e0aa5 */
[----:B------:R-:W-:Y:S05]  /*e610*/  IMAD.IADD R15, R15, 0x1, -R206 ;  /* 0x000000010f0f7824 */ /* 0x000fea00078e0ace */
[----:B------:R-:W-:Y:S02]  /*e620*/  IADD3 R6, R15, c[0x0][0x32c], RZ ;  /* 0x0000cb000f067a10 */ /* 0x000fe40007ffe0ff */
[----:B------:R-:W-:Y:S02]  /*e630*/  IMNMX R4, R4, R15, !PT ;  /* 0x0000000f04047217 */ /* 0x000fe40007800200 */
[----:B------:R-:W-:Y:S02]  /*e640*/  IMNMX R21, R21, R6, PT ;  /* 0x0000000615157217 */ /* 0x000fe40003800200 */
.L_x_1140:
[----:B------:R-:W-:Y:S01]  /*e650*/  ISETP.GT.AND P0, PT, R4, RZ, P1 ;  /* 0x000000ff0400720c */ /* 0x000fe20000f04270 */
[----:B------:R-:W-:Y:S04]  /*e660*/  DEPBAR.LE SB0, 0x2 ;  /* 0x000080800000791a */ /* 0x000fe80000000000 */
[----:B------:R-:W-:Y:S01]  /*e670*/  BAR.SYNC.DEFER_BLOCKING 0x0 ;  /* 0x0000000000007b1d */ /* 0x000fe20000010000 */
[----:B------:R-:W-:Y:S04]  /*e680*/  ISETP.LT.OR P0, PT, R21, 0x1, P0 ;  /* 0x000000011500780c */ /* 0x000fe80000701670 */
[----:B------:R-:W-:Y:S02]  /*e690*/  FSEL R20, R0, -INF , !P0 ;  /* 0xff80000000147808 */ /* 0x000fe40004000000 */
[----:B------:R-:W-:Y:S02]  /*e6a0*/  ISETP.GT.AND P0, PT, R4, 0x1, P1 ;  /* 0x000000010400780c */ /* 0x000fe40000f04270 */
[----:B------:R-:W-:Y:S02]  /*e6b0*/  FMNMX.FTZ R0, R11, R132, !PT ;  /* 0x000000840b007209 */ /* 0x000fe40007810000 */
[----:B------:R-:W-:Y:S02]  /*e6c0*/  ISETP.LT.OR P0, PT, R21, 0x2, P0 ;  /* 0x000000021500780c */ /* 0x000fe40000701670 */
[----:B------:R-:W-:Y:S02]  /*e6d0*/  FMNMX.FTZ R0, R9, R0, !PT ;  /* 0x0000000009007209 */ /* 0x000fe40007810000 */
[----:B------:R-:W-:Y:S02]  /*e6e0*/  FSEL R16, R2, -INF , !P0 ;  /* 0xff80000002107808 */ /* 0x000fe40004000000 */
[C---:B------:R-:W-:Y:S02]  /*e6f0*/  ISETP.GT.AND P0, PT, R4.reuse, 0x8, P1 ;  /* 0x000000080400780c */ /* 0x040fe40000f04270 */
[----:B------:R-:W-:Y:S02]  /*e700*/  FMNMX.FTZ R0, R5, R0, !PT ;  /* 0x0000000005007209 */ /* 0x000fe40007810000 */
[----:B------:R-:W-:Y:S02]  /*e710*/  ISETP.LT.OR P0, PT, R21, 0x9, P0 ;  /* 0x000000091500780c */ /* 0x000fe40000701670 */
[----:B------:R-:W-:Y:S01]  /*e720*/  FMNMX.FTZ R0, R7, R0, !PT ;  /* 0x0000000007007209 */ /* 0x000fe20007810000 */
[----:B------:R-:W-:Y:S01]  /*e730*/  LDSM.16.MT88.4 R28, [R134+UR4+0x100] ;  /* 0x00010004861c783b */ /* 0x000fe20008004200 */
[----:B------:R-:W-:Y:S02]  /*e740*/  FSEL R10, R133, -INF , !P0 ;  /* 0xff800000850a7808 */ /* 0x000fe40004000000 */
        /* <DEDUP_REMOVED lines=53> */
[----:B------:R-:W-:Y:S01]  /*eaa0*/  FMNMX.FTZ R19, R158, R19, !PT ;  /* 0x000000139e137209 */ /* 0x000fe20007810000 */
[----:B------:R-:W1:Y:S01]  /*eab0*/  SHFL.BFLY PT, R0, R13, 0x2, 0x1f ;  /* 0x0c401f000d007f89 */ /* 0x000e6200000e0000 */
[----:B------:R-:W-:Y:S02]  /*eac0*/  FSEL R148, R8, -INF , !P0 ;  /* 0xff80000008947808 */ /* 0x000fe40004000000 */
[----:B------:R-:W-:Y:S02]  /*ead0*/  FMNMX.FTZ R19, R156, R19, !PT ;  /* 0x000000139c137209 */ /* 0x000fe40007810000 */
        /* <DEDUP_REMOVED lines=11> */
[----:B------:R-:W-:Y:S03]  /*eb90*/  FMNMX.FTZ R15, R144, R19, !PT ;  /* 0x00000013900f7209 */ /* 0x000fe60007810000 */
[----:B------:R-:W1:Y:S08]  /*eba0*/  SHFL.BFLY PT, R17, R4, 0x1, 0x1f ;  /* 0x0c201f0004117f89 */ /* 0x000e7000000e0000 */
[----:B------:R-:W2:Y:S01]  /*ebb0*/  SHFL.BFLY PT, R0, R15, 0x2, 0x1f ;  /* 0x0c401f000f007f89 */ /* 0x000ea200000e0000 */
[----:B-1----:R-:W-:Y:S02]  /*ebc0*/  FMNMX.FTZ R2, R4, R17, !PT ;  /* 0x0000001104027209 */ /* 0x002fe40007810000 */
[----:B------:R-:W-:Y:S02]  /*ebd0*/  IADD3 R17, R134, UR4, RZ ;  /* 0x0000000486117c10 */ /* 0x000fe4000fffe0ff */
[C---:B------:R-:W-:Y:S01]  /*ebe0*/  FSETP.NEU.FTZ.AND P0, PT, R2.reuse, -INF , PT ;  /* 0xff8000000200780b */ /* 0x040fe20003f1d000 */
[----:B------:R-:W-:Y:S01]  /*ebf0*/  FMUL.FTZ R152, R2, c[0x0][0x2d0] ;  /* 0x0000b40002987a20 */ /* 0x000fe20000410000 */
[----:B------:R-:W-:Y:S02]  /*ec00*/  IADD3 R164, R188, R17, RZ ;  /* 0x00000011bca47210 */ /* 0x000fe40007ffe0ff */
[----:B--2---:R-:W-:Y:S02]  /*ec10*/  FMNMX.FTZ R13, R15, R0, !PT ;  /* 0x000000000f0d7209 */ /* 0x004fe40007810000 */
[----:B------:R-:W-:Y:S03]  /*ec20*/  FSEL R152, R152, RZ, P0 ;  /* 0x000000ff98987208 */ /* 0x000fe60000000000 */
[----:B------:R-:W1:Y:S02]  /*ec30*/  SHFL.BFLY PT, R0, R13, 0x1, 0x1f ;  /* 0x0c201f000d007f89 */ /* 0x000e6400000e0000 */
[--C-:B------:R-:W-:Y:S01]  /*ec40*/  FFMA.FTZ R166, R5, c[0x0][0x2d0], -R152.reuse ;  /* 0x0000b40005a67a23 */ /* 0x100fe20000010898 */
[----:B------:R-:W-:Y:S01]  /*ec50*/  FSEL R5, R2, RZ, P0 ;  /* 0x000000ff02057208 */ /* 0x000fe20000000000 */
[--C-:B------:R-:W-:Y:S02]  /*ec60*/  FFMA.FTZ R168, R11, c[0x0][0x2d0], -R152.reuse ;  /* 0x0000b4000ba87a23 */ /* 0x100fe40000010898 */
[----:B------:R-:W-:Y:S02]  /*ec70*/  FFMA.FTZ R167, R9, c[0x0][0x2d0], -R152 ;  /* 0x0000b40009a77a23 */ /* 0x000fe40000010898 */
[----:B------:R-:W-:Y:S01]  /*ec80*/  FADD.FTZ R4, -R5, R132 ;  /* 0x0000008405047221 */ /* 0x000fe20000010100 */
[----:B------:R-:W-:Y:S01]  /*ec90*/  MUFU.EX2 R166, R166 ;  /* 0x000000a600a67308 */ /* 0x000fe20000000800 */
[--C-:B------:R-:W-:Y:S01]  /*eca0*/  FFMA.FTZ R169, R7, c[0x0][0x2d0], -R152.reuse ;  /* 0x0000b40007a97a23 */ /* 0x100fe20000010898 */
[----:B------:R-:W-:Y:S01]  /*ecb0*/  IADD3 R5, R135, UR4, RZ ;  /* 0x0000000487057c10 */ /* 0x000fe2000fffe0ff */
[----:B------:R-:W-:Y:S02]  /*ecc0*/  FMUL.FTZ R132, R4, c[0x0][0x2d0] ;  /* 0x0000b40004847a20 */ /* 0x000fe40000410000 */
[--C-:B------:R-:W-:Y:S01]  /*ecd0*/  FFMA.FTZ R176, R143, c[0x0][0x2d0], -R152.reuse ;  /* 0x0000b4008fb07a23 */ /* 0x100fe20000010898 */
[----:B------:R-:W-:Y:S01]  /*ece0*/  IADD3 R133, R188, R5, RZ ;  /* 0x00000005bc857210 */ /* 0x000fe20007ffe0ff */
[--C-:B------:R-:W-:Y:S02]  /*ecf0*/  FFMA.FTZ R177, R141, c[0x0][0x2d0], -R152.reuse ;  /* 0x0000b4008db17a23 */ /* 0x100fe40000010898 */
[--C-:B------:R-:W-:Y:S01]  /*ed00*/  FFMA.FTZ R182, R161, c[0x0][0x2d0], -R152.reuse ;  /* 0x0000b400a1b67a23 */ /* 0x100fe20000010898 */
[----:B------:R-:W2:Y:S01]  /*ed10*/  MUFU.EX2 R132, R132 ;  /* 0x0000008400847308 */ /* 0x000ea20000000800 */
[--C-:B------:R-:W-:Y:S02]  /*ed20*/  FFMA.FTZ R183, R159, c[0x0][0x2d0], -R152.reuse ;  /* 0x0000b4009fb77a23 */ /* 0x100fe40000010898 */
[--C-:B------:R-:W-:Y:S01]  /*ed30*/  FFMA.FTZ R192, R157, c[0x0][0x2d0], -R152.reuse ;  /* 0x0000b4009dc07a23 */ /* 0x100fe20000010898 */
[----:B-1----:R-:W-:Y:S01]  /*ed40*/  FMNMX.FTZ R0, R13, R0, !PT ;  /* 0x000000000d007209 */ /* 0x002fe20007810000 */
[--C-:B------:R-:W-:Y:S01]  /*ed50*/  FFMA.FTZ R215, R155, c[0x0][0x2d0], -R152.reuse ;  /* 0x0000b4009bd77a23 */ /* 0x100fe20000010898 */
[----:B------:R-:W1:Y:S01]  /*ed60*/  LDSM.16.MT88.4 R12, [R135+UR4+0x100] ;  /* 0x00010004870c783b */ /* 0x000e620008004200 */
[--C-:B------:R-:W-:Y:S01]  /*ed70*/  FFMA.FTZ R220, R153, c[0x0][0x2d0], -R152.reuse ;  /* 0x0000b40099dc7a23 */ /* 0x100fe20000010898 */
[C---:B------:R-:W-:Y:S01]  /*ed80*/  FSETP.NEU.FTZ.AND P0, PT, R0.reuse, -INF , PT ;  /* 0xff8000000000780b */ /* 0x040fe20003f1d000 */
[C---:B------:R-:W-:Y:S01]  /*ed90*/  FMUL.FTZ R145, R0.reuse, c[0x0][0x2d0] ;  /* 0x0000b40000917a20 */ /* 0x040fe20000410000 */
[----:B------:R-:W-:Y:S01]  /*eda0*/  MUFU.EX2 R168, R168 ;  /* 0x000000a800a87308 */ /* 0x000fe20000000800 */
[--C-:B------:R-:W-:Y:S01]  /*edb0*/  FFMA.FTZ R221, R151, c[0x0][0x2d0], -R152.reuse ;  /* 0x0000b40097dd7a23 */ /* 0x100fe20000010898 */
[----:B------:R-:W-:Y:S01]  /*edc0*/  FSEL R4, R0, RZ, P0 ;  /* 0x000000ff00047208 */ /* 0x000fe20000000000 */
[--C-:B------:R-:W-:Y:S01]  /*edd0*/  FFMA.FTZ R222, R149, c[0x0][0x2d0], -R152.reuse ;  /* 0x0000b40095de7a23 */ /* 0x100fe20000010898 */
[----:B------:R-:W-:Y:S01]  /*ede0*/  FSEL R145, R145, RZ, P0 ;  /* 0x000000ff91917208 */ /* 0x000fe20000000000 */
[--C-:B------:R-:W-:Y:S02]  /*edf0*/  FFMA.FTZ R174, R175, c[0x0][0x2d0], -R152.reuse ;  /* 0x0000b400afae7a23 */ /* 0x100fe40000010898 */
[----:B------:R-:W-:Y:S02]  /*ee00*/  FADD.FTZ R4, -R4, R3 ;  /* 0x0000000304047221 */ /* 0x000fe40000010100 */
[--C-:B------:R-:W-:Y:S01]  /*ee10*/  FFMA.FTZ R172, R20, c[0x0][0x2d0], -R145.reuse ;  /* 0x0000b40014ac7a23 */ /* 0x100fe20000010891 */
[----:B------:R-:W3:Y:S01]  /*ee20*/  MUFU.EX2 R167, R167 ;  /* 0x000000a700a77308 */ /* 0x000ee20000000800 */
[--C-:B------:R-:W-:Y:S01]  /*ee30*/  FFMA.FTZ R171, R16, c[0x0][0x2d0], -R145.reuse ;  /* 0x0000b40010ab7a23 */ /* 0x100fe20000010891 */
[----:B------:R-:W4:Y:S01]  /*ee40*/  LDSM.16.MT88.4 R20, [R133+0x100] ;  /* 0x000100008514783b */ /* 0x000f220000004200 */
[--C-:B------:R-:W-:Y:S02]  /*ee50*/  FFMA.FTZ R170, R10, c[0x0][0x2d0], -R145.reuse ;  /* 0x0000b4000aaa7a23 */ /* 0x100fe40000010891 */
[--C-:B------:R-:W-:Y:S02]  /*ee60*/  FFMA.FTZ R173, R6, c[0x0][0x2d0], -R145.reuse ;  /* 0x0000b40006ad7a23 */ /* 0x100fe40000010891 */
[----:B------:R-:W-:Y:S02]  /*ee70*/  FMUL.FTZ R3, R4, c[0x0][0x2d0] ;  /* 0x0000b40004037a20 */ /* 0x000fe40000410000 */
[C---:B--2---:R-:W-:Y:S01]  /*ee80*/  FMUL.FTZ R4, R132.reuse, R128 ;  /* 0x0000008084047220 */ /* 0x044fe20000410000 */
[----:B------:R-:W2:Y:S01]  /*ee90*/  MUFU.EX2 R169, R169 ;  /* 0x000000a900a97308 */ /* 0x000ea20000000800 */
[C---:B------:R-:W-:Y:S02]  /*eea0*/  FMUL.FTZ R5, R132.reuse, R129 ;  /* 0x0000008184057220 */ /* 0x040fe40000410000 */
[C---:B------:R-:W-:Y:S02]  /*eeb0*/  FMUL.FTZ R8, R132.reuse, R124 ;  /* 0x0000007c84087220 */ /* 0x040fe40000410000 */
[C---:B------:R-:W-:Y:S02]  /*eec0*/  FMUL.FTZ R9, R132.reuse, R125 ;  /* 0x0000007d84097220 */ /* 0x040fe40000410000 */
[C---:B------:R-:W-:Y:S02]  /*eed0*/  FMUL.FTZ R16, R132.reuse, R116 ;  /* 0x0000007484107220 */ /* 0x040fe40000410000 */
[C---:B------:R-:W-:Y:S01]  /*eee0*/  FMUL.FTZ R17, R132.reuse, R117 ;  /* 0x0000007584117220 */ /* 0x040fe20000410000 */
[----:B------:R-:W5:Y:S01]  /*eef0*/  MUFU.EX2 R3, R3 ;  /* 0x0000000300037308 */ /* 0x000f620000000800 */
[C---:B------:R-:W-:Y:S02]  /*ef00*/  FMUL.FTZ R24, R132.reuse, R108 ;  /* 0x0000006c84187220 */ /* 0x040fe40000410000 */
[C---:B------:R-:W-:Y:S01]  /*ef10*/  FMUL.FTZ R25, R132.reuse, R109 ;  /* 0x0000006d84197220 */ /* 0x040fe20000410000 */
[----:B---3--:R-:W-:Y:S01]  /*ef20*/  F2FP.BF16.PACK_AB R136, R167, R168 ;  /* 0x000000a8a788723e */ /* 0x008fe200000010ff */
[C---:B------:R-:W-:Y:S02]  /*ef30*/  FMUL.FTZ R32, R132.reuse, R100 ;  /* 0x0000006484207220 */ /* 0x040fe40000410000 */
[----:B------:R-:W-:Y:S02]  /*ef40*/  FMUL.FTZ R33, R132, R101 ;  /* 0x0000006584217220 */ /* 0x000fe40000410000 */
[--C-:B------:R-:W-:Y:S01]  /*ef50*/  FFMA.FTZ R175, R163, c[0x0][0x2d0], -R152.reuse ;  /* 0x0000b400a3af7a23 */ /* 0x100fe20000010898 */
[----:B------:R-:W-:Y:S01]  /*ef60*/  MUFU.EX2 R172, R172 ;  /* 0x000000ac00ac7308 */ /* 0x000fe20000000800 */
[--C-:B------:R-:W-:Y:S02]  /*ef70*/  FFMA.FTZ R180, R142, c[0x0][0x2d0], -R145.reuse ;  /* 0x0000b4008eb47a23 */ /* 0x100fe40000010891 */
[--C-:B------:R-:W-:Y:S01]  /*ef80*/  FFMA.FTZ R181, R140, c[0x0][0x2d0], -R145.reuse ;  /* 0x0000b4008cb57a23 */ /* 0x100fe20000010891 */
[----:B--2---:R-:W-:Y:S01]  /*ef90*/  F2FP.BF16.PACK_AB R138, R169, R166 ;  /* 0x000000a6a98a723e */ /* 0x004fe200000010ff */
[----:B------:R-:W-:Y:S01]  /*efa0*/  LDSM.16.MT88.4 R140, [R134+UR4+0x2900] ;  /* 0x00290004868c783b */ /* 0x000fe20008004200 */
[--C-:B------:R-:W-:Y:S02]  /*efb0*/  FFMA.FTZ R216, R160, c[0x0][0x2d0], -R145.reuse ;  /* 0x0000b400a0d87a23 */ /* 0x100fe40000010891 */
[--C-:B------:R-:W-:Y:S02]  /*efc0*/  FFMA.FTZ R217, R158, c[0x0][0x2d0], -R145.reuse ;  /* 0x0000b4009ed97a23 */ /* 0x100fe40000010891 */
[----:B------:R-:W2:Y:S01]  /*efd0*/  MUFU.EX2 R171, R171 ;  /* 0x000000ab00ab7308 */ /* 0x000ea20000000800 */
[--C-:B------:R-:W-:Y:S02]  /*efe0*/  FFMA.FTZ R218, R156, c[0x0][0x2d0], -R145.reuse ;  /* 0x0000b4009cda7a23 */ /* 0x100fe40000010891 */
[----:B------:R-:W-:Y:S01]  /*eff0*/  LDSM.16.MT88.4 R156, [R164+0x3900] ;  /* 0x00390000a49c783b */ /* 0x000fe20000004200 */
[C---:B-----5:R-:W-:Y:S02]  /*f000*/  FMUL.FTZ R6, R3.reuse, R130 ;  /* 0x0000008203067220 */ /* 0x060fe40000410000 */
[C---:B------:R-:W-:Y:S02]  /*f010*/  FMUL.FTZ R7, R3.reuse, R131 ;  /* 0x0000008303077220 */ /* 0x040fe40000410000 */
[C---:B------:R-:W-:Y:S02]  /*f020*/  FMUL.FTZ R10, R3.reuse, R126 ;  /* 0x0000007e030a7220 */ /* 0x040fe40000410000 */
[----:B------:R-:W-:Y:S01]  /*f030*/  MUFU.EX2 R170, R170 ;  /* 0x000000aa00aa7308 */ /* 0x000fe20000000800 */
[C---:B------:R-:W-:Y:S01]  /*f040*/  FMUL.FTZ R11, R3.reuse, R127 ;  /* 0x0000007f030b7220 */ /* 0x040fe20000410000 */
[----:B------:R-:W-:Y:S01]  /*f050*/  LDSM.16.MT88.4 R128, [R133+0x2900] ;  /* 0x002900008580783b */ /* 0x000fe20000004200 */
[C---:B------:R-:W-:Y:S02]  /*f060*/  FMUL.FTZ R18, R3.reuse, R118 ;  /* 0x0000007603127220 */ /* 0x040fe40000410000 */
[C---:B------:R-:W-:Y:S02]  /*f070*/  FMUL.FTZ R19, R3.reuse, R119 ;  /* 0x0000007703137220 */ /* 0x040fe40000410000 */
[C---:B------:R-:W-:Y:S02]  /*f080*/  FMUL.FTZ R26, R3.reuse, R110 ;  /* 0x0000006e031a7220 */ /* 0x040fe40000410000 */
[C---:B------:R-:W-:Y:S01]  /*f090*/  FMUL.FTZ R27, R3.reuse, R111 ;  /* 0x0000006f031b7220 */ /* 0x040fe20000410000 */
[----:B------:R-:W3:Y:S01]  /*f0a0*/  MUFU.EX2 R173, R173 ;  /* 0x000000ad00ad7308 */ /* 0x000ee20000000800 */
[----:B------:R-:W-:Y:S01]  /*f0b0*/  LDSM.16.MT88.4 R108, [R164+0x2100] ;  /* 0x00210000a46c783b */ /* 0x000fe20000004200 */
[----:B------:R-:W-:Y:S01]  /*f0c0*/  FMUL.FTZ R34, R3, R102 ;  /* 0x0000006603227220 */ /* 0x000fe20000410000 */
[----:B--2---:R-:W-:Y:S01]  /*f0d0*/  F2FP.BF16.PACK_AB R137, R171, R172 ;  /* 0x000000acab89723e */ /* 0x004fe200000010ff */
[----:B------:R-:W-:Y:S02]  /*f0e0*/  FMUL.FTZ R35, R3, R103 ;  /* 0x0000006703237220 */ /* 0x000fe40000410000 */
[--C-:B------:R-:W-:Y:S03]  /*f0f0*/  FFMA.FTZ R219, R154, c[0x0][0x2d0], -R145.reuse ;  /* 0x0000b4009adb7a23 */ /* 0x100fe60000010891 */
[----:B------:R-:W-:Y:S01]  /*f100*/  LDSM.16.MT88.4 R100, [R134+UR4+0x2100] ;  /* 0x002100048664783b */ /* 0x000fe20008004200 */
[--C-:B------:R-:W-:Y:S01]  /*f110*/  FFMA.FTZ R224, R150, c[0x0][0x2d0], -R145.reuse ;  /* 0x0000b40096e07a23 */ /* 0x100fe20000010891 */
[----:B------:R-:W-:Y:S01]  /*f120*/  MUFU.EX2 R174, R174 ;  /* 0x000000ae00ae7308 */ /* 0x000fe20000000800 */
[--C-:B------:R-:W-:Y:S02]  /*f130*/  FFMA.FTZ R225, R148, c[0x0][0x2d0], -R145.reuse ;  /* 0x0000b40094e17a23 */ /* 0x100fe40000010891 */
[--C-:B------:R-:W-:Y:S02]  /*f140*/  FFMA.FTZ R226, R146, c[0x0][0x2d0], -R145.reuse ;  /* 0x0000b40092e27a23 */ /* 0x100fe40000010891 */
[----:B------:R-:W-:Y:S01]  /*f150*/  FFMA.FTZ R152, R147, c[0x0][0x2d0], -R152 ;  /* 0x0000b40093987a23 */ /* 0x000fe20000010898 */
[----:B------:R-:W-:Y:S01]  /*f160*/  LDSM.16.MT88.4 R116, [R134+UR4+0x900] ;  /* 0x000900048674783b */ /* 0x000fe20008004200 */
[C---:B------:R-:W-:Y:S02]  /*f170*/  FMUL.FTZ R36, R132.reuse, R36 ;  /* 0x0000002484247220 */ /* 0x040fe40000410000 */
[C---:B------:R-:W-:Y:S01]  /*f180*/  FMUL.FTZ R37, R132.reuse, R37 ;  /* 0x0000002584257220 */ /* 0x040fe20000410000 */
[----:B------:R2:W-:Y:S01]  /*f190*/  MUFU.EX2 R223, R152 ;  /* 0x0000009800df7308 */ /* 0x0005e20000000800 */
[----:B------:R-:W-:Y:S01]  /*f1a0*/  FMUL.FTZ R38, R3, R38 ;  /* 0x0000002603267220 */ /* 0x000fe20000410000 */
[----:B---3--:R-:W-:Y:S02]  /*f1b0*/  F2FP.BF16.PACK_AB R139, R173, R170 ;  /* 0x000000aaad8b723e */ /* 0x008fe400000010ff */
[----:B------:R-:W-:Y:S01]  /*f1c0*/  LDSM.16.MT88.4 R124, [R135+UR4+0x2900] ;  /* 0x00290004877c783b */ /* 0x000fe20008004200 */
[C---:B------:R-:W-:Y:S02]  /*f1d0*/  FMUL.FTZ R39, R3.reuse, R39 ;  /* 0x0000002703277220 */ /* 0x040fe40000410000 */
[C---:B------:R-:W-:Y:S02]  /*f1e0*/  FMUL.FTZ R40, R132.reuse, R40 ;  /* 0x0000002884287220 */ /* 0x040fe40000410000 */
[C---:B------:R-:W-:Y:S01]  /*f1f0*/  FMUL.FTZ R41, R132.reuse, R41 ;  /* 0x0000002984297220 */ /* 0x040fe20000410000 */
[C---:B-1----:R-:W-:Y:S01]  /*f200*/  HMMA.16816.F32.BF16 R4, R136.reuse, R12, R4 ;  /* 0x0000000c8804723c */ /* 0x042fe20000041804 */
[----:B------:R-:W1:Y:S01]  /*f210*/  MUFU.EX2 R175, R175 ;  /* 0x000000af00af7308 */ /* 0x000e620000000800 */
[----:B------:R-:W-:Y:S03]  /*f220*/  LDSM.16.MT88.4 R148, [R133+0x3900] ;  /* 0x003900008594783b */ /* 0x000fe60000004200 */
[C---:B------:R-:W-:Y:S02]  /*f230*/  FMUL.FTZ R42, R3.reuse, R42 ;  /* 0x0000002a032a7220 */ /* 0x040fe40000410000 */
[C---:B------:R-:W-:Y:S01]  /*f240*/  FMUL.FTZ R12, R132.reuse, R120 ;  /* 0x00000078840c7220 */ /* 0x040fe20000410000 */
[C---:B------:R-:W-:Y:S03]  /*f250*/  HMMA.16816.F32.BF16 R8, R136.reuse, R14, R8 ;  /* 0x0000000e8808723c */ /* 0x040fe60000041808 */
[----:B------:R-:W-:Y:S01]  /*f260*/  MUFU.EX2 R176, R176 ;  /* 0x000000b000b07308 */ /* 0x000fe20000000800 */
[C---:B------:R-:W-:Y:S01]  /*f270*/  FMUL.FTZ R13, R132.reuse, R121 ;  /* 0x00000079840d7220 */ /* 0x040fe20000410000 */
[----:B--2---:R-:W-:Y:S02]  /*f280*/  LDSM.16.MT88.4 R152, [R134+UR4+0x3900] ;  /* 0x003900048698783b */ /* 0x004fe40008004200 */
[C---:B------:R-:W-:Y:S02]  /*f290*/  FMUL.FTZ R14, R3.reuse, R122 ;  /* 0x0000007a030e7220 */ /* 0x040fe40000410000 */
[C---:B------:R-:W-:Y:S03]  /*f2a0*/  FMUL.FTZ R15, R3.reuse, R123 ;  /* 0x0000007b030f7220 */ /* 0x040fe60000410000 */
[C---:B------:R-:W-:Y:S01]  /*f2b0*/  FMUL.FTZ R43, R3.reuse, R43 ;  /* 0x0000002b032b7220 */ /* 0x040fe20000410000 */
[----:B------:R-:W2:Y:S01]  /*f2c0*/  MUFU.EX2 R177, R177 ;  /* 0x000000b100b17308 */ /* 0x000ea20000000800 */
[----:B------:R-:W3:Y:S01]  /*f2d0*/  LDSM.16.MT88.4 R120, [R164+0x100] ;  /* 0x00010000a478783b */ /* 0x000ee20000004200 */
[C---:B------:R-:W-:Y:S01]  /*f2e0*/  FMUL.FTZ R44, R132.reuse, R44 ;  /* 0x0000002c842c7220 */ /* 0x040fe20000410000 */
[C---:B----4-:R-:W-:Y:S03]  /*f2f0*/  HMMA.16816.F32.BF16 R12, R136.reuse, R20, R12 ;  /* 0x00000014880c723c */ /* 0x050fe6000004180c */
        /* <DEDUP_REMOVED lines=10> */
[----:B------:R-:W4:Y:S01]  /*f3a0*/  LDSM.16.MT88.4 R112, [R135+UR4+0x2100] ;  /* 0x002100048770783b */ /* 0x000f220008004200 */
        /* <DEDUP_REMOVED lines=13> */
[----:B------:R-:W5:Y:S01]  /*f480*/  LDSM.16.MT88.4 R104, [R133+0x2100] ;  /* 0x002100008568783b */ /* 0x000f620000004200 */
        /* <DEDUP_REMOVED lines=9> */
[----:B------:R-:W-:Y:S02]  /*f520*/  MUFU.EX2 R215, R215 ;  /* 0x000000d700d77308 */ /* 0x000fe40000000800 */
[C---:B------:R-:W-:Y:S02]  /*f530*/  FMUL.FTZ R58, R3.reuse, R58 ;  /* 0x0000003a033a7220 */ /* 0x040fe40000410000 */
[C---:B------:R-:W-:Y:S02]  /*f540*/  FMUL.FTZ R59, R3.reuse, R59 ;  /* 0x0000003b033b7220 */ /* 0x040fe40000410000 */
[C---:B----4-:R-:W-:Y:S04]  /*f550*/  HMMA.16816.F32.BF16 R36, R136.reuse, R112, R36 ;  /* 0x000000708824723c */ /* 0x050fe80000041824 */
[C---:B------:R-:W-:Y:S01]  /*f560*/  FMUL.FTZ R60, R132.reuse, R60 ;  /* 0x0000003c843c7220 */ /* 0x040fe20000410000 */
[----:B------:R-:W-:Y:S01]  /*f570*/  MUFU.EX2 R216, R216 ;  /* 0x000000d800d87308 */ /* 0x000fe20000000800 */
[C---:B------:R-:W-:Y:S02]  /*f580*/  FMUL.FTZ R61, R132.reuse, R61 ;  /* 0x0000003d843d7220 */ /* 0x040fe40000410000 */
[C---:B------:R-:W-:Y:S01]  /*f590*/  HMMA.16816.F32.BF16 R40, R136.reuse, R114, R40 ;  /* 0x000000728828723c */ /* 0x040fe20000041828 */
[----:B------:R-:W-:Y:S03]  /*f5a0*/  LDSM.16.MT88.4 R112, [R135+UR4+0x900] ;  /* 0x000900048770783b */ /* 0x000fe60008004200 */
[C---:B------:R-:W-:Y:S02]  /*f5b0*/  FMUL.FTZ R62, R3.reuse, R62 ;  /* 0x0000003e033e7220 */ /* 0x040fe40000410000 */
[C---:B------:R-:W-:Y:S01]  /*f5c0*/  FMUL.FTZ R63, R3.reuse, R63 ;  /* 0x0000003f033f7220 */ /* 0x040fe20000410000 */
[----:B------:R-:W-:Y:S01]  /*f5d0*/  MUFU.EX2 R217, R217 ;  /* 0x000000d900d97308 */ /* 0x000fe20000000800 */
[C---:B------:R-:W-:Y:S01]  /*f5e0*/  FMUL.FTZ R64, R132.reuse, R64 ;  /* 0x0000004084407220 */ /* 0x040fe20000410000 */
[C---:B-----5:R-:W-:Y:S03]  /*f5f0*/  HMMA.16816.F32.BF16 R44, R136.reuse, R104, R44 ;  /* 0x00000068882c723c */ /* 0x060fe6000004182c */
[C---:B------:R-:W-:Y:S02]  /*f600*/  FMUL.FTZ R65, R132.reuse, R65 ;  /* 0x0000004184417220 */ /* 0x040fe40000410000 */
[C---:B------:R-:W-:Y:S03]  /*f610*/  FMUL.FTZ R66, R3.reuse, R66 ;  /* 0x0000004203427220 */ /* 0x040fe60000410000 */
[----:B------:R-:W-:Y:S01]  /*f620*/  MUFU.EX2 R218, R218 ;  /* 0x000000da00da7308 */ /* 0x000fe20000000800 */
[C---:B------:R-:W-:Y:S01]  /*f630*/  FMUL.FTZ R67, R3.reuse, R67 ;  /* 0x0000004303437220 */ /* 0x040fe20000410000 */
[C---:B------:R-:W-:Y:S01]  /*f640*/  HMMA.16816.F32.BF16 R48, R136.reuse, R106, R48 ;  /* 0x0000006a8830723c */ /* 0x040fe20000041830 */
[----:B------:R-:W3:Y:S02]  /*f650*/  LDSM.16.MT88.4 R104, [R135+UR4+0x4100] ;  /* 0x004100048768783b */ /* 0x000ee40008004200 */
[C---:B------:R-:W-:Y:S02]  /*f660*/  FMUL.FTZ R68, R132.reuse, R68 ;  /* 0x0000004484447220 */ /* 0x040fe40000410000 */
[C---:B------:R-:W-:Y:S03]  /*f670*/  FMUL.FTZ R69, R132.reuse, R69 ;  /* 0x0000004584457220 */ /* 0x040fe60000410000 */
[C---:B------:R-:W-:Y:S01]  /*f680*/  HMMA.16816.F32.BF16 R52, R136.reuse, R100, R52 ;  /* 0x000000648834723c */ /* 0x040fe20000041834 */
[----:B------:R-:W-:Y:S03]  /*f690*/  MUFU.EX2 R219, R219 ;  /* 0x000000db00db7308 */ /* 0x000fe60000000800 */
[C---:B------:R-:W-:Y:S02]  /*f6a0*/  FMUL.FTZ R70, R3.reuse, R70 ;  /* 0x0000004603467220 */ /* 0x040fe40000410000 */
[C---:B------:R-:W-:Y:S02]  /*f6b0*/  FMUL.FTZ R71, R3.reuse, R71 ;  /* 0x0000004703477220 */ /* 0x040fe40000410000 */
[C---:B------:R-:W-:Y:S01]  /*f6c0*/  HMMA.16816.F32.BF16 R56, R136.reuse, R102, R56 ;  /* 0x000000668838723c */ /* 0x040fe20000041838 */
[----:B------:R-:W4:Y:S02]  /*f6d0*/  LDSM.16.MT88.4 R100, [R133+0x4100] ;  /* 0x004100008564783b */ /* 0x000f240000004200 */
[----:B------:R-:W-:Y:S01]  /*f6e0*/  MUFU.EX2 R220, R220 ;  /* 0x000000dc00dc7308 */ /* 0x000fe20000000800 */
[C---:B------:R-:W-:Y:S02]  /*f6f0*/  FMUL.FTZ R72, R132.reuse, R72 ;  /* 0x0000004884487220 */ /* 0x040fe40000410000 */
[C---:B------:R-:W-:Y:S02]  /*f700*/  FMUL.FTZ R73, R132.reuse, R73 ;  /* 0x0000004984497220 */ /* 0x040fe40000410000 */
[C---:B------:R-:W-:Y:S04]  /*f710*/  HMMA.16816.F32.BF16 R60, R136.reuse, R108, R60 ;  /* 0x0000006c883c723c */ /* 0x040fe8000004183c */
[C---:B------:R-:W-:Y:S01]  /*f720*/  FMUL.FTZ R74, R3.reuse, R74 ;  /* 0x0000004a034a7220 */ /* 0x040fe20000410000 */
[----:B------:R-:W-:Y:S01]  /*f730*/  MUFU.EX2 R221, R221 ;  /* 0x000000dd00dd7308 */ /* 0x000fe20000000800 */
[C---:B------:R-:W-:Y:S02]  /*f740*/  FMUL.FTZ R75, R3.reuse, R75 ;  /* 0x0000004b034b7220 */ /* 0x040fe40000410000 */
[C---:B------:R-:W-:Y:S01]  /*f750*/  HMMA.16816.F32.BF16 R64, R136.reuse, R110, R64 ;  /* 0x0000006e8840723c */ /* 0x040fe20000041840 */
[----:B------:R-:W5:Y:S03]  /*f760*/  LDSM.16.MT88.4 R108, [R134+UR4+0x4100] ;  /* 0x00410004866c783b */ /* 0x000f660008004200 */
[C---:B------:R-:W-:Y:S02]  /*f770*/  FMUL.FTZ R84, R132.reuse, R84 ;  /* 0x0000005484547220 */ /* 0x040fe40000410000 */
[----:B------:R-:W-:Y:S01]  /*f780*/  FMUL.FTZ R85, R132, R85 ;  /* 0x0000005584557220 */ /* 0x000fe20000410000 */
[----:B------:R-:W-:Y:S01]  /*f790*/  MUFU.EX2 R222, R222 ;  /* 0x000000de00de7308 */ /* 0x000fe20000000800 */
[C---:B------:R-:W-:Y:S01]  /*f7a0*/  FMUL.FTZ R86, R3.reuse, R86 ;  /* 0x0000005603567220 */ /* 0x040fe20000410000 */
[C---:B---3--:R-:W-:Y:S03]  /*f7b0*/  HMMA.16816.F32.BF16 R68, R136.reuse, R104, R68 ;  /* 0x000000688844723c */ /* 0x048fe60000041844 */
[C---:B------:R-:W-:Y:S02]  /*f7c0*/  FMUL.FTZ R87, R3.reuse, R87 ;  /* 0x0000005703577220 */ /* 0x040fe40000410000 */
[--C-:B------:R-:W-:Y:S02]  /*f7d0*/  FFMA.FTZ R179, R178, c[0x0][0x2d0], -R145.reuse ;  /* 0x0000b400b2b37a23 */ /* 0x100fe40000010891 */
[--C-:B------:R-:W-:Y:S01]  /*f7e0*/  FFMA.FTZ R178, R162, c[0x0][0x2d0], -R145.reuse ;  /* 0x0000b400a2b27a23 */ /* 0x100fe20000010891 */
[C---:B------:R-:W-:Y:S01]  /*f7f0*/  HMMA.16816.F32.BF16 R72, R136.reuse, R106, R72 ;  /* 0x0000006a8848723c */ /* 0x040fe20000041848 */
[----:B------:R-:W3:Y:S01]  /*f800*/  LDSM.16.MT88.4 R104, [R164+0x4100] ;  /* 0x00410000a468783b */ /* 0x000ee20000004200 */
[----:B------:R-:W-:Y:S02]  /*f810*/  MUFU.EX2 R224, R224 ;  /* 0x000000e000e07308 */ /* 0x000fe40000000800 */
[C---:B------:R-:W-:Y:S02]  /*f820*/  FMUL.FTZ R76, R132.reuse, R76 ;  /* 0x0000004c844c7220 */ /* 0x040fe40000410000 */
[----:B------:R-:W-:Y:S02]  /*f830*/  FMUL.FTZ R77, R132, R77 ;  /* 0x0000004d844d7220 */ /* 0x000fe40000410000 */
[C---:B------:R-:W-:Y:S01]  /*f840*/  FMUL.FTZ R78, R3.reuse, R78 ;  /* 0x0000004e034e7220 */ /* 0x040fe20000410000 */
[----:B------:R-:W-:Y:S03]  /*f850*/  LDSM.16.MT88.4 R160, [R135+UR4+0x5900] ;  /* 0x0059000487a0783b */ /* 0x000fe60008004200 */
[C---:B------:R-:W-:Y:S01]  /*f860*/  FMUL.FTZ R79, R3.reuse, R79 ;  /* 0x0000004f034f7220 */ /* 0x040fe20000410000 */
[----:B------:R-:W-:Y:S01]  /*f870*/  MUFU.EX2 R179, R179 ;  /* 0x000000b300b37308 */ /* 0x000fe20000000800 */
[----:B------:R-:W-:Y:S02]  /*f880*/  FFMA.FTZ R145, R144, c[0x0][0x2d0], -R145 ;  /* 0x0000b40090917a23 */ /* 0x000fe40000010891 */
[C---:B------:R-:W-:Y:S02]  /*f890*/  FMUL.FTZ R88, R132.reuse, R88 ;  /* 0x0000005884587220 */ /* 0x040fe40000410000 */
[C---:B------:R-:W-:Y:S01]  /*f8a0*/  FMUL.FTZ R89, R132.reuse, R89 ;  /* 0x0000005984597220 */ /* 0x040fe20000410000 */
[C---:B----4-:R-:W-:Y:S03]  /*f8b0*/  HMMA.16816.F32.BF16 R76, R136.reuse, R100, R76 ;  /* 0x00000064884c723c */ /* 0x050fe6000004184c */
[C---:B------:R-:W-:Y:S01]  /*f8c0*/  FMUL.FTZ R80, R132.reuse, R80 ;  /* 0x0000005084507220 */ /* 0x040fe20000410000 */
[----:B------:R-:W4:Y:S01]  /*f8d0*/  MUFU.EX2 R178, R178 ;  /* 0x000000b200b27308 */ /* 0x000f220000000800 */
[C---:B------:R-:W-:Y:S02]  /*f8e0*/  FMUL.FTZ R81, R132.reuse, R81 ;  /* 0x0000005184517220 */ /* 0x040fe40000410000 */
[----:B------:R-:W-:Y:S01]  /*f8f0*/  FMUL.FTZ R82, R3, R82 ;  /* 0x0000005203527220 */ /* 0x000fe20000410000 */
[----:B-1----:R-:W-:Y:S01]  /*f900*/  F2FP.BF16.PACK_AB R100, R175, R174 ;  /* 0x000000aeaf64723e */ /* 0x002fe200000010ff */
[C---:B------:R-:W-:Y:S03]  /*f910*/  FMUL.FTZ R83, R3.reuse, R83 ;  /* 0x0000005303537220 */ /* 0x040fe60000410000 */
[C---:B------:R-:W-:Y:S02]  /*f920*/  FMUL.FTZ R90, R3.reuse, R90 ;  /* 0x0000005a035a7220 */ /* 0x040fe40000410000 */
[----:B------:R1:W-:Y:S01]  /*f930*/  MUFU.EX2 R227, R145 ;  /* 0x0000009100e37308 */ /* 0x0003e20000000800 */
[C---:B------:R-:W-:Y:S01]  /*f940*/  FMUL.FTZ R91, R3.reuse, R91 ;  /* 0x0000005b035b7220 */ /* 0x040fe20000410000 */
[C---:B------:R-:W-:Y:S03]  /*f950*/  HMMA.16816.F32.BF16 R80, R136.reuse, R102, R80 ;  /* 0x000000668850723c */ /* 0x040fe60000041850 */
[C---:B------:R-:W-:Y:S02]  /*f960*/  FMUL.FTZ R92, R132.reuse, R92 ;  /* 0x0000005c845c7220 */ /* 0x040fe40000410000 */
[C---:B------:R-:W-:Y:S02]  /*f970*/  FMUL.FTZ R93, R132.reuse, R93 ;  /* 0x0000005d845d7220 */ /* 0x040fe40000410000 */
[C---:B------:R-:W-:Y:S01]  /*f980*/  FMUL.FTZ R94, R3.reuse, R94 ;  /* 0x0000005e035e7220 */ /* 0x040fe20000410000 */
[C---:B-----5:R-:W-:Y:S01]  /*f990*/  HMMA.16816.F32.BF16 R84, R136.reuse, R108, R84 ;  /* 0x0000006c8854723c */ /* 0x060fe20000041854 */
[----:B------:R-:W5:Y:S03]  /*f9a0*/  MUFU.EX2 R225, R225 ;  /* 0x000000e100e17308 */ /* 0x000f660000000800 */
[----:B------:R-:W-:Y:S01]  /*f9b0*/  FMUL.FTZ R95, R3, R95 ;  /* 0x0000005f035f7220 */ /* 0x000fe20000410000 */
[----:B--2---:R-:W-:Y:S01]  /*f9c0*/  F2FP.BF16.PACK_AB R102, R177, R176 ;  /* 0x000000b0b166723e */ /* 0x004fe200000010ff */
[----:B------:R-:W-:Y:S01]  /*f9d0*/  FMUL.FTZ R96, R132, R96 ;  /* 0x0000006084607220 */ /* 0x000fe20000410000 */
[----:B----4-:R-:W-:Y:S01]  /*f9e0*/  F2FP.BF16.PACK_AB R101, R178, R179 ;  /* 0x000000b3b265723e */ /* 0x010fe200000010ff */
[C---:B------:R-:W-:Y:S01]  /*f9f0*/  HMMA.16816.F32.BF16 R88, R136.reuse, R110, R88 ;  /* 0x0000006e8858723c */ /* 0x040fe20000041858 */
[----:B------:R-:W2:Y:S02]  /*fa00*/  LDSM.16.MT88.4 R108, [R133+0x900] ;  /* 0x00090000856c783b */ /* 0x000ea40000004200 */
[----:B------:R-:W4:Y:S01]  /*fa10*/  MUFU.EX2 R226, R226 ;  /* 0x000000e200e27308 */ /* 0x000f220000000800 */
[C---:B------:R-:W-:Y:S01]  /*fa20*/  FMUL.FTZ R97, R132.reuse, R97 ;  /* 0x0000006184617220 */ /* 0x040fe20000410000 */
[----:B------:R-:W-:Y:S01]  /*fa30*/  F2FP.BF16.PACK_AB R103, R181, R180 ;  /* 0x000000b4b567723e */ /* 0x000fe200000010ff */
[C---:B------:R-:W-:Y:S02]  /*fa40*/  FMUL.FTZ R98, R3.reuse, R98 ;  /* 0x0000006203627220 */ /* 0x040fe40000410000 */
[C---:B---3--:R-:W-:Y:S01]  /*fa50*/  HMMA.16816.F32.BF16 R92, R136.reuse, R104, R92 ;  /* 0x00000068885c723c */ /* 0x048fe2000004185c */
[----:B-1----:R-:W-:Y:S03]  /*fa60*/  LDSM.16.MT88.4 R144, [R135+UR4+0x3900] ;  /* 0x003900048790783b */ /* 0x002fe60008004200 */
[C---:B------:R-:W-:Y:S02]  /*fa70*/  FMUL.FTZ R99, R3.reuse, R99 ;  /* 0x0000006303637220 */ /* 0x040fe40000410000 */
[----:B------:R-:W-:Y:S02]  /*fa80*/  FFMA.FTZ R168, R132, R207, R168 ;  /* 0x000000cf84a87223 */ /* 0x000fe400000100a8 */
[----:B------:R-:W-:Y:S01]  /*fa90*/  FFMA.FTZ R172, R3, R208, R172 ;  /* 0x000000d003ac7223 */ /* 0x000fe200000100ac */
[----:B------:R-:W-:Y:S02]  /*faa0*/  IADD3 R3, R213, -0x2, RZ ;  /* 0xfffffffed5037810 */ /* 0x000fe40007ffe0ff */
[----:B------:R-:W-:Y:S01]  /*fab0*/  HMMA.16816.F32.BF16 R96, R136, R106, R96 ;  /* 0x0000006a8860723c */ /* 0x000fe20000041860 */
[----:B------:R-:W1:Y:S02]  /*fac0*/  LDSM.16.MT88.4 R104, [R164+0x2900] ;  /* 0x00290000a468783b */ /* 0x000e640000004200 */
[----:B------:R-:W-:Y:S01]  /*fad0*/  FADD.FTZ R167, R167, R168 ;  /* 0x000000a8a7a77221 */ /* 0x000fe20000010000 */
[----:B------:R-:W-:Y:S01]  /*fae0*/  ISETP.GE.AND P0, PT, R3, R194, PT ;  /* 0x000000c20300720c */ /* 0x000fe20003f06270 */
[----:B------:R-:W-:Y:S02]  /*faf0*/  FADD.FTZ R171, R171, R172 ;  /* 0x000000acabab7221 */ /* 0x000fe40000010000 */
[----:B------:R-:W-:Y:S01]  /*fb00*/  F2FP.BF16.PACK_AB R136, R221, R220 ;  /* 0x000000dcdd88723e */ /* 0x000fe200000010ff */
[C---:B------:R-:W-:Y:S05]  /*fb10*/  HMMA.16816.F32.BF16 R4, R100.reuse, R112, R4 ;  /* 0x000000706404723c */ /* 0x040fea0000041804 */
[----:B------:R-:W-:Y:S01]  /*fb20*/  F2FP.BF16.PACK_AB R138, R223, R222 ;  /* 0x000000dedf8a723e */ /* 0x000fe200000010ff */
[----:B------:R-:W-:Y:S01]  /*fb30*/  FADD.FTZ R166, R166, R167 ;  /* 0x000000a7a6a67221 */ /* 0x000fe20000010000 */
[----:B-----5:R-:W-:Y:S01]  /*fb40*/  F2FP.BF16.PACK_AB R137, R225, R224 ;  /* 0x000000e0e189723e */ /* 0x020fe200000010ff */
[C---:B------:R-:W-:Y:S01]  /*fb50*/  HMMA.16816.F32.BF16 R8, R100.reuse, R114, R8 ;  /* 0x000000726408723c */ /* 0x040fe20000041808 */
[----:B------:R-:W-:Y:S03]  /*fb60*/  LDSM.16.MT88.4 R112, [R133+0x4900] ;  /* 0x004900008570783b */ /* 0x000fe60000004200 */
[----:B----4-:R-:W-:Y:S01]  /*fb70*/  F2FP.BF16.PACK_AB R139, R227, R226 ;  /* 0x000000e2e38b723e */ /* 0x010fe200000010ff */
[----:B------:R-:W-:Y:S02]  /*fb80*/  FADD.FTZ R170, R170, R171 ;  /* 0x000000abaaaa7221 */ /* 0x000fe40000010000 */
[----:B------:R-:W-:Y:S01]  /*fb90*/  FADD.FTZ R169, R169, R166 ;  /* 0x000000a6a9a97221 */ /* 0x000fe20000010000 */
[C---:B--2---:R-:W-:Y:S04]  /*fba0*/  HMMA.16816.F32.BF16 R12, R100.reuse, R108, R12 ;  /* 0x0000006c640c723c */ /* 0x044fe8000004180c */
[----:B------:R-:W-:Y:S02]  /*fbb0*/  FADD.FTZ R170, R173, R170 ;  /* 0x000000aaadaa7221 */ /* 0x000fe40000010000 */
[----:B------:R-:W-:Y:S02]  /*fbc0*/  FADD.FTZ R174, R174, R169 ;  /* 0x000000a9aeae7221 */ /* 0x000fe40000010000 */
[C---:B------:R-:W-:Y:S01]  /*fbd0*/  HMMA.16816.F32.BF16 R16, R100.reuse, R110, R16 ;  /* 0x0000006e6410723c */ /* 0x040fe20000041810 */
[----:B------:R-:W2:Y:S03]  /*fbe0*/  LDSM.16.MT88.4 R108, [R135+UR4+0x4900] ;  /* 0x00490004876c783b */ /* 0x000ea60008004200 */
        /* <DEDUP_REMOVED lines=144> */
[----:B------:R-:W1:Y:S01]  /*104f0*/  SHFL.IDX PT, R11, R7, RZ, 0x181f ;  /* 0x00181fff070b7589 */ /* 0x000e6200000e0000 */
[----:B------:R-:W-:Y:S03]  /*10500*/  MOV R4, UR20 ;  /* 0x0000001400047c02 */ /* 0x000fe60008000f00 */
[----:B------:R-:W2:Y:S02]  /*10510*/  SHFL.IDX PT, R8, R5, RZ, 0x181f ;  /* 0x00181fff05087589 */ /* 0x000ea400000e0000 */
[----:B------:R-:W-:Y:S02]  /*10520*/  IMAD R4, R4, 0x3000, R201 ;  /* 0x0000300004047824 */ /* 0x000fe400078e02c9 */
[----:B------:R3:W-:Y:S04]  /*10530*/  SHFL.IDX PT, R6, R5, 0x1, 0x181f ;  /* 0x00381f0005067f89 */ /* 0x0007e800000e0000 */
[----:B------:R-:W4:Y:S01]  /*10540*/  SHFL.IDX PT, R3, R7, 0x1, 0x181f ;  /* 0x00381f0007037f89 */ /* 0x000f2200000e0000 */
[CC--:B-1----:R-:W-:Y:S05]  /*10550*/  IADD3 R14, P0, R11.reuse, R211.reuse, RZ ;  /* 0x000000d30b0e7210 */ /* 0x0c2fea0007f1e0ff */
[----:B--2---:R-:W-:Y:S01]  /*10560*/  IMAD.X R15, R8, 0x1, R193, P0 ;  /* 0x00000001080f7824 */ /* 0x004fe200000e06c1 */
[C---:B------:R-:W-:Y:S01]  /*10570*/  IADD3 R12, P0, R11.reuse, R212, RZ ;  /* 0x000000d40b0c7210 */ /* 0x040fe20007f1e0ff */
[----:B---3--:R-:W-:Y:S04]  /*10580*/  IMAD.SHL.U32 R5, R4, 0x2, RZ ;  /* 0x0000000204057824 */ /* 0x008fe800078e00ff */
[C---:B------:R-:W-:Y:S01]  /*10590*/  IMAD.X R13, R8.reuse, 0x1, R210, P0 ;  /* 0x00000001080d7824 */ /* 0x040fe200000e06d2 */
[----:B------:R1:W-:Y:S01]  /*105a0*/  LDGSTS.E.BYPASS.LTC128B.128 [R5+0xc100], [R14.64], !P5 ;  /* 0x0c1000000e057fae */ /* 0x0003e2000e901d4e */
[----:B------:R-:W-:Y:S03]  /*105b0*/  IADD3 R10, P0, R11, R214, RZ ;  /* 0x000000d60b0a7210 */ /* 0x000fe60007f1e0ff */
[----:B------:R1:W-:Y:S02]  /*105c0*/  LDGSTS.E.BYPASS.LTC128B.128 [R5+0xe100], [R12.64], !P4 ;  /* 0x0e1000000c057fae */ /* 0x0003e4000e101d4e */
[----:B------:R-:W-:Y:S01]  /*105d0*/  IMAD.X R11, R8, 0x1, R209, P0 ;  /* 0x00000001080b7824 */ /* 0x000fe200000e06d1 */
[C---:B----4-:R-:W-:Y:S04]  /*105e0*/  IADD3 R8, P0, R3.reuse, R211, RZ ;  /* 0x000000d303087210 */ /* 0x050fe80007f1e0ff */
[----:B------:R1:W-:Y:S01]  /*105f0*/  LDGSTS.E.BYPASS.LTC128B.128 [R5+0x10100], [R10.64], !P6 ;  /* 0x101000000a057fae */ /* 0x0003e2000f101d4e */
[C---:B------:R-:W-:Y:S01]  /*10600*/  IMAD.X R9, R6.reuse, 0x1, R193, P0 ;  /* 0x0000000106097824 */ /* 0x040fe200000e06c1 */
[C---:B------:R-:W-:Y:S04]  /*10610*/  IADD3 R16, P0, R3.reuse, R212, RZ ;  /* 0x000000d403107210 */ /* 0x040fe80007f1e0ff */
[----:B------:R1:W-:Y:S01]  /*10620*/  LDGSTS.E.BYPASS.LTC128B.128 [R5+0xd100], [R8.64], !P5 ;  /* 0x0d10000008057fae */ /* 0x0003e2000e901d4e */
[C---:B------:R-:W-:Y:S02]  /*10630*/  IADD3.X R17, R6.reuse, R210, RZ, P0, !PT ;  /* 0x000000d206117210 */ /* 0x040fe400007fe4ff */
[----:B------:R-:W-:Y:S03]  /*10640*/  IADD3 R18, P0, R3, R214, RZ ;  /* 0x000000d603127210 */ /* 0x000fe60007f1e0ff */
[----:B------:R1:W-:Y:S02]  /*10650*/  LDGSTS.E.BYPASS.LTC128B.128 [R5+0xf100], [R16.64], !P4 ;  /* 0x0f10000010057fae */ /* 0x0003e4000e101d4e */
[----:B------:R-:W-:Y:S05]  /*10660*/  IMAD.X R19, R6, 0x1, R209, P0 ;  /* 0x0000000106137824 */ /* 0x000fea00000e06d1 */
[----:B------:R1:W-:Y:S03]  /*10670*/  LDGSTS.E.BYPASS.LTC128B.128 [R5+0x11100], [R18.64], !P6 ;  /* 0x1110000012057fae */ /* 0x0003e6000f101d4e */
.L_x_1144:
[----:B------:R-:W-:Y:S01]  /*10680*/  UIADD3 UR4, UR5, 0x1, URZ ;  /* 0x0000000105047890 */ /* 0x000fe2000fffe03f */
[----:B------:R-:W0:Y:S01]  /*10690*/  LDGDEPBAR ;  /* 0x00000000000079af */ /* 0x000e220000000000 */
[----:B------:R-:W-:Y:S01]  /*106a0*/  UISETP.GE.AND UP0, UPT, UR5, 0x1, UPT ;  /* 0x000000010500788c */ /* 0x000fe2000bf06270 */
[----:B------:R-:W-:Y:S01]  /*106b0*/  ISETP.GE.AND P0, PT, R194, R213, PT ;  /* 0x000000d5c200720c */ /* 0x000fe20003f06270 */
[----:B------:R-:W-:Y:S01]  /*106c0*/  IMAD.MOV.U32 R3, RZ, RZ, R0 ;  /* 0x000000ffff037224 */ /* 0x000fe200078e0000 */
[----:B------:R-:W-:Y:S01]  /*106d0*/  IADD3 R213, R213, -0x1, RZ ;  /* 0xffffffffd5d57810 */ /* 0x000fe20007ffe0ff */
[----:B------:R-:W-:Y:S01]  /*106e0*/  USEL UR5, UR4, URZ, !UP0 ;  /* 0x0000003f04057287 */ /* 0x000fe2000c000000 */
[----:B------:R-:W-:Y:S09]  /*106f0*/  IMAD.MOV.U32 R132, RZ, RZ, R2 ;  /* 0x000000ffff847224 */ /* 0x000ff200078e0002 */
[----:B------:R-:W-:-:S05]  /*10700*/  @!P0 BRA `(.L_x_1145) ;  /* 0xffffc70000008947 */ /* 0x000fca000383ffff */
.L_x_1134:
[----:B------:R-:W2:Y:S01]  /*10710*/  SHFL.BFLY PT, R4, R207, 0x2, 0x1f ;  /* 0x0c401f00cf047f89 */ /* 0x000ea200000e0000 */
[----:B------:R-:W-:-:S03]  /*10720*/  PLOP3.LUT P2, PT, PT, PT, PT, 0x8, 0x0 ;  /* 0x000000000000781c */ /* 0x000fc60003f4e170 */
[----:B------:R-:W3:Y:S01]  /*10730*/  SHFL.BFLY PT, R3, R208, 0x2, 0x1f ;  /* 0x0c401f00d0037f89 */ /* 0x000ee200000e0000 */
[----:B-12---:R-:W-:Y:S02]  /*10740*/  FADD.FTZ R7, R4, R207 ;  /* 0x000000cf04077221 */ /* 0x006fe40000010000 */
[----:B------:R-:W-:Y:S01]  /*10750*/  CS2R R4, SRZ ;  /* 0x0000000000047805 */ /* 0x000fe2000001ff00 */
[----:B---3--:R-:W-:Y:S02]  /*10760*/  FADD.FTZ R8, R3, R208 ;  /* 0x000000d003087221 */ /* 0x008fe40000010000 */
        /* <DEDUP_REMOVED lines=10> */
[----:B------:R-:W-:-:S04]  /*10810*/  @P0 MOV R10, 0x3f317218 ;  /* 0x3f317218000a0802 */ /* 0x000fc80000000f00 */
[----:B------:R-:W2:Y:S08]  /*10820*/  @P1 MUFU.LG2 R6, R6 ;  /* 0x0000000600061308 */ /* 0x000eb00000000c00 */
[----:B------:R-:W-:Y:S01]  /*10830*/  @P0 MUFU.RCP R4, R3 ;  /* 0x0000000300040308 */ /* 0x000fe20000001000 */
[C---:B-1----:R-:W-:Y:S02]  /*10840*/  FMUL.FTZ R128, R5.reuse, R128 ;  /* 0x0000008005807220 */ /* 0x042fe40000410000 */
[----:B------:R-:W-:-:S02]  /*10850*/  FMUL.FTZ R129, R5, R129 ;  /* 0x0000008105817220 */ /* 0x000fc40000410000 */
[C---:B------:R-:W-:Y:S02]  /*10860*/  FMUL.FTZ R124, R5.reuse, R124 ;  /* 0x0000007c057c7220 */ /* 0x040fe40000410000 */
[C---:B------:R-:W-:Y:S01]  /*10870*/  FMUL.FTZ R125, R5.reuse, R125 ;  /* 0x0000007d057d7220 */ /* 0x040fe20000410000 */
[----:B------:R-:W1:Y:S01]  /*10880*/  @P0 MUFU.LG2 R3, R3 ;  /* 0x0000000300030308 */ /* 0x000e620000000c00 */
        /* <DEDUP_REMOVED lines=43> */
[----:B------:R-:W-:Y:S02]  /*10b40*/  FMUL.FTZ R97, R5, R97 ;  /* 0x0000006105617220 */ /* 0x000fe40000410000 */
[----:B--2---:R-:W-:Y:S02]  /*10b50*/  @P1 FMUL.FTZ R5, R6, 0.69314718246459960938 ;  /* 0x3f31721806051820 */ /* 0x004fe40000410000 */
[----:B------:R-:W-:-:S02]  /*10b60*/  @P1 FMUL.FTZ R6, R9, c[0x0][0x2d0] ;  /* 0x0000b40009061a20 */ /* 0x000fc40000410000 */
        /* <DEDUP_REMOVED lines=52> */
.L_x_1094:
        /* <DEDUP_REMOVED lines=165> */
.L_x_1147:
        /* <DEDUP_REMOVED lines=9> */
[----:B------:R-:W-:Y:S01]  /*11990*/  UMOV UR13, UR17 ;  /* 0x00000011000d7c82 */ /* 0x000fe20008000000 */
[----:B------:R-:W-:Y:S01]  /*119a0*/  ISETP.NE.AND P1, PT, R6, 0x1, PT ;  /* 0x000000010600780c */ /* 0x000fe20003f25270 */
[----:B------:R-:W-:Y:S01]  /*119b0*/  UIMAD UR17, UR17, UR4, URZ ;  /* 0x00000004111172a4 */ /* 0x000fe2000f8e023f */
[----:B------:R-:W-:Y:S01]  /*119c0*/  LEA.HI R6, R9, R9, RZ, 0x1 ;  /* 0x0000000909067211 */ /* 0x000fe200078f08ff */
[----:B------:R-:W-:Y:S01]  /*119d0*/  IMAD.IADD R2, R2, 0x1, -R11 ;  /* 0x0000000102027824 */ /* 0x000fe200078e0a0b */
[----:B------:R-:W-:Y:S01]  /*119e0*/  SHF.R.S32.HI R11, RZ, 0x1f, R4 ;  /* 0x0000001fff0b7819 */ /* 0x000fe20000011404 */
[----:B------:R-:W-:Y:S01]  /*119f0*/  UMOV UR12, UR16 ;  /* 0x00000010000c7c82 */ /* 0x000fe20008000000 */
[----:B------:R-:W-:Y:S01]  /*11a00*/  LOP3.LUT R6, R6, 0x1ffffffe, RZ, 0xc0, !PT ;  /* 0x1ffffffe06067812 */ /* 0x000fe200078ec0ff */
[----:B------:R-:W-:Y:S01]  /*11a10*/  ULDC.64 UR6, c[0x0][0x490] ;  /* 0x0001240000067ab9 */ /* 0x000fe20000000a00 */
[----:B------:R-:W-:Y:S01]  /*11a20*/  LEA.HI R11, R11, R4, RZ, 0x2 ;  /* 0x000000040b0b7211 */ /* 0x000fe200078f10ff */
[----:B------:R-:W-:Y:S01]  /*11a30*/  UIMAD.WIDE.U32 UR18, UR16, UR4, URZ ;  /* 0x00000004101272a5 */ /* 0x000fe2000f8e003f */
[----:B------:R-:W-:Y:S01]  /*11a40*/  LOP3.LUT P2, RZ, R4, 0x3, RZ, 0xc0, !PT ;  /* 0x0000000304ff7812 */ /* 0x000fe2000784c0ff */
[----:B------:R-:W-:Y:S01]  /*11a50*/  IMAD.IADD R9, R9, 0x1, -R6 ;  /* 0x0000000109097824 */ /* 0x000fe200078e0a06 */
[----:B------:R-:W-:Y:S01]  /*11a60*/  SHF.R.S32.HI R11, RZ, 0x2, R11 ;  /* 0x00000002ff0b7819 */ /* 0x000fe2000001140b */
[----:B------:R-:W-:Y:S01]  /*11a70*/  UIMAD UR17, UR16, UR5, UR17 ;  /* 0x00000005101172a4 */ /* 0x000fe2000f8e0211 */
[CC--:B------:R-:W-:Y:S01]  /*11a80*/  LEA.HI R4, R3.reuse, R0.reuse, RZ, 0x3 ;  /* 0x0000000003047211 */ /* 0x0c0fe200078f18ff */
[----:B------:R-:W-:Y:S01]  /*11a90*/  USHF.R.S32.HI UR16, URZ, 0x1f, UR11 ;  /* 0x0000001f3f107899 */ /* 0x000fe2000801140b */
[----:B------:R-:W-:Y:S01]  /*11aa0*/  LEA.HI R3, R3, R0, RZ, 0x6 ;  /* 0x0000000003037211 */ /* 0x000fe200078f30ff */
[----:B------:R-:W-:Y:S01]  /*11ab0*/  IMAD R2, R2, 0x10, R11 ;  /* 0x0000001002027824 */ /* 0x000fe200078e020b */
[----:B------:R-:W-:-:S02]  /*11ac0*/  UIMAD UR9, UR8, UR6, URZ ;  /* 0x00000006080972a4 */ /* 0x000fc4000f8e023f */
[----:B------:R-:W-:Y:S01]  /*11ad0*/  USEL UR16, UR16, URZ, !UP1 ;  /* 0x0000003f10107287 */ /* 0x000fe2000c800000 */
[----:B------:R-:W-:Y:S01]  /*11ae0*/  IMAD R6, R9, 0x8, R2 ;  /* 0x0000000809067824 */ /* 0x000fe200078e0202 */
[----:B------:R-:W-:Y:S01]  /*11af0*/  UIMAD.WIDE.U32 UR12, UR10, UR6, UR12 ;  /* 0x000000060a0c72a5 */ /* 0x000fe2000f8e000c */
[----:B------:R-:W-:Y:S01]  /*11b00*/  IMAD.SHL.U32 R3, R3, 0x8, RZ ;  /* 0x0000000803037824 */ /* 0x000fe200078e00ff */
[----:B------:R-:W-:Y:S02]  /*11b10*/  UIMAD UR9, UR10, UR7, UR9 ;  /* 0x000000070a0972a4 */ /* 0x000fe4000f8e0209 */
[----:B-1----:R-:W-:Y:S01]  /*11b20*/  LEA R6, R57, R6, 0x7 ;  /* 0x0000000639067211 */ /* 0x002fe200078e38ff */
[----:B------:R-:W-:Y:S02]  /*11b30*/  ULDC.64 UR6, c[0x0][0x498] ;  /* 0x0001260000067ab9 */ /* 0x000fe40000000a00 */
[----:B------:R-:W-:Y:S02]  /*11b40*/  USEL UR11, UR11, URZ, !UP1 ;  /* 0x0000003f0b0b7287 */ /* 0x000fe4000c800000 */
[----:B------:R-:W-:Y:S01]  /*11b50*/  @P1 IMAD.HI.U32 R9, R6, c[0x0][0x4ec], RZ ;  /* 0x00013b0006091a27 */ /* 0x000fe200078e00ff */
[----:B------:R-:W-:-:S02]  /*11b60*/  UIMAD UR20, UR16, UR6, URZ ;  /* 0x00000006101472a4 */ /* 0x000fc4000f8e023f */
[----:B------:R-:W-:Y:S01]  /*11b70*/  UIADD3 UR13, UR13, UR9, URZ ;  /* 0x000000090d0d7290 */ /* 0x000fe2000fffe03f */
[----:B------:R-:W-:Y:S01]  /*11b80*/  IMAD.MOV.U32 R14, RZ, RZ, R6 ;  /* 0x000000ffff0e7224 */ /* 0x000fe200078e0006 */
[----:B------:R-:W-:Y:S01]  /*11b90*/  @P1 SHF.R.U32.HI R14, RZ, c[0x0][0x4f0], R9 ;  /* 0x00013c00ff0e1a19 */ /* 0x000fe20000011609 */
[----:B------:R-:W-:Y:S01]  /*11ba0*/  UIMAD UR7, UR11, UR7, UR20 ;  /* 0x000000070b0772a4 */ /* 0x000fe2000f8e0214 */
[----:B------:R-:W-:Y:S01]  /*11bb0*/  LOP3.LUT R9, R4, 0xfffffff8, RZ, 0xc0, !PT ;  /* 0xfffffff804097812 */ /* 0x000fe200078ec0ff */
[----:B------:R-:W-:Y:S01]  /*11bc0*/  UIMAD.WIDE.U32 UR12, UR11, UR6, UR12 ;  /* 0x000000060b0c72a5 */ /* 0x000fe2000f8e000c */
[----:B------:R-:W-:Y:S01]  /*11bd0*/  SHF.R.S32.HI R4, RZ, 0x3, R4 ;  /* 0x00000003ff047819 */ /* 0x000fe20000011404 */
[----:B------:R-:W-:Y:S01]  /*11be0*/  IMAD.MOV R11, RZ, RZ, -R14 ;  /* 0x000000ffff0b7224 */ /* 0x000fe200078e0a0e */
[----:B------:R-:W-:Y:S01]  /*11bf0*/  ULDC.64 UR4, c[0x0][0x3e8] ;  /* 0x0000fa0000047ab9 */ /* 0x000fe20000000a00 */
[----:B------:R-:W-:Y:S01]  /*11c00*/  IMAD.IADD R9, R0, 0x1, -R9 ;  /* 0x0000000100097824 */ /* 0x000fe200078e0a09 */
[----:B------:R-:W-:Y:S01]  /*11c10*/  UIMAD UR8, UR8, UR4, URZ ;  /* 0x00000004080872a4 */ /* 0x000fe2000f8e023f */
[----:B------:R-:W-:Y:S01]  /*11c20*/  IMAD R6, R11, c[0x0][0x4e8], R6 ;  /* 0x00013a000b067a24 */ /* 0x000fe200078e0206 */
[----:B------:R-:W-:Y:S01]  /*11c30*/  SHF.R.S32.HI R11, RZ, 0x1f, R14 ;  /* 0x0000001fff0b7819 */ /* 0x000fe2000001140e */
[----:B------:R-:W-:Y:S01]  /*11c40*/  IMAD.U32 R0, RZ, RZ, UR7 ;  /* 0x00000007ff007e24 */ /* 0x000fe2000f8e00ff */
[----:B------:R-:W-:Y:S01]  /*11c50*/  IADD3 R14, P0, R14, UR12, RZ ;  /* 0x0000000c0e0e7c10 */ /* 0x000fe2000ff1e0ff */
[----:B------:R-:W-:Y:S01]  /*11c60*/  UIADD3 UR19, UR19, UR17, URZ ;  /* 0x0000001113137290 */ /* 0x000fe2000fffe03f */
[----:B------:R-:W-:Y:S01]  /*11c70*/  SHF.R.S32.HI R17, RZ, 0x1f, R6 ;  /* 0x0000001fff117819 */ /* 0x000fe20000011406 */
[----:B------:R-:W-:Y:S01]  /*11c80*/  UIMAD UR5, UR10, UR5, UR8 ;  /* 0x000000050a0572a4 */ /* 0x000fe2000f8e0208 */
[----:B------:R-:W-:Y:S01]  /*11c90*/  IADD3.X R15, R11, UR13, R0, P0, !PT ;  /* 0x0000000d0b0f7c10 */ /* 0x000fe200087fe400 */
[----:B------:R-:W-:Y:S01]  /*11ca0*/  IMAD.SHL.U32 R11, R4, 0x40, RZ ;  /* 0x00000040040b7824 */ /* 0x000fe200078e00ff */
        /* <DEDUP_REMOVED lines=12> */
[----:B------:R-:W-:Y:S01]  /*11d70*/  SHF.R.U32.HI R6, RZ, 0x3, R11 ;  /* 0x00000003ff067819 */ /* 0x000fe2000001160b */
[----:B------:R-:W-:Y:S01]  /*11d80*/  UIMAD UR7, UR11, UR7, UR16 ;  /* 0x000000070b0772a4 */ /* 0x000fe2000f8e0210 */
[----:B------:R-:W-:Y:S01]  /*11d90*/  SHFL.IDX PT, R50, R16, RZ, 0x1c1f ;  /* 0x001c1fff10327589 */ /* 0x000fe200000e0000 */
[----:B------:R-:W-:Y:S01]  /*11da0*/  IMAD.IADD R12, R15, 0x1, R17 ;  /* 0x000000010f0c7824 */ /* 0x000fe200078e0211 */
[----:B------:R-:W-:Y:S01]  /*11db0*/  UIMAD.WIDE.U32 UR18, UR11, UR6, UR18 ;  /* 0x000000060b1272a5 */ /* 0x000fe2000f8e0012 */
[----:B------:R-:W-:Y:S01]  /*11dc0*/  IMAD.SHL.U32 R0, R9, 0x8, RZ ;  /* 0x0000000809007824 */ /* 0x000fe200078e00ff */
[----:B------:R-:W-:Y:S01]  /*11dd0*/  SHFL.IDX PT, R48, R16, 0x1, 0x1c1f ;  /* 0x003c1f0010307f89 */ /* 0x000fe200000e0000 */
[----:B------:R-:W-:Y:S01]  /*11de0*/  IMAD.MOV.U32 R9, RZ, RZ, R13 ;  /* 0x000000ffff097224 */ /* 0x000fe200078e000d */
[----:B------:R-:W-:Y:S01]  /*11df0*/  @P1 SHF.R.U32.HI R9, RZ, c[0x0][0x4f0], R10 ;  /* 0x00013c00ff091a19 */ /* 0x000fe2000001160a */
[----:B------:R-:W-:Y:S01]  /*11e00*/  UIADD3 UR7, UR19, UR7, URZ ;  /* 0x0000000713077290 */ /* 0x000fe2000fffe03f */
[----:B------:R-:W-:Y:S01]  /*11e10*/  LEA.HI.X R12, R14, c[0x0][0x454], R12, 0x2, P0 ;  /* 0x000115000e0c7a11 */ /* 0x000fe200000f140c */
[----:B------:R-:W-:Y:S01]  /*11e20*/  IMAD.U32 R15, RZ, RZ, UR19 ;  /* 0x00000013ff0f7e24 */ /* 0x000fe2000f8e00ff */
[----:B------:R-:W-:Y:S01]  /*11e30*/  LOP3.LUT R11, R11, 0x38, R0, 0xf8, !PT ;  /* 0x000000380b0b7812 */ /* 0x000fe200078ef800 */
[----:B------:R-:W-:Y:S01]  /*11e40*/  IMAD.MOV R10, RZ, RZ, -R9 ;  /* 0x000000ffff0a7224 */ /* 0x000fe200078e0a09 */
[----:B------:R-:W-:Y:S01]  /*11e50*/  MOV R14, UR18 ;  /* 0x00000012000e7c02 */ /* 0x000fe20008000f00 */
[----:B------:R-:W1:Y:S01]  /*11e60*/  SHFL.IDX PT, R51, R12, RZ, 0x1c1f ;  /* 0x001c1fff0c337589 */ /* 0x000e6200000e0000 */
[----:B------:R-:W-:Y:S01]  /*11e70*/  LOP3.LUT R6, R11, R6, RZ, 0x3c, !PT ;  /* 0x000000060b067212 */ /* 0x000fe200078e3cff */
[----:B------:R-:W-:Y:S01]  /*11e80*/  IMAD R10, R10, c[0x0][0x4e8], R13 ;  /* 0x00013a000a0a7a24 */ /* 0x000fe200078e020d */
[----:B------:R-:W-:Y:S01]  /*11e90*/  SHF.R.S32.HI R11, RZ, 0x1f, R9 ;  /* 0x0000001fff0b7819 */ /* 0x000fe20000011409 */
[----:B------:R-:W2:Y:S01]  /*11ea0*/  SHFL.IDX PT, R49, R12, 0x1, 0x1c1f ;  /* 0x003c1f000c317f89 */ /* 0x000ea200000e0000 */
[----:B------:R-:W-:Y:S01]  /*11eb0*/  IMAD R13, R57, 0x80, R2 ;  /* 0x00000080390d7824 */ /* 0x000fe200078e0202 */
[----:B------:R-:W-:Y:S01]  /*11ec0*/  LOP3.LUT R6, R6, 0x7ffffe00, R3, 0xf8, !PT ;  /* 0x7ffffe0006067812 */ /* 0x000fe200078ef803 */
[----:B-----5:R-:W-:-:S02]  /*11ed0*/  IMAD R2, R5, c[0x0][0x4e8], RZ ;  /* 0x00013a0005027a24 */ /* 0x020fc400078e02ff */
[----:B------:R-:W-:Y:S01]  /*11ee0*/  IMAD.U32 R15, RZ, RZ, UR7 ;  /* 0x00000007ff0f7e24 */ /* 0x000fe2000f8e00ff */
[----:B------:R-:W-:Y:S01]  /*11ef0*/  IADD3 R5, R13, 0x8, RZ ;  /* 0x000000080d057810 */ /* 0x000fe20007ffe0ff */
[----:B------:R-:W-:Y:S01]  /*11f00*/  IMAD R18, R11, c[0x0][0x3e0], RZ ;  /* 0x0000f8000b127a24 */ /* 0x000fe200078e02ff */
[-C--:B------:R-:W-:Y:S01]  /*11f10*/  ISETP.GE.OR P1, PT, R13, R2.reuse, P2 ;  /* 0x000000020d00720c */ /* 0x080fe20001726670 */
[----:B------:R-:W-:Y:S01]  /*11f20*/  IMAD.WIDE.U32 R14, R9, c[0x0][0x3e0], R14 ;  /* 0x0000f800090e7a25 */ /* 0x000fe200078e000e */
[----:B------:R-:W-:-:S03]  /*11f30*/  ISETP.GE.OR P0, PT, R5, R2, P2 ;  /* 0x000000020500720c */ /* 0x000fc60001706670 */
[----:B------:R-:W-:Y:S01]  /*11f40*/  IMAD R18, R9, c[0x0][0x3e4], R18 ;  /* 0x0000f90009127a24 */ /* 0x000fe200078e0212 */
[----:B------:R-:W-:Y:S01]  /*11f50*/  SHF.R.S32.HI R9, RZ, 0x1f, R10 ;  /* 0x0000001fff097819 */ /* 0x000fe2000001140a */
[----:B------:R-:W-:Y:S02]  /*11f60*/  IMAD.SHL.U32 R58, R6, 0x2, RZ ;  /* 0x00000002063a7824 */ /* 0x000fe400078e00ff */
[----:B------:R-:W-:Y:S01]  /*11f70*/  IMAD R57, R57, 0x80, R4 ;  /* 0x0000008039397824 */ /* 0x000fe200078e0204 */
[----:B------:R-:W-:Y:S01]  /*11f80*/  IADD3 R15, R15, R18, RZ ;  /* 0x000000120f0f7210 */ /* 0x000fe20007ffe0ff */
[----:B------:R-:W-:Y:S02]  /*11f90*/  IMAD R9, R9, c[0x0][0x3d8], RZ ;  /* 0x0000f60009097a24 */ /* 0x000fe400078e02ff */
[----:B-1----:R1:W-:Y:S02]  /*11fa0*/  @!P1 ST.E [R50.64], R7 ;  /* 0x0000000732009985 */ /* 0x0023e4000c10190e */
[----:B------:R-:W-:-:S02]  /*11fb0*/  IMAD R3, R10, c[0x0][0x3dc], R9 ;  /* 0x0000f7000a037a24 */ /* 0x000fc400078e0209 */
        /* <DEDUP_REMOVED lines=38> */
.L_x_1149:
[----:B--2---:R-:W-:Y:S05]  /*12220*/  BSYNC B0 ;  /* 0x0000000000007941 */ /* 0x004fea0003800000 */
.L_x_1148:
        /* <DEDUP_REMOVED lines=23> */
.L_x_1151:
[----:B------:R-:W-:Y:S05]  /*123a0*/  BSYNC B0 ;  /* 0x0000000000007941 */ /* 0x000fea0003800000 */
.L_x_1150:
        /* <DEDUP_REMOVED lines=23> */
.L_x_1153:
[----:B------:R-:W-:Y:S05]  /*12520*/  BSYNC B0 ;  /* 0x0000000000007941 */ /* 0x000fea0003800000 */
.L_x_1152:
        /* <DEDUP_REMOVED lines=24> */
.L_x_1146:
        /* <DEDUP_REMOVED lines=31> */
.L_x_1154:
        /* <DEDUP_REMOVED lines=43> */
.L_x_1156:
[----:B------:R-:W-:Y:S05]  /*12b50*/  BSYNC B0 ;  /* 0x0000000000007941 */ /* 0x000fea0003800000 */
.L_x_1155:
        /* <DEDUP_REMOVED lines=70> */
.L_x_1158:
[----:B------:R-:W-:Y:S05]  /*12fc0*/  BSYNC B0 ;  /* 0x0000000000007941 */ /* 0x000fea0003800000 */
.L_x_1157:
        /* <DEDUP_REMOVED lines=21> */
.L_x_1160:
[----:B------:R-:W-:Y:S05]  /*13120*/  BSYNC B0 ;  /* 0x0000000000007941 */ /* 0x000fea0003800000 */
.L_x_1159:
        /* <DEDUP_REMOVED lines=21> */
.L_x_1162:
[----:B------:R-:W-:Y:S05]  /*13280*/  BSYNC B0 ;  /* 0x0000000000007941 */ /* 0x000fea0003800000 */
.L_x_1161:
        /* <DEDUP_REMOVED lines=22> */
.L_x_1163:
        /* <DEDUP_REMOVED lines=9> */
.L_x_1715:


//--------------------- .text._ZN7cutlass13device_kernelIN5flash19enable_sm80_to_sm89INS1_16FlashAttnFwdSm80INS1_25CollectiveMainloopFwdSm80ILi8ELi2ELb0EN4cute5tupleIJNS5_1CILi128EEENS7_ILi64EEENS7_ILi192EEEEEELi192ENS_10bfloat16_tEfNS_4arch4Sm80ELb0ELb1ELb1ELb1ELb1ELb1ELb1ELb0EEENS1_21CollectiveEpilogueFwdINS6_IJS8_SA_S9_EEENS6_IJNS7_ILi1EEESI_SI_EEESC_SE_Li256ELb1ELb1ELb0ELb0EEENS1_19SingleTileSchedulerILb1ELb0ELb1ELi128EEEEEEEEEvNT_6ParamsE --------------------------
	.section	.text._ZN7cutlass13device_kernelIN5flash19enable_sm80_to_sm89INS1_16FlashAttnFwdSm80INS1_25CollectiveMainloopFwdSm80ILi8ELi2ELb0EN4cute5tupleIJNS5_1CILi128EEENS7_ILi64EEENS7_ILi192EEEEEELi192ENS_10bfloat16_tEfNS_4arch4Sm80ELb0ELb1ELb1ELb1ELb1ELb1ELb1ELb0EEENS1_21CollectiveEpilogueFwdINS6_IJS8_SA_S9_EEENS6_IJNS7_ILi1EEESI_SI_EEESC_SE_Li256ELb1ELb1ELb0ELb0EEENS1_19SingleTileSchedulerILb1ELb0ELb1ELi128EEEEEEEEEvNT_6ParamsE,"ax",@progbits
	.sectioninfo	@"SHI_REGISTERS=255"
	.align	128
.text._ZN7cutlass13device_kernelIN5flash19enable_sm80_to_sm89INS1_16FlashAttnFwdSm80INS1_25CollectiveMainloopFwdSm80ILi8ELi2ELb0EN4cute5tupleIJNS5_1CILi128EEENS7_ILi64EEENS7_ILi192EEEEEELi192ENS_10bfloat16_tEfNS_4arch4Sm80ELb0ELb1ELb1ELb1ELb1ELb1ELb1ELb0EEENS1_21CollectiveEpilogueFwdINS6_IJS8_SA_S9_EEENS6_IJNS7_ILi1EEESI_SI_EEESC_SE_Li256ELb1ELb1ELb0ELb0EEENS1_19SingleTileSchedulerILb1ELb0ELb1ELi128EEEEEEEEEvNT_6ParamsE:
        .type           _ZN7cutlass13device_kernelIN5flash19enable_sm80_to_sm89INS1_16FlashAttnFwdSm80INS1_25CollectiveMainloopFwdSm80ILi8ELi2ELb0EN4cute5tupleIJNS5_1CILi128EEENS7_ILi64EEENS7_ILi192EEEEEELi192ENS_10bfloat16_tEfNS_4arch4Sm80ELb0ELb1ELb1ELb1ELb1ELb1ELb1ELb0EEENS1_21CollectiveEpilogueFwdINS6_IJS8_SA_S9_EEENS6_IJNS7_ILi1EEESI_SI_EEESC_SE_Li256ELb1ELb1ELb0ELb0EEENS1_19SingleTileSchedulerILb1ELb0ELb1ELi128EEEEEEEEEvNT_6ParamsE,@function
        .size           _ZN7cutlass13device_kernelIN5flash19enable_sm80_to_sm89INS1_16FlashAttnFwdSm80INS1_25CollectiveMainloopFwdSm80ILi8ELi2ELb0EN4cute5tupleIJNS5_1CILi128EEENS7_ILi64EEENS7_ILi192EEEEEELi192ENS_10bfloat16_tEfNS_4arch4Sm80ELb0ELb1ELb1ELb1ELb1ELb1ELb1ELb0EEENS1_21CollectiveEpilogueFwdINS6_IJS8_SA_S9_EEENS6_IJNS7_ILi1EEESI_SI_EEESC_SE_Li256ELb1ELb1ELb0ELb0EEENS1_19SingleTileSchedulerILb1ELb0ELb1ELi128EEEEEEEEEvNT_6ParamsE,(.L_x_1716 - _ZN7cutlass13device_kernelIN5flash19enable_sm80_to_sm89INS1_16FlashAttnFwdSm80INS1_25CollectiveMainloopFwdSm80ILi8ELi2ELb0EN4cute5tupleIJNS5_1CILi128EEENS7_ILi64EEENS7_ILi192EEEEEELi192ENS_10bfloat16_tEfNS_4arch4Sm80ELb0ELb1ELb1ELb1ELb1ELb1ELb1ELb0EEENS1_21CollectiveEpilogueFwdINS6_IJS8_SA_S9_EEENS6_IJNS7_ILi1EEESI_SI_EEESC_SE_Li256ELb1ELb1ELb0ELb0EEENS1_19SingleTileSchedulerILb1ELb0ELb1ELi128EEEEEEEEEvNT_6ParamsE)
        .other          _ZN7cutlass13device_kernelIN5flash19enable_sm80_to_sm89INS1_16FlashAttnFwdSm80INS1_25CollectiveMainloopFwdSm80ILi8ELi2ELb0EN4cute5tupleIJNS5_1CILi128EEENS7_ILi64EEENS7_ILi192EEEEEELi192ENS_10bfloat16_tEfNS_4arch4Sm80ELb0ELb1ELb1ELb1ELb1ELb1ELb1ELb0EEENS1_21CollectiveEpilogueFwdINS6_IJS8_SA_S9_EEENS6_IJNS7_ILi1EEESI_SI_EEESC_SE_Li256ELb1ELb1ELb0ELb0EEENS1_19SingleTileSchedulerILb1ELb0ELb1ELi128EEEEEEEEEvNT_6ParamsE,@"STO_CUDA_ENTRY STV_DEFAULT"
_ZN7cutlass13device_kernelIN5flash19enable_sm80_to_sm89INS1_16FlashAttnFwdSm80INS1_25CollectiveMainloopFwdSm80ILi8ELi2ELb0EN4cute5tupleIJNS5_1CILi128EEENS7_ILi64EEENS7_ILi192EEEEEELi192ENS_10bfloat16_tEfNS_4arch4Sm80ELb0ELb1ELb1ELb1ELb1ELb1ELb1ELb0EEENS1_21CollectiveEpilogueFwdINS6_IJS8_SA_S9_EEENS6_IJNS7_ILi1EEESI_SI_EEESC_SE_Li256ELb1ELb1ELb0ELb0EEENS1_19SingleTileSchedulerILb1ELb0ELb1ELi128EEEEEEEEEvNT_6ParamsE:
        /* <DEDUP_REMOVED lines=17> */
.L_x_1165:
        /* <DEDUP_REMOVED lines=8> */
.L_x_1167:
[----:B------:R-:W-:-:S05]  /*0190*/  MOV R0, c[0x0][0x54c] ;  /* 0x0001530000007a02 */ /* 0x000fca0000000f00 */
.L_x_1166:
[----:B-----5:R-:W-:Y:S01]  /*01a0*/  IMAD R0, R0, c[0x0][0x548], RZ ;  /* 0x0001520000007a24 */ /* 0x020fe200078e02ff */
[----:B------:R-:W-:-:S04]  /*01b0*/  SHF.L.U32 R155, R175, 0x7, RZ ;  /* 0x00000007af9b7819 */ /* 0x000fc800000006ff */
[----:B------:R-:W-:-:S04]  /*01c0*/  ISETP.GE.AND P0, PT, R155, R0, PT ;  /* 0x000000009b00720c */ /* 0x000fc80003f06270 */
[----:B------:R-:W-:Y:S01]  /*01d0*/  SEL R242, R5, 0xffffffff, !P0 ;  /* 0xffffffff05f27807 */ /* 0x000fe20004000000 */
[----:B------:R-:W-:Y:S05]  /*01e0*/  BRA `(.L_x_1168) ;  /* 0x0000012000007947 */ /* 0x000fea0003800000 */
.L_x_1164:
[----:B---3--:R-:W-:-:S04]  /*01f0*/  ISETP.NE.U32.AND P0, PT, RZ, c[0x0][0x568], PT ;  /* 0x00015a00ff007a0c */ /* 0x008fc80003f05070 */
[----:B------:R-:W-:-:S13]  /*0200*/  ISETP.NE.AND.EX P0, PT, RZ, c[0x0][0x56c], PT, P0 ;  /* 0x00015b00ff007a0c */ /* 0x000fda0003f05300 */
[----:B------:R-:W-:Y:S05]  /*0210*/  @!P0 BRA `(.L_x_1169) ;  /* 0x0000002000008947 */ /* 0x000fea0003800000 */
[----:B------:R1:W5:Y:S01]  /*0220*/  LDG.E R0, [R2.64] ;  /* 0x0000000602007981 */ /* 0x000362000c1e1900 */
[----:B------:R-:W-:Y:S05]  /*0230*/  BRA `(.L_x_1170) ;  /* 0x0000009000007947 */ /* 0x000fea0003800000 */
.L_x_1169:
        /* <DEDUP_REMOVED lines=8> */
.L_x_1171:
[----:B------:R-:W-:-:S05]  /*02c0*/  MOV R0, c[0x0][0x54c] ;  /* 0x0001530000007a02 */ /* 0x000fca0000000f00 */
.L_x_1170:
[----:B-----5:R-:W-:Y:S01]  /*02d0*/  IMAD R0, R0, c[0x0][0x548], RZ ;  /* 0x0001520000007a24 */ /* 0x020fe200078e02ff */
[----:B------:R-:W-:-:S04]  /*02e0*/  SHF.L.U32 R155, R175, 0x7, RZ ;  /* 0x00000007af9b7819 */ /* 0x000fc800000006ff */
[----:B------:R-:W-:-:S04]  /*02f0*/  ISETP.GE.AND P0, PT, R155, R0, PT ;  /* 0x000000009b00720c */ /* 0x000fc80003f06270 */
[----:B------:R-:W-:-:S04]  /*0300*/  SEL R242, R5, 0xffffffff, !P0 ;  /* 0xffffffff05f27807 */ /* 0x000fc80004000000 */
.L_x_1168:
        /* <DEDUP_REMOVED lines=43> */
.L_x_1172:
[----:B-----5:R1:W-:Y:S01]  /*05c0*/  STL [R1+0x58], R17 ;  /* 0x0000581101007387 */ /* 0x0203e20000100800 */
[----:B------:R-:W-:-:S04]  /*05d0*/  ISETP.NE.U32.AND P0, PT, RZ, c[0x0][0x368], PT ;  /* 0x0000da00ff007a0c */ /* 0x000fc80003f05070 */
[----:B------:R-:W-:-:S13]  /*05e0*/  ISETP.NE.AND.EX P0, PT, RZ, c[0x0][0x36c], PT, P0 ;  /* 0x0000db00ff007a0c */ /* 0x000fda0003f05300 */
[----:B------:R-:W-:Y:S05]  /*05f0*/  @!P0 BRA `(.L_x_1173) ;  /* 0x0000003000008947 */ /* 0x000fea0003800000 */
[----:B------:R-:W-:-:S05]  /*0600*/  IMAD.WIDE R4, R242, R12, c[0x0][0x368] ;  /* 0x0000da00f2047625 */ /* 0x000fca00078e020c */
[----:B------:R3:W5:Y:S01]  /*0610*/  LDG.E R8, [R4.64] ;  /* 0x0000000604087981 */ /* 0x000762000c1e1900 */
[----:B------:R-:W-:Y:S05]  /*0620*/  BRA `(.L_x_1174) ;  /* 0x0000004000007947 */ /* 0x000fea0003800000 */
.L_x_1173:
[----:B------:R-:W-:Y:S05]  /*0630*/  @!P2 BRA `(.L_x_1174) ;  /* 0x000000300000a947 */ /* 0x000fea0003800000 */
[----:B------:R3:W4:Y:S04]  /*0640*/  LDG.E R0, [R4.64] ;  /* 0x0000000604007981 */ /* 0x000728000c1e1900 */
[----:B---3--:R-:W4:Y:S02]  /*0650*/  LDG.E R4, [R4.64+0x4] ;  /* 0x0000040604047981 */ /* 0x008f24000c1e1900 */
[----:B----4-:R-:W-:Y:S02]  /*0660*/  IADD3 R8, -R0, R4, RZ ;  /* 0x0000000400087210 */ /* 0x010fe40007ffe1ff */
.L_x_1174:
        /* <DEDUP_REMOVED lines=37> */
.L_x_1176:
[----:B------:R-:W-:-:S13]  /*08c0*/  ISETP.NE.AND P0, PT, R6, 0x1, PT ;  /* 0x000000010600780c */ /* 0x000fda0003f05270 */
[----:B------:R-:W-:-:S05]  /*08d0*/  @P0 IMAD.HI.U32 R2, R0, c[0x0][0x330], RZ ;  /* 0x0000cc0000020a27 */ /* 0x000fca00078e00ff */
[----:B------:R-:W-:-:S05]  /*08e0*/  @P0 SHF.R.U32.HI R0, RZ, c[0x0][0x334], R2 ;  /* 0x0000cd00ff000a19 */ /* 0x000fca0000011602 */
.L_x_1177:
[----:B------:R-:W-:-:S05]  /*08f0*/  IMAD R0, R0, R6, c[0x0][0x32c] ;  /* 0x0000cb0000007624 */ /* 0x000fca00078e0206 */
[----:B------:R-:W-:Y:S02]  /*0900*/  IMNMX R4, R4, R0, PT ;  /* 0x0000000004047217 */ /* 0x000fe40003800200 */
.L_x_1175:
        /* <DEDUP_REMOVED lines=14> */
.L_x_1179:
[----:B------:R-:W-:-:S13]  /*09f0*/  ISETP.NE.AND P0, PT, R6, 0x1, PT ;  /* 0x000000010600780c */ /* 0x000fda0003f05270 */
[----:B------:R-:W-:-:S05]  /*0a00*/  @P0 IMAD.HI.U32 R2, R0, c[0x0][0x330], RZ ;  /* 0x0000cc0000020a27 */ /* 0x000fca00078e00ff */
[----:B------:R-:W-:-:S05]  /*0a10*/  @P0 SHF.R.U32.HI R0, RZ, c[0x0][0x334], R2 ;  /* 0x0000cd00ff000a19 */ /* 0x000fca0000011602 */
.L_x_1180:
[----:B------:R-:W-:-:S05]  /*0a20*/  IMAD R0, R0, c[0x0][0x32c], RZ ;  /* 0x0000cb0000007a24 */ /* 0x000fca00078e02ff */
[----:B------:R-:W-:Y:S02]  /*0a30*/  IMNMX R3, R3, R0, !PT ;  /* 0x0000000003037217 */ /* 0x000fe40007800200 */
.L_x_1178:
        /* <DEDUP_REMOVED lines=26> */
[----:B------:R-:W-:Y:S01]  /*0be0*/  IADD3 R16, R4, -0x1, RZ ;  /* 0xffffffff04107810 */ /* 0x000fe20007ffe0ff */
[----:B------:R-:W-:Y:S01]  /*0bf0*/  IMAD.IADD R153, R11, 0x1, R8 ;  /* 0x000000010b997824 */ /* 0x000fe200078e0208 */
[----:B------:R-:W-:Y:S01]  /*0c00*/  SHF.R.S32.HI R42, RZ, 0x1f, R174 ;  /* 0x0000001fff2a7819 */ /* 0x000fe200000114ae */
[----:B------:R-:W-:Y:S01]  /*0c10*/  IMAD.MOV.U32 R19, RZ, RZ, c[0x0][0x238] ;  /* 0x00008e00ff137624 */ /* 0x000fe200078e00ff */
[--C-:B------:R-:W-:Y:S01]  /*0c20*/  SHF.R.S32.HI R6, RZ, 0x1f, R16.reuse ;  /* 0x0000001fff067819 */ /* 0x100fe20000011410 */
[----:B------:R-:W-:Y:S01]  /*0c30*/  IMAD.MOV.U32 R25, RZ, RZ, R16 ;  /* 0x000000ffff197224 */ /* 0x000fe200078e0010 */
[----:B------:R-:W-:Y:S01]  /*0c40*/  LEA.HI R8, R42, R174, RZ, 0x3 ;  /* 0x000000ae2a087211 */ /* 0x000fe200078f18ff */
[----:B------:R-:W-:Y:S01]  /*0c50*/  IMAD.MOV.U32 R158, RZ, RZ, 0x6 ;  /* 0x00000006ff9e7424 */ /* 0x000fe200078e00ff */
[----:B------:R-:W-:Y:S01]  /*0c60*/  SHF.R.S32.HI R14, RZ, 0x1f, R242 ;  /* 0x0000001fff0e7819 */ /* 0x000fe200000114f2 */
[----:B------:R-:W-:Y:S01]  /*0c70*/  IMAD.MOV.U32 R22, RZ, RZ, c[0x0][0x258] ;  /* 0x00009600ff167624 */ /* 0x000fe200078e00ff */
[----:B------:R-:W-:Y:S01]  /*0c80*/  ISETP.GT.AND P0, PT, R25, R36, PT ;  /* 0x000000241900720c */ /* 0x000fe20003f04270 */
[C---:B------:R-:W-:Y:S01]  /*0c90*/  IMAD.SHL.U32 R168, R19.reuse, 0x40, RZ ;  /* 0x0000004013a87824 */ /* 0x040fe200078e00ff */
[-C--:B------:R-:W-:Y:S01]  /*0ca0*/  SHF.L.U64.HI R163, R19, R158.reuse, c[0x0][0x23c] ;  /* 0x00008f0013a37619 */ /* 0x080fe2000001029e */
[C---:B------:R-:W-:Y:S01]  /*0cb0*/  IMAD.SHL.U32 R170, R22.reuse, 0x40, RZ ;  /* 0x0000004016aa7824 */ /* 0x040fe200078e00ff */
[----:B------:R-:W-:Y:S01]  /*0cc0*/  SHF.L.U64.HI R164, R22, R158, c[0x0][0x25c] ;  /* 0x0000970016a47619 */ /* 0x000fe2000001029e */
[----:B------:R-:W-:Y:S01]  /*0cd0*/  IMAD R7, R33, c[0x0][0x240], RZ ;  /* 0x0000900021077a24 */ /* 0x000fe200078e02ff */
[----:B-1----:R-:W-:Y:S01]  /*0ce0*/  SEL R10, R14, RZ, !P4 ;  /* 0x000000ff0e0a7207 */ /* 0x002fe20006000000 */
[CC--:B------:R-:W-:Y:S01]  /*0cf0*/  IMAD R0, R163.reuse, R16.reuse, RZ ;  /* 0x00000010a3007224 */ /* 0x0c0fe200078e02ff */
[----:B------:R-:W-:Y:S01]  /*0d00*/  SHF.R.S32.HI R13, RZ, 0x1f, R15 ;  /* 0x0000001fff0d7819 */ /* 0x000fe2000001140f */
[----:B------:R-:W-:Y:S01]  /*0d10*/  IMAD R5, R164, R16, RZ ;  /* 0x00000010a4057224 */ /* 0x000fe200078e02ff */
[----:B------:R-:W-:Y:S01]  /*0d20*/  LEA.HI R30, R42, R174, RZ, 0x2 ;  /* 0x000000ae2a1e7211 */ /* 0x000fe200078f10ff */
[----:B------:R-:W-:Y:S01]  /*0d30*/  IMAD R17, R6, R168, R0 ;  /* 0x000000a806117224 */ /* 0x000fe200078e0200 */
[----:B------:R-:W-:Y:S01]  /*0d40*/  ULDC.U8 UR4, c[0x0][0x298] ;  /* 0x0000a60000047ab9 */ /* 0x000fe20000000000 */
[----:B------:R-:W-:Y:S01]  /*0d50*/  @P0 IADD3 R28, R4, -0x2, RZ ;  /* 0xfffffffe041c0810 */ /* 0x000fe20007ffe0ff */
[----:B------:R-:W-:Y:S01]  /*0d60*/  IMAD R18, R6, R170, R5 ;  /* 0x000000aa06127224 */ /* 0x000fe200078e0205 */
[----:B--2---:R-:W-:Y:S01]  /*0d70*/  LOP3.LUT R2, R8, 0x1ffffff8, RZ, 0xc0, !PT ;  /* 0x1ffffff808027812 */ /* 0x004fe200078ec0ff */
[----:B------:R-:W-:Y:S01]  /*0d80*/  IMAD R7, R32, c[0x0][0x244], R7 ;  /* 0x0000910020077a24 */ /* 0x000fe200078e0207 */
[----:B------:R-:W-:Y:S01]  /*0d90*/  SHF.R.S32.HI R8, RZ, 0x3, R8 ;  /* 0x00000003ff087819 */ /* 0x000fe20000011408 */
[----:B------:R-:W-:Y:S01]  /*0da0*/  @P0 IMAD R6, R163, R28, RZ ;  /* 0x0000001ca3060224 */ /* 0x000fe200078e02ff */
[----:B------:R-:W-:Y:S01]  /*0db0*/  @P0 SHF.R.S32.HI R9, RZ, 0x1f, R28 ;  /* 0x0000001fff090819 */ /* 0x000fe2000001141c */
[----:B------:R-:W-:Y:S01]  /*0dc0*/  IMAD.IADD R2, R174, 0x1, -R2 ;  /* 0x00000001ae027824 */ /* 0x000fe200078e0a02 */
[----:B------:R-:W-:Y:S01]  /*0dd0*/  SHF.R.S32.HI R99, RZ, 0x2, R30 ;  /* 0x00000002ff637819 */ /* 0x000fe2000001141e */
[----:B------:R-:W-:-:S02]  /*0de0*/  IMAD R0, R16, -0x40, -R8 ;  /* 0xffffffc010007824 */ /* 0x000fc400078e0a08 */
[----:B------:R-:W-:Y:S02]  /*0df0*/  IMAD.SHL.U32 R2, R2, 0x8, RZ ;  /* 0x0000000802027824 */ /* 0x000fe400078e00ff */
[----:B------:R-:W-:Y:S02]  /*0e00*/  IMAD.IADD R0, R0, 0x1, R222 ;  /* 0x0000000100007824 */ /* 0x000fe400078e02de */
[----:B------:R-:W-:Y:S01]  /*0e10*/  @P0 IMAD R29, R9, R168, R6 ;  /* 0x000000a8091d0224 */ /* 0x000fe200078e0206 */
[--C-:B------:R-:W-:Y:S01]  /*0e20*/  SHF.R.S32.HI R3, RZ, 0x1f, R2.reuse ;  /* 0x0000001fff037819 */ /* 0x100fe20000011402 */
[----:B------:R-:W-:Y:S01]  /*0e30*/  IMAD R11, R33, c[0x0][0x260], RZ ;  /* 0x00009800210b7a24 */ /* 0x000fe200078e02ff */
[----:B------:R-:W-:Y:S01]  /*0e40*/  SEL R9, R242, RZ, !P4 ;  /* 0x000000fff2097207 */ /* 0x000fe20006000000 */
[----:B------:R-:W-:Y:S01]  /*0e50*/  IMAD.SHL.U32 R166, R19, 0x20, RZ ;  /* 0x0000002013a67824 */ /* 0x000fe200078e00ff */
[----:B------:R-:W-:Y:S01]  /*0e60*/  ISETP.GE.AND P2, PT, R0, 0x1, PT ;  /* 0x000000010000780c */ /* 0x000fe20003f46270 */
[----:B------:R-:W-:Y:S01]  /*0e70*/  IMAD.WIDE.U32 R4, R32, c[0x0][0x240], R2 ;  /* 0x0000900020047a25 */ /* 0x000fe200078e0002 */
[----:B------:R-:W-:-:S02]  /*0e80*/  ISETP.GE.AND P1, PT, R0, 0x21, PT ;  /* 0x000000210000780c */ /* 0x000fc40003f26270 */
[----:B------:R-:W-:Y:S01]  /*0e90*/  ISETP.GE.AND P6, PT, R2, c[0x0][0x1d4], PT ;  /* 0x0000750002007a0c */ /* 0x000fe20003fc6270 */
[----:B------:R-:W-:Y:S02]  /*0ea0*/  IMAD.IADD R5, R5, 0x1, R7 ;  /* 0x0000000105057824 */ /* 0x000fe400078e0207 */
[----:B------:R-:W-:Y:S01]  /*0eb0*/  IMAD.WIDE.U32 R6, R32, c[0x0][0x260], R2 ;  /* 0x0000980020067a25 */ /* 0x000fe200078e0002 */
[----:B------:R-:W-:-:S03]  /*0ec0*/  IADD3 R3, P4, R8, R15, RZ ;  /* 0x0000000f08037210 */ /* 0x000fc60007f9e0ff */
[----:B------:R-:W-:Y:S01]  /*0ed0*/  IMAD R0, R10, c[0x0][0x248], RZ ;  /* 0x000092000a007a24 */ /* 0x000fe200078e02ff */
[----:B------:R-:W-:Y:S01]  /*0ee0*/  LEA.HI.X.SX32 R13, R8, R13, 0x1, P4 ;  /* 0x0000000d080d7211 */ /* 0x000fe200020f0eff */
[----:B------:R-:W-:Y:S02]  /*0ef0*/  IMAD R11, R32, c[0x0][0x264], R11 ;  /* 0x00009900200b7a24 */ /* 0x000fe400078e020b */
[----:B------:R-:W-:Y:S02]  /*0f00*/  IMAD R10, R10, c[0x0][0x268], RZ ;  /* 0x00009a000a0a7a24 */ /* 0x000fe400078e02ff */
[C---:B------:R-:W-:Y:S02]  /*0f10*/  IMAD R12, R9.reuse, c[0x0][0x24c], R0 ;  /* 0x00009300090c7a24 */ /* 0x040fe400078e0200 */
[----:B------:R-:W-:-:S04]  /*0f20*/  IMAD.WIDE.U32 R4, R9, c[0x0][0x248], R4 ;  /* 0x0000920009047a25 */ /* 0x000fc800078e0004 */
[----:B------:R-:W-:Y:S01]  /*0f30*/  IMAD.SHL.U32 R0, R8, 0x40, RZ ;  /* 0x0000004008007824 */ /* 0x000fe200078e00ff */
[----:B------:R-:W-:Y:S01]  /*0f40*/  IADD3 R8, R2, 0x40, RZ ;  /* 0x0000004002087810 */ /* 0x000fe20007ffe0ff */
[----:B------:R-:W-:Y:S02]  /*0f50*/  IMAD.IADD R7, R7, 0x1, R11 ;  /* 0x0000000107077824 */ /* 0x000fe400078e020b */
[----:B------:R-:W-:Y:S01]  /*0f60*/  IMAD R11, R9, c[0x0][0x26c], R10 ;  /* 0x00009b00090b7a24 */ /* 0x000fe200078e020a */
[----:B------:R-:W-:Y:S01]  /*0f70*/  LOP3.LUT R0, R0, 0x1c0, RZ, 0xc0, !PT ;  /* 0x000001c000007812 */ /* 0x000fe200078ec0ff */
[----:B------:R-:W-:Y:S01]  /*0f80*/  IMAD.IADD R5, R5, 0x1, R12 ;  /* 0x0000000105057824 */ /* 0x000fe200078e020c */
[----:B------:R-:W-:Y:S01]  /*0f90*/  ISETP.GE.AND P4, PT, R8, c[0x0][0x1d4], PT ;  /* 0x0000750008007a0c */ /* 0x000fe20003f86270 */
[----:B------:R-:W-:Y:S01]  /*0fa0*/  IMAD R10, R13, c[0x0][0x238], RZ ;  /* 0x00008e000d0a7a24 */ /* 0x000fe200078e02ff */
[----:B------:R-:W-:Y:S01]  /*0fb0*/  LOP3.LUT R8, R30, 0xfffffffc, RZ, 0xc0, !PT ;  /* 0xfffffffc1e087812 */ /* 0x000fe200078ec0ff */
[----:B------:R-:W-:Y:S01]  /*0fc0*/  IMAD.WIDE.U32 R6, R9, c[0x0][0x268], R6 ;  /* 0x00009a0009067a25 */ /* 0x000fe200078e0006 */
[----:B------:R-:W-:-:S02]  /*0fd0*/  LOP3.LUT R9, R0, 0x38, R2, 0xf8, !PT ;  /* 0x0000003800097812 */ /* 0x000fc400078ef802 */
[----:B------:R-:W-:Y:S01]  /*0fe0*/  SHF.R.U32.HI R0, RZ, 0x3, R0 ;  /* 0x00000003ff007819 */ /* 0x000fe20000011600 */
[C---:B------:R-:W-:Y:S01]  /*0ff0*/  IMAD R10, R3.reuse, c[0x0][0x23c], R10 ;  /* 0x00008f00030a7a24 */ /* 0x040fe200078e020a */
[----:B------:R-:W-:Y:S01]  /*1000*/  P2R R112, PR, RZ, 0x10 ;  /* 0x00000010ff707803 */ /* 0x000fe20000000000 */
[----:B------:R-:W-:Y:S01]  /*1010*/  IMAD.WIDE.U32 R120, R3, c[0x0][0x238], R4 ;  /* 0x00008e0003787a25 */ /* 0x000fe200078e0004 */
[----:B------:R-:W-:Y:S02]  /*1020*/  LOP3.LUT R0, R9, R0, RZ, 0x3c, !PT ;  /* 0x0000000009007212 */ /* 0x000fe400078e3cff */
[----:B------:R-:W-:Y:S01]  /*1030*/  IADD3 R2, R2, 0x80, RZ ;  /* 0x0000008002027810 */ /* 0x000fe20007ffe0ff */
[----:B------:R-:W-:Y:S02]  /*1040*/  IMAD.IADD R5, R7, 0x1, R11 ;  /* 0x0000000107057824 */ /* 0x000fe400078e020b */
[----:B------:R-:W-:Y:S01]  /*1050*/  IMAD.MOV.U32 R4, RZ, RZ, R6 ;  /* 0x000000ffff047224 */ /* 0x000fe200078e0006 */
[----:B------:R-:W-:Y:S01]  /*1060*/  ISETP.GE.AND P5, PT, R2, c[0x0][0x1d4], PT ;  /* 0x0000750002007a0c */ /* 0x000fe20003fa6270 */
[----:B------:R-:W-:Y:S01]  /*1070*/  IMAD.IADD R115, R121, 0x1, R10 ;  /* 0x0000000179737824 */ /* 0x000fe200078e020a */
[CC--:B------:R-:W-:Y:S01]  /*1080*/  LEA.HI R10, R42.reuse, R174.reuse, RZ, 0x6 ;  /* 0x000000ae2a0a7211 */ /* 0x0c0fe200078f30ff */
[----:B------:R-:W-:Y:S01]  /*1090*/  IMAD.MOV.U32 R114, RZ, RZ, R120 ;  /* 0x000000ffff727224 */ /* 0x000fe200078e0078 */
[----:B------:R-:W-:Y:S01]  /*10a0*/  LEA.HI R42, R42, R174, RZ, 0x5 ;  /* 0x000000ae2a2a7211 */ /* 0x000fe200078f28ff */
[----:B------:R-:W-:-:S02]  /*10b0*/  IMAD R7, R13, c[0x0][0x258], RZ ;  /* 0x000096000d077a24 */ /* 0x000fc400078e02ff */
[----:B------:R-:W-:-:S04]  /*10c0*/  IMAD.WIDE.U32 R118, R3, c[0x0][0x258], R4 ;  /* 0x0000960003767a25 */ /* 0x000fc800078e0004 */
[----:B------:R-:W-:-:S04]  /*10d0*/  IMAD.WIDE.U32 R4, R16, R168, R114 ;  /* 0x000000a810047225 */ /* 0x000fc800078e0072 */
[----:B------:R-:W-:Y:S02]  /*10e0*/  IMAD.MOV.U32 R9, RZ, RZ, 0x5 ;  /* 0x00000005ff097424 */ /* 0x000fe400078e00ff */
[----:B------:R-:W-:Y:S02]  /*10f0*/  IMAD R7, R3, c[0x0][0x25c], R7 ;  /* 0x0000970003077a24 */ /* 0x000fe400078e0207 */
[----:B------:R-:W-:Y:S01]  /*1100*/  IMAD.IADD R3, R5, 0x1, R17 ;  /* 0x0000000105037824 */ /* 0x000fe200078e0211 */
[----:B------:R-:W-:Y:S01]  /*1110*/  @P1 IADD3 R5, P4, R166, R4, RZ ;  /* 0x00000004a6051210 */ /* 0x000fe20007f9e0ff */
[----:B------:R-:W-:Y:S01]  /*1120*/  IMAD.IADD R117, R119, 0x1, R7 ;  /* 0x0000000177757824 */ /* 0x000fe200078e0207 */
[-C--:B------:R-:W-:Y:S01]  /*1130*/  SHF.L.U64.HI R159, R19, R9.reuse, c[0x0][0x23c] ;  /* 0x00008f00139f7619 */ /* 0x080fe20000010209 */
[----:B------:R-:W-:Y:S01]  /*1140*/  IMAD.MOV.U32 R116, RZ, RZ, R118 ;  /* 0x000000ffff747224 */ /* 0x000fe200078e0076 */
[----:B------:R-:W-:Y:S01]  /*1150*/  SHF.L.U64.HI R162, R22, R9, c[0x0][0x25c] ;  /* 0x0000970016a27619 */ /* 0x000fe20000010209 */
[----:B------:R-:W-:-:S02]  /*1160*/  IMAD.IADD R31, R174, 0x1, -R8 ;  /* 0x00000001ae1f7824 */ /* 0x000fc400078e0a08 */
[----:B------:R-:W-:Y:S02]  /*1170*/  IMAD.SHL.U32 R169, R22, 0x20, RZ ;  /* 0x0000002016a97824 */ /* 0x000fe400078e00ff */
[----:B------:R-:W-:Y:S02]  /*1180*/  IMAD.SHL.U32 R10, R10, 0x8, RZ ;  /* 0x000000080a0a7824 */ /* 0x000fe400078e00ff */
[----:B------:R-:W-:-:S03]  /*1190*/  @P0 IMAD.WIDE.U32 R12, R28, R168, R114 ;  /* 0x000000a81c0c0225 */ /* 0x000fc600078e0072 */
[----:B------:R-:W-:Y:S01]  /*11a0*/  LOP3.LUT R10, R0, 0xfffffe00, R10, 0xf8, !PT ;  /* 0xfffffe00000a7812 */ /* 0x000fe200078ef80a */
[----:B------:R-:W-:Y:S02]  /*11b0*/  @P0 IMAD.IADD R0, R13, 0x1, R29 ;  /* 0x000000010d000824 */ /* 0x000fe400078e021d */
[C---:B------:R-:W-:Y:S02]  /*11c0*/  IMAD.SHL.U32 R34, R31.reuse, 0x4, RZ ;  /* 0x000000041f227824 */ /* 0x040fe400078e00ff */
[----:B------:R-:W-:Y:S02]  /*11d0*/  @P2 IMAD.SHL.U32 R11, R10, 0x2, RZ ;  /* 0x000000020a0b2824 */ /* 0x000fe400078e00ff */
[----:B------:R-:W-:Y:S01]  /*11e0*/  IMAD.SHL.U32 R26, R31, 0x8, RZ ;  /* 0x000000081f1a7824 */ /* 0x000fe200078e00ff */
[----:B------:R-:W-:Y:S01]  /*11f0*/  IADD3 R38, R34, 0x20, RZ ;  /* 0x0000002022267810 */ /* 0x000fe20007ffe0ff */
[----:B------:R-:W-:Y:S01]  /*1200*/  IMAD.SHL.U32 R42, R42, 0x10, RZ ;  /* 0x000000102a2a7824 */ /* 0x000fe200078e00ff */
[----:B------:R-:W-:Y:S01]  /*1210*/  IADD3 R37, R34, 0x40, RZ ;  /* 0x0000004022257810 */ /* 0x000fe20007ffe0ff */
[----:B------:R-:W-:Y:S01]  /*1220*/  IMAD.WIDE.U32 R172, R32, c[0x0][0x210], RZ ;  /* 0x0000840020ac7a25 */ /* 0x000fe200078e00ff */
[----:B------:R-:W-:-:S02]  /*1230*/  SHF.R.S32.HI R27, RZ, 0x1f, R26 ;  /* 0x0000001fff1b7819 */ /* 0x000fc4000001141a */
[----:B------:R-:W-:Y:S01]  /*1240*/  SHF.R.S32.HI R35, RZ, 0x1f, R34 ;  /* 0x0000001fff237819 */ /* 0x000fe20000011422 */
[----:B------:R-:W-:Y:S01]  /*1250*/  IMAD.IADD R29, R34, 0x1, R38 ;  /* 0x00000001221d7824 */ /* 0x000fe200078e0226 */
[----:B------:R-:W-:Y:S01]  /*1260*/  LOP3.LUT R42, R42, 0xfffffe00, RZ, 0xc0, !PT ;  /* 0xfffffe002a2a7812 */ /* 0x000fe200078ec0ff */
[----:B------:R-:W-:Y:S01]  /*1270*/  IMAD.IADD R28, R34, 0x1, R37 ;  /* 0x00000001221c7824 */ /* 0x000fe200078e0225 */
[----:B------:R-:W-:Y:S01]  /*1280*/  IADD3 R101, R26, 0x80, RZ ;  /* 0x000000801a657810 */ /* 0x000fe20007ffe0ff */
[----:B------:R-:W-:Y:S01]  /*1290*/  IMAD.WIDE.U32 R160, R32, c[0x0][0x1e8], RZ ;  /* 0x00007a0020a07a25 */ /* 0x000fe200078e00ff */
[C---:B------:R-:W-:Y:S02]  /*12a0*/  IADD3 R102, R26.reuse, 0x60, RZ ;  /* 0x000000601a667810 */ /* 0x040fe40007ffe0ff */
[----:B------:R-:W-:Y:S01]  /*12b0*/  IADD3 R100, R26, 0xa0, RZ ;  /* 0x000000a01a647810 */ /* 0x000fe20007ffe0ff */
[----:B------:R-:W-:Y:S01]  /*12c0*/  IMAD.MOV.U32 R167, RZ, RZ, c[0x0][0x290] ;  /* 0x0000a400ffa77624 */ /* 0x000fe200078e00ff */
[C---:B------:R-:W-:Y:S01]  /*12d0*/  IADD3 R41, R34.reuse, 0x10, RZ ;  /* 0x0000001022297810 */ /* 0x040fe20007ffe0ff */
[----:B------:R-:W-:Y:S01]  /*12e0*/  IMAD.MOV.U32 R165, RZ, RZ, c[0x0][0x280] ;  /* 0x0000a000ffa57624 */ /* 0x000fe200078e00ff */
[C---:B------:R-:W-:Y:S01]  /*12f0*/  IADD3 R40, R34.reuse, 0x30, RZ ;  /* 0x0000003022287810 */ /* 0x040fe20007ffe0ff */
[----:B------:R-:W-:Y:S01]  /*1300*/  IMAD.MOV.U32 R176, RZ, RZ, 0x1 ;  /* 0x00000001ffb07424 */ /* 0x000fe200078e00ff */
[-C--:B------:R-:W-:Y:S01]  /*1310*/  SHF.L.U64.HI R157, R167, R158.reuse, c[0x0][0x294] ;  /* 0x0000a500a79d7619 */ /* 0x080fe2000001029e */
[----:B------:R-:W-:Y:S01]  /*1320*/  IMAD.MOV.U32 R171, RZ, RZ, c[0x0][0x27c] ;  /* 0x00009f00ffab7624 */ /* 0x000fe200078e00ff */
[----:B------:R-:W-:Y:S01]  /*1330*/  SHF.L.U64.HI R158, R165, R158, c[0x0][0x284] ;  /* 0x0000a100a59e7619 */ /* 0x000fe2000001029e */
[----:B------:R-:W-:Y:S01]  /*1340*/  IMAD.MOV.U32 R156, RZ, RZ, c[0x0][0x27c] ;  /* 0x00009f00ff9c7624 */ /* 0x000fe200078e00ff */
[----:B------:R-:W-:Y:S01]  /*1350*/  IADD3 R39, R34, 0x50, RZ ;  /* 0x0000005022277810 */ /* 0x000fe20007ffe0ff */
[----:B------:R-:W-:-:S02]  /*1360*/  IMAD.MOV.U32 R43, RZ, RZ, RZ ;  /* 0x000000ffff2b7224 */ /* 0x000fc400078e00ff */
[----:B------:R-:W-:Y:S02]  /*1370*/  IMAD.MOV.U32 R58, RZ, RZ, 0x1 ;  /* 0x00000001ff3a7424 */ /* 0x000fe400078e00ff */
[----:B------:R-:W-:Y:S02]  /*1380*/  IMAD.SHL.U32 R167, R167, 0x40, RZ ;  /* 0x00000040a7a77824 */ /* 0x000fe400078e00ff */
[----:B------:R-:W-:Y:S02]  /*1390*/  IMAD.SHL.U32 R165, R165, 0x40, RZ ;  /* 0x00000040a5a57824 */ /* 0x000fe400078e00ff */
[----:B------:R-:W-:Y:S02]  /*13a0*/  IMAD.SHL.U32 R156, R156, 0x2, RZ ;  /* 0x000000029c9c7824 */ /* 0x000fe400078e00ff */
[----:B------:R-:W-:Y:S01]  /*13b0*/  IMAD R110, R31, 0x40, R99 ;  /* 0x000000401f6e7824 */ /* 0x000fe200078e0263 */
[----:B---3--:R-:W-:Y:S01]  /*13c0*/  @P3 SHF.R.S32.HI R21, RZ, 0x1f, R20 ;  /* 0x0000001fff153819 */ /* 0x008fe20000011414 */
[----:B------:R-:W-:-:S02]  /*13d0*/  @!P3 IMAD.MOV.U32 R20, RZ, RZ, R242 ;  /* 0x000000ffff14b224 */ /* 0x000fc400078e00f2 */
[----:B------:R-:W-:Y:S01]  /*13e0*/  @!P3 IMAD.MOV.U32 R21, RZ, RZ, R14 ;  /* 0x000000ffff15b224 */ /* 0x000fe200078e000e */
[----:B------:R-:W-:Y:S01]  /*13f0*/  @P2 LEA R14, P3, R4, c[0x0][0x220], 0x1 ;  /* 0x00008800040e2a11 */ /* 0x000fe200078608ff */
[----:B------:R-:W-:-:S03]  /*1400*/  IMAD.WIDE.U32 R122, R20, c[0x0][0x2b0], RZ ;  /* 0x0000ac00147a7a25 */ /* 0x000fc600078e00ff */
[--C-:B------:R-:W-:Y:S01]  /*1410*/  @P2 LEA.HI.X R15, R4, c[0x0][0x224], R3.reuse, 0x1, P3 ;  /* 0x00008900040f2a11 */ /* 0x100fe200018f0c03 */
[----:B------:R-:W-:Y:S01]  /*1420*/  @P1 IMAD.X R4, R159, 0x1, R3, P4 ;  /* 0x000000019f041824 */ /* 0x000fe200020e0603 */
[C---:B------:R-:W-:Y:S01]  /*1430*/  @P1 LEA R6, P3, R5.reuse, c[0x0][0x220], 0x1 ;  /* 0x0000880005061a11 */ /* 0x040fe200078608ff */
[----:B------:R-:W-:Y:S01]  /*1440*/  IMAD.WIDE.U32 R2, R16, R170, R116 ;  /* 0x000000aa10027225 */ /* 0x000fe200078e0074 */
[----:B------:R-:W-:Y:S01]  /*1450*/  ISETP.NE.AND P4, PT, R112, RZ, PT ;  /* 0x000000ff7000720c */ /* 0x000fe20003f85270 */
[----:B------:R-:W-:Y:S01]  /*1460*/  @!PT LDS RZ, [RZ] ;  /* 0x00000000fffff984 */ /* 0x000fe20000000800 */
[----:B------:R-:W-:Y:S01]  /*1470*/  @!PT LDS RZ, [RZ] ;  /* 0x00000000fffff984 */ /* 0x000fe20000000800 */
[----:B------:R-:W-:Y:S01]  /*1480*/  @!PT LDS RZ, [RZ] ;  /* 0x00000000fffff984 */ /* 0x000fe20000000800 */
[----:B------:R1:W-:Y:S01]  /*1490*/  @P2 LDGSTS.E.BYPASS.LTC128B.128 [R11+0xc100], [R14.64], !P6 ;  /* 0x0c1000000e0b2fae */ /* 0x0003e2000f101d46 */
[----:B------:R-:W-:Y:S01]  /*14a0*/  @P1 LEA.HI.X R7, R5, c[0x0][0x224], R4, 0x1, P3 ;  /* 0x0000890005071a11 */ /* 0x000fe200018f0c04 */
[----:B------:R-:W-:Y:S01]  /*14b0*/  IMAD.IADD R3, R3, 0x1, R18 ;  /* 0x0000000103037824 */ /* 0x000fe200078e0212 */
[----:B------:R-:W-:Y:S01]  /*14c0*/  SHF.R.S32.HI R4, RZ, 0x1f, R99 ;  /* 0x0000001fff047819 */ /* 0x000fe20000011463 */
[----:B------:R-:W-:Y:S01]  /*14d0*/  IMAD.WIDE.U32 R18, R99, c[0x0][0x290], R26 ;  /* 0x0000a40063127a25 */ /* 0x000fe200078e001a */
[----:B------:R-:W-:-:S03]  /*14e0*/  @P2 LEA R8, P3, R2, c[0x0][0x250], 0x1 ;  /* 0x0000940002082a11 */ /* 0x000fc600078608ff */
[----:B------:R-:W-:Y:S01]  /*14f0*/  IMAD R5, R4, c[0x0][0x290], RZ ;  /* 0x0000a40004057a24 */ /* 0x000fe200078e02ff */
[----:B------:R-:W-:Y:S01]  /*1500*/  @P2 LEA.HI.X R9, R2, c[0x0][0x254], R3, 0x1, P3 ;  /* 0x0000950002092a11 */ /* 0x000fe200018f0c03 */
[----:B------:R-:W-:Y:S01]  /*1510*/  IMAD R4, R4, c[0x0][0x280], RZ ;  /* 0x0000a00004047a24 */ /* 0x000fe200078e02ff */
[----:B------:R-:W-:Y:S01]  /*1520*/  @P1 IADD3 R2, P3, R169, R2, RZ ;  /* 0x00000002a9021210 */ /* 0x000fe20007f7e0ff */
[C---:B------:R-:W-:Y:S01]  /*1530*/  IMAD R22, R99.reuse, c[0x0][0x294], R5 ;  /* 0x0000a50063167a24 */ /* 0x040fe200078e0205 */
[----:B------:R1:W-:Y:S01]  /*1540*/  @P2 LDGSTS.E.BYPASS.LTC128B.128 [R11+0xe100], [R14.64+0x80], !P4 ;  /* 0x0e1000800e0b2fae */ /* 0x0003e2000e101d46 */
[C---:B------:R-:W-:Y:S02]  /*1550*/  IMAD R23, R99.reuse, c[0x0][0x284], R4 ;  /* 0x0000a10063177a24 */ /* 0x040fe400078e0204 */
[----:B------:R-:W-:Y:S01]  /*1560*/  @P1 IMAD.X R3, R162, 0x1, R3, P3 ;  /* 0x00000001a2031824 */ /* 0x000fe200018e0603 */
[----:B------:R-:W-:Y:S01]  /*1570*/  @P1 LEA R4, P3, R2, c[0x0][0x250], 0x1 ;  /* 0x0000940002041a11 */ /* 0x000fe200078608ff */
[----:B------:R1:W-:Y:S01]  /*1580*/  @P2 LDGSTS.E.BYPASS.LTC128B.128 [R11+0x10100], [R14.64+0x100], !P5 ;  /* 0x101001000e0b2fae */ /* 0x0003e2000e901d46 */
[----:B------:R-:W-:-:S02]  /*1590*/  IMAD.WIDE.U32 R16, R99, c[0x0][0x280], R26 ;  /* 0x0000a00063107a25 */ /* 0x000fc400078e001a */
[----:B------:R-:W-:Y:S02]  /*15a0*/  @P1 LEA.HI.X R5, R2, c[0x0][0x254], R3, 0x1, P3 ;  /* 0x0000950002051a11 */ /* 0x000fe400018f0c03 */
[C---:B------:R-:W-:Y:S01]  /*15b0*/  @P0 LEA R2, P3, R12.reuse, c[0x0][0x220], 0x1 ;  /* 0x000088000c020a11 */ /* 0x040fe200078608ff */
[----:B------:R-:W-:Y:S02]  /*15c0*/  IMAD.IADD R19, R19, 0x1, R22 ;  /* 0x0000000113137824 */ /* 0x000fe400078e0216 */
[----:B------:R-:W-:Y:S01]  /*15d0*/  IMAD.IADD R17, R17, 0x1, R23 ;  /* 0x0000000111117824 */ /* 0x000fe200078e0217 */
[----:B------:R-:W-:Y:S01]  /*15e0*/  @P0 LEA.HI.X R3, R12, c[0x0][0x224], R0, 0x1, P3 ;  /* 0x000089000c030a11 */ /* 0x000fe200018f0c00 */
[----:B------:R-:W-:Y:S01]  /*15f0*/  @P1 IMAD.SHL.U32 R0, R10, 0x2, RZ ;  /* 0x000000020a001824 */ /* 0x000fe200078e00ff */
[----:B------:R-:W-:Y:S01]  /*1600*/  ISETP.GE.AND P3, PT, R26, c[0x0][0x27c], PT ;  /* 0x00009f001a007a0c */ /* 0x000fe20003f66270 */
[----:B------:R-:W-:-:S03]  /*1610*/  IMAD.WIDE.U32 R130, R24, c[0x0][0x290], R18 ;  /* 0x0000a40018827a25 */ /* 0x000fc600078e0012 */
[----:B------:R2:W-:Y:S01]  /*1620*/  @P1 LDGSTS.E.BYPASS.LTC128B.128 [R0+0xd100], [R6.64], !P6 ;  /* 0x0d10000006001fae */ /* 0x0005e2000f101d46 */
[----:B------:R-:W-:Y:S01]  /*1630*/  P2R R152, PR, RZ, 0x8 ;  /* 0x00000008ff987803 */ /* 0x000fe20000000000 */
[----:B------:R-:W-:Y:S02]  /*1640*/  IMAD.WIDE.U32 R128, R24, c[0x0][0x280], R16 ;  /* 0x0000a00018807a25 */ /* 0x000fe400078e0010 */
[----:B------:R2:W-:Y:S04]  /*1650*/  @P1 LDGSTS.E.BYPASS.LTC128B.128 [R0+0xf100], [R6.64+0x80], !P4 ;  /* 0x0f10008006001fae */ /* 0x0005e8000e101d46 */
[----:B------:R2:W-:Y:S04]  /*1660*/  @P1 LDGSTS.E.BYPASS.LTC128B.128 [R0+0x11100], [R6.64+0x100], !P5 ;  /* 0x1110010006001fae */ /* 0x0005e8000e901d46 */
[----:B------:R-:W0:Y:S01]  /*1670*/  LDGDEPBAR ;  /* 0x00000000000079af */ /* 0x000e220000000000 */
[----:B--2---:R-:W-:-:S03]  /*1680*/  @P2 IMAD.SHL.U32 R6, R10, 0x2, RZ ;  /* 0x000000020a062824 */ /* 0x004fc600078e00ff */
[----:B------:R-:W-:Y:S06]  /*1690*/  BAR.SYNC.DEFER_BLOCKING 0x0 ;  /* 0x0000000000007b1d */ /* 0x000fec0000010000 */
[----:B------:R-:W-:Y:S01]  /*16a0*/  @!PT LDS RZ, [RZ] ;  /* 0x00000000fffff984 */ /* 0x000fe20000000800 */
[----:B------:R-:W-:Y:S01]  /*16b0*/  @!PT LDS RZ, [RZ] ;  /* 0x00000000fffff984 */ /* 0x000fe20000000800 */
[----:B------:R-:W-:Y:S01]  /*16c0*/  @!PT LDS RZ, [RZ] ;  /* 0x00000000fffff984 */ /* 0x000fe20000000800 */
[----:B------:R2:W-:Y:S04]  /*16d0*/  @P2 LDGSTS.E.BYPASS.LTC128B.128 [R6+0x100], [R8.64], !P6 ;  /* 0x0010000008062fae */ /* 0x0005e8000f101d46 */
[----:B------:R2:W-:Y:S04]  /*16e0*/  @P2 LDGSTS.E.BYPASS.LTC128B.128 [R6+0x2100], [R8.64+0x80], !P4 ;  /* 0x0210008008062fae */ /* 0x0005e8000e101d46 */
[----:B------:R2:W-:Y:S01]  /*16f0*/  @P2 LDGSTS.E.BYPASS.LTC128B.128 [R6+0x4100], [R8.64+0x100], !P5 ;  /* 0x0410010008062fae */ /* 0x0005e2000e901d46 */
[----:B------:R-:W-:-:S03]  /*1700*/  ISETP.GE.AND P2, PT, R28, c[0x0][0x27c], PT ;  /* 0x00009f001c007a0c */ /* 0x000fc60003f46270 */
[----:B------:R3:W-:Y:S01]  /*1710*/  @P1 LDGSTS.E.BYPASS.LTC128B.128 [R0+0x1100], [R4.64], !P6 ;  /* 0x0110000004001fae */ /* 0x0007e2000f101d46 */
[----:B------:R-:W-:Y:S02]  /*1720*/  SEL R12, RZ, c[0x0][0x27c], !P2 ;  /* 0x00009f00ff0c7a07 */ /* 0x000fe40005000000 */
[----:B------:R-:W-:Y:S01]  /*1730*/  P2R R150, PR, RZ, 0x4 ;  /* 0x00000004ff967803 */ /* 0x000fe20000000000 */
[----:B------:R3:W-:Y:S02]  /*1740*/  @P1 LDGSTS.E.BYPASS.LTC128B.128 [R0+0x3100], [R4.64+0x80], !P4 ;  /* 0x0310008004001fae */ /* 0x0007e4000e101d46 */
[----:B------:R-:W-:Y:S02]  /*1750*/  IMAD.IADD R12, R28, 0x1, R12 ;  /* 0x000000011c0c7824 */ /* 0x000fe400078e020c */
[----:B------:R3:W-:Y:S04]  /*1760*/  @P1 LDGSTS.E.BYPASS.LTC128B.128 [R0+0x5100], [R4.64+0x100], !P5 ;  /* 0x0510010004001fae */ /* 0x0007e8000e901d46 */
[----:B------:R-:W0:Y:S01]  /*1770*/  LDGDEPBAR ;  /* 0x00000000000079af */ /* 0x000e220000000000 */
[----:B--2---:R-:W-:-:S04]  /*1780*/  IMAD.WIDE.U32 R8, R99, c[0x0][0x290], R34 ;  /* 0x0000a40063087a25 */ /* 0x004fc800078e0022 */
[----:B------:R-:W-:-:S04]  /*1790*/  IMAD.WIDE.U32 R6, R99, c[0x0][0x280], R34 ;  /* 0x0000a00063067a25 */ /* 0x000fc800078e0022 */
[----:B------:R-:W-:Y:S02]  /*17a0*/  IMAD.IADD R9, R22, 0x1, R9 ;  /* 0x0000000116097824 */ /* 0x000fe400078e0209 */
[----:B------:R-:W-:Y:S01]  /*17b0*/  IMAD.IADD R7, R23, 0x1, R7 ;  /* 0x0000000117077824 */ /* 0x000fe200078e0207 */
[----:B---3--:R-:W-:Y:S01]  /*17c0*/  SEL R0, RZ, c[0x0][0x27c], !P3 ;  /* 0x00009f00ff007a07 */ /* 0x008fe20005800000 */
[----:B------:R-:W-:Y:S01]  /*17d0*/  IMAD.WIDE.U32 R126, R24, c[0x0][0x290], R8 ;  /* 0x0000a400187e7a25 */ /* 0x000fe200078e0008 */
[----:B------:R-:W-:Y:S02]  /*17e0*/  ISETP.GE.AND P3, PT, R29, c[0x0][0x27c], PT ;  /* 0x00009f001d007a0c */ /* 0x000fe40003f66270 */
[----:B------:R-:W-:Y:S01]  /*17f0*/  @P0 LEA R4, P1, R166, R2, 0x1 ;  /* 0x00000002a6040211 */ /* 0x000fe200078208ff */
[----:B------:R-:W-:Y:S01]  /*1800*/  IMAD.IADD R0, R26, 0x1, R0 ;  /* 0x000000011a007824 */ /* 0x000fe200078e0200 */
[----:B------:R-:W-:Y:S01]  /*1810*/  SEL R13, RZ, c[0x0][0x27c], !P3 ;  /* 0x00009f00ff0d7a07 */ /* 0x000fe20005800000 */
[----:B------:R-:W-:Y:S01]  /*1820*/  IMAD.WIDE.U32 R124, R24, c[0x0][0x280], R6 ;  /* 0x0000a000187c7a25 */ /* 0x000fe200078e0006 */
[----:B------:R-:W-:-:S02]  /*1830*/  @P0 LEA.HI.X R5, R166, R3, R159, 0x1, P1 ;  /* 0x00000003a6050211 */ /* 0x000fc400008f0c9f */
[----:B-1----:R-:W-:Y:S01]  /*1840*/  SHF.R.S32.HI R11, RZ, 0x1f, R0 ;  /* 0x0000001fff0b7819 */ /* 0x002fe20000011400 */
[----:B------:R-:W-:Y:S01]  /*1850*/  IMAD.IADD R13, R29, 0x1, R13 ;  /* 0x000000011d0d7824 */ /* 0x000fe200078e020d */
[----:B------:R-:W-:Y:S02]  /*1860*/  P2R R151, PR, RZ, 0x8 ;  /* 0x00000008ff977803 */ /* 0x000fe40000000000 */
[CC--:B------:R-:W-:Y:S02]  /*1870*/  LEA.HI R22, R11.reuse, R0.reuse, RZ, 0x3 ;  /* 0x000000000b167211 */ /* 0x0c0fe400078f18ff */
[----:B------:R-:W-:Y:S02]  /*1880*/  SHF.R.S32.HI R14, RZ, 0x1f, R13 ;  /* 0x0000001fff0e7819 */ /* 0x000fe4000001140d */
[----:B------:R-:W-:Y:S02]  /*1890*/  LEA.HI R15, R11, R0, RZ, 0x6 ;  /* 0x000000000b0f7211 */ /* 0x000fe400078f30ff */
[----:B------:R-:W-:-:S02]  /*18a0*/  SHF.R.S32.HI R0, RZ, 0x1f, R30 ;  /* 0x0000001fff007819 */ /* 0x000fc4000001141e */
[----:B------:R-:W-:Y:S02]  /*18b0*/  SHF.R.S32.HI R11, RZ, 0x1f, R12 ;  /* 0x0000001fff0b7819 */ /* 0x000fe4000001140c */
[CC--:B------:R-:W-:Y:S02]  /*18c0*/  LEA.HI R23, R14.reuse, R13.reuse, RZ, 0x3 ;  /* 0x0000000d0e177211 */ /* 0x0c0fe400078f18ff */
[----:B------:R-:W-:Y:S02]  /*18d0*/  LEA.HI R30, R14, R13, RZ, 0x6 ;  /* 0x0000000d0e1e7211 */ /* 0x000fe400078f30ff */
[----:B------:R-:W-:Y:S01]  /*18e0*/  LEA.HI R13, R0, R99, RZ, 0x3 ;  /* 0x00000063000d7211 */ /* 0x000fe200078f18ff */
[----:B------:R-:W-:Y:S01]  /*18f0*/  @P0 IMAD.SHL.U32 R0, R10, 0x2, RZ ;  /* 0x000000020a000824 */ /* 0x000fe200078e00ff */
[CC--:B------:R-:W-:Y:S02]  /*1900*/  LEA.HI R14, R11.reuse, R12.reuse, RZ, 0x3 ;  /* 0x0000000c0b0e7211 */ /* 0x0c0fe400078f18ff */
[----:B------:R-:W-:-:S02]  /*1910*/  LEA.HI R12, R11, R12, RZ, 0x6 ;  /* 0x0000000c0b0c7211 */ /* 0x000fc400078f30ff */
[----:B------:R-:W-:Y:S01]  /*1920*/  LOP3.LUT R11, R13, 0xfffffff8, RZ, 0xc0, !PT ;  /* 0xfffffff80d0b7812 */ /* 0x000fe200078ec0ff */
[----:B------:R1:W-:Y:S01]  /*1930*/  @P0 LDGSTS.E.BYPASS.LTC128B.128 [R0+0x12100], [R2.64], !P6 ;  /* 0x1210000002000fae */ /* 0x0003e2000f101d46 */
[----:B------:R-:W-:Y:S02]  /*1940*/  SHF.R.S32.HI R145, RZ, 0x3, R22 ;  /* 0x00000003ff917819 */ /* 0x000fe40000011416 */
[----:B------:R-:W-:Y:S01]  /*1950*/  SHF.R.S32.HI R137, RZ, 0x3, R23 ;  /* 0x00000003ff897819 */ /* 0x000fe20000011417 */
[----:B------:R1:W-:Y:S01]  /*1960*/  @P0 LDGSTS.E.BYPASS.LTC128B.128 [R0+0x14100], [R2.64+0x80], !P4 ;  /* 0x1410008002000fae */ /* 0x0003e2000e101d46 */
[----:B------:R-:W-:Y:S01]  /*1970*/  IMAD.IADD R113, R99, 0x1, -R11 ;  /* 0x0000000163717824 */ /* 0x000fe200078e0a0b */
[----:B------:R-:W-:Y:S02]  /*1980*/  SHF.R.S32.HI R136, RZ, 0x3, R14 ;  /* 0x00000003ff887819 */ /* 0x000fe4000001140e */
[----:B------:R1:W-:Y:S01]  /*1990*/  @P0 LDGSTS.E.BYPASS.LTC128B.128 [R0+0x16100], [R2.64+0x100], !P5 ;  /* 0x1610010002000fae */ /* 0x0003e2000e901d46 */
[----:B------:R-:W-:-:S03]  /*19a0*/  ISETP.NE.AND P1, PT, R176, c[0x0][0x2b8], PT ;  /* 0x0000ae00b0007a0c */ /* 0x000fc60003f25270 */
[----:B------:R2:W-:Y:S04]  /*19b0*/  @P0 LDGSTS.E.BYPASS.LTC128B.128 [R0+0x13100], [R4.64], !P6 ;  /* 0x1310000004000fae */ /* 0x0005e8000f101d46 */
[----:B------:R2:W-:Y:S04]  /*19c0*/  @P0 LDGSTS.E.BYPASS.LTC128B.128 [R0+0x15100], [R4.64+0x80], !P4 ;  /* 0x1510008004000fae */ /* 0x0005e8000e101d46 */
[----:B------:R2:W-:Y:S01]  /*19d0*/  @P0 LDGSTS.E.BYPASS.LTC128B.128 [R0+0x17100], [R4.64+0x100], !P5 ;  /* 0x1710010004000fae */ /* 0x0005e2000e901d46 */
[----:B------:R-:W-:Y:S02]  /*19e0*/  LOP3.LUT P0, RZ, R113, 0x4, RZ, 0xc0, !PT ;  /* 0x0000000471ff7812 */ /* 0x000fe4000780c0ff */
[----:B------:R-:W-:Y:S01]  /*19f0*/  ISETP.GE.AND P0, PT, R171, 0x1, PT ;  /* 0x00000001ab00780c */ /* 0x000fe20003f06270 */
[----:B------:R-:W0:Y:S01]  /*1a00*/  LDGDEPBAR ;  /* 0x00000000000079af */ /* 0x000e220000000000 */
[----:B-1----:R-:W-:Y:S01]  /*1a10*/  SHF.R.S32.HI R2, RZ, 0x1f, R24 ;  /* 0x0000001fff027819 */ /* 0x002fe20000011418 */
[----:B------:R-:W-:-:S05]  /*1a20*/  IMAD.SHL.U32 R3, R113, 0x40, RZ ;  /* 0x0000004071037824 */ /* 0x000fca00078e00ff */
[----:B------:R-:W-:-:S04]  /*1a30*/  LOP3.LUT R103, R3, 0x1c0, RZ, 0xc0, !PT ;  /* 0x000001c003677812 */ /* 0x000fc800078ec0ff */
[----:B------:R-:W-:Y:S01]  /*1a40*/  SHF.R.U32.HI R104, RZ, 0x3, R103 ;  /* 0x00000003ff687819 */ /* 0x000fe20000011667 */
[C---:B--2---:R-:W-:Y:S01]  /*1a50*/  IMAD R0, R2.reuse, c[0x0][0x290], RZ ;  /* 0x0000a40002007a24 */ /* 0x044fe200078e02ff */
[C---:B------:R-:W-:Y:S01]  /*1a60*/  LOP3.LUT R4, R103.reuse, 0x38, R14, 0xf8, !PT ;  /* 0x0000003867047812 */ /* 0x040fe200078ef80e */
[----:B------:R-:W-:Y:S01]  /*1a70*/  IMAD R2, R2, c[0x0][0x280], RZ ;  /* 0x0000a00002027a24 */ /* 0x000fe200078e02ff */
[C---:B------:R-:W-:Y:S01]  /*1a80*/  LOP3.LUT R3, R103.reuse, 0x38, R23, 0xf8, !PT ;  /* 0x0000003867037812 */ /* 0x040fe200078ef817 */
[C---:B------:R-:W-:Y:S02]  /*1a90*/  IMAD R13, R24.reuse, c[0x0][0x294], R0 ;  /* 0x0000a500180d7a24 */ /* 0x040fe400078e0200 */
[----:B------:R-:W-:Y:S01]  /*1aa0*/  IMAD R11, R24, c[0x0][0x284], R2 ;  /* 0x0000a100180b7a24 */ /* 0x000fe200078e0202 */
[----:B------:R-:W-:Y:S01]  /*1ab0*/  LOP3.LUT R2, R103, 0x38, R22, 0xf8, !PT ;  /* 0x0000003867027812 */ /* 0x000fe200078ef816 */
[----:B------:R-:W-:Y:S01]  /*1ac0*/  IMAD.SHL.U32 R0, R15, 0x40, RZ ;  /* 0x000000400f007824 */ /* 0x000fe200078e00ff */
[-C--:B------:R-:W-:Y:S01]  /*1ad0*/  LOP3.LUT R3, R3, R104.reuse, RZ, 0x3c, !PT ;  /* 0x0000006803037212 */ /* 0x080fe200078e3cff */
[----:B------:R-:W-:Y:S01]  /*1ae0*/  IMAD.IADD R143, R131, 0x1, R13 ;  /* 0x00000001838f7824 */ /* 0x000fe200078e020d */
[----:B------:R-:W-:Y:S01]  /*1af0*/  LOP3.LUT R8, R2, R104, RZ, 0x3c, !PT ;  /* 0x0000006802087212 */ /* 0x000fe200078e3cff */
[----:B------:R-:W-:Y:S01]  /*1b00*/  IMAD.SHL.U32 R2, R30, 0x40, RZ ;  /* 0x000000401e027824 */ /* 0x000fe200078e00ff */
[----:B------:R-:W-:Y:S01]  /*1b10*/  LOP3.LUT R9, R0, 0xfffff000, RZ, 0xc0, !PT ;  /* 0xfffff00000097812 */ /* 0x000fe200078ec0ff */
[----:B------:R-:W-:-:S02]  /*1b20*/  IMAD.SHL.U32 R0, R12, 0x40, RZ ;  /* 0x000000400c007824 */ /* 0x000fc400078e00ff */
[----:B------:R-:W-:Y:S01]  /*1b30*/  IMAD.IADD R141, R13, 0x1, R127 ;  /* 0x000000010d8d7824 */ /* 0x000fe200078e027f */
[----:B------:R-:W-:Y:S01]  /*1b40*/  LOP3.LUT R5, R2, 0xfffff000, RZ, 0xc0, !PT ;  /* 0xfffff00002057812 */ /* 0x000fe200078ec0ff */
[----:B------:R-:W-:Y:S01]  /*1b50*/  IMAD.IADD R142, R129, 0x1, R11 ;  /* 0x00000001818e7824 */ /* 0x000fe200078e020b */
[----:B------:R-:W-:Y:S01]  /*1b60*/  LOP3.LUT R2, R0, 0xfffff000, RZ, 0xc0, !PT ;  /* 0xfffff00000027812 */ /* 0x000fe200078ec0ff */
[----:B------:R-:W-:Y:S01]  /*1b70*/  IMAD.IADD R140, R11, 0x1, R125 ;  /* 0x000000010b8c7824 */ /* 0x000fe200078e027d */
[----:B------:R-:W-:Y:S02]  /*1b80*/  LOP3.LUT R0, R4, R104, RZ, 0x3c, !PT ;  /* 0x0000006804007212 */ /* 0x000fe400078e3cff */
[--C-:B------:R-:W-:Y:S02]  /*1b90*/  IADD3 R148, R3, R5, R42.reuse ;  /* 0x0000000503947210 */ /* 0x100fe40007ffe02a */
[----:B------:R-:W-:Y:S01]  /*1ba0*/  IADD3 R147, R0, R2, R42 ;  /* 0x0000000200937210 */ /* 0x000fe20007ffe02a */
        /* <DEDUP_REMOVED lines=11> */
[----:B------:R-:W-:-:S02]  /*1c60*/  SHF.R.S32.HI R2, RZ, 0x1f, R102 ;  /* 0x0000001fff027819 */ /* 0x000fc40000011466 */
[----:B------:R-:W-:Y:S01]  /*1c70*/  LEA.HI R93, R0, R101, RZ, 0x3 ;  /* 0x00000065005d7211 */ /* 0x000fe200078f18ff */
[----:B------:R-:W-:Y:S01]  /*1c80*/  IMAD R0, R21, c[0x0][0x2b0], RZ ;  /* 0x0000ac0015007a24 */ /* 0x000fe200078e02ff */
[----:B------:R-:W-:Y:S02]  /*1c90*/  LEA.HI R94, R2, R102, RZ, 0x3 ;  /* 0x00000066025e7211 */ /* 0x000fe400078f18ff */
[----:B------:R-:W-:Y:S01]  /*1ca0*/  SHF.R.S32.HI R2, RZ, 0x1f, R28 ;  /* 0x0000001fff027819 */ /* 0x000fe2000001141c */
[----:B------:R-:W-:Y:S01]  /*1cb0*/  IMAD R4, R20, c[0x0][0x2b4], R0 ;  /* 0x0000ad0014047a24 */ /* 0x000fe200078e0200 */
[----:B------:R-:W-:Y:S02]  /*1cc0*/  LEA.HI R3, R3, R29, RZ, 0x3 ;  /* 0x0000001d03037211 */ /* 0x000fe400078f18ff */
[----:B------:R-:W-:Y:S01]  /*1cd0*/  LEA.HI R2, R2, R28, RZ, 0x3 ;  /* 0x0000001c02027211 */ /* 0x000fe200078f18ff */
[----:B------:R-:W-:Y:S01]  /*1ce0*/  IMAD.IADD R144, R123, 0x1, R4 ;  /* 0x000000017b907824 */ /* 0x000fe200078e0204 */
[----:B------:R-:W-:-:S02]  /*1cf0*/  LOP3.LUT R4, R22, 0xfffffff8, RZ, 0xc0, !PT ;  /* 0xfffffff816047812 */ /* 0x000fc400078ec0ff */
[----:B------:R-:W-:Y:S02]  /*1d00*/  LOP3.LUT R95, R2, 0xfffffff8, RZ, 0xc0, !PT ;  /* 0xfffffff8025f7812 */ /* 0x000fe400078ec0ff */
[----:B------:R-:W-:Y:S01]  /*1d10*/  SHF.R.S32.HI R2, RZ, 0x1f, R4 ;  /* 0x0000001fff027819 */ /* 0x000fe20000011404 */
[C---:B------:R-:W-:Y:S01]  /*1d20*/  IMAD.SHL.U32 R138, R4.reuse, 0x2, RZ ;  /* 0x00000002048a7824 */ /* 0x040fe200078e00ff */
[----:B------:R-:W-:Y:S02]  /*1d30*/  LOP3.LUT R0, R103, 0x18, R26, 0xf8, !PT ;  /* 0x0000001867007812 */ /* 0x000fe400078ef81a */
[----:B------:R-:W-:Y:S02]  /*1d40*/  LOP3.LUT R96, R3, 0xfffffff8, RZ, 0xc0, !PT ;  /* 0xfffffff803607812 */ /* 0x000fe400078ec0ff */
[----:B------:R-:W-:Y:S02]  /*1d50*/  SHF.L.U64.HI R139, R4, 0x1, R2 ;  /* 0x00000001048b7819 */ /* 0x000fe40000010202 */
[----:B------:R-:W-:-:S02]  /*1d60*/  LOP3.LUT R3, R23, 0xfffffff8, RZ, 0xc0, !PT ;  /* 0xfffffff817037812 */ /* 0x000fc400078ec0ff */
[----:B------:R-:W-:Y:S02]  /*1d70*/  LOP3.LUT R2, R14, 0xfffffff8, RZ, 0xc0, !PT ;  /* 0xfffffff80e027812 */ /* 0x000fe400078ec0ff */
[----:B------:R-:W-:Y:S01]  /*1d80*/  LOP3.LUT R0, R0, R104, RZ, 0x3c, !PT ;  /* 0x0000006800007212 */ /* 0x000fe200078e3cff */
[----:B------:R-:W-:Y:S01]  /*1d90*/  IMAD.SHL.U32 R134, R3, 0x2, RZ ;  /* 0x0000000203867824 */ /* 0x000fe200078e00ff */
[----:B------:R-:W-:Y:S01]  /*1da0*/  LOP3.LUT R94, R94, 0xfffffff8, RZ, 0xc0, !PT ;  /* 0xfffffff85e5e7812 */ /* 0x000fe200078ec0ff */
[----:B------:R-:W-:Y:S01]  /*1db0*/  IMAD.SHL.U32 R132, R2, 0x2, RZ ;  /* 0x0000000202847824 */ /* 0x000fe200078e00ff */
[----:B------:R-:W-:Y:S01]  /*1dc0*/  LOP3.LUT R93, R93, 0xfffffff8, RZ, 0xc0, !PT ;  /* 0xfffffff85d5d7812 */ /* 0x000fe200078ec0ff */
[----:B------:R-:W-:Y:S01]  /*1dd0*/  IMAD.IADD R0, R42, 0x1, R0 ;  /* 0x000000012a007824 */ /* 0x000fe200078e0200 */
[----:B------:R-:W-:Y:S02]  /*1de0*/  LOP3.LUT R92, R92, 0xfffffff8, RZ, 0xc0, !PT ;  /* 0xfffffff85c5c7812 */ /* 0x000fe400078ec0ff */
[----:B------:R-:W-:-:S02]  /*1df0*/  SHF.R.S32.HI R5, RZ, 0x1f, R3 ;  /* 0x0000001fff057819 */ /* 0x000fc40000011403 */
        /* <DEDUP_REMOVED lines=8> */
.L_x_1206:
[----:B------:R-:W-:Y:S01]  /*1e80*/  ISETP.NE.AND P1, PT, R176, c[0x0][0x2b8], PT ;  /* 0x0000ae00b0007a0c */ /* 0x000fe20003f25270 */
[----:B------:R-:W-:Y:S01]  /*1e90*/  IMAD.SHL.U32 R8, R25, 0x40, RZ ;  /* 0x0000004019087824 */ /* 0x000fe200078e00ff */
[----:B------:R-:W-:Y:S01]  /*1ea0*/  LOP3.LUT P2, RZ, R113, 0x4, RZ, 0xc0, !PT ;  /* 0x0000000471ff7812 */ /* 0x000fe2000784c0ff */
[----:B------:R-:W-:Y:S01]  /*1eb0*/  IMAD.MOV.U32 R87, RZ, RZ, RZ ;  /* 0x000000ffff577224 */ /* 0x000fe200078e00ff */
[----:B------:R-:W-:Y:S04]  /*1ec0*/  DEPBAR.LE SB0, 0x2 ;  /* 0x000080800000791a */ /* 0x000fe80000000000 */
[----:B-1----:R-:W-:Y:S01]  /*1ed0*/  IMAD.IADD R2, R110, 0x1, R8 ;  /* 0x000000016e027824 */ /* 0x002fe200078e0208 */
[----:B------:R-:W-:Y:S03]  /*1ee0*/  BSSY B1, `(.L_x_1182) ;  /* 0x00003f6000017945 */ /* 0x000fe60003800000 */
[----:B------:R-:W-:Y:S01]  /*1ef0*/  IMAD.IADD R4, R153, 0x1, R2 ;  /* 0x0000000199047824 */ /* 0x000fe200078e0202 */
[----:B------:R-:W-:Y:S03]  /*1f00*/  ISETP.GE.AND P0, PT, R2, R222, PT ;  /* 0x000000de0200720c */ /* 0x000fe60003f06270 */
[----:B------:R-:W-:Y:S01]  /*1f10*/  @P1 IMAD.HI.U32 R2, R4, c[0x0][0x2bc], RZ ;  /* 0x0000af0004021a27 */ /* 0x000fe200078e00ff */
[----:B------:R-:W-:Y:S03]  /*1f20*/  ISETP.GT.OR P0, PT, R110, 0x3f, P0 ;  /* 0x0000003f6e00780c */ /* 0x000fe60000704670 */
[----:B------:R-:W-:Y:S01]  /*1f30*/  IMAD.MOV.U32 R3, RZ, RZ, R4 ;  /* 0x000000ffff037224 */ /* 0x000fe200078e0004 */
[----:B------:R-:W-:Y:S09]  /*1f40*/  @P1 SHF.R.U32.HI R3, RZ, c[0x0][0x2c0], R2 ;  /* 0x0000b000ff031a19 */ /* 0x000ff20000011602 */
[C---:B------:R-:W-:Y:S04]  /*1f50*/  @!P0 IADD3 R2, P1, R3.reuse, R122, RZ ;  /* 0x0000007a03028210 */ /* 0x040fe80007f3e0ff */
[----:B------:R-:W-:Y:S01]  /*1f60*/  @!P0 LEA.HI.X.SX32 R5, R3, R144, 0x1, P1 ;  /* 0x0000009003058211 */ /* 0x000fe200008f0eff */
[----:B------:R-:W-:Y:S01]  /*1f70*/  IMAD.MOV R3, RZ, RZ, -R3 ;  /* 0x000000ffff037224 */ /* 0x000fe200078e0a03 */
[C---:B------:R-:W-:Y:S03]  /*1f80*/  @!P0 LEA R6, P1, R2.reuse, c[0x0][0x2a0], 0x2 ;  /* 0x0000a80002068a11 */ /* 0x040fe600078210ff */
[----:B------:R-:W-:Y:S01]  /*1f90*/  IMAD R90, R3, c[0x0][0x2b8], R4 ;  /* 0x0000ae00035a7a24 */ /* 0x000fe200078e0204 */
[----:B------:R-:W-:Y:S01]  /*1fa0*/  @!P0 LEA.HI.X R7, R2, c[0x0][0x2a4], R5, 0x2, P1 ;  /* 0x0000a90002078a11 */ /* 0x000fe200008f1405 */
[----:B------:R-:W-:Y:S04]  /*1fb0*/  IMAD R2, R43, 0x3000, R0 ;  /* 0x000030002b027824 */ /* 0x000fe800078e0200 */
[----:B------:R1:W5:Y:S01]  /*1fc0*/  @!P0 LDG.E R87, [R6.64] ;  /* 0x0000000606578981 */ /* 0x000362000c1e1900 */
[C---:B------:R-:W-:Y:S02]  /*1fd0*/  IADD3 R5, R2.reuse, 0x20, RZ ;  /* 0x0000002002057810 */ /* 0x040fe40007ffe0ff */
[C---:B------:R-:W-:Y:S01]  /*1fe0*/  @P2 IADD3 R5, R2.reuse, -0x20, RZ ;  /* 0xffffffe002052810 */ /* 0x040fe20007ffe0ff */
[----:B------:R-:W-:Y:S01]  /*1ff0*/  BAR.SYNC.DEFER_BLOCKING 0x0 ;  /* 0x0000000000007b1d */ /* 0x000fe20000010000 */
[----:B------:R-:W-:Y:S02]  /*2000*/  ISETP.GE.AND P2, PT, R171, 0x1, PT ;  /* 0x00000001ab00780c */ /* 0x000fe40003f46270 */
[----:B------:R-:W-:Y:S02]  /*2010*/  LEA R88, R2, 0x100, 0x1 ;  /* 0x0000010002587811 */ /* 0x000fe400078e08ff */
[----:B------:R-:W-:Y:S09]  /*2020*/  LEA R89, R5, 0x100, 0x1 ;  /* 0x0000010005597811 */ /* 0x000ff200078e08ff */
[----:B------:R-:W-:-:S05]  /*2030*/  @!P2 BRA `(.L_x_1183) ;  /* 0x00003ae00000a947 */ /* 0x000fca0003800000 */
[C---:B------:R-:W-:Y:S01]  /*2040*/  IMAD.WIDE.U32 R2, R90.reuse, c[0x0][0x1e0], RZ ;  /* 0x000078005a027a25 */ /* 0x040fe200078e00ff */
[----:B------:R-:W-:Y:S02]  /*2050*/  SHF.R.S32.HI R97, RZ, 0x1f, R90 ;  /* 0x0000001fff617819 */ /* 0x000fe4000001145a */
[----:B-----5:R-:W-:Y:S01]  /*2060*/  SHF.R.S32.HI R98, RZ, 0x1f, R87 ;  /* 0x0000001fff627819 */ /* 0x020fe20000011457 */
[----:B------:R-:W-:Y:S04]  /*2070*/  IMAD.WIDE.U32 R12, R167, R25, RZ ;  /* 0x00000019a70c7225 */ /* 0x000fe800078e00ff */
[----:B------:R-:W-:Y:S04]  /*2080*/  IMAD R4, R97, c[0x0][0x1e0], RZ ;  /* 0x0000780061047a24 */ /* 0x000fe800078e02ff */
[----:B------:R-:W-:Y:S05]  /*2090*/  IMAD R4, R90, c[0x0][0x1e4], R4 ;  /* 0x000079005a047a24 */ /* 0x000fea00078e0204 */
[----:B------:R-:W-:Y:S01]  /*20a0*/  IADD3 R3, R3, R4, RZ ;  /* 0x0000000403037210 */ /* 0x000fe20007ffe0ff */
[----:B------:R-:W-:Y:S04]  /*20b0*/  IMAD R4, R98, c[0x0][0x1f0], RZ ;  /* 0x00007c0062047a24 */ /* 0x000fe800078e02ff */
[C---:B------:R-:W-:Y:S04]  /*20c0*/  IMAD.WIDE.U32 R2, R87.reuse, c[0x0][0x1f0], R2 ;  /* 0x00007c0057027a25 */ /* 0x040fe800078e0002 */
[----:B------:R-:W-:Y:S01]  /*20d0*/  IMAD R4, R87, c[0x0][0x1f4], R4 ;  /* 0x00007d0057047a24 */ /* 0x000fe200078e0204 */
[----:B------:R-:W-:Y:S04]  /*20e0*/  IADD3 R2, P0, R160, R2, RZ ;  /* 0x00000002a0027210 */ /* 0x000fe80007f1e0ff */
[----:B------:R-:W-:Y:S01]  /*20f0*/  IADD3.X R3, R111, R3, R4, P0, !PT ;  /* 0x000000036f037210 */ /* 0x000fe200007fe404 */
[-C--:B------:R-:W-:Y:S01]  /*2100*/  IMAD R4, R158, R25.reuse, RZ ;  /* 0x000000199e047224 */ /* 0x080fe200078e02ff */
[C---:B------:R-:W-:Y:S04]  /*2110*/  LEA R15, P0, R2.reuse, c[0x0][0x1c8], 0x1 ;  /* 0x00007200020f7a11 */ /* 0x040fe800078008ff */
[----:B------:R-:W-:Y:S01]  /*2120*/  LEA.HI.X R76, R2, c[0x0][0x1cc], R3, 0x1, P0 ;  /* 0x00007300024c7a11 */ /* 0x000fe200000f0c03 */
[----:B------:R-:W-:Y:S01]  /*2130*/  IMAD R3, R157, R25, RZ ;  /* 0x000000199d037224 */ /* 0x000fe200078e02ff */
[----:B------:R-:W-:Y:S02]  /*2140*/  ISETP.NE.AND P0, PT, RZ, UR4, PT ;  /* 0x00000004ff007c0c */ /* 0x000fe4000bf05270 */
[----:B------:R-:W-:Y:S05]  /*2150*/  SHF.R.S32.HI R2, RZ, 0x1f, R25 ;  /* 0x0000001fff027819 */ /* 0x000fea0000011419 */
[C---:B------:R-:W-:Y:S02]  /*2160*/  IMAD R4, R2.reuse, R165, R4 ;  /* 0x000000a502047224 */ /* 0x040fe400078e0204 */
[----:B------:R-:W-:Y:S01]  /*2170*/  IMAD R3, R2, R167, R3 ;  /* 0x000000a702037224 */ /* 0x000fe200078e0203 */
[----:B------:R-:W-:Y:S01]  /*2180*/  IADD3 R2, -R8, R222, RZ ;  /* 0x000000de08027210 */ /* 0x000fe20007ffe1ff */
[----:B------:R-:W-:Y:S03]  /*2190*/  IMAD.WIDE.U32 R8, R165, R25, RZ ;  /* 0x00000019a5087225 */ /* 0x000fe600078e00ff */
[----:B------:R-:W-:Y:S02]  /*21a0*/  IMNMX R91, R2, 0x40, PT ;  /* 0x00000040025b7817 */ /* 0x000fe40003800200 */
        /* <DEDUP_REMOVED lines=62> */
.L_x_1186:
[----:B------:R-:W-:Y:S05]  /*2590*/  BSYNC B0 ;  /* 0x0000000000007941 */ /* 0x000fea0003800000 */
.L_x_1185:
[----:B------:R-:W2:Y:S04]  /*25a0*/  SHFL.IDX PT, R76, R76, RZ, 0x1c1f ;  /* 0x001c1fff4c4c7589 */ /* 0x000ea800000e0000 */
[----:B------:R3:W4:Y:S01]  /*25b0*/  SHFL.IDX PT, R71, R15, RZ, 0x1c1f ;  /* 0x001c1fff0f477589 */ /* 0x00072200000e0000 */
[----:B------:R-:W-:-:S05]  /*25c0*/  @P1 BRA `(.L_x_1187) ;  /* 0x0000387000001947 */ /* 0x000fca0003800000 */
[----:B-1---5:R-:W-:Y:S01]  /*25d0*/  MOV R4, R21 ;  /* 0x0000001500047202 */ /* 0x022fe20000000f00 */
[----:B------:R-:W-:Y:S01]  /*25e0*/  IMAD.MOV.U32 R9, RZ, RZ, R22 ;  /* 0x000000ffff097224 */ /* 0x000fe200078e0016 */
        /* <DEDUP_REMOVED lines=32> */
[----:B---3--:R-:W1:Y:S01]  /*27f0*/  LDS.128 R12, [R88+0xc000] ;  /* 0x00c00000580c7984 */ /* 0x008e620000000c00 */
[----:B------:R-:W-:Y:S01]  /*2800*/  MOV R5, R2 ;  /* 0x0000000200057202 */ /* 0x000fe20000000f00 */
[----:B------:R-:W-:Y:S01]  /*2810*/  IMAD.MOV.U32 R33, RZ, RZ, R44 ;  /* 0x000000ffff217224 */ /* 0x000fe200078e002c */
[----:B--2---:R-:W-:Y:S01]  /*2820*/  LEA.HI.X R67, R26, R76, R27, 0x1, P0 ;  /* 0x0000004c1a437211 */ /* 0x004fe200000f0c1b */
[----:B------:R-:W-:Y:S01]  /*2830*/  IMAD.MOV.U32 R46, RZ, RZ, R45 ;  /* 0x000000ffff2e7224 */ /* 0x000fe200078e002d */
[----:B------:R-:W-:Y:S01]  /*2840*/  ISETP.GE.AND P0, PT, R34, c[0x0][0x27c], PT ;  /* 0x00009f0022007a0c */ /* 0x000fe20003f06270 */
[----:B------:R-:W-:Y:S11]  /*2850*/  IMAD.MOV.U32 R4, RZ, RZ, R3 ;  /* 0x000000ffff047224 */ /* 0x000ff600078e0003 */
[----:B------:R-:W-:Y:S01]  /*2860*/  @!UPT UIADD3 URZ, URZ, URZ, URZ ;  /* 0x0000003f3f3ff290 */ /* 0x000fe2000fffe03f */
[----:B------:R-:W-:Y:S02]  /*2870*/  @!P0 SHF.R.U64 R44, R44, 0x10, R45 ;  /* 0x000000102c2c8819 */ /* 0x000fe4000000122d */
[----:B------:R-:W-:Y:S02]  /*2880*/  @!P0 SHF.R.U64 R8, R2, 0x10, R3 ;  /* 0x0000001002088819 */ /* 0x000fe40000001203 */
[----:B------:R-:W-:Y:S02]  /*2890*/  @!P0 SHF.R.U32.HI R9, RZ, 0x10, R45 ;  /* 0x00000010ff098819 */ /* 0x000fe4000001162d */
[----:B------:R-:W-:Y:S02]  /*28a0*/  @!P0 SHF.R.U32.HI R2, RZ, 0x10, R3 ;  /* 0x00000010ff028819 */ /* 0x000fe40000011603 */
[----:B------:R-:W-:Y:S02]  /*28b0*/  @!P0 PRMT R44, R33, 0x5410, R44 ;  /* 0x00005410212c8816 */ /* 0x000fe4000000002c */
[----:B------:R-:W-:Y:S02]  /*28c0*/  @!P0 PRMT R5, R5, 0x5410, R8 ;  /* 0x0000541005058816 */ /* 0x000fe40000000008 */
[----:B------:R-:W-:Y:S01]  /*28d0*/  @!P0 PRMT R47, R46, 0x5410, R9 ;  /* 0x000054102e2f8816 */ /* 0x000fe20000000009 */
[----:B------:R-:W-:Y:S01]  /*28e0*/  @!P0 IMAD.U32 R8, R44, 0x10000, RZ ;  /* 0x000100002c088824 */ /* 0x000fe200078e00ff */
[----:B------:R-:W-:Y:S02]  /*28f0*/  @!P0 PRMT R9, R4, 0x5410, R2 ;  /* 0x0000541004098816 */ /* 0x000fe40000000002 */
[C---:B------:R-:W-:Y:S02]  /*2900*/  @!P0 SHF.L.U32 R4, R5.reuse, 0x10, RZ ;  /* 0x0000001005048819 */ /* 0x040fe400000006ff */
[----:B------:R-:W-:Y:S02]  /*2910*/  @!P0 LOP3.LUT R44, R44, 0xffff0000, RZ, 0xc0, !PT ;  /* 0xffff00002c2c8812 */ /* 0x000fe400078ec0ff */
[----:B------:R-:W-:Y:S01]  /*2920*/  @!P0 LOP3.LUT R5, R5, 0xffff0000, RZ, 0xc0, !PT ;  /* 0xffff000005058812 */ /* 0x000fe200078ec0ff */
[C---:B-1----:R-:W-:Y:S01]  /*2930*/  @!P0 IMAD.U32 R33, R12.reuse, 0x10000, RZ ;  /* 0x000100000c218824 */ /* 0x042fe200078e00ff */
[----:B------:R-:W-:Y:S01]  /*2940*/  @!P0 LOP3.LUT R2, R12, 0xffff0000, RZ, 0xc0, !PT ;  /* 0xffff00000c028812 */ /* 0x000fe200078ec0ff */
[C---:B------:R-:W-:Y:S01]  /*2950*/  @!P0 IMAD.U32 R45, R13.reuse, 0x10000, RZ ;  /* 0x000100000d2d8824 */ /* 0x040fe200078e00ff */
[----:B------:R-:W-:Y:S03]  /*2960*/  @!P0 LOP3.LUT R3, R13, 0xffff0000, RZ, 0xc0, !PT ;  /* 0xffff00000d038812 */ /* 0x000fe600078ec0ff */
[C---:B------:R-:W-:Y:S02]  /*2970*/  @!P0 FMUL.FTZ R46, R2.reuse, R8 ;  /* 0x00000008022e8220 */ /* 0x040fe40000410000 */
[----:B------:R-:W-:Y:S02]  /*2980*/  @!P0 FMUL.FTZ R2, R2, R4 ;  /* 0x0000000402028220 */ /* 0x000fe40000410000 */
[----:B------:R-:W-:Y:S02]  /*2990*/  @!P0 FMUL.FTZ R48, R3, R44 ;  /* 0x0000002c03308220 */ /* 0x000fe40000410000 */
[----:B------:R-:W-:Y:S01]  /*29a0*/  @!P0 FFMA.FTZ R70, R33, R4, -R46 ;  /* 0x0000000421468223 */ /* 0x000fe2000001082e */
[----:B------:R-:W-:Y:S01]  /*29b0*/  @!P0 LOP3.LUT R4, R14, 0xffff0000, RZ, 0xc0, !PT ;  /* 0xffff00000e048812 */ /* 0x000fe200078ec0ff */
[----:B------:R-:W-:Y:S01]  /*29c0*/  @!P0 FFMA.FTZ R2, R8, R33, R2 ;  /* 0x0000002108028223 */ /* 0x000fe20000010002 */
[----:B------:R-:W-:Y:S01]  /*29d0*/  @!P0 SHF.L.U32 R33, R47, 0x10, RZ ;  /* 0x000000102f218819 */ /* 0x000fe200000006ff */
        /* <DEDUP_REMOVED lines=8> */
[C---:B------:R-:W-:Y:S01]  /*2a60*/  @!P0 FMUL.FTZ R65, R4.reuse, R33 ;  /* 0x0000002104418220 */ /* 0x040fe20000410000 */
        /* <DEDUP_REMOVED lines=17> */
.L_x_1189:
[----:B------:R-:W-:Y:S05]  /*2b80*/  BSYNC B0 ;  /* 0x0000000000007941 */ /* 0x000fea0003800000 */
.L_x_1188:
[----:B------:R-:W-:Y:S01]  /*2b90*/  ISETP.GE.AND P0, PT, R29, c[0x0][0x1d4], PT ;  /* 0x000075001d007a0c */ /* 0x000fe20003f06270 */
[----:B------:R-:W-:Y:S01]  /*2ba0*/  @!UPT UIADD3 URZ, URZ, URZ, URZ ;  /* 0x0000003f3f3ff290 */ /* 0x000fe2000fffe03f */
[----:B------:R-:W-:Y:S11]  /*2bb0*/  BSSY B0, `(.L_x_1190) ;  /* 0x0000038000007945 */ /* 0x000ff60003800000 */
[----:B------:R-:W-:-:S05]  /*2bc0*/  @P0 BRA `(.L_x_1191) ;  /* 0x0000036000000947 */ /* 0x000fca0003800000 */
[C---:B----4-:R-:W-:Y:S01]  /*2bd0*/  LEA R46, P0, R96.reuse, R71, 0x1 ;  /* 0x00000047602e7211 */ /* 0x050fe200078008ff */
[----:B-1-3--:R-:W1:Y:S03]  /*2be0*/  LDS.128 R12, [R89+0xc000] ;  /* 0x00c00000590c7984 */ /* 0x00ae660000000c00 */
[----:B--2---:R-:W-:Y:S02]  /*2bf0*/  LEA.HI.X R47, R96, R76, R106, 0x1, P0 ;  /* 0x0000004c602f7211 */ /* 0x004fe400000f0c6a */
[----:B------:R-:W-:Y:S11]  /*2c00*/  ISETP.GE.AND P0, PT, R41, c[0x0][0x27c], PT ;  /* 0x00009f0029007a0c */ /* 0x000ff60003f06270 */
[----:B------:R-:W-:Y:S02]  /*2c10*/  @!UPT UIADD3 URZ, URZ, URZ, URZ ;  /* 0x0000003f3f3ff290 */ /* 0x000fe4000fffe03f */
[----:B------:R-:W-:Y:S02]  /*2c20*/  @!P0 SHF.R.U64 R5, R50, 0x10, R51 ;  /* 0x0000001032058819 */ /* 0x000fe40000001233 */
[----:B------:R-:W-:Y:S02]  /*2c30*/  @!P0 SHF.R.U64 R2, R6, 0x10, R7 ;  /* 0x0000001006028819 */ /* 0x000fe40000001207 */
[----:B------:R-:W-:Y:S02]  /*2c40*/  @!P0 PRMT R5, R49, 0x5410, R5 ;  /* 0x0000541031058816 */ /* 0x000fe40000000005 */
[----:B------:R-:W-:Y:S02]  /*2c50*/  @!P0 PRMT R2, R11, 0x5432, R2 ;  /* 0x000054320b028816 */ /* 0x000fe40000000002 */
[----:B------:R-:W-:Y:S01]  /*2c60*/  @!P0 SHF.R.U32.HI R6, RZ, 0x10, R7 ;  /* 0x00000010ff068819 */ /* 0x000fe20000011607 */
[----:B------:R-:W-:Y:S01]  /*2c70*/  @!P0 IMAD.U32 R8, R5, 0x10000, RZ ;  /* 0x0001000005088824 */ /* 0x000fe200078e00ff */
[----:B------:R-:W-:Y:S01]  /*2c80*/  @!P0 SHF.R.U32.HI R44, RZ, 0x10, R51 ;  /* 0x00000010ff2c8819 */ /* 0x000fe20000011633 */
[C---:B------:R-:W-:Y:S01]  /*2c90*/  @!P0 IMAD.U32 R7, R2.reuse, 0x10000, RZ ;  /* 0x0001000002078824 */ /* 0x040fe200078e00ff */
        /* <DEDUP_REMOVED lines=20> */
[C---:B------:R-:W-:Y:S01]  /*2de0*/  @!P0 LOP3.LUT R5, R15.reuse, 0xffff0000, RZ, 0xc0, !PT ;  /* 0xffff00000f058812 */ /* 0x040fe200078ec0ff */
        /* <DEDUP_REMOVED lines=20> */
.L_x_1191:
[----:B------:R-:W-:Y:S05]  /*2f30*/  BSYNC B0 ;  /* 0x0000000000007941 */ /* 0x000fea0003800000 */
.L_x_1190:
        /* <DEDUP_REMOVED lines=58> */
.L_x_1193:
[----:B------:R-:W-:Y:S05]  /*32e0*/  BSYNC B0 ;  /* 0x0000000000007941 */ /* 0x000fea0003800000 */
.L_x_1192:
[----:B------:R-:W-:Y:S01]  /*32f0*/  ISETP.GE.AND P0, PT, R102, c[0x0][0x1d4], PT ;  /* 0x0000750066007a0c */ /* 0x000fe20003f06270 */
[----:B------:R-:W-:Y:S01]  /*3300*/  @!UPT UIADD3 URZ, URZ, URZ, URZ ;  /* 0x0000003f3f3ff290 */ /* 0x000fe2000fffe03f */
[----:B------:R-:W-:Y:S11]  /*3310*/  BSSY B0, `(.L_x_1194) ;  /* 0x0000038000007945 */ /* 0x000ff60003800000 */
[----:B------:R-:W-:-:S05]  /*3320*/  @P0 BRA `(.L_x_1195) ;  /* 0x0000036000000947 */ /* 0x000fca0003800000 */
[C---:B-1--4-:R-:W-:Y:S01]  /*3330*/  LEA R44, P0, R94.reuse, R71, 0x1 ;  /* 0x000000475e2c7211 */ /* 0x052fe200078008ff */
[----:B---3--:R-:W1:Y:S03]  /*3340*/  LDS.128 R12, [R89+0xe000] ;  /* 0x00e00000590c7984 */ /* 0x008e660000000c00 */
        /* <DEDUP_REMOVED lines=52> */
.L_x_1195:
[----:B------:R-:W-:Y:S05]  /*3690*/  BSYNC B0 ;  /* 0x0000000000007941 */ /* 0x000fea0003800000 */
.L_x_1194:
        /* <DEDUP_REMOVED lines=58> */
.L_x_1197:
[----:B------:R-:W-:Y:S05]  /*3a40*/  BSYNC B0 ;  /* 0x0000000000007941 */ /* 0x000fea0003800000 */
.L_x_1196:
[----:B------:R-:W-:Y:S11]  /*3a50*/  ISETP.GE.AND P0, PT, R100, c[0x0][0x1d4], PT ;  /* 0x0000750064007a0c */ /* 0x000ff60003f06270 */
[----:B------:R-:W-:Y:S02]  /*3a60*/  @!UPT UIADD3 URZ, URZ, URZ, URZ ;  /* 0x0000003f3f3ff290 */ /* 0x000fe4000fffe03f */
        /* <DEDUP_REMOVED lines=56> */
.L_x_1184:
        /* <DEDUP_REMOVED lines=47> */
.L_x_1199:
[----:B------:R-:W-:Y:S05]  /*40e0*/  BSYNC B0 ;  /* 0x0000000000007941 */ /* 0x000fea0003800000 */
.L_x_1198:
[----:B------:R2:W3:Y:S04]  /*40f0*/  SHFL.IDX PT, R77, R76, RZ, 0x1c1f ;  /* 0x001c1fff4c4d7589 */ /* 0x0004e800000e0000 */
[----:B------:R2:W4:Y:S01]  /*4100*/  SHFL.IDX PT, R76, R15, RZ, 0x1c1f ;  /* 0x001c1fff0f4c7589 */ /* 0x00052200000e0000 */
[----:B------:R-:W-:-:S05]  /*4110*/  @P1 BRA `(.L_x_1187) ;  /* 0x00001d2000001947 */ /* 0x000fca0003800000 */
[----:B-1---5:R-:W-:Y:S01]  /*4120*/  MOV R2, R21 ;  /* 0x0000001500027202 */ /* 0x022fe20000000f00 */
[----:B------:R-:W-:Y:S01]  /*4130*/  IMAD.MOV.U32 R9, RZ, RZ, R22 ;  /* 0x000000ffff097224 */ /* 0x000fe200078e0016 */
[----:B------:R-:W-:Y:S01]  /*4140*/  ISETP.GE.AND P0, PT, R26, c[0x0][0x1d4], PT ;  /* 0x000075001a007a0c */ /* 0x000fe20003f06270 */
[----:B------:R-:W-:Y:S01]  /*4150*/  IMAD.MOV.U32 R8, RZ, RZ, R23 ;  /* 0x000000ffff087224 */ /* 0x000fe200078e0017 */
[----:B------:R-:W-:Y:S01]  /*4160*/  IADD3 R154, -R156, c[0x0][0x1d4], RZ ;  /* 0x000075009c9a7a10 */ /* 0x000fe20007ffe1ff */
[----:B------:R-:W-:Y:S01]  /*4170*/  IMAD.MOV.U32 R3, RZ, RZ, R20 ;  /* 0x000000ffff037224 */ /* 0x000fe200078e0014 */
[----:B------:R-:W-:Y:S01]  /*4180*/  BSSY B0, `(.L_x_1200) ;  /* 0x0000099000007945 */ /* 0x000fe20003800000 */
[----:B------:R-:W-:Y:S01]  /*4190*/  IMAD R78, R43, 0x3000, RZ ;  /* 0x000030002b4e7824 */ /* 0x000fe200078e02ff */
        /* <DEDUP_REMOVED lines=18> */
[----:B------:R-:W-:Y:S02]  /*42c0*/  PRMT R72, R8, 0x5410, R9 ;  /* 0x0000541008487816 */ /* 0x000fe40000000009 */
[----:B------:R-:W-:Y:S01]  /*42d0*/  PRMT R59, R3, 0x5410, R2 ;  /* 0x00005410033b7816 */ /* 0x000fe20000000002 */
[----:B------:R-:W-:-:S05]  /*42e0*/  @P0 BRA `(.L_x_1201) ;  /* 0x0000082000000947 */ /* 0x000fca0003800000 */
[----:B------:R-:W-:Y:S01]  /*42f0*/  ISETP.NE.AND P2, PT, R152, RZ, PT ;  /* 0x000000ff9800720c */ /* 0x000fe20003f45270 */
[----:B------:R-:W-:Y:S01]  /*4300*/  IMAD.MOV.U32 R50, RZ, RZ, R44 ;  /* 0x000000ffff327224 */ /* 0x000fe200078e002c */
[----:B------:R-:W-:Y:S01]  /*4310*/  ISETP.GE.AND P0, PT, R26, c[0x0][0x27c], PT ;  /* 0x00009f001a007a0c */ /* 0x000fe20003f06270 */
[----:B------:R-:W-:Y:S01]  /*4320*/  IMAD.MOV.U32 R9, RZ, RZ, R4 ;  /* 0x000000ffff097224 */ /* 0x000fe200078e0004 */
[----:B------:R-:W-:Y:S01]  /*4330*/  SEL R2, R156, R154, !P2 ;  /* 0x0000009a9c027207 */ /* 0x000fe20005000000 */
[----:B------:R-:W-:Y:S01]  /*4340*/  IMAD.MOV.U32 R8, RZ, RZ, R5 ;  /* 0x000000ffff087224 */ /* 0x000fe200078e0005 */
[----:B------:R-:W-:Y:S02]  /*4350*/  MOV R48, R47 ;  /* 0x0000002f00307202 */ /* 0x000fe40000000f00 */
[----:B------:R-:W-:Y:S02]  /*4360*/  SHF.R.S32.HI R3, RZ, 0x1f, R2 ;  /* 0x0000001fff037819 */ /* 0x000fe40000011402 */
[----:B------:R-:W-:Y:S02]  /*4370*/  MOV R52, R45 ;  /* 0x0000002d00347202 */ /* 0x000fe40000000f00 */
[----:B------:R-:W-:Y:S03]  /*4380*/  LEA.HI R2, R3, R2, RZ, 0x4 ;  /* 0x0000000203027211 */ /* 0x000fe600078f20ff */
[----:B------:R-:W-:Y:S01]  /*4390*/  @!P0 SHF.R.U64 R51, R44, 0x10, R45 ;  /* 0x000000102c338819 */ /* 0x000fe2000000122d */
[----:B------:R-:W-:Y:S01]  /*43a0*/  IMAD.MOV.U32 R44, RZ, RZ, R46 ;  /* 0x000000ffff2c7224 */ /* 0x000fe200078e002e */
[----:B------:R-:W-:Y:S02]  /*43b0*/  LEA.HI.SX32 R2, R2, R145, 0x1c ;  /* 0x0000009102027211 */ /* 0x000fe400078fe2ff */
[----:B------:R-:W-:Y:S01]  /*43c0*/  @!P0 SHF.R.U64 R11, R4, 0x10, R5 ;  /* 0x00000010040b8819 */ /* 0x000fe20000001205 */
[----:B------:R-:W-:Y:S01]  /*43d0*/  IMAD.MOV.U32 R4, RZ, RZ, R6 ;  /* 0x000000ffff047224 */ /* 0x000fe200078e0006 */
[----:B------:R-:W-:Y:S01]  /*43e0*/  SHF.R.S32.HI R3, RZ, 0x1f, R2 ;  /* 0x0000001fff037819 */ /* 0x000fe20000011402 */
[----:B------:R-:W-:Y:S01]  /*43f0*/  IMAD.SHL.U32 R75, R2, 0x8, RZ ;  /* 0x00000008024b7824 */ /* 0x000fe200078e00ff */
[----:B------:R-:W-:Y:S02]  /*4400*/  @!P0 SHF.R.U32.HI R24, RZ, 0x10, R47 ;  /* 0x00000010ff188819 */ /* 0x000fe4000001162f */
[----:B------:R-:W-:Y:S02]  /*4410*/  LEA.HI R2, R3, R2, RZ, 0x3 ;  /* 0x0000000203027211 */ /* 0x000fe400078f18ff */
[----:B------:R-:W-:Y:S02]  /*4420*/  @!P0 PRMT R50, R50, 0x5410, R51 ;  /* 0x0000541032328816 */ /* 0x000fe40000000033 */
[----:B------:R-:W-:Y:S01]  /*4430*/  @!P0 SHF.R.U32.HI R49, RZ, 0x10, R45 ;  /* 0x00000010ff318819 */ /* 0x000fe2000001162d */
[----:B------:R-:W-:Y:S01]  /*4440*/  IMAD.SHL.U32 R2, R2, 0x200, RZ ;  /* 0x0000020002027824 */ /* 0x000fe200078e00ff */
[----:B------:R-:W-:Y:S02]  /*4450*/  LOP3.LUT R3, R103, 0x38, R75, 0xf8, !PT ;  /* 0x0000003867037812 */ /* 0x000fe400078ef84b */
[----:B------:R-:W-:Y:S02]  /*4460*/  @!P0 SHF.R.U64 R45, R46, 0x10, R47 ;  /* 0x000000102e2d8819 */ /* 0x000fe4000000122f */
[----:B------:R-:W-:Y:S02]  /*4470*/  LOP3.LUT R3, R3, R104, RZ, 0x3c, !PT ;  /* 0x0000006803037212 */ /* 0x000fe400078e3cff */
[----:B------:R-:W-:Y:S02]  /*4480*/  LOP3.LUT R2, R2, 0x7ffff000, RZ, 0xc0, !PT ;  /* 0x7ffff00002027812 */ /* 0x000fe400078ec0ff */
[----:B------:R-:W-:Y:S02]  /*4490*/  @!P0 SHF.R.U64 R6, R6, 0x10, R7 ;  /* 0x0000001006068819 */ /* 0x000fe40000001207 */
[----:B------:R-:W-:Y:S02]  /*44a0*/  IADD3 R2, R3, R2, R42 ;  /* 0x0000000203027210 */ /* 0x000fe40007ffe02a */
[----:B------:R-:W-:Y:S02]  /*44b0*/  IADD3 R3, R149, R78, RZ ;  /* 0x0000004e95037210 */ /* 0x000fe40007ffe0ff */
[----:B------:R-:W-:Y:S01]  /*44c0*/  @!P0 PRMT R56, R48, 0x5410, R24 ;  /* 0x0000541030388816 */ /* 0x000fe20000000018 */
[----:B------:R-:W-:Y:S01]  /*44d0*/  IMAD.IADD R2, R78, 0x1, R2 ;  /* 0x000000014e027824 */ /* 0x000fe200078e0202 */
[----:B------:R-:W-:Y:S01]  /*44e0*/  @!P0 SHF.R.U32.HI R5, RZ, 0x10, R5 ;  /* 0x00000010ff058819 */ /* 0x000fe20000011605 */
[----:B------:R-:W-:Y:S01]  /*44f0*/  IMAD.SHL.U32 R3, R3, 0x2, RZ ;  /* 0x0000000203037824 */ /* 0x000fe200078e00ff */
[----:B------:R-:W-:Y:S01]  /*4500*/  @!P0 PRMT R49, R52, 0x5410, R49 ;  /* 0x0000541034318816 */ /* 0x000fe20000000031 */
[----:B------:R-:W-:Y:S01]  /*4510*/  IMAD.SHL.U32 R2, R2, 0x2, RZ ;  /* 0x0000000202027824 */ /* 0x000fe200078e00ff */
[----:B------:R-:W-:Y:S02]  /*4520*/  @!P0 PRMT R52, R44, 0x5410, R45 ;  /* 0x000054102c348816 */ /* 0x000fe4000000002d */
[----:B------:R1:W5:Y:S01]  /*4530*/  LDS.128 R60, [R3+0xc100] ;  /* 0x00c10000033c7984 */ /* 0x0003620000000c00 */
[----:B------:R-:W-:Y:S02]  /*4540*/  @!P0 LOP3.LUT R44, R50, 0xffff0000, RZ, 0xc0, !PT ;  /* 0xffff0000322c8812 */ /* 0x000fe400078ec0ff */
[----:B------:R-:W-:Y:S02]  /*4550*/  @!P0 PRMT R8, R8, 0x5410, R5 ;  /* 0x0000541008088816 */ /* 0x000fe40000000005 */
[----:B------:R-:W-:Y:S03]  /*4560*/  @!P0 LOP3.LUT R48, R49, 0xffff0000, RZ, 0xc0, !PT ;  /* 0xffff000031308812 */ /* 0x000fe600078ec0ff */
[----:B--2---:R2:W4:Y:S01]  /*4570*/  LDS.128 R12, [R2+0xc100] ;  /* 0x00c10000020c7984 */ /* 0x0045220000000c00 */
[--C-:B-1----:R-:W-:Y:S01]  /*4580*/  IMAD.MOV.U32 R3, RZ, RZ, R7.reuse ;  /* 0x000000ffff037224 */ /* 0x102fe200078e0007 */
[----:B--2---:R-:W-:Y:S02]  /*4590*/  @!P0 SHF.R.U32.HI R2, RZ, 0x10, R7 ;  /* 0x00000010ff028819 */ /* 0x004fe40000011607 */
[----:B------:R-:W-:Y:S02]  /*45a0*/  @!P0 PRMT R7, R9, 0x5410, R11 ;  /* 0x0000541009078816 */ /* 0x000fe4000000000b */
[----:B------:R-:W-:Y:S02]  /*45b0*/  @!P0 PRMT R24, R3, 0x5410, R2 ;  /* 0x0000541003188816 */ /* 0x000fe40000000002 */
[----:B------:R-:W-:Y:S01]  /*45c0*/  @!P0 PRMT R9, R4, 0x5410, R6 ;  /* 0x0000541004098816 */ /* 0x000fe20000000006 */
[----:B------:R-:W-:Y:S01]  /*45d0*/  @!P0 IMAD.U32 R6, R50, 0x10000, RZ ;  /* 0x0001000032068824 */ /* 0x000fe200078e00ff */
[C---:B------:R-:W-:Y:S01]  /*45e0*/  @!P0 LOP3.LUT R5, R7.reuse, 0xffff0000, RZ, 0xc0, !PT ;  /* 0xffff000007058812 */ /* 0x040fe200078ec0ff */
[----:B------:R-:W-:Y:S02]  /*45f0*/  @!P0 IMAD.U32 R4, R7, 0x10000, RZ ;  /* 0x0001000007048824 */ /* 0x000fe400078e00ff */
[C---:B-----5:R-:W-:Y:S01]  /*4600*/  @!P0 IMAD.U32 R7, R60.reuse, 0x10000, RZ ;  /* 0x000100003c078824 */ /* 0x060fe200078e00ff */
[----:B------:R-:W-:Y:S01]  /*4610*/  @!P0 LOP3.LUT R45, R60, 0xffff0000, RZ, 0xc0, !PT ;  /* 0xffff00003c2d8812 */ /* 0x000fe200078ec0ff */
[----:B------:R-:W-:Y:S01]  /*4620*/  @!P0 IMAD.U32 R47, R61, 0x10000, RZ ;  /* 0x000100003d2f8824 */ /* 0x000fe200078e00ff */
[----:B------:R-:W-:Y:S01]  /*4630*/  @!P0 LOP3.LUT R53, R62, 0xffff0000, RZ, 0xc0, !PT ;  /* 0xffff00003e358812 */ /* 0x000fe200078ec0ff */
[C---:B------:R-:W-:Y:S01]  /*4640*/  @!P0 IMAD.U32 R50, R52.reuse, 0x10000, RZ ;  /* 0x0001000034328824 */ /* 0x040fe200078e00ff */
[----:B------:R-:W-:Y:S01]  /*4650*/  @!P0 LOP3.LUT R52, R52, 0xffff0000, RZ, 0xc0, !PT ;  /* 0xffff000034348812 */ /* 0x000fe200078ec0ff */
[----:B------:R-:W-:Y:S01]  /*4660*/  @!P0 IMAD.U32 R51, R62, 0x10000, RZ ;  /* 0x000100003e338824 */ /* 0x000fe200078e00ff */
[C---:B----4-:R-:W-:Y:S01]  /*4670*/  @!P0 SHF.L.U32 R2, R12.reuse, 0x10, RZ ;  /* 0x000000100c028819 */ /* 0x050fe200000006ff */
[C---:B------:R-:W-:Y:S01]  /*4680*/  @!P0 IMAD.U32 R55, R63.reuse, 0x10000, RZ ;  /* 0x000100003f378824 */ /* 0x040fe200078e00ff */
[----:B------:R-:W-:Y:S02]  /*4690*/  @!P0 LOP3.LUT R3, R12, 0xffff0000, RZ, 0xc0, !PT ;  /* 0xffff00000c038812 */ /* 0x000fe400078ec0ff */
[----:B------:R-:W-:Y:S01]  /*46a0*/  @!P0 LOP3.LUT R57, R63, 0xffff0000, RZ, 0xc0, !PT ;  /* 0xffff00003f398812 */ /* 0x000fe200078ec0ff */
[C---:B------:R-:W-:Y:S02]  /*46b0*/  @!P0 FMUL.FTZ R11, R2.reuse, R6 ;  /* 0x00000006020b8220 */ /* 0x040fe40000410000 */
[----:B------:R-:W-:Y:S02]  /*46c0*/  @!P0 FMUL.FTZ R46, R3, R44 ;  /* 0x0000002c032e8220 */ /* 0x000fe40000410000 */
[-C--:B------:R-:W-:Y:S02]  /*46d0*/  @!P0 FMUL.FTZ R2, R2, R4.reuse ;  /* 0x0000000402028220 */ /* 0x080fe40000410000 */
[----:B------:R-:W-:Y:S01]  /*46e0*/  @!P0 FFMA.FTZ R86, R7, R4, -R11 ;  /* 0x0000000407568223 */ /* 0x000fe2000001080b */
[----:B------:R-:W-:Y:S01]  /*46f0*/  @!P0 SHF.L.U32 R4, R13, 0x10, RZ ;  /* 0x000000100d048819 */ /* 0x000fe200000006ff */
[-C--:B------:R-:W-:Y:S02]  /*4700*/  @!P0 FMUL.FTZ R3, R3, R5.reuse ;  /* 0x0000000503038220 */ /* 0x080fe40000410000 */
[----:B------:R-:W-:Y:S01]  /*4710*/  @!P0 FFMA.FTZ R85, R45, R5, -R46 ;  /* 0x000000052d558223 */ /* 0x000fe2000001082e */
[----:B------:R-:W-:Y:S01]  /*4720*/  @!P0 LOP3.LUT R5, R13, 0xffff0000, RZ, 0xc0, !PT ;  /* 0xffff00000d058812 */ /* 0x000fe200078ec0ff */
[----:B------:R-:W-:Y:S01]  /*4730*/  @!P0 IMAD.U32 R46, R49, 0x10000, RZ ;  /* 0x00010000312e8824 */ /* 0x000fe200078e00ff */
[----:B------:R-:W-:Y:S01]  /*4740*/  @!P0 LOP3.LUT R49, R61, 0xffff0000, RZ, 0xc0, !PT ;  /* 0xffff00003d318812 */ /* 0x000fe200078ec0ff */
[----:B------:R-:W-:Y:S01]  /*4750*/  @!P0 FFMA.FTZ R2, R6, R7, R2 ;  /* 0x0000000706028223 */ /* 0x000fe20000010002 */
[C---:B------:R-:W-:Y:S01]  /*4760*/  @!P0 LOP3.LUT R7, R8.reuse, 0xffff0000, RZ, 0xc0, !PT ;  /* 0xffff000008078812 */ /* 0x040fe200078ec0ff */
[----:B------:R-:W-:Y:S02]  /*4770*/  @!P0 IMAD.U32 R6, R8, 0x10000, RZ ;  /* 0x0001000008068824 */ /* 0x000fe400078e00ff */
[C---:B------:R-:W-:Y:S02]  /*4780*/  @!P0 FMUL.FTZ R8, R4.reuse, R46 ;  /* 0x0000002e04088220 */ /* 0x040fe40000410000 */
[----:B------:R-:W-:Y:S02]  /*4790*/  @!P0 FMUL.FTZ R11, R5, R48 ;  /* 0x00000030050b8220 */ /* 0x000fe40000410000 */
[-C--:B------:R-:W-:Y:S02]  /*47a0*/  @!P0 FMUL.FTZ R4, R4, R6.reuse ;  /* 0x0000000604048220 */ /* 0x080fe40000410000 */
[----:B------:R-:W-:Y:S01]  /*47b0*/  @!P0 FFMA.FTZ R84, R47, R6, -R8 ;  /* 0x000000062f548223 */ /* 0x000fe20000010808 */
[C---:B------:R-:W-:Y:S01]  /*47c0*/  @!P0 SHF.L.U32 R6, R14.reuse, 0x10, RZ ;  /* 0x000000100e068819 */ /* 0x040fe200000006ff */
[-C--:B------:R-:W-:Y:S02]  /*47d0*/  @!P0 FMUL.FTZ R5, R5, R7.reuse ;  /* 0x0000000705058220 */ /* 0x080fe40000410000 */
[----:B------:R-:W-:Y:S01]  /*47e0*/  @!P0 FFMA.FTZ R83, R49, R7, -R11 ;  /* 0x0000000731538223 */ /* 0x000fe2000001080b */
[----:B------:R-:W-:Y:S01]  /*47f0*/  @!P0 LOP3.LUT R7, R14, 0xffff0000, RZ, 0xc0, !PT ;  /* 0xffff00000e078812 */ /* 0x000fe200078ec0ff */
[C---:B------:R-:W-:Y:S01]  /*4800*/  @!P0 IMAD.U32 R8, R9.reuse, 0x10000, RZ ;  /* 0x0001000009088824 */ /* 0x040fe200078e00ff */
[----:B------:R-:W-:Y:S01]  /*4810*/  @!P0 LOP3.LUT R9, R9, 0xffff0000, RZ, 0xc0, !PT ;  /* 0xffff000009098812 */ /* 0x000fe200078ec0ff */
[----:B------:R-:W-:Y:S02]  /*4820*/  @!P0 FMUL.FTZ R11, R6, R50 ;  /* 0x00000032060b8220 */ /* 0x000fe40000410000 */
[----:B------:R-:W-:Y:S02]  /*4830*/  @!P0 FMUL.FTZ R54, R7, R52 ;  /* 0x0000003407368220 */ /* 0x000fe40000410000 */
[----:B------:R-:W-:Y:S01]  /*4840*/  @!P0 FFMA.FTZ R3, R44, R45, R3 ;  /* 0x0000002d2c038223 */ /* 0x000fe20000010003 */
[----:B------:R-:W-:Y:S01]  /*4850*/  @!P0 F2FP.BF16.PACK_AB R44, R85, R86 ;  /* 0x00000056552c823e */ /* 0x000fe200000010ff */
[----:B------:R-:W-:Y:S01]  /*4860*/  @!P0 FMUL.FTZ R6, R6, R8 ;  /* 0x0000000806068220 */ /* 0x000fe20000410000 */
[----:B------:R-:W-:Y:S01]  /*4870*/  @!P0 F2FP.BF16.PACK_AB R45, R83, R84 ;  /* 0x00000054532d823e */ /* 0x000fe200000010ff */
[----:B------:R-:W-:Y:S01]  /*4880*/  @!P0 FFMA.FTZ R82, R51, R8, -R11 ;  /* 0x0000000833528223 */ /* 0x000fe2000001080b */
[----:B------:R-:W-:Y:S01]  /*4890*/  @!P0 SHF.L.U32 R8, R15, 0x10, RZ ;  /* 0x000000100f088819 */ /* 0x000fe200000006ff */
[----:B------:R-:W-:Y:S01]  /*48a0*/  @!P0 FMUL.FTZ R7, R7, R9 ;  /* 0x0000000907078220 */ /* 0x000fe20000410000 */
[----:B------:R-:W-:Y:S01]  /*48b0*/  @!P0 MOV R61, R45 ;  /* 0x0000002d003d8202 */ /* 0x000fe20000000f00 */
[----:B------:R-:W-:Y:S01]  /*48c0*/  @!P0 FFMA.FTZ R81, R53, R9, -R54 ;  /* 0x0000000935518223 */ /* 0x000fe20000010836 */
[----:B------:R-:W-:Y:S01]  /*48d0*/  @!P0 LOP3.LUT R9, R15, 0xffff0000, RZ, 0xc0, !PT ;  /* 0xffff00000f098812 */ /* 0x000fe200078ec0ff */
[C---:B------:R-:W-:Y:S01]  /*48e0*/  @!P0 IMAD.U32 R54, R56.reuse, 0x10000, RZ ;  /* 0x0001000038368824 */ /* 0x040fe200078e00ff */
[----:B------:R-:W-:Y:S01]  /*48f0*/  @!P0 LOP3.LUT R56, R56, 0xffff0000, RZ, 0xc0, !PT ;  /* 0xffff000038388812 */ /* 0x000fe200078ec0ff */
        /* <DEDUP_REMOVED lines=11> */
[----:B------:R-:W-:Y:S02]  /*49b0*/  @!P0 FMUL.FTZ R9, R9, R24 ;  /* 0x0000001809098220 */ /* 0x000fe40000410000 */
        /* <DEDUP_REMOVED lines=15> */
[----:B------:R-:W-:Y:S05]  /*4ab0*/  IADD3 R2, P0, R76, R138, RZ ;  /* 0x0000008a4c027210 */ /* 0x000fea0007f1e0ff */
[----:B---3--:R-:W-:Y:S01]  /*4ac0*/  IMAD.X R3, R77, 0x1, R139, P0 ;  /* 0x000000014d037824 */ /* 0x008fe200000e068b */
[C---:B------:R-:W-:Y:S04]  /*4ad0*/  ISETP.GE.AND P0, PT, R75.reuse, c[0x0][0x1d4], PT ;  /* 0x000075004b007a0c */ /* 0x040fe80003f06270 */
[----:B------:R1:W-:Y:S09]  /*4ae0*/  ST.E.128 [R2.64], R60 ;  /* 0x0000003c02007985 */ /* 0x0003f2000c101d06 */
[----:B------:R-:W-:Y:S05]  /*4af0*/  @!P0 IMAD.WIDE R4, R75, 0x2, R76 ;  /* 0x000000024b048825 */ /* 0x000fea00078e024c */
[----:B------:R1:W-:Y:S02]  /*4b00*/  @!P0 ST.E.128 [R4.64], R12 ;  /* 0x0000000c04008985 */ /* 0x0003e4000c101d06 */
.L_x_1201:
[----:B------:R-:W-:Y:S05]  /*4b10*/  BSYNC B0 ;  /* 0x0000000000007941 */ /* 0x000fea0003800000 */
.L_x_1200:
[----:B------:R-:W-:Y:S01]  /*4b20*/  ISETP.GE.AND P0, PT, R29, c[0x0][0x1d4], PT ;  /* 0x000075001d007a0c */ /* 0x000fe20003f06270 */
[----:B------:R-:W-:Y:S01]  /*4b30*/  @!UPT UIADD3 URZ, URZ, URZ, URZ ;  /* 0x0000003f3f3ff290 */ /* 0x000fe2000fffe03f */
[----:B------:R-:W-:Y:S11]  /*4b40*/  BSSY B0, `(.L_x_1202) ;  /* 0x000007c000007945 */ /* 0x000ff60003800000 */
[----:B------:R-:W-:-:S05]  /*4b50*/  @P0 BRA `(.L_x_1203) ;  /* 0x000007a000000947 */ /* 0x000fca0003800000 */
[----:B------:R-:W-:Y:S02]  /*4b60*/  ISETP.NE.AND P1, PT, R151, RZ, PT ;  /* 0x000000ff9700720c */ /* 0x000fe40003f25270 */
[----:B------:R-:W-:Y:S02]  /*4b70*/  ISETP.GE.AND P0, PT, R29, c[0x0][0x27c], PT ;  /* 0x00009f001d007a0c */ /* 0x000fe40003f06270 */
[----:B-1----:R-:W-:Y:S04]  /*4b80*/  SEL R2, R156, R154, !P1 ;  /* 0x0000009a9c027207 */ /* 0x002fe80004800000 */
[----:B------:R-:W-:Y:S04]  /*4b90*/  SHF.R.S32.HI R3, RZ, 0x1f, R2 ;  /* 0x0000001fff037819 */ /* 0x000fe80000011402 */
        /* <DEDUP_REMOVED lines=9> */
[----:B------:R-:W-:Y:S01]  /*4c30*/  @!P0 SHF.R.U32.HI R4, RZ, 0x10, R19 ;  /* 0x00000010ff048819 */ /* 0x000fe20000011613 */
[----:B------:R-:W-:Y:S01]  /*4c40*/  IMAD.SHL.U32 R2, R2, 0x200, RZ ;  /* 0x0000020002027824 */ /* 0x000fe200078e00ff */
[----:B------:R-:W-:Y:S02]  /*4c50*/  LOP3.LUT R3, R103, 0x38, R60, 0xf8, !PT ;  /* 0x0000003867037812 */ /* 0x000fe400078ef83c */
[----:B------:R-:W-:Y:S01]  /*4c60*/  @!P0 PRMT R8, R31, 0x5410, R4 ;  /* 0x000054101f088816 */ /* 0x000fe20000000004 */
[----:B------:R-:W-:Y:S01]  /*4c70*/  @!P0 IMAD.U32 R4, R7, 0x10000, RZ ;  /* 0x0001000007048824 */ /* 0x000fe200078e00ff */
[----:B------:R-:W-:Y:S02]  /*4c80*/  LOP3.LUT R3, R3, R104, RZ, 0x3c, !PT ;  /* 0x0000006803037212 */ /* 0x000fe400078e3cff */
[----:B------:R-:W-:Y:S02]  /*4c90*/  LOP3.LUT R2, R2, 0x7ffff000, RZ, 0xc0, !PT ;  /* 0x7ffff00002027812 */ /* 0x000fe400078ec0ff */
[--C-:B------:R-:W-:Y:S02]  /*4ca0*/  @!P0 SHF.R.U32.HI R44, RZ, 0x10, R67.reuse ;  /* 0x00000010ff2c8819 */ /* 0x100fe40000011643 */
[----:B------:R-:W-:Y:S01]  /*4cb0*/  IADD3 R2, R3, R2, R42 ;  /* 0x0000000203027210 */ /* 0x000fe20007ffe02a */
[----:B------:R-:W-:Y:S01]  /*4cc0*/  IMAD.IADD R3, R148, 0x1, R78 ;  /* 0x0000000194037824 */ /* 0x000fe200078e024e */
[----:B------:R-:W-:Y:S02]  /*4cd0*/  @!P0 LOP3.LUT R7, R7, 0xffff0000, RZ, 0xc0, !PT ;  /* 0xffff000007078812 */ /* 0x000fe400078ec0ff */
[----:B------:R-:W-:Y:S01]  /*4ce0*/  @!P0 PRMT R44, R72, 0x5410, R44 ;  /* 0x00005410482c8816 */ /* 0x000fe2000000002c */
[----:B------:R-:W-:Y:S01]  /*4cf0*/  IMAD.IADD R2, R78, 0x1, R2 ;  /* 0x000000014e027824 */ /* 0x000fe200078e0202 */
[----:B------:R-:W-:Y:S02]  /*4d00*/  SHF.L.U32 R3, R3, 0x1, RZ ;  /* 0x0000000103037819 */ /* 0x000fe400000006ff */
[----:B------:R-:W-:Y:S01]  /*4d10*/  @!P0 LOP3.LUT R50, R44, 0xffff0000, RZ, 0xc0, !PT ;  /* 0xffff00002c328812 */ /* 0x000fe200078ec0ff */
[----:B------:R-:W-:Y:S01]  /*4d20*/  IMAD.SHL.U32 R2, R2, 0x2, RZ ;  /* 0x0000000202027824 */ /* 0x000fe200078e00ff */
[----:B------:R-:W-:Y:S01]  /*4d30*/  @!P0 SHF.R.U64 R46, R66, 0x10, R67 ;  /* 0x00000010422e8819 */ /* 0x000fe20000001243 */
[----:B------:R-:W-:Y:S01]  /*4d40*/  @!P0 IMAD.U32 R48, R44, 0x10000, RZ ;  /* 0x000100002c308824 */ /* 0x000fe200078e00ff */
[----:B------:R1:W5:Y:S02]  /*4d50*/  LDS.128 R52, [R3+0xc100] ;  /* 0x00c1000003347984 */ /* 0x0003640000000c00 */
[----:B------:R-:W-:Y:S06]  /*4d60*/  @!P0 PRMT R46, R72, 0x5432, R46 ;  /* 0x00005432482e8816 */ /* 0x000fec000000002e */
[----:B--2---:R2:W4:Y:S01]  /*4d70*/  LDS.128 R12, [R2+0xc100] ;  /* 0x00c10000020c7984 */ /* 0x0045220000000c00 */
[----:B-1----:R-:W-:Y:S02]  /*4d80*/  @!P0 SHF.R.U32.HI R3, RZ, 0x10, R17 ;  /* 0x00000010ff038819 */ /* 0x002fe40000011611 */
[----:B------:R-:W-:Y:S02]  /*4d90*/  @!P0 PRMT R17, R59, 0x5432, R64 ;  /* 0x000054323b118816 */ /* 0x000fe40000000040 */
[----:B--2---:R-:W-:Y:S03]  /*4da0*/  @!P0 SHF.R.U64 R2, R18, 0x10, R19 ;  /* 0x0000001012028819 */ /* 0x004fe60000001213 */
[----:B------:R-:W-:Y:S01]  /*4db0*/  @!P0 IMAD.U32 R19, R17, 0x10000, RZ ;  /* 0x0001000011138824 */ /* 0x000fe200078e00ff */
[----:B------:R-:W-:Y:S02]  /*4dc0*/  @!P0 PRMT R18, R59, 0x5410, R5 ;  /* 0x000054103b128816 */ /* 0x000fe40000000005 */
[----:B------:R-:W-:Y:S02]  /*4dd0*/  @!P0 PRMT R5, R30, 0x5410, R3 ;  /* 0x000054101e058816 */ /* 0x000fe40000000003 */
[----:B------:R-:W-:Y:S01]  /*4de0*/  @!P0 PRMT R11, R31, 0x5432, R2 ;  /* 0x000054321f0b8816 */ /* 0x000fe20000000002 */
[----:B------:R-:W-:Y:S01]  /*4df0*/  @!P0 IMAD.U32 R9, R18, 0x10000, RZ ;  /* 0x0001000012098824 */ /* 0x000fe200078e00ff */
[----:B------:R-:W-:Y:S01]  /*4e00*/  @!P0 SHF.L.U32 R6, R5, 0x10, RZ ;  /* 0x0000001005068819 */ /* 0x000fe200000006ff */
[----:B-----5:R-:W-:Y:S01]  /*4e10*/  @!P0 IMAD.U32 R16, R52, 0x10000, RZ ;  /* 0x0001000034108824 */ /* 0x020fe200078e00ff */
[----:B------:R-:W-:Y:S01]  /*4e20*/  @!P0 LOP3.LUT R51, R55, 0xffff0000, RZ, 0xc0, !PT ;  /* 0xffff000037338812 */ /* 0x000fe200078ec0ff */
[----:B------:R-:W-:Y:S01]  /*4e30*/  @!P0 IMAD.U32 R24, R53, 0x10000, RZ ;  /* 0x0001000035188824 */ /* 0x000fe200078e00ff */
[----:B------:R-:W-:Y:S01]  /*4e40*/  @!P0 LOP3.LUT R47, R54, 0xffff0000, RZ, 0xc0, !PT ;  /* 0xffff0000362f8812 */ /* 0x000fe200078ec0ff */
[----:B------:R-:W-:Y:S02]  /*4e50*/  @!P0 IMAD.U32 R49, R55, 0x10000, RZ ;  /* 0x0001000037318824 */ /* 0x000fe400078e00ff */
[----:B----4-:R-:W-:Y:S02]  /*4e60*/  @!P0 IMAD.U32 R2, R12, 0x10000, RZ ;  /* 0x000100000c028824 */ /* 0x010fe400078e00ff */
[----:B------:R-:W-:Y:S02]  /*4e70*/  @!P0 IMAD.U32 R3, R13, 0x10000, RZ ;  /* 0x000100000d038824 */ /* 0x000fe400078e00ff */
[C---:B------:R-:W-:Y:S02]  /*4e80*/  @!P0 FMUL.FTZ R30, R2.reuse, R9 ;  /* 0x00000009021e8220 */ /* 0x040fe40000410000 */
[----:B------:R-:W-:Y:S02]  /*4e90*/  @!P0 FMUL.FTZ R31, R3, R19 ;  /* 0x00000013031f8220 */ /* 0x000fe40000410000 */
[-C--:B------:R-:W-:Y:S02]  /*4ea0*/  @!P0 FMUL.FTZ R2, R2, R4.reuse ;  /* 0x0000000402028220 */ /* 0x080fe40000410000 */
[----:B------:R-:W-:Y:S01]  /*4eb0*/  @!P0 FFMA.FTZ R65, R16, R4, -R30 ;  /* 0x0000000410418223 */ /* 0x000fe2000001081e */
[----:B------:R-:W-:Y:S01]  /*4ec0*/  @!P0 LOP3.LUT R30, R17, 0xffff0000, RZ, 0xc0, !PT ;  /* 0xffff0000111e8812 */ /* 0x000fe200078ec0ff */
[-C--:B------:R-:W-:Y:S01]  /*4ed0*/  @!P0 FMUL.FTZ R4, R3, R6.reuse ;  /* 0x0000000603048220 */ /* 0x080fe20000410000 */
[----:B------:R-:W-:Y:S01]  /*4ee0*/  @!P0 LOP3.LUT R17, R18, 0xffff0000, RZ, 0xc0, !PT ;  /* 0xffff000012118812 */ /* 0x000fe200078ec0ff */
[----:B------:R-:W-:Y:S01]  /*4ef0*/  @!P0 FFMA.FTZ R64, R24, R6, -R31 ;  /* 0x0000000618408223 */ /* 0x000fe2000001081f */
[----:B------:R-:W-:Y:S01]  /*4f00*/  @!P0 LOP3.LUT R6, R12, 0xffff0000, RZ, 0xc0, !PT ;  /* 0xffff00000c068812 */ /* 0x000fe200078ec0ff */
[----:B------:R-:W-:Y:S01]  /*4f10*/  @!P0 FFMA.FTZ R2, R9, R16, R2 ;  /* 0x0000001009028223 */ /* 0x000fe20000010002 */
[----:B------:R-:W-:Y:S02]  /*4f20*/  @!P0 LOP3.LUT R3, R13, 0xffff0000, RZ, 0xc0, !PT ;  /* 0xffff00000d038812 */ /* 0x000fe400078ec0ff */
[----:B------:R-:W-:Y:S01]  /*4f30*/  @!P0 LOP3.LUT R9, R5, 0xffff0000, RZ, 0xc0, !PT ;  /* 0xffff000005098812 */ /* 0x000fe200078ec0ff */
[----:B------:R-:W-:Y:S01]  /*4f40*/  @!P0 FMUL.FTZ R45, R6, R17 ;  /* 0x00000011062d8220 */ /* 0x000fe20000410000 */
[----:B------:R-:W-:Y:S01]  /*4f50*/  @!P0 LOP3.LUT R18, R52, 0xffff0000, RZ, 0xc0, !PT ;  /* 0xffff000034128812 */ /* 0x000fe200078ec0ff */
[----:B------:R-:W-:Y:S01]  /*4f60*/  @!P0 FMUL.FTZ R16, R3, R30 ;  /* 0x0000001e03108220 */ /* 0x000fe20000410000 */
[----:B------:R-:W-:Y:S01]  /*4f70*/  @!P0 LOP3.LUT R31, R53, 0xffff0000, RZ, 0xc0, !PT ;  /* 0xffff0000351f8812 */ /* 0x000fe200078ec0ff */
[----:B------:R-:W-:Y:S02]  /*4f80*/  @!P0 FMUL.FTZ R5, R3, R9 ;  /* 0x0000000903058220 */ /* 0x000fe40000410000 */
[-C--:B------:R-:W-:Y:S01]  /*4f90*/  @!P0 FMUL.FTZ R3, R6, R7.reuse ;  /* 0x0000000706038220 */ /* 0x080fe20000410000 */
[C---:B------:R-:W-:Y:S01]  /*4fa0*/  @!P0 SHF.L.U32 R6, R15.reuse, 0x10, RZ ;  /* 0x000000100f068819 */ /* 0x040fe200000006ff */
[----:B------:R-:W-:Y:S01]  /*4fb0*/  @!P0 FFMA.FTZ R62, R18, R7, -R45 ;  /* 0x00000007123e8223 */ /* 0x000fe2000001082d */
[----:B------:R-:W-:Y:S01]  /*4fc0*/  @!P0 LOP3.LUT R7, R15, 0xffff0000, RZ, 0xc0, !PT ;  /* 0xffff00000f078812 */ /* 0x000fe200078ec0ff */
[----:B------:R-:W-:Y:S01]  /*4fd0*/  @!P0 FFMA.FTZ R63, R31, R9, -R16 ;  /* 0x000000091f3f8223 */ /* 0x000fe20000010810 */
[C---:B------:R-:W-:Y:S01]  /*4fe0*/  @!P0 LOP3.LUT R16, R8.reuse, 0xffff0000, RZ, 0xc0, !PT ;  /* 0xffff000008108812 */ /* 0x040fe200078ec0ff */
[----:B------:R-:W-:Y:S02]  /*4ff0*/  @!P0 IMAD.U32 R9, R8, 0x10000, RZ ;  /* 0x0001000008098824 */ /* 0x000fe400078e00ff */
[C---:B------:R-:W-:Y:S02]  /*5000*/  @!P0 FMUL.FTZ R44, R6.reuse, R48 ;  /* 0x00000030062c8220 */ /* 0x040fe40000410000 */
[----:B------:R-:W-:Y:S02]  /*5010*/  @!P0 FMUL.FTZ R45, R7, R50 ;  /* 0x00000032072d8220 */ /* 0x000fe40000410000 */
[-C--:B------:R-:W-:Y:S02]  /*5020*/  @!P0 FMUL.FTZ R8, R6, R9.reuse ;  /* 0x0000000906088220 */ /* 0x080fe40000410000 */
[----:B------:R-:W-:Y:S02]  /*5030*/  @!P0 FFMA.FTZ R61, R49, R9, -R44 ;  /* 0x00000009313d8223 */ /* 0x000fe4000001082c */
[-C--:B------:R-:W-:Y:S01]  /*5040*/  @!P0 FMUL.FTZ R9, R7, R16.reuse ;  /* 0x0000001007098220 */ /* 0x080fe20000410000 */
[----:B------:R-:W-:Y:S01]  /*5050*/  @!P0 LOP3.LUT R7, R14, 0xffff0000, RZ, 0xc0, !PT ;  /* 0xffff00000e078812 */ /* 0x000fe200078ec0ff */
[----:B------:R-:W-:Y:S01]  /*5060*/  @!P0 FFMA.FTZ R59, R51, R16, -R45 ;  /* 0x00000010333b8223 */ /* 0x000fe2000001082d */
[C---:B------:R-:W-:Y:S01]  /*5070*/  @!P0 SHF.L.U32 R16, R11.reuse, 0x10, RZ ;  /* 0x000000100b108819 */ /* 0x040fe200000006ff */
[C---:B------:R-:W-:Y:S01]  /*5080*/  @!P0 IMAD.U32 R44, R46.reuse, 0x10000, RZ ;  /* 0x000100002e2c8824 */ /* 0x040fe200078e00ff */
[----:B------:R-:W-:Y:S01]  /*5090*/  @!P0 LOP3.LUT R46, R46, 0xffff0000, RZ, 0xc0, !PT ;  /* 0xffff00002e2e8812 */ /* 0x000fe200078ec0ff */
[----:B------:R-:W-:Y:S01]  /*50a0*/  @!P0 IMAD.U32 R6, R14, 0x10000, RZ ;  /* 0x000100000e068824 */ /* 0x000fe200078e00ff */
[----:B------:R-:W-:Y:S01]  /*50b0*/  @!P0 LOP3.LUT R11, R11, 0xffff0000, RZ, 0xc0, !PT ;  /* 0xffff00000b0b8812 */ /* 0x000fe200078ec0ff */
[----:B------:R-:W-:Y:S01]  /*50c0*/  @!P0 FFMA.FTZ R3, R17, R18, R3 ;  /* 0x0000001211038223 */ /* 0x000fe20000010003 */
[----:B------:R-:W-:Y:S01]  /*50d0*/  @!P0 F2FP.BF16.PACK_AB R18, R63, R64 ;  /* 0x000000403f12823e */ /* 0x000fe200000010ff */
[----:B------:R-:W-:Y:S01]  /*50e0*/  @!P0 IMAD.U32 R45, R54, 0x10000, RZ ;  /* 0x00010000362d8824 */ /* 0x000fe200078e00ff */
[----:B------:R-:W-:Y:S01]  /*50f0*/  @!P0 F2FP.BF16.PACK_AB R17, R62, R65 ;  /* 0x000000413e11823e */ /* 0x000fe200000010ff */
[C---:B------:R-:W-:Y:S01]  /*5100*/  @!P0 FMUL.FTZ R56, R6.reuse, R44 ;  /* 0x0000002c06388220 */ /* 0x040fe20000410000 */
[----:B------:R-:W-:Y:S01]  /*5110*/  @!P0 F2FP.BF16.PACK_AB R2, R3, R2 ;  /* 0x000000020302823e */ /* 0x000fe200000010ff */
[----:B------:R-:W-:Y:S02]  /*5120*/  @!P0 FMUL.FTZ R6, R6, R16 ;  /* 0x0000001006068220 */ /* 0x000fe40000410000 */
[----:B------:R-:W-:Y:S02]  /*5130*/  @!P0 FFMA.FTZ R4, R19, R24, R4 ;  /* 0x0000001813048223 */ /* 0x000fe40000010004 */
[C---:B------:R-:W-:Y:S02]  /*5140*/  @!P0 FMUL.FTZ R57, R7.reuse, R46 ;  /* 0x0000002e07398220 */ /* 0x040fe40000410000 */
[----:B------:R-:W-:Y:S02]  /*5150*/  @!P0 FMUL.FTZ R7, R7, R11 ;  /* 0x0000000b07078220 */ /* 0x000fe40000410000 */
[----:B------:R-:W-:Y:S02]  /*5160*/  @!P0 FFMA.FTZ R5, R30, R31, R5 ;  /* 0x0000001f1e058223 */ /* 0x000fe40000010005 */
[----:B------:R-:W-:Y:S02]  /*5170*/  @!P0 FFMA.FTZ R6, R44, R45, R6 ;  /* 0x0000002d2c068223 */ /* 0x000fe40000010006 */
[----:B------:R-:W-:Y:S01]  /*5180*/  @!P0 FFMA.FTZ R7, R46, R47, R7 ;  /* 0x0000002f2e078223 */ /* 0x000fe20000010007 */
[----:B------:R-:W-:Y:S01]  /*5190*/  @!P0 F2FP.BF16.PACK_AB R4, R5, R4 ;  /* 0x000000040504823e */ /* 0x000fe200000010ff */
[----:B------:R-:W-:Y:S02]  /*51a0*/  @!P0 FFMA.FTZ R8, R48, R49, R8 ;  /* 0x0000003130088223 */ /* 0x000fe40000010008 */
[----:B------:R-:W-:Y:S01]  /*51b0*/  @!P0 FFMA.FTZ R9, R50, R51, R9 ;  /* 0x0000003332098223 */ /* 0x000fe20000010009 */
[----:B------:R-:W-:Y:S01]  /*51c0*/  @!P0 F2FP.BF16.PACK_AB R6, R7, R6 ;  /* 0x000000060706823e */ /* 0x000fe200000010ff */
[----:B------:R-:W-:Y:S01]  /*51d0*/  @!P0 FFMA.FTZ R56, R45, R16, -R56 ;  /* 0x000000102d388223 */ /* 0x000fe20000010838 */
[----:B------:R-:W-:Y:S01]  /*51e0*/  @!P0 F2FP.BF16.PACK_AB R16, R59, R61 ;  /* 0x0000003d3b10823e */ /* 0x000fe200000010ff */
[----:B------:R-:W-:Y:S01]  /*51f0*/  @!P0 FFMA.FTZ R57, R47, R11, -R57 ;  /* 0x0000000b2f398223 */ /* 0x000fe20000010839 */
[----:B------:R-:W-:Y:S01]  /*5200*/  @!P0 F2FP.BF16.PACK_AB R8, R9, R8 ;  /* 0x000000080908823e */ /* 0x000fe200000010ff */
[----:B------:R-:W-:Y:S01]  /*5210*/  @!P0 IMAD.MOV.U32 R52, RZ, RZ, R17 ;  /* 0x000000ffff348224 */ /* 0x000fe200078e0011 */
[----:B------:R-:W-:Y:S01]  /*5220*/  @!P0 MOV R14, R6 ;  /* 0x00000006000e8202 */ /* 0x000fe20000000f00 */
[----:B------:R-:W-:Y:S01]  /*5230*/  @!P0 IMAD.MOV.U32 R53, RZ, RZ, R18 ;  /* 0x000000ffff358224 */ /* 0x000fe200078e0012 */
[----:B------:R-:W-:Y:S01]  /*5240*/  @!P0 F2FP.BF16.PACK_AB R11, R57, R56 ;  /* 0x00000038390b823e */ /* 0x000fe200000010ff */
[----:B------:R-:W-:Y:S02]  /*5250*/  @!P0 IMAD.MOV.U32 R55, RZ, RZ, R16 ;  /* 0x000000ffff378224 */ /* 0x000fe400078e0010 */
[----:B------:R-:W-:Y:S01]  /*5260*/  @!P0 IMAD.MOV.U32 R12, RZ, RZ, R2 ;  /* 0x000000ffff0c8224 */ /* 0x000fe200078e0002 */
[----:B------:R-:W-:Y:S01]  /*5270*/  @!P0 MOV R54, R11 ;  /* 0x0000000b00368202 */ /* 0x000fe20000000f00 */
[----:B------:R-:W-:Y:S02]  /*5280*/  @!P0 IMAD.MOV.U32 R13, RZ, RZ, R4 ;  /* 0x000000ffff0d8224 */ /* 0x000fe400078e0004 */
[----:B------:R-:W-:Y:S01]  /*5290*/  @!P0 IMAD.MOV.U32 R15, RZ, RZ, R8 ;  /* 0x000000ffff0f8224 */ /* 0x000fe200078e0008 */
[----:B------:R-:W-:Y:S05]  /*52a0*/  IADD3 R2, P0, R76, R134, RZ ;  /* 0x000000864c027210 */ /* 0x000fea0007f1e0ff */
[----:B---3--:R-:W-:Y:S01]  /*52b0*/  IMAD.X R3, R77, 0x1, R135, P0 ;  /* 0x000000014d037824 */ /* 0x008fe200000e0687 */
[C---:B------:R-:W-:Y:S04]  /*52c0*/  ISETP.GE.AND P0, PT, R60.reuse, c[0x0][0x1d4], PT ;  /* 0x000075003c007a0c */ /* 0x040fe80003f06270 */
[----:B------:R1:W-:Y:S09]  /*52d0*/  ST.E.128 [R2.64], R52 ;  /* 0x0000003402007985 */ /* 0x0003f2000c101d06 */
[----:B------:R-:W-:Y:S05]  /*52e0*/  @!P0 IMAD.WIDE R4, R60, 0x2, R76 ;  /* 0x000000023c048825 */ /* 0x000fea00078e024c */
[----:B------:R1:W-:Y:S02]  /*52f0*/  @!P0 ST.E.128 [R4.64], R12 ;  /* 0x0000000c04008985 */ /* 0x0003e4000c101d06 */
.L_x_1203:
[----:B------:R-:W-:Y:S05]  /*5300*/  BSYNC B0 ;  /* 0x0000000000007941 */ /* 0x000fea0003800000 */
.L_x_1202:
[----:B------:R-:W-:Y:S11]  /*5310*/  ISETP.GE.AND P0, PT, R28, c[0x0][0x1d4], PT ;  /* 0x000075001c007a0c */ /* 0x000ff60003f06270 */
[----:B------:R-:W-:Y:S02]  /*5320*/  @!UPT UIADD3 URZ, URZ, URZ, URZ ;  /* 0x0000003f3f3ff290 */ /* 0x000fe4000fffe03f */
[----:B------:R-:W-:-:S05]  /*5330*/  @P0 BRA `(.L_x_1187) ;  /* 0x00000b0000000947 */ /* 0x000fca0003800000 */
[----:B------:R-:W-:Y:S02]  /*5340*/  ISETP.NE.AND P1, PT, R150, RZ, PT ;  /* 0x000000ff9600720c */ /* 0x000fe40003f25270 */
        /* <DEDUP_REMOVED lines=11> */
[----:B------:R-:W-:Y:S02]  /*5400*/  @!P0 PRMT R11, R33, 0x5432, R4 ;  /* 0x00005432210b8816 */ /* 0x000fe40000000004 */
[----:B------:R-:W-:Y:S01]  /*5410*/  LOP3.LUT R3, R103, 0x38, R47, 0xf8, !PT ;  /* 0x0000003867037812 */ /* 0x000fe200078ef82f */
[----:B------:R-:W-:Y:S01]  /*5420*/  IMAD.SHL.U32 R2, R2, 0x200, RZ ;  /* 0x0000020002027824 */ /* 0x000fe200078e00ff */
[----:B------:R-:W-:Y:S02]  /*5430*/  @!P0 SHF.R.U32.HI R5, RZ, 0x10, R23 ;  /* 0x00000010ff058819 */ /* 0x000fe40000011617 */
[----:B------:R-:W-:Y:S02]  /*5440*/  LOP3.LUT R3, R3, R104, RZ, 0x3c, !PT ;  /* 0x0000006803037212 */ /* 0x000fe400078e3cff */
[----:B------:R-:W-:Y:S02]  /*5450*/  LOP3.LUT R2, R2, 0x7ffff000, RZ, 0xc0, !PT ;  /* 0x7ffff00002027812 */ /* 0x000fe400078ec0ff */
[----:B------:R-:W-:Y:S02]  /*5460*/  @!P0 PRMT R8, R33, 0x5410, R5 ;  /* 0x0000541021088816 */ /* 0x000fe40000000005 */
[----:B------:R-:W-:Y:S01]  /*5470*/  IADD3 R2, R3, R2, R42 ;  /* 0x0000000203027210 */ /* 0x000fe20007ffe02a */
[----:B------:R-:W-:Y:S01]  /*5480*/  IMAD.IADD R3, R147, 0x1, R78 ;  /* 0x0000000193037824 */ /* 0x000fe200078e024e */
[--C-:B------:R-:W-:Y:S02]  /*5490*/  @!P0 SHF.R.U64 R6, R68, 0x10, R69.reuse ;  /* 0x0000001044068819 */ /* 0x100fe40000001245 */
[----:B------:R-:W-:Y:S01]  /*54a0*/  @!P0 SHF.R.U32.HI R7, RZ, 0x10, R69 ;  /* 0x00000010ff078819 */ /* 0x000fe20000011645 */
[----:B------:R-:W-:Y:S01]  /*54b0*/  IMAD.IADD R2, R78, 0x1, R2 ;  /* 0x000000014e027824 */ /* 0x000fe200078e0202 */
[----:B------:R-:W-:Y:S01]  /*54c0*/  @!P0 PRMT R17, R73, 0x5410, R6 ;  /* 0x0000541049118816 */ /* 0x000fe20000000006 */
[----:B------:R-:W-:Y:S01]  /*54d0*/  IMAD.SHL.U32 R3, R3, 0x2, RZ ;  /* 0x0000000203037824 */ /* 0x000fe200078e00ff */
[--C-:B------:R-:W-:Y:S02]  /*54e0*/  @!P0 SHF.R.U32.HI R44, RZ, 0x10, R71.reuse ;  /* 0x00000010ff2c8819 */ /* 0x100fe40000011647 */
[----:B------:R-:W-:Y:S01]  /*54f0*/  SHF.L.U32 R2, R2, 0x1, RZ ;  /* 0x0000000102027819 */ /* 0x000fe200000006ff */
[C---:B------:R-:W-:Y:S01]  /*5500*/  @!P0 IMAD.U32 R9, R17.reuse, 0x10000, RZ ;  /* 0x0001000011098824 */ /* 0x040fe200078e00ff */
[----:B------:R1:W3:Y:S01]  /*5510*/  LDS.128 R48, [R3+0xc100] ;  /* 0x00c1000003307984 */ /* 0x0002e20000000c00 */
[----:B------:R-:W-:Y:S02]  /*5520*/  @!P0 LOP3.LUT R17, R17, 0xffff0000, RZ, 0xc0, !PT ;  /* 0xffff000011118812 */ /* 0x000fe400078ec0ff */
[----:B------:R-:W-:Y:S02]  /*5530*/  @!P0 PRMT R44, R74, 0x5410, R44 ;  /* 0x000054104a2c8816 */ /* 0x000fe4000000002c */
[----:B------:R-:W-:Y:S03]  /*5540*/  @!P0 SHF.R.U64 R30, R70, 0x10, R71 ;  /* 0x00000010461e8819 */ /* 0x000fe60000001247 */
[----:B--2---:R2:W4:Y:S01]  /*5550*/  LDS.128 R12, [R2+0xc100] ;  /* 0x00c10000020c7984 */ /* 0x0045220000000c00 */
[----:B------:R-:W-:Y:S02]  /*5560*/  @!P0 PRMT R30, R74, 0x5432, R30 ;  /* 0x000054324a1e8816 */ /* 0x000fe4000000001e */
[----:B-1----:R-:W-:Y:S04]  /*5570*/  @!P0 SHF.R.U32.HI R3, RZ, 0x10, R21 ;  /* 0x00000010ff038819 */ /* 0x002fe80000011615 */
[----:B------:R-:W-:Y:S02]  /*5580*/  @!P0 PRMT R6, R32, 0x5410, R3 ;  /* 0x0000541020068816 */ /* 0x000fe40000000003 */
[----:B--2---:R-:W-:Y:S02]  /*5590*/  @!P0 SHF.R.U64 R2, R20, 0x10, R21 ;  /* 0x0000001014028819 */ /* 0x004fe40000001215 */
[----:B------:R-:W-:Y:S02]  /*55a0*/  @!P0 PRMT R21, R73, 0x5432, R7 ;  /* 0x0000543249158816 */ /* 0x000fe40000000007 */
[----:B------:R-:W-:Y:S02]  /*55b0*/  @!P0 PRMT R2, R32, 0x5432, R2 ;  /* 0x0000543220028816 */ /* 0x000fe40000000002 */
[----:B------:R-:W-:Y:S02]  /*55c0*/  @!P0 SHF.L.U32 R32, R44, 0x10, RZ ;  /* 0x000000102c208819 */ /* 0x000fe400000006ff */
[C---:B------:R-:W-:Y:S01]  /*55d0*/  @!P0 LOP3.LUT R5, R2.reuse, 0xffff0000, RZ, 0xc0, !PT ;  /* 0xffff000002058812 */ /* 0x040fe200078ec0ff */
[----:B------:R-:W-:Y:S01]  /*55e0*/  @!P0 IMAD.U32 R7, R2, 0x10000, RZ ;  /* 0x0001000002078824 */ /* 0x000fe200078e00ff */
[----:B------:R-:W-:Y:S01]  /*55f0*/  @!P0 LOP3.LUT R44, R44, 0xffff0000, RZ, 0xc0, !PT ;  /* 0xffff00002c2c8812 */ /* 0x000fe200078ec0ff */
[----:B---3--:R-:W-:Y:S01]  /*5600*/  @!P0 IMAD.U32 R20, R49, 0x10000, RZ ;  /* 0x0001000031148824 */ /* 0x008fe200078e00ff */
[C---:B------:R-:W-:Y:S01]  /*5610*/  @!P0 SHF.L.U32 R16, R48.reuse, 0x10, RZ ;  /* 0x0000001030108819 */ /* 0x040fe200000006ff */
[----:B------:R-:W-:Y:S01]  /*5620*/  @!P0 IMAD.U32 R33, R51, 0x10000, RZ ;  /* 0x0001000033218824 */ /* 0x000fe200078e00ff */
[----:B------:R-:W-:Y:S02]  /*5630*/  @!P0 LOP3.LUT R18, R48, 0xffff0000, RZ, 0xc0, !PT ;  /* 0xffff000030128812 */ /* 0x000fe400078ec0ff */
[----:B------:R-:W-:Y:S01]  /*5640*/  @!P0 LOP3.LUT R22, R49, 0xffff0000, RZ, 0xc0, !PT ;  /* 0xffff000031168812 */ /* 0x000fe200078ec0ff */
[----:B----4-:R-:W-:Y:S01]  /*5650*/  @!P0 IMAD.U32 R4, R12, 0x10000, RZ ;  /* 0x000100000c048824 */ /* 0x010fe200078e00ff */
[----:B------:R-:W-:Y:S02]  /*5660*/  @!P0 LOP3.LUT R45, R51, 0xffff0000, RZ, 0xc0, !PT ;  /* 0xffff0000332d8812 */ /* 0x000fe400078ec0ff */
[----:B------:R-:W-:Y:S01]  /*5670*/  @!P0 LOP3.LUT R31, R50, 0xffff0000, RZ, 0xc0, !PT ;  /* 0xffff0000321f8812 */ /* 0x000fe200078ec0ff */
[----:B------:R-:W-:Y:S01]  /*5680*/  @!P0 FMUL.FTZ R19, R4, R9 ;  /* 0x0000000904138220 */ /* 0x000fe20000410000 */
[----:B------:R-:W-:Y:S01]  /*5690*/  @!P0 LOP3.LUT R3, R12, 0xffff0000, RZ, 0xc0, !PT ;  /* 0xffff00000c038812 */ /* 0x000fe200078ec0ff */
[-C--:B------:R-:W-:Y:S02]  /*56a0*/  @!P0 FMUL.FTZ R2, R4, R7.reuse ;  /* 0x0000000704028220 */ /* 0x080fe40000410000 */
[----:B------:R-:W-:Y:S02]  /*56b0*/  @!P0 FFMA.FTZ R59, R16, R7, -R19 ;  /* 0x00000007103b8223 */ /* 0x000fe40000010813 */
[C---:B------:R-:W-:Y:S02]  /*56c0*/  @!P0 FMUL.FTZ R4, R3.reuse, R17 ;  /* 0x0000001103048220 */ /* 0x040fe40000410000 */
[-C--:B------:R-:W-:Y:S02]  /*56d0*/  @!P0 FMUL.FTZ R3, R3, R5.reuse ;  /* 0x0000000503038220 */ /* 0x080fe40000410000 */
[----:B------:R-:W-:Y:S01]  /*56e0*/  @!P0 FFMA.FTZ R57, R18, R5, -R4 ;  /* 0x0000000512398223 */ /* 0x000fe20000010804 */
[----:B------:R-:W-:Y:S01]  /*56f0*/  @!P0 LOP3.LUT R5, R13, 0xffff0000, RZ, 0xc0, !PT ;  /* 0xffff00000d058812 */ /* 0x000fe200078ec0ff */
[C---:B------:R-:W-:Y:S01]  /*5700*/  @!P0 IMAD.U32 R19, R21.reuse, 0x10000, RZ ;  /* 0x0001000015138824 */ /* 0x040fe200078e00ff */
[----:B------:R-:W-:Y:S01]  /*5710*/  @!P0 LOP3.LUT R21, R21, 0xffff0000, RZ, 0xc0, !PT ;  /* 0xffff000015158812 */ /* 0x000fe200078ec0ff */
[----:B------:R-:W-:Y:S02]  /*5720*/  @!P0 IMAD.U32 R4, R13, 0x10000, RZ ;  /* 0x000100000d048824 */ /* 0x000fe400078e00ff */
[C---:B------:R-:W-:Y:S01]  /*5730*/  @!P0 IMAD.U32 R7, R6.reuse, 0x10000, RZ ;  /* 0x0001000006078824 */ /* 0x040fe200078e00ff */
[----:B------:R-:W-:Y:S01]  /*5740*/  @!P0 LOP3.LUT R6, R6, 0xffff0000, RZ, 0xc0, !PT ;  /* 0xffff000006068812 */ /* 0x000fe200078ec0ff */
[----:B------:R-:W-:Y:S02]  /*5750*/  @!P0 FFMA.FTZ R2, R9, R16, R2 ;  /* 0x0000001009028223 */ /* 0x000fe40000010002 */
[C---:B------:R-:W-:Y:S02]  /*5760*/  @!P0 FMUL.FTZ R16, R5.reuse, R21 ;  /* 0x0000001505108220 */ /* 0x040fe40000410000 */
[----:B------:R-:W-:Y:S02]  /*5770*/  @!P0 FMUL.FTZ R9, R4, R19 ;  /* 0x0000001304098220 */ /* 0x000fe40000410000 */
[-C--:B------:R-:W-:Y:S02]  /*5780*/  @!P0 FMUL.FTZ R5, R5, R6.reuse ;  /* 0x0000000605058220 */ /* 0x080fe40000410000 */
[----:B------:R-:W-:Y:S01]  /*5790*/  @!P0 FFMA.FTZ R55, R22, R6, -R16 ;  /* 0x0000000616378223 */ /* 0x000fe20000010810 */
[----:B------:R-:W-:Y:S01]  /*57a0*/  @!P0 LOP3.LUT R16, R8, 0xffff0000, RZ, 0xc0, !PT ;  /* 0xffff000008108812 */ /* 0x000fe200078ec0ff */
[C---:B------:R-:W-:Y:S02]  /*57b0*/  @!P0 IMAD.U32 R6, R15.reuse, 0x10000, RZ ;  /* 0x000100000f068824 */ /* 0x040fe400078e00ff */
[-C--:B------:R-:W-:Y:S02]  /*57c0*/  @!P0 FMUL.FTZ R4, R4, R7.reuse ;  /* 0x0000000704048220 */ /* 0x080fe40000410000 */
[----:B------:R-:W-:Y:S01]  /*57d0*/  @!P0 FFMA.FTZ R56, R20, R7, -R9 ;  /* 0x0000000714388223 */ /* 0x000fe20000010809 */
[----:B------:R-:W-:Y:S01]  /*57e0*/  @!P0 LOP3.LUT R7, R15, 0xffff0000, RZ, 0xc0, !PT ;  /* 0xffff00000f078812 */ /* 0x000fe200078ec0ff */
[----:B------:R-:W-:Y:S02]  /*57f0*/  @!P0 IMAD.U32 R9, R8, 0x10000, RZ ;  /* 0x0001000008098824 */ /* 0x000fe400078e00ff */
[C---:B------:R-:W-:Y:S02]  /*5800*/  @!P0 FMUL.FTZ R23, R6.reuse, R32 ;  /* 0x0000002006178220 */ /* 0x040fe40000410000 */
[----:B------:R-:W-:Y:S02]  /*5810*/  @!P0 FMUL.FTZ R24, R7, R44 ;  /* 0x0000002c07188220 */ /* 0x000fe40000410000 */
[-C--:B------:R-:W-:Y:S01]  /*5820*/  @!P0 FMUL.FTZ R8, R6, R9.reuse ;  /* 0x0000000906088220 */ /* 0x080fe20000410000 */
[C---:B------:R-:W-:Y:S01]  /*5830*/  @!P0 SHF.L.U32 R6, R14.reuse, 0x10, RZ ;  /* 0x000000100e068819 */ /* 0x040fe200000006ff */
[----:B------:R-:W-:Y:S02]  /*5840*/  @!P0 FFMA.FTZ R54, R33, R9, -R23 ;  /* 0x0000000921368223 */ /* 0x000fe40000010817 */
[-C--:B------:R-:W-:Y:S01]  /*5850*/  @!P0 FMUL.FTZ R9, R7, R16.reuse ;  /* 0x0000001007098220 */ /* 0x080fe20000410000 */
[----:B------:R-:W-:Y:S01]  /*5860*/  @!P0 LOP3.LUT R7, R14, 0xffff0000, RZ, 0xc0, !PT ;  /* 0xffff00000e078812 */ /* 0x000fe200078ec0ff */
[C---:B------:R-:W-:Y:S01]  /*5870*/  @!P0 IMAD.U32 R23, R30.reuse, 0x10000, RZ ;  /* 0x000100001e178824 */ /* 0x040fe200078e00ff */
[----:B------:R-:W-:Y:S01]  /*5880*/  @!P0 LOP3.LUT R30, R30, 0xffff0000, RZ, 0xc0, !PT ;  /* 0xffff00001e1e8812 */ /* 0x000fe200078ec0ff */
[----:B------:R-:W-:Y:S02]  /*5890*/  @!P0 FFMA.FTZ R53, R45, R16, -R24 ;  /* 0x000000102d358223 */ /* 0x000fe40000010818 */
[C---:B------:R-:W-:Y:S01]  /*58a0*/  @!P0 IMAD.U32 R16, R11.reuse, 0x10000, RZ ;  /* 0x000100000b108824 */ /* 0x040fe200078e00ff */
[----:B------:R-:W-:Y:S01]  /*58b0*/  @!P0 LOP3.LUT R11, R11, 0xffff0000, RZ, 0xc0, !PT ;  /* 0xffff00000b0b8812 */ /* 0x000fe200078ec0ff */
[----:B------:R-:W-:Y:S02]  /*58c0*/  @!P0 IMAD.U32 R24, R50, 0x10000, RZ ;  /* 0x0001000032188824 */ /* 0x000fe400078e00ff */
[C---:B------:R-:W-:Y:S02]  /*58d0*/  @!P0 FMUL.FTZ R46, R6.reuse, R23 ;  /* 0x00000017062e8220 */ /* 0x040fe40000410000 */
[----:B------:R-:W-:Y:S02]  /*58e0*/  @!P0 FMUL.FTZ R52, R7, R30 ;  /* 0x0000001e07348220 */ /* 0x000fe40000410000 */
[----:B------:R-:W-:Y:S01]  /*58f0*/  @!P0 FFMA.FTZ R3, R17, R18, R3 ;  /* 0x0000001211038223 */ /* 0x000fe20000010003 */
[----:B------:R-:W-:Y:S01]  /*5900*/  @!P0 F2FP.BF16.PACK_AB R17, R57, R59 ;  /* 0x0000003b3911823e */ /* 0x000fe200000010ff */
[----:B------:R-:W-:Y:S01]  /*5910*/  @!P0 FMUL.FTZ R6, R6, R16 ;  /* 0x0000001006068220 */ /* 0x000fe20000410000 */
[----:B------:R-:W-:Y:S01]  /*5920*/  @!P0 F2FP.BF16.PACK_AB R18, R55, R56 ;  /* 0x000000383712823e */ /* 0x000fe200000010ff */
[----:B------:R-:W-:Y:S01]  /*5930*/  @!P0 FFMA.FTZ R46, R24, R16, -R46 ;  /* 0x00000010182e8223 */ /* 0x000fe2000001082e */
[----:B------:R-:W-:Y:S01]  /*5940*/  @!P0 F2FP.BF16.PACK_AB R16, R53, R54 ;  /* 0x000000363510823e */ /* 0x000fe200000010ff */
[-C--:B------:R-:W-:Y:S01]  /*5950*/  @!P0 FFMA.FTZ R52, R31, R11.reuse, -R52 ;  /* 0x0000000b1f348223 */ /* 0x080fe20000010834 */
[----:B------:R-:W-:Y:S01]  /*5960*/  @!P0 MOV R49, R18 ;  /* 0x0000001200318202 */ /* 0x000fe20000000f00 */
[----:B------:R-:W-:Y:S01]  /*5970*/  @!P0 FFMA.FTZ R4, R19, R20, R4 ;  /* 0x0000001413048223 */ /* 0x000fe20000010004 */
[----:B------:R-:W-:Y:S01]  /*5980*/  @!P0 F2FP.BF16.PACK_AB R2, R3, R2 ;  /* 0x000000020302823e */ /* 0x000fe200000010ff */
        /* <DEDUP_REMOVED lines=25> */
.L_x_1183:
[C---:B------:R-:W-:Y:S01]  /*5b20*/  IMAD.WIDE.U32 R2, R90.reuse, c[0x0][0x1e0], RZ ;  /* 0x000078005a027a25 */ /* 0x040fe200078e00ff */
[----:B------:R-:W-:Y:S02]  /*5b30*/  SHF.R.S32.HI R97, RZ, 0x1f, R90 ;  /* 0x0000001fff617819 */ /* 0x000fe4000001145a */
[----:B-----5:R-:W-:Y:S03]  /*5b40*/  SHF.R.S32.HI R98, RZ, 0x1f, R87 ;  /* 0x0000001fff627819 */ /* 0x020fe60000011457 */
[----:B------:R-:W-:Y:S04]  /*5b50*/  IMAD R4, R97, c[0x0][0x1e0], RZ ;  /* 0x0000780061047a24 */ /* 0x000fe800078e02ff */
[----:B------:R-:W-:Y:S04]  /*5b60*/  IMAD R4, R90, c[0x0][0x1e4], R4 ;  /* 0x000079005a047a24 */ /* 0x000fe800078e0204 */
[----:B------:R-:W-:Y:S02]  /*5b70*/  IMAD.IADD R3, R3, 0x1, R4 ;  /* 0x0000000103037824 */ /* 0x000fe400078e0204 */
[----:B------:R-:W-:Y:S02]  /*5b80*/  IMAD R4, R98, c[0x0][0x1f0], RZ ;  /* 0x00007c0062047a24 */ /* 0x000fe400078e02ff */
[C---:B------:R-:W-:Y:S04]  /*5b90*/  IMAD.WIDE.U32 R2, R87.reuse, c[0x0][0x1f0], R2 ;  /* 0x00007c0057027a25 */ /* 0x040fe800078e0002 */
[----:B------:R-:W-:Y:S01]  /*5ba0*/  IMAD R4, R87, c[0x0][0x1f4], R4 ;  /* 0x00007d0057047a24 */ /* 0x000fe200078e0204 */
[----:B------:R-:W-:Y:S04]  /*5bb0*/  IADD3 R2, P0, R160, R2, RZ ;  /* 0x00000002a0027210 */ /* 0x000fe80007f1e0ff */
[----:B------:R-:W-:Y:S02]  /*5bc0*/  IADD3.X R3, R111, R3, R4, P0, !PT ;  /* 0x000000036f037210 */ /* 0x000fe400007fe404 */
[C---:B------:R-:W-:Y:S04]  /*5bd0*/  LEA R4, P0, R2.reuse, c[0x0][0x1c8], 0x1 ;  /* 0x0000720002047a11 */ /* 0x040fe800078008ff */
[----:B------:R-:W-:Y:S02]  /*5be0*/  LEA.HI.X R3, R2, c[0x0][0x1cc], R3, 0x1, P0 ;  /* 0x0000730002037a11 */ /* 0x000fe400000f0c03 */
[----:B------:R2:W3:Y:S08]  /*5bf0*/  SHFL.IDX PT, R2, R4, RZ, 0x1c1f ;  /* 0x001c1fff04027589 */ /* 0x0004f000000e0000 */
[----:B------:R-:W4:Y:S01]  /*5c00*/  SHFL.IDX PT, R3, R3, RZ, 0x1c1f ;  /* 0x001c1fff03037589 */ /* 0x000f2200000e0000 */
[----:B--2---:R-:W-:Y:S05]  /*5c10*/  IMAD.IADD R4, R222, 0x1, -R8 ;  /* 0x00000001de047824 */ /* 0x004fea00078e0a08 */
[----:B------:R-:W-:Y:S04]  /*5c20*/  IMNMX R91, R4, 0x40, PT ;  /* 0x00000040045b7817 */ /* 0x000fe80003800200 */
[----:B------:R-:W-:Y:S11]  /*5c30*/  ISETP.GT.AND P0, PT, R91, R99, PT ;  /* 0x000000635b00720c */ /* 0x000ff60003f04270 */
[----:B------:R-:W-:Y:S02]  /*5c40*/  @!UPT UIADD3 URZ, URZ, URZ, URZ ;  /* 0x0000003f3f3ff290 */ /* 0x000fe4000fffe03f */
[----:B------:R-:W-:-:S05]  /*5c50*/  @!P0 BRA `(.L_x_1187) ;  /* 0x000001e000008947 */ /* 0x000fca0003800000 */
[----:B---34-:R-:W-:Y:S02]  /*5c60*/  ISETP.GE.AND P2, PT, R26, c[0x0][0x1d4], PT ;  /* 0x000075001a007a0c */ /* 0x018fe40003f46270 */
[----:B------:R-:W-:Y:S02]  /*5c70*/  ISETP.GE.AND P1, PT, R29, c[0x0][0x1d4], PT ;  /* 0x000075001d007a0c */ /* 0x000fe40003f26270 */
[----:B------:R-:W-:Y:S02]  /*5c80*/  ISETP.GE.AND P4, PT, R28, c[0x0][0x1d4], PT ;  /* 0x000075001c007a0c */ /* 0x000fe40003f86270 */
[----:B------:R-:W-:Y:S07]  /*5c90*/  ISETP.GE.AND P3, PT, R102, c[0x0][0x1d4], PT ;  /* 0x0000750066007a0c */ /* 0x000fee0003f66270 */
[----:B------:R-:W2:Y:S01]  /*5ca0*/  @!P2 LDS.128 R12, [R88+0xc000] ;  /* 0x00c00000580ca984 */ /* 0x000ea20000000c00 */
[CC--:B-1----:R-:W-:Y:S04]  /*5cb0*/  @!P2 LEA R6, P0, R26.reuse, R2.reuse, 0x1 ;  /* 0x000000021a06a211 */ /* 0x0c2fe800078008ff */
[-C--:B------:R-:W-:Y:S02]  /*5cc0*/  @!P2 LEA.HI.X R7, R26, R3.reuse, R27, 0x1, P0 ;  /* 0x000000031a07a211 */ /* 0x080fe400000f0c1b */
[CC--:B------:R-:W-:Y:S04]  /*5cd0*/  @!P1 LEA R4, P0, R96.reuse, R2.reuse, 0x1 ;  /* 0x0000000260049211 */ /* 0x0c0fe800078008ff */
[-C--:B------:R-:W-:Y:S02]  /*5ce0*/  @!P1 LEA.HI.X R5, R96, R3.reuse, R106, 0x1, P0 ;  /* 0x0000000360059211 */ /* 0x080fe400000f0c6a */
[CC--:B------:R-:W-:Y:S04]  /*5cf0*/  @!P4 LEA R8, P0, R95.reuse, R2.reuse, 0x1 ;  /* 0x000000025f08c211 */ /* 0x0c0fe800078008ff */
[-C--:B------:R-:W-:Y:S01]  /*5d00*/  @!P4 LEA.HI.X R9, R95, R3.reuse, R105, 0x1, P0 ;  /* 0x000000035f09c211 */ /* 0x080fe200000f0c69 */
[----:B--2---:R1:W-:Y:S04]  /*5d10*/  @!P2 ST.E.128 [R6.64], R12 ;  /* 0x0000000c0600a985 */ /* 0x0043e8000c101d06 */
[----:B------:R-:W2:Y:S01]  /*5d20*/  @!P1 LDS.128 R12, [R89+0xc000] ;  /* 0x00c00000590c9984 */ /* 0x000ea20000000c00 */
[CC--:B-1----:R-:W-:Y:S04]  /*5d30*/  @!P3 LEA R6, P0, R94.reuse, R2.reuse, 0x1 ;  /* 0x000000025e06b211 */ /* 0x0c2fe800078008ff */
[-C--:B------:R-:W-:Y:S01]  /*5d40*/  @!P3 LEA.HI.X R7, R94, R3.reuse, R109, 0x1, P0 ;  /* 0x000000035e07b211 */ /* 0x080fe200000f0c6d */
[----:B--2---:R1:W-:Y:S01]  /*5d50*/  @!P1 ST.E.128 [R4.64], R12 ;  /* 0x0000000c04009985 */ /* 0x0043e2000c101d06 */
[----:B------:R-:W-:Y:S03]  /*5d60*/  ISETP.GE.AND P1, PT, R101, c[0x0][0x1d4], PT ;  /* 0x0000750065007a0c */ /* 0x000fe60003f26270 */
[----:B------:R-:W2:Y:S10]  /*5d70*/  @!P4 LDS.128 R16, [R88+0xe000] ;  /* 0x00e000005810c984 */ /* 0x000eb40000000c00 */
[CC--:B-1----:R-:W-:Y:S04]  /*5d80*/  @!P1 LEA R4, P0, R93.reuse, R2.reuse, 0x1 ;  /* 0x000000025d049211 */ /* 0x0c2fe800078008ff */
[-C--:B------:R-:W-:Y:S02]  /*5d90*/  @!P1 LEA.HI.X R5, R93, R3.reuse, R108, 0x1, P0 ;  /* 0x000000035d059211 */ /* 0x080fe400000f0c6c */
[----:B------:R-:W-:Y:S01]  /*5da0*/  ISETP.GE.AND P0, PT, R100, c[0x0][0x1d4], PT ;  /* 0x0000750064007a0c */ /* 0x000fe20003f06270 */
[----:B--2---:R-:W-:Y:S04]  /*5db0*/  @!P4 ST.E.128 [R8.64], R16 ;  /* 0x000000100800c985 */ /* 0x004fe8000c101d06 */
[----:B------:R-:W1:Y:S08]  /*5dc0*/  @!P3 LDS.128 R12, [R89+0xe000] ;  /* 0x00e00000590cb984 */ /* 0x000e700000000c00 */
[C---:B------:R-:W-:Y:S04]  /*5dd0*/  @!P0 LEA R2, P2, R92.reuse, R2, 0x1 ;  /* 0x000000025c028211 */ /* 0x040fe800078408ff */
[----:B------:R-:W-:Y:S01]  /*5de0*/  @!P0 LEA.HI.X R3, R92, R3, R107, 0x1, P2 ;  /* 0x000000035c038211 */ /* 0x000fe200010f0c6b */
[----:B-1----:R-:W-:Y:S04]  /*5df0*/  @!P3 ST.E.128 [R6.64], R12 ;  /* 0x0000000c0600b985 */ /* 0x002fe8000c101d06 */
[----:B------:R-:W1:Y:S04]  /*5e00*/  @!P1 LDS.128 R12, [R88+0x10000] ;  /* 0x01000000580c9984 */ /* 0x000e680000000c00 */
[----:B-1----:R-:W-:Y:S04]  /*5e10*/  @!P1 ST.E.128 [R4.64], R12 ;  /* 0x0000000c04009985 */ /* 0x002fe8000c101d06 */
[----:B------:R-:W1:Y:S04]  /*5e20*/  @!P0 LDS.128 R4, [R89+0x10000] ;  /* 0x0100000059048984 */ /* 0x000e680000000c00 */
[----:B-1----:R1:W-:Y:S02]  /*5e30*/  @!P0 ST.E.128 [R2.64], R4 ;  /* 0x0000000402008985 */ /* 0x0023e4000c101d06 */
.L_x_1187:
[----:B---34-:R-:W-:Y:S05]  /*5e40*/  BSYNC B1 ;  /* 0x0000000000017941 */ /* 0x018fea0003800000 */
.L_x_1182:
[----:B------:R-:W-:Y:S01]  /*5e50*/  ISETP.GT.AND P0, PT, R25, R36, PT ;  /* 0x000000241900720c */ /* 0x000fe20003f04270 */
[----:B-1----:R-:W-:Y:S01]  /*5e60*/  IMAD R8, R98, c[0x0][0x218], RZ ;  /* 0x0000860062087a24 */ /* 0x002fe200078e02ff */
[C---:B------:R-:W-:Y:S01]  /*5e70*/  ISETP.GE.AND P1, PT, R58.reuse, 0x1, PT ;  /* 0x000000013a00780c */ /* 0x040fe20003f26270 */
[----:B------:R-:W-:Y:S01]  /*5e80*/  BSSY B0, `(.L_x_1204) ;  /* 0x000004a000007945 */ /* 0x000fe20003800000 */
[----:B--2--5:R-:W-:Y:S01]  /*5e90*/  IADD3 R3, R58, 0x1, RZ ;  /* 0x000000013a037810 */ /* 0x024fe20007ffe0ff */
[----:B------:R-:W-:Y:S01]  /*5ea0*/  IMAD R8, R87, c[0x0][0x21c], R8 ;  /* 0x0000870057087a24 */ /* 0x000fe200078e0208 */
[----:B------:R-:W-:Y:S07]  /*5eb0*/  ISETP.NE.AND P2, PT, R112, RZ, PT ;  /* 0x000000ff7000720c */ /* 0x000fee0003f45270 */
[----:B------:R-:W-:Y:S01]  /*5ec0*/  @P0 IMAD R2, R58, 0x3000, R10 ;  /* 0x000030003a020824 */ /* 0x000fe200078e020a */
[----:B------:R-:W-:Y:S01]  /*5ed0*/  SEL R58, R3, RZ, !P1 ;  /* 0x000000ff033a7207 */ /* 0x000fe20004800000 */
[----:B------:R-:W-:Y:S01]  /*5ee0*/  @P0 IMAD.MOV.U32 R6, RZ, RZ, R118 ;  /* 0x000000ffff060224 */ /* 0x000fe200078e0076 */
[----:B------:R-:W-:Y:S01]  /*5ef0*/  @P0 IADD3 R3, R25, -0x1, RZ ;  /* 0xffffffff19030810 */ /* 0x000fe20007ffe0ff */
[----:B------:R-:W-:Y:S02]  /*5f00*/  @P0 IMAD.MOV.U32 R7, RZ, RZ, R117 ;  /* 0x000000ffff070224 */ /* 0x000fe400078e0075 */
[----:B------:R-:W-:Y:S01]  /*5f10*/  @P0 IMAD.SHL.U32 R2, R2, 0x2, RZ ;  /* 0x0000000202020824 */ /* 0x000fe200078e00ff */
[----:B------:R-:W-:Y:S01]  /*5f20*/  @P0 SHF.R.S32.HI R5, RZ, 0x1f, R3 ;  /* 0x0000001fff050819 */ /* 0x000fe20000011403 */
[----:B------:R-:W-:Y:S02]  /*5f30*/  @P0 IMAD R4, R164, R3, RZ ;  /* 0x00000003a4040224 */ /* 0x000fe400078e02ff */
[-C--:B------:R-:W-:Y:S04]  /*5f40*/  @P0 IMAD.WIDE.U32 R6, R3, R170.reuse, R6 ;  /* 0x000000aa03060225 */ /* 0x080fe800078e0006 */
[----:B------:R-:W-:Y:S01]  /*5f50*/  @P0 IMAD R3, R5, R170, R4 ;  /* 0x000000aa05030224 */ /* 0x000fe200078e0204 */
[C---:B------:R-:W-:Y:S03]  /*5f60*/  @P0 LEA R4, P1, R6.reuse, c[0x0][0x250], 0x1 ;  /* 0x0000940006040a11 */ /* 0x040fe600078208ff */
[----:B------:R-:W-:Y:S05]  /*5f70*/  @P0 IMAD.IADD R3, R7, 0x1, R3 ;  /* 0x0000000107030824 */ /* 0x000fea00078e0203 */
        /* <DEDUP_REMOVED lines=10> */
[----:B------:R1:W-:Y:S02]  /*6020*/  @P0 LDGSTS.E.BYPASS.LTC128B.128 [R2+0x4100], [R4.64+0x100], !P5 ;  /* 0x0410010004020fae */ /* 0x0003e4000e901d46 */
[----:B------:R-:W-:Y:S05]  /*6030*/  IMAD.WIDE.U32 R6, R87, c[0x0][0x218], R6 ;  /* 0x0000860057067a25 */ /* 0x000fea00078e0006 */
        /* <DEDUP_REMOVED lines=12> */
[----:B-1----:R1:W3:Y:S01]  /*6100*/  SHFL.IDX PT, R2, R9, RZ, 0x1c1f ;  /* 0x001c1fff09027589 */ /* 0x0022e200000e0000 */
        /* <DEDUP_REMOVED lines=8> */
[CC--:B---3--:R-:W-:Y:S04]  /*6190*/  @!P2 LEA R6, P0, R26.reuse, R2.reuse, 0x1 ;  /* 0x000000021a06a211 */ /* 0x0c8fe800078008ff */
[-C--:B------:R-:W-:Y:S02]  /*61a0*/  @!P2 LEA.HI.X R7, R26, R3.reuse, R27, 0x1, P0 ;  /* 0x000000031a07a211 */ /* 0x080fe400000f0c1b */
[CC--:B------:R-:W-:Y:S04]  /*61b0*/  @!P1 LEA R4, P0, R96.reuse, R2.reuse, 0x1 ;  /* 0x0000000260049211 */ /* 0x0c0fe800078008ff */
[-C--:B------:R-:W-:Y:S02]  /*61c0*/  @!P1 LEA.HI.X R5, R96, R3.reuse, R106, 0x1, P0 ;  /* 0x0000000360059211 */ /* 0x080fe400000f0c6a */
[CC--:B------:R-:W-:Y:S04]  /*61d0*/  @!P4 LEA R8, P0, R95.reuse, R2.reuse, 0x1 ;  /* 0x000000025f08c211 */ /* 0x0c0fe800078008ff */
[-C--:B-1----:R-:W-:Y:S01]  /*61e0*/  @!P4 LEA.HI.X R9, R95, R3.reuse, R105, 0x1, P0 ;  /* 0x000000035f09c211 */ /* 0x082fe200000f0c69 */
[----:B--2---:R1:W-:Y:S04]  /*61f0*/  @!P2 ST.E.128 [R6.64], R12 ;  /* 0x0000000c0600a985 */ /* 0x0043e8000c101d06 */
[----:B------:R-:W2:Y:S01]  /*6200*/  @!P1 LDS.128 R12, [R89] ;  /* 0x00000000590c9984 */ /* 0x000ea20000000c00 */
        /* <DEDUP_REMOVED lines=17> */
.L_x_1205:
[----:B--2---:R-:W-:Y:S05]  /*6320*/  BSYNC B0 ;  /* 0x0000000000007941 */ /* 0x004fea0003800000 */
.L_x_1204:
[C---:B------:R-:W-:Y:S02]  /*6330*/  ISETP.GE.AND P0, PT, R43.reuse, 0x1, PT ;  /* 0x000000012b00780c */ /* 0x040fe40003f06270 */
[----:B-1-3--:R-:W-:Y:S02]  /*6340*/  IADD3 R2, R43, 0x1, RZ ;  /* 0x000000012b027810 */ /* 0x00afe40007ffe0ff */
[----:B------:R-:W-:Y:S02]  /*6350*/  ISETP.NE.AND P2, PT, R112, RZ, PT ;  /* 0x000000ff7000720c */ /* 0x000fe40003f45270 */
[----:B------:R-:W-:Y:S02]  /*6360*/  SEL R43, R2, RZ, !P0 ;  /* 0x000000ff022b7207 */ /* 0x000fe40004000000 */
[----:B------:R-:W-:Y:S04]  /*6370*/  IADD3 R2, R25, -0x2, RZ ;  /* 0xfffffffe19027810 */ /* 0x000fe80007ffe0ff */
[----:B------:R-:W-:Y:S11]  /*6380*/  ISETP.GE.AND P0, PT, R2, R36, PT ;  /* 0x000000240200720c */ /* 0x000ff60003f06270 */
[----:B------:R-:W-:Y:S02]  /*6390*/  @!UPT UIADD3 URZ, URZ, URZ, URZ ;  /* 0x0000003f3f3ff290 */ /* 0x000fe4000fffe03f */
[----:B------:R-:W-:Y:S01]  /*63a0*/  @P0 SHF.R.S32.HI R6, RZ, 0x1f, R2 ;  /* 0x0000001fff060819 */ /* 0x000fe20000011402 */
[----:B------:R-:W-:Y:S02]  /*63b0*/  @P0 IMAD.MOV.U32 R4, RZ, RZ, R120 ;  /* 0x000000ffff040224 */ /* 0x000fe400078e0078 */
[----:B------:R-:W-:Y:S02]  /*63c0*/  @P0 IMAD.MOV.U32 R5, RZ, RZ, R115 ;  /* 0x000000ffff050224 */ /* 0x000fe400078e0073 */
[----:B------:R-:W-:Y:S04]  /*63d0*/  @P0 IMAD R3, R163, R2, RZ ;  /* 0x00000002a3030224 */ /* 0x000fe800078e02ff */
[-C--:B------:R-:W-:Y:S02]  /*63e0*/  @P0 IMAD R6, R6, R168.reuse, R3 ;  /* 0x000000a806060224 */ /* 0x080fe400078e0203 */
[----:B------:R-:W-:Y:S04]  /*63f0*/  @P0 IMAD.WIDE.U32 R2, R2, R168, R4 ;  /* 0x000000a802020225 */ /* 0x000fe800078e0004 */
[----:B------:R-:W-:Y:S01]  /*6400*/  @P0 IMAD.IADD R3, R3, 0x1, R6 ;  /* 0x0000000103030824 */ /* 0x000fe200078e0206 */
[C---:B------:R-:W-:Y:S04]  /*6410*/  @P0 LEA R4, P1, R2.reuse, c[0x0][0x220], 0x1 ;  /* 0x0000880002040a11 */ /* 0x040fe800078208ff */
[----:B------:R-:W-:Y:S01]  /*6420*/  @P0 LEA.HI.X R5, R2, c[0x0][0x224], R3, 0x1, P1 ;  /* 0x0000890002050a11 */ /* 0x000fe200008f0c03 */
[----:B------:R-:W-:Y:S01]  /*6430*/  @P0 IMAD R2, R58, 0x3000, R10 ;  /* 0x000030003a020824 */ /* 0x000fe200078e020a */
[----:B------:R-:W-:Y:S03]  /*6440*/  @P0 LEA R6, P1, R166, R4, 0x1 ;  /* 0x00000004a6060211 */ /* 0x000fe600078208ff */
[----:B------:R-:W-:Y:S01]  /*6450*/  @P0 IMAD.SHL.U32 R2, R2, 0x2, RZ ;  /* 0x0000000202020824 */ /* 0x000fe200078e00ff */
[----:B------:R-:W-:Y:S04]  /*6460*/  @P0 LEA.HI.X R7, R166, R5, R159, 0x1, P1 ;  /* 0x00000005a6070211 */ /* 0x000fe800008f0c9f */
[----:B------:R-:W-:Y:S01]  /*6470*/  @!PT LDS RZ, [RZ] ;  /* 0x00000000fffff984 */ /* 0x000fe20000000800 */
[----:B------:R-:W-:Y:S01]  /*6480*/  @!PT LDS RZ, [RZ] ;  /* 0x00000000fffff984 */ /* 0x000fe20000000800 */
[----:B------:R-:W-:Y:S01]  /*6490*/  @!PT LDS RZ, [RZ] ;  /* 0x00000000fffff984 */ /* 0x000fe20000000800 */
[----:B------:R1:W-:Y:S04]  /*64a0*/  @P0 LDGSTS.E.BYPASS.LTC128B.128 [R2+0xc100], [R4.64], !P6 ;  /* 0x0c10000004020fae */ /* 0x0003e8000f101d46 */
        /* <DEDUP_REMOVED lines=16> */
.L_x_1181:
[----:B---3--:R-:W-:Y:S01]  /*65b0*/  IMAD.MOV.U32 R4, RZ, RZ, 0x1 ;  /* 0x00000001ff047424 */ /* 0x008fe200078e00ff */
[----:B------:R-:W-:Y:S01]  /*65c0*/  IADD3 R0, R155, 0x7f, RZ ;  /* 0x0000007f9b007810 */ /* 0x000fe20007ffe0ff */
[----:B------:R2:W-:Y:S03]  /*65d0*/  STL.64 [R1], R174 ;  /* 0x000000ae01007387 */ /* 0x0005e60000100a00 */
[C---:B------:R-:W-:Y:S02]  /*65e0*/  ISETP.NE.AND P2, PT, R4.reuse, c[0x0][0x2c4], PT ;  /* 0x0000b10004007a0c */ /* 0x040fe40003f45270 */
[----:B------:R-:W-:-:S11]  /*65f0*/  ISETP.LE.AND P1, PT, R4, c[0x0][0x32c], PT ;  /* 0x0000cb0004007a0c */ /* 0x000fd60003f23270 */
        /* <DEDUP_REMOVED lines=16> */
.L_x_1209:
[----:B------:R-:W-:-:S13]  /*6700*/  ISETP.NE.AND P0, PT, R4, c[0x0][0x32c], PT ;  /* 0x0000cb0004007a0c */ /* 0x000fda0003f05270 */
[----:B------:R-:W-:-:S05]  /*6710*/  @P0 IMAD.HI.U32 R2, R0, c[0x0][0x330], RZ ;  /* 0x0000cc0000020a27 */ /* 0x000fca00078e00ff */
[----:B------:R-:W-:Y:S02]  /*6720*/  @P0 SHF.R.U32.HI R0, RZ, c[0x0][0x334], R2 ;  /* 0x0000cd00ff000a19 */ /* 0x000fe40000011602 */
.L_x_1210:
[----:B------:R-:W-:Y:S05]  /*6730*/  BSYNC B0 ;  /* 0x0000000000007941 */ /* 0x000fea0003800000 */
.L_x_1208:
[----:B------:R-:W-:-:S05]  /*6740*/  MOV R2, c[0x0][0x32c] ;  /* 0x0000cb0000027a02 */ /* 0x000fca0000000f00 */
[----:B------:R-:W-:-:S05]  /*6750*/  IMAD R0, R0, R2, c[0x0][0x32c] ;  /* 0x0000cb0000007624 */ /* 0x000fca00078e0202 */
[----:B------:R-:W-:-:S04]  /*6760*/  IMNMX R3, R3, R0, PT ;  /* 0x0000000003037217 */ /* 0x000fc80003800200 */
.L_x_1207:
        /* <DEDUP_REMOVED lines=21> */
.L_x_1213:
[----:B------:R-:W-:-:S04]  /*68c0*/  MOV R2, c[0x0][0x32c] ;  /* 0x0000cb0000027a02 */ /* 0x000fc80000000f00 */
[----:B------:R-:W-:-:S13]  /*68d0*/  ISETP.NE.AND P0, PT, R2, 0x1, PT ;  /* 0x000000010200780c */ /* 0x000fda0003f05270 */
[----:B------:R-:W-:-:S05]  /*68e0*/  @P0 IMAD.HI.U32 R2, R0, c[0x0][0x330], RZ ;  /* 0x0000cc0000020a27 */ /* 0x000fca00078e00ff */
[----:B------:R-:W-:Y:S02]  /*68f0*/  @P0 SHF.R.U32.HI R0, RZ, c[0x0][0x334], R2 ;  /* 0x0000cd00ff000a19 */ /* 0x000fe40000011602 */
.L_x_1214:
[----:B------:R-:W-:Y:S05]  /*6900*/  BSYNC B0 ;  /* 0x0000000000007941 */ /* 0x000fea0003800000 */
.L_x_1212:
[----:B------:R-:W-:-:S05]  /*6910*/  IMAD R0, R0, c[0x0][0x32c], RZ ;  /* 0x0000cb0000007a24 */ /* 0x000fca00078e02ff */
[----:B------:R-:W-:-:S04]  /*6920*/  IMNMX R3, R3, R0, !PT ;  /* 0x0000000003037217 */ /* 0x000fc80007800200 */
.L_x_1211:
[----:B------:R-:W-:Y:S01]  /*6930*/  SHF.R.S32.HI R0, RZ, 0x1f, R3 ;  /* 0x0000001fff007819 */ /* 0x000fe20000011403 */
[----:B------:R-:W-:Y:S01]  /*6940*/  IMAD.MOV.U32 R99, RZ, RZ, RZ ;  /* 0x000000ffff637224 */ /* 0x000fe200078e00ff */
[----:B------:R-:W-:Y:S01]  /*6950*/  PLOP3.LUT P1, PT, PT, PT, PT, 0x80, 0x0 ;  /* 0x000000000000781c */ /* 0x000fe20003f2f070 */
[----:B------:R-:W-:Y:S01]  /*6960*/  CS2R R12, SRZ ;  /* 0x00000000000c7805 */ /* 0x000fe2000001ff00 */
[----:B------:R-:W-:Y:S01]  /*6970*/  LEA.HI R0, R0, R3, RZ, 0x6 ;  /* 0x0000000300007211 */ /* 0x000fe200078f30ff */
[----:B------:R-:W-:Y:S01]  /*6980*/  CS2R R14, SRZ ;  /* 0x00000000000e7805 */ /* 0x000fe2000001ff00 */
[----:B------:R-:W-:Y:S01]  /*6990*/  IMAD.MOV.U32 R96, RZ, RZ, RZ ;  /* 0x000000ffff607224 */ /* 0x000fe200078e00ff */
[----:B------:R-:W-:Y:S01]  /*69a0*/  MOV R94, RZ ;  /* 0x000000ff005e7202 */ /* 0x000fe20000000f00 */
[----:B------:R-:W-:Y:S01]  /*69b0*/  CS2R R8, SRZ ;  /* 0x0000000000087805 */ /* 0x000fe2000001ff00 */
[----:B------:R-:W-:Y:S01]  /*69c0*/  SHF.R.S32.HI R0, RZ, 0x6, R0 ;  /* 0x00000006ff007819 */ /* 0x000fe20000011400 */
[----:B------:R-:W-:Y:S01]  /*69d0*/  IMAD.MOV.U32 R92, RZ, RZ, RZ ;  /* 0x000000ffff5c7224 */ /* 0x000fe200078e00ff */
[----:B-1----:R-:W-:Y:S01]  /*69e0*/  CS2R R10, SRZ ;  /* 0x00000000000a7805 */ /* 0x002fe2000001ff00 */
[----:B------:R-:W-:Y:S01]  /*69f0*/  IMAD.MOV.U32 R90, RZ, RZ, RZ ;  /* 0x000000ffff5a7224 */ /* 0x000fe200078e00ff */
[----:B------:R-:W-:Y:S01]  /*6a00*/  IMNMX R225, RZ, R0, !PT ;  /* 0x00000000ffe17217 */ /* 0x000fe20007800200 */
[----:B------:R-:W-:Y:S01]  /*6a10*/  IMAD.MOV.U32 R86, RZ, RZ, RZ ;  /* 0x000000ffff567224 */ /* 0x000fe200078e00ff */
[----:B------:R-:W-:Y:S01]  /*6a20*/  MOV R88, RZ ;  /* 0x000000ff00587202 */ /* 0x000fe20000000f00 */
[----:B------:R-:W-:Y:S01]  /*6a30*/  IMAD.MOV.U32 R16, RZ, RZ, RZ ;  /* 0x000000ffff107224 */ /* 0x000fe200078e00ff */
[----:B------:R-:W-:Y:S01]  /*6a40*/  ISETP.GT.AND P0, PT, R252, R225, PT ;  /* 0x000000e1fc00720c */ /* 0x000fe20003f04270 */
[----:B------:R-:W-:Y:S01]  /*6a50*/  CS2R R82, SRZ ;  /* 0x0000000000527805 */ /* 0x000fe2000001ff00 */
        /* <DEDUP_REMOVED lines=66> */
[----:B------:R-:W-:Y:S01]  /*6e80*/  LEA.HI R8, R6, R174, RZ, 0x4 ;  /* 0x000000ae06087211 */ /* 0x000fe200078f20ff */
[----:B------:R-:W-:Y:S01]  /*6e90*/  STL [R1+0x10], R17 ;  /* 0x0000101101007387 */ /* 0x000fe20000100800 */
[----:B------:R-:W-:Y:S02]  /*6ea0*/  LOP3.LUT R198, R16, 0xfffffff8, RZ, 0xc0, !PT ;  /* 0xfffffff810c67812 */ /* 0x000fe400078ec0ff */
[----:B------:R-:W-:-:S02]  /*6eb0*/  SHF.R.S32.HI R21, RZ, 0x3, R16 ;  /* 0x00000003ff157819 */ /* 0x000fc40000011410 */
[----:B------:R-:W-:Y:S01]  /*6ec0*/  ISETP.NE.AND.EX P0, PT, RZ, c[0x0][0x34c], PT, P0 ;  /* 0x0000d300ff007a0c */ /* 0x000fe20003f05300 */
[----:B------:R-:W-:Y:S01]  /*6ed0*/  IMAD.IADD R198, R174, 0x1, -R198 ;  /* 0x00000001aec67824 */ /* 0x000fe200078e0ac6 */
[CC--:B------:R-:W-:Y:S02]  /*6ee0*/  LEA.HI R22, R6.reuse, R174.reuse, RZ, 0x5 ;  /* 0x000000ae06167211 */ /* 0x0c0fe400078f28ff */
[----:B------:R-:W-:Y:S01]  /*6ef0*/  LEA.HI R18, R6, R174, RZ, 0x6 ;  /* 0x000000ae06127211 */ /* 0x000fe200078f30ff */
[----:B------:R-:W-:Y:S01]  /*6f00*/  IMAD R5, R198, 0x20, R21 ;  /* 0x00000020c6057824 */ /* 0x000fe200078e0215 */
[----:B------:R-:W-:Y:S01]  /*6f10*/  SEL R6, R242, RZ, !P0 ;  /* 0x000000fff2067207 */ /* 0x000fe20004000000 */
[----:B------:R-:W-:Y:S01]  /*6f20*/  IMAD.SHL.U32 R13, R198, 0x8, RZ ;  /* 0x00000008c60d7824 */ /* 0x000fe200078e00ff */
[----:B------:R-:W-:Y:S01]  /*6f30*/  SHF.R.S32.HI R10, RZ, 0x4, R8 ;  /* 0x00000004ff0a7819 */ /* 0x000fe20000011408 */
[----:B------:R-:W-:Y:S01]  /*6f40*/  IMAD.IADD R11, R155, 0x1, R5 ;  /* 0x000000019b0b7824 */ /* 0x000fe200078e0205 */
[----:B------:R-:W-:-:S02]  /*6f50*/  LOP3.LUT R5, R8, 0xfffffff0, RZ, 0xc0, !PT ;  /* 0xfffffff008057812 */ /* 0x000fc400078ec0ff */
[----:B------:R-:W-:Y:S02]  /*6f60*/  LEA.HI R8, R8, R10, RZ, 0x1 ;  /* 0x0000000a08087211 */ /* 0x000fe400078f08ff */
[----:B------:R-:W-:Y:S01]  /*6f70*/  LOP3.LUT P1, RZ, R198, 0x2, RZ, 0xc0, !PT ;  /* 0x00000002c6ff7812 */ /* 0x000fe2000782c0ff */
[----:B------:R-:W-:Y:S01]  /*6f80*/  IMAD.IADD R12, R174, 0x1, -R5 ;  /* 0x00000001ae0c7824 */ /* 0x000fe200078e0a05 */
[----:B-1----:R-:W-:Y:S02]  /*6f90*/  SHF.R.S32.HI R37, RZ, 0x1f, R37 ;  /* 0x0000001fff257819 */ /* 0x002fe40000011425 */
[C---:B------:R-:W-:Y:S02]  /*6fa0*/  IADD3 R23, R13.reuse, 0x80, RZ ;  /* 0x000000800d177810 */ /* 0x040fe40007ffe0ff */
[----:B------:R-:W-:Y:S01]  /*6fb0*/  ISETP.GE.AND P5, PT, R13, c[0x0][0x198], PT ;  /* 0x000066000d007a0c */ /* 0x000fe20003fa6270 */
[----:B------:R-:W-:Y:S01]  /*6fc0*/  IMAD R5, R37, c[0x0][0x1b8], RZ ;  /* 0x00006e0025057a24 */ /* 0x000fe200078e02ff */
[----:B------:R-:W-:Y:S01]  /*6fd0*/  IADD3 R26, R252, -0x1, RZ ;  /* 0xfffffffffc1a7810 */ /* 0x000fe20007ffe0ff */
[----:B------:R-:W1:Y:S02]  /*6fe0*/  S2R R37, SR_CTAID.Y ;  /* 0x0000000000257919 */ /* 0x000e640000002600 */
[----:B-1----:R-:W-:Y:S01]  /*6ff0*/  IMAD R5, R37, c[0x0][0x1bc], R5 ;  /* 0x00006f0025057a24 */ /* 0x002fe200078e0205 */
[----:B--2---:R-:W-:-:S05]  /*7000*/  SHF.R.S32.HI R2, RZ, 0x1f, R0 ;  /* 0x0000001fff027819 */ /* 0x004fca0000011400 */
[----:B------:R-:W-:-:S04]  /*7010*/  IMAD R2, R2, c[0x0][0x178], RZ ;  /* 0x00005e0002027a24 */ /* 0x000fc800078e02ff */
[C---:B------:R-:W-:Y:S02]  /*7020*/  IMAD R4, R0.reuse, c[0x0][0x17c], R2 ;  /* 0x00005f0000047a24 */ /* 0x040fe400078e0202 */
[----:B------:R-:W-:-:S04]  /*7030*/  IMAD.WIDE.U32 R2, R0, c[0x0][0x178], RZ ;  /* 0x00005e0000027a25 */ /* 0x000fc800078e00ff */
[----:B------:R-:W-:Y:S02]  /*7040*/  IMAD.IADD R3, R3, 0x1, R4 ;  /* 0x0000000103037824 */ /* 0x000fe400078e0204 */
[----:B------:R-:W-:-:S04]  /*7050*/  @P2 IMAD.HI.U32 R4, R11, c[0x0][0x2c8], RZ ;  /* 0x0000b2000b042a27 */ /* 0x000fc800078e00ff */
[----:B------:R-:W-:Y:S01]  /*7060*/  IMAD.MOV.U32 R0, RZ, RZ, R11 ;  /* 0x000000ffff007224 */ /* 0x000fe200078e000b */
[----:B------:R-:W-:Y:S01]  /*7070*/  @P2 SHF.R.U32.HI R0, RZ, c[0x0][0x2cc], R4 ;  /* 0x0000b300ff002a19 */ /* 0x000fe20000011604 */
[----:B------:R-:W-:Y:S01]  /*7080*/  IMAD.WIDE.U32 R2, R37, c[0x0][0x1b8], R2 ;  /* 0x00006e0025027a25 */ /* 0x000fe200078e0002 */
[----:B------:R-:W-:Y:S02]  /*7090*/  SHF.R.S32.HI R4, RZ, 0x1f, R242 ;  /* 0x0000001fff047819 */ /* 0x000fe400000114f2 */
[----:B------:R-:W-:Y:S01]  /*70a0*/  LOP3.LUT P2, RZ, R198, 0x4, RZ, 0xc0, !PT ;  /* 0x00000004c6ff7812 */ /* 0x000fe2000784c0ff */
[----:B------:R-:W-:Y:S01]  /*70b0*/  IMAD.IADD R3, R3, 0x1, R5 ;  /* 0x0000000103037824 */ /* 0x000fe200078e0205 */
[----:B------:R-:W-:Y:S01]  /*70c0*/  SEL R7, R4, RZ, !P0 ;  /* 0x000000ff04077207 */ /* 0x000fe20004000000 */
[----:B------:R-:W-:Y:S02]  /*70d0*/  IMAD.U32 R4, RZ, RZ, UR4 ;  /* 0x00000004ff047e24 */ /* 0x000fe4000f8e00ff */
[----:B------:R-:W-:-:S02]  /*70e0*/  IMAD.U32 R5, RZ, RZ, UR5 ;  /* 0x00000005ff057e24 */ /* 0x000fc4000f8e00ff */
[----:B------:R-:W-:Y:S02]  /*70f0*/  IMAD R7, R7, c[0x0][0x1c0], RZ ;  /* 0x0000700007077a24 */ /* 0x000fe400078e02ff */
[C---:B------:R-:W-:Y:S01]  /*7100*/  IMAD.WIDE.U32 R2, R6.reuse, c[0x0][0x1c0], R2 ;  /* 0x0000700006027a25 */ /* 0x040fe200078e0002 */
[----:B------:R1:W-:Y:S03]  /*7110*/  STL.64 [R1+0x8], R4 ;  /* 0x0000080401007387 */ /* 0x0003e60000100a00 */
[----:B------:R-:W-:Y:S01]  /*7120*/  IMAD R9, R6, c[0x0][0x1c4], R7 ;  /* 0x0000710006097a24 */ /* 0x000fe200078e0207 */
[----:B------:R-:W-:Y:S01]  /*7130*/  SHF.R.S32.HI R6, RZ, 0x1f, R0 ;  /* 0x0000001fff067819 */ /* 0x000fe20000011400 */
[----:B------:R-:W-:Y:S01]  /*7140*/  @!P3 IMAD.MOV.U32 R25, RZ, RZ, R242 ;  /* 0x000000ffff19b224 */ /* 0x000fe200078e00f2 */
[----:B------:R-:W-:Y:S01]  /*7150*/  LOP3.LUT R7, R8, 0xfffffffe, RZ, 0xc0, !PT ;  /* 0xfffffffe08077812 */ /* 0x000fe200078ec0ff */
[----:B------:R-:W-:Y:S01]  /*7160*/  IMAD.IADD R3, R3, 0x1, R9 ;  /* 0x0000000103037824 */ /* 0x000fe200078e0209 */
[----:B------:R-:W-:Y:S01]  /*7170*/  ISETP.GE.AND P3, PT, R23, c[0x0][0x198], PT ;  /* 0x0000660017007a0c */ /* 0x000fe20003f66270 */
[----:B------:R-:W-:-:S02]  /*7180*/  IMAD.MOV R8, RZ, RZ, -R0 ;  /* 0x000000ffff087224 */ /* 0x000fc400078e0a00 */
[----:B------:R-:W-:Y:S02]  /*7190*/  IMAD.IADD R15, R10, 0x1, -R7 ;  /* 0x000000010a0f7824 */ /* 0x000fe400078e0a07 */
[----:B------:R-:W-:-:S04]  /*71a0*/  IMAD.WIDE.U32 R2, R0, c[0x0][0x1b0], R2 ;  /* 0x00006c0000027a25 */ /* 0x000fc800078e0002 */
[----:B------:R-:W-:Y:S02]  /*71b0*/  IMAD R9, R8, c[0x0][0x2c4], R11 ;  /* 0x0000b10008097a24 */ /* 0x000fe400078e020b */
[----:B-1----:R-:W-:Y:S01]  /*71c0*/  IMAD R5, R6, c[0x0][0x1b0], RZ ;  /* 0x00006c0006057a24 */ /* 0x002fe200078e02ff */
[----:B------:R-:W-:Y:S01]  /*71d0*/  SHF.R.S32.HI R6, RZ, 0x1f, R12 ;  /* 0x0000001fff067819 */ /* 0x000fe2000001140c */
[----:B------:R-:W-:Y:S02]  /*71e0*/  IMAD.SHL.U32 R4, R21, 0x40, RZ ;  /* 0x0000004015047824 */ /* 0x000fe400078e00ff */
[----:B------:R-:W-:Y:S01]  /*71f0*/  IMAD R10, R0, c[0x0][0x1b4], R5 ;  /* 0x00006d00000a7a24 */ /* 0x000fe200078e0205 */
[----:B------:R-:W-:Y:S01]  /*7200*/  LEA.HI R14, R6, R12, RZ, 0x3 ;  /* 0x0000000c060e7211 */ /* 0x000fe200078f18ff */
[----:B------:R-:W-:Y:S01]  /*7210*/  IMAD.SHL.U32 R5, R198, 0x40, RZ ;  /* 0x00000040c6057824 */ /* 0x000fe200078e00ff */
[----:B------:R-:W-:Y:S01]  /*7220*/  LOP3.LUT R0, R4, 0x1c0, RZ, 0xc0, !PT ;  /* 0x000001c004007812 */ /* 0x000fe200078ec0ff */
[----:B------:R-:W-:-:S03]  /*7230*/  IMAD.IADD R3, R3, 0x1, R10 ;  /* 0x0000000103037824 */ /* 0x000fc600078e020a */
[----:B------:R-:W-:Y:S01]  /*7240*/  SHF.R.U32.HI R8, RZ, 0x3, R0 ;  /* 0x00000003ff087819 */ /* 0x000fe20000011600 */
[----:B------:R-:W-:Y:S01]  /*7250*/  IMAD.WIDE.U32 R2, R9, c[0x0][0x1a8], R2 ;  /* 0x00006a0009027a25 */ /* 0x000fe200078e0002 */
[----:B------:R-:W-:Y:S02]  /*7260*/  LOP3.LUT R6, R0, 0x38, R13, 0xf8, !PT ;  /* 0x0000003800067812 */ /* 0x000fe400078ef80d */
[----:B------:R-:W-:Y:S02]  /*7270*/  LOP3.LUT R0, R14, 0xfffffff8, RZ, 0xc0, !PT ;  /* 0xfffffff80e007812 */ /* 0x000fe400078ec0ff */
[----:B------:R-:W-:Y:S02]  /*7280*/  LOP3.LUT R4, R5, 0x1c0, RZ, 0xc0, !PT ;  /* 0x000001c005047812 */ /* 0x000fe400078ec0ff */
[----:B------:R-:W-:Y:S01]  /*7290*/  SHF.R.S32.HI R5, RZ, 0x1f, R9 ;  /* 0x0000001fff057819 */ /* 0x000fe20000011409 */
[----:B------:R-:W-:Y:S01]  /*72a0*/  IMAD.IADD R10, R12, 0x1, -R0 ;  /* 0x000000010c0a7824 */ /* 0x000fe200078e0a00 */
[----:B------:R-:W-:-:S02]  /*72b0*/  LOP3.LUT R7, R4, 0x8, R16, 0xf8, !PT ;  /* 0x0000000804077812 */ /* 0x000fc400078ef810 */
[----:B------:R-:W-:Y:S01]  /*72c0*/  SHF.R.U32.HI R4, RZ, 0x3, R4 ;  /* 0x00000003ff047819 */ /* 0x000fe20000011604 */
[----:B------:R-:W-:Y:S01]  /*72d0*/  IMAD.SHL.U32 R0, R10, 0x40, RZ ;  /* 0x000000400a007824 */ /* 0x000fe200078e00ff */
[----:B------:R-:W-:Y:S01]  /*72e0*/  LOP3.LUT R11, R6, R8, RZ, 0x3c, !PT ;  /* 0x00000008060b7212 */ /* 0x000fe200078e3cff */
[----:B------:R-:W-:Y:S01]  /*72f0*/  IMAD.SHL.U32 R8, R15, 0x8, RZ ;  /* 0x000000080f087824 */ /* 0x000fe200078e00ff */
[----:B------:R-:W-:Y:S01]  /*7300*/  LOP3.LUT R6, R7, R4, RZ, 0x3c, !PT ;  /* 0x0000000407067212 */ /* 0x000fe200078e3cff */
[----:B------:R-:W-:Y:S01]  /*7310*/  IMAD R4, R5, c[0x0][0x1a8], RZ ;  /* 0x00006a0005047a24 */ /* 0x000fe200078e02ff */
[----:B------:R-:W-:Y:S01]  /*7320*/  LOP3.LUT R0, R0, 0x1c0, RZ, 0xc0, !PT ;  /* 0x000001c000007812 */ /* 0x000fe200078ec0ff */
[----:B------:R-:W-:Y:S01]  /*7330*/  IMAD.SHL.U32 R5, R18, 0x8, RZ ;  /* 0x0000000812057824 */ /* 0x000fe200078e00ff */
[----:B------:R-:W-:Y:S01]  /*7340*/  LEA R19, P0, R2, c[0x0][0x160], 0x1 ;  /* 0x0000580002137a11 */ /* 0x000fe200078008ff */
[----:B------:R-:W-:Y:S01]  /*7350*/  IMAD R7, R9, c[0x0][0x1ac], R4 ;  /* 0x00006b0009077a24 */ /* 0x000fe200078e0204 */
[----:B------:R-:W-:Y:S01]  /*7360*/  SHF.R.U32.HI R4, RZ, 0x3, R0 ;  /* 0x00000003ff047819 */ /* 0x000fe20000011600 */
[----:B------:R-:W-:Y:S01]  /*7370*/  IMAD R6, R15, 0x200, R6 ;  /* 0x000002000f067824 */ /* 0x000fe200078e0206 */
[----:B------:R-:W-:-:S02]  /*7380*/  LOP3.LUT R20, R11, 0xfffffe00, R5, 0xf8, !PT ;  /* 0xfffffe000b147812 */ /* 0x000fc400078ef805 */
[----:B------:R-:W-:Y:S01]  /*7390*/  LOP3.LUT R5, R0, 0x8, R8, 0xf8, !PT ;  /* 0x0000000800057812 */ /* 0x000fe200078ef808 */
[----:B------:R-:W-:Y:S01]  /*73a0*/  IMAD.IADD R0, R3, 0x1, R7 ;  /* 0x0000000103007824 */ /* 0x000fe200078e0207 */
[----:B------:R-:W-:Y:S01]  /*73b0*/  LOP3.LUT P6, RZ, R10, 0x2, RZ, 0xc0, !PT ;  /* 0x000000020aff7812 */ /* 0x000fe200078cc0ff */
[----:B------:R-:W-:Y:S01]  /*73c0*/  IMAD.SHL.U32 R7, R14, 0x40, RZ ;  /* 0x000000400e077824 */ /* 0x000fe200078e00ff */
[----:B------:R-:W-:Y:S01]  /*73d0*/  LOP3.LUT R3, R5, R4, RZ, 0x3c, !PT ;  /* 0x0000000405037212 */ /* 0x000fe200078e3cff */
[----:B------:R-:W-:Y:S01]  /*73e0*/  IMAD.MOV.U32 R5, RZ, RZ, 0x10 ;  /* 0x00000010ff057424 */ /* 0x000fe200078e00ff */
[----:B------:R-:W-:Y:S01]  /*73f0*/  LEA.HI.X R18, R2, c[0x0][0x164], R0, 0x1, P0 ;  /* 0x0000590002127a11 */ /* 0x000fe200000f0c00 */
[----:B------:R-:W-:Y:S01]  /*7400*/  IMAD.SHL.U32 R0, R22, 0x20, RZ ;  /* 0x0000002016007824 */ /* 0x000fe200078e00ff */
[----:B------:R-:W-:Y:S01]  /*7410*/  LOP3.LUT R7, R7, 0xfffffe00, RZ, 0xc0, !PT ;  /* 0xfffffe0007077812 */ /* 0x000fe200078ec0ff */
[----:B------:R-:W-:Y:S01]  /*7420*/  IMAD.MOV.U32 R2, RZ, RZ, 0x20 ;  /* 0x00000020ff027424 */ /* 0x000fe200078e00ff */
[----:B------:R-:W-:-:S02]  /*7430*/  IADD3 R22, R13, 0x40, RZ ;  /* 0x000000400d167810 */ /* 0x000fc40007ffe0ff */
[----:B------:R-:W-:Y:S02]  /*7440*/  LOP3.LUT R0, R0, 0xfffffc00, RZ, 0xc0, !PT ;  /* 0xfffffc0000007812 */ /* 0x000fe400078ec0ff */
[----:B------:R-:W-:Y:S02]  /*7450*/  LOP3.LUT P0, RZ, R10, 0x4, RZ, 0xc0, !PT ;  /* 0x000000040aff7812 */ /* 0x000fe4000780c0ff */
[-C--:B------:R-:W-:Y:S02]  /*7460*/  IADD3 R4, R3, R7.reuse, R0 ;  /* 0x0000000703047210 */ /* 0x080fe40007ffe000 */
[----:B------:R-:W-:Y:S02]  /*7470*/  SEL R8, R5, 0xfffffff0, !P1 ;  /* 0xfffffff005087807 */ /* 0x000fe40004800000 */
[----:B------:R-:W-:Y:S02]  /*7480*/  ISETP.GE.AND P4, PT, R22, c[0x0][0x198], PT ;  /* 0x0000660016007a0c */ /* 0x000fe40003f86270 */
[----:B------:R-:W-:-:S02]  /*7490*/  LOP3.LUT R7, R3, R7, RZ, 0xfc, !PT ;  /* 0x0000000703077212 */ /* 0x000fc400078efcff */
[----:B------:R-:W-:Y:S02]  /*74a0*/  SEL R0, R2, 0xffffffe0, !P0 ;  /* 0xffffffe002007807 */ /* 0x000fe40004000000 */
[----:B------:R-:W-:Y:S01]  /*74b0*/  SEL R5, R5, 0xfffffff0, !P6 ;  /* 0xfffffff005057807 */ /* 0x000fe20007000000 */
[----:B------:R-:W-:Y:S05]  /*74c0*/  BRA.DIV ~URZ, `(.L_x_1216) ;  /* 0x00012a227f007947 */ /* 0x000fea000b800000 */
[----:B------:R1:W2:Y:S02]  /*74d0*/  SHFL.IDX PT, R9, R18, RZ, 0x181f ;  /* 0x00181fff12097589 */ /* 0x0002a400000e0000 */
.L_x_1329:
[----:B------:R-:W-:Y:S05]  /*74e0*/  BRA.DIV ~URZ, `(.L_x_1217) ;  /* 0x00012a827f007947 */ /* 0x000fea000b800000 */
[----:B------:R3:W4:Y:S02]  /*74f0*/  SHFL.IDX PT, R2, R19, RZ, 0x181f ;  /* 0x00181fff13027589 */ /* 0x00072400000e0000 */
.L_x_1330:
        /* <DEDUP_REMOVED lines=22> */
.L_x_1219:
[----:B------:R-:W-:Y:S05]  /*7660*/  BSYNC B0 ;  /* 0x0000000000007941 */ /* 0x000fea0003800000 */
.L_x_1218:
[----:B------:R-:W-:Y:S05]  /*7670*/  BRA.DIV ~URZ, `(.L_x_1220) ;  /* 0x000129727f007947 */ /* 0x000fea000b800000 */
[----:B--2---:R2:W1:Y:S04]  /*7680*/  SHFL.IDX PT, R9, R18, 0x1, 0x181f ;  /* 0x00381f0012097f89 */ /* 0x00446800000e0000 */
[----:B----4-:R2:W4:Y:S02]  /*7690*/  SHFL.IDX PT, R2, R19, 0x1, 0x181f ;  /* 0x00381f0013027f89 */ /* 0x01052400000e0000 */
.L_x_1331:
[----:B------:R-:W-:Y:S01]  /*76a0*/  IADD3 R3, R16, 0x20, RZ ;  /* 0x0000002010037810 */ /* 0x000fe20007ffe0ff */
[----:B------:R-:W-:Y:S03]  /*76b0*/  BSSY B0, `(.L_x_1221) ;  /* 0x0000014000007945 */ /* 0x000fe60003800000 */
[----:B------:R-:W-:Y:S01]  /*76c0*/  ISETP.GE.AND P0, PT, R3, R17, PT ;  /* 0x000000110300720c */ /* 0x000fe20003f06270 */
[----:B-1----:R-:W-:-:S12]  /*76d0*/  IMAD.MOV.U32 R3, RZ, RZ, R9 ;  /* 0x000000ffff037224 */ /* 0x002fd800078e0009 */
        /* <DEDUP_REMOVED lines=17> */
.L_x_1222:
[----:B------:R-:W-:Y:S05]  /*77f0*/  BSYNC B0 ;  /* 0x0000000000007941 */ /* 0x000fea0003800000 */
.L_x_1221:
[----:B------:R-:W-:Y:S05]  /*7800*/  BRA.DIV ~URZ, `(.L_x_1223) ;  /* 0x000128d27f007947 */ /* 0x000fea000b800000 */
[----:B-1----:R1:W2:Y:S02]  /*7810*/  SHFL.IDX PT, R9, R18, 0x2, 0x181f ;  /* 0x00581f0012097f89 */ /* 0x0022a400000e0000 */
.L_x_1332:
[----:B------:R-:W-:Y:S05]  /*7820*/  BRA.DIV ~URZ, `(.L_x_1224) ;  /* 0x000129327f007947 */ /* 0x000fea000b800000 */
[----:B----4-:R4:W1:Y:S02]  /*7830*/  SHFL.IDX PT, R2, R19, 0x2, 0x181f ;  /* 0x00581f0013027f89 */ /* 0x01086400000e0000 */
.L_x_1333:
[----:B------:R-:W-:Y:S01]  /*7840*/  IADD3 R3, R16, 0x40, RZ ;  /* 0x0000004010037810 */ /* 0x000fe20007ffe0ff */
[----:B------:R-:W-:Y:S03]  /*7850*/  BSSY B0, `(.L_x_1225) ;  /* 0x0000014000007945 */ /* 0x000fe60003800000 */
[----:B------:R-:W-:Y:S01]  /*7860*/  ISETP.GE.AND P0, PT, R3, R17, PT ;  /* 0x000000110300720c */ /* 0x000fe20003f06270 */
[----:B--2---:R-:W-:-:S12]  /*7870*/  IMAD.MOV.U32 R3, RZ, RZ, R9 ;  /* 0x000000ffff037224 */ /* 0x004fd800078e0009 */
        /* <DEDUP_REMOVED lines=17> */
.L_x_1226:
[----:B------:R-:W-:Y:S05]  /*7990*/  BSYNC B0 ;  /* 0x0000000000007941 */ /* 0x000fea0003800000 */
.L_x_1225:
[----:B------:R-:W-:Y:S05]  /*79a0*/  BRA.DIV ~URZ, `(.L_x_1227) ;  /* 0x000128327f007947 */ /* 0x000fea000b800000 */
[----:B-1----:R1:W2:Y:S04]  /*79b0*/  SHFL.IDX PT, R11, R18, 0x3, 0x181f ;  /* 0x00781f00120b7f89 */ /* 0x0022a800000e0000 */
[----:B------:R1:W3:Y:S02]  /*79c0*/  SHFL.IDX PT, R10, R19, 0x3, 0x181f ;  /* 0x00781f00130a7f89 */ /* 0x0002e400000e0000 */
.L_x_1334:
[----:B----4-:R-:W4:Y:S04]  /*79d0*/  LDL R21, [R1] ;  /* 0x0000000001157983 */ /* 0x010f280000100800 */
[----:B------:R1:W5:Y:S04]  /*79e0*/  LDL R24, [R1+0x64] ;  /* 0x0000640001187983 */ /* 0x0003680000100800 */
[----:B------:R1:W5:Y:S01]  /*79f0*/  LDL R231, [R1+0x48] ;  /* 0x0000480001e77983 */ /* 0x0003620000100800 */
[----:B------:R-:W-:Y:S01]  /*7a00*/  IADD3 R2, R16, 0x60, RZ ;  /* 0x0000006010027810 */ /* 0x000fe20007ffe0ff */
[----:B------:R-:W-:Y:S01]  /*7a10*/  ULDC.64 UR4, c[0x0][0x40] ;  /* 0x0000100000047ab9 */ /* 0x000fe20000000a00 */
[----:B------:R-:W-:Y:S01]  /*7a20*/  LOP3.LUT R240, R240, 0xfffffffe, RZ, 0xc0, !PT ;  /* 0xfffffffef0f07812 */ /* 0x000fe200078ec0ff */
[----:B------:R-:W3:Y:S01]  /*7a30*/  S2R R27, SR_CTAID.Y ;  /* 0x00000000001b7919 */ /* 0x000ee20000002600 */
[----:B------:R-:W-:Y:S01]  /*7a40*/  ISETP.GE.AND P0, PT, R2, R17, PT ;  /* 0x000000110200720c */ /* 0x000fe20003f06270 */
[----:B------:R-:W-:Y:S01]  /*7a50*/  UIADD3 UR4, UP0, UR4, 0x160, URZ ;  /* 0x0000016004047890 */ /* 0x000fe2000ff1e03f */
[----:B------:R-:W-:Y:S01]  /*7a60*/  IADD3 R2, P6, R1, c[0x0][0x20], RZ ;  /* 0x0000080001027a10 */ /* 0x000fe20007fde0ff */
[----:B-----5:R-:W-:-:S02]  /*7a70*/  IMAD.WIDE.U32 R228, R25, c[0x0][0x2b0], RZ ;  /* 0x0000ac0019e47a25 */ /* 0x020fc400078e00ff */
[----:B------:R-:W-:Y:S02]  /*7a80*/  UIADD3.X UR5, URZ, UR5, URZ, UP0, !UPT ;  /* 0x000000053f057290 */ /* 0x000fe400087fe43f */
[----:B------:R-:W-:-:S05]  /*7a90*/  IMAD.X R3, RZ, RZ, c[0x0][0x24], P6 ;  /* 0x00000900ff037624 */ /* 0x000fca00030e06ff */
[----:B------:R-:W-:Y:S01]  /*7aa0*/  STL.64 [R1+0x20], R2 ;  /* 0x0000200201007387 */ /* 0x000fe20000100a00 */
[----:B-1----:R-:W-:Y:S01]  /*7ab0*/  @!P0 IMAD.SHL.U32 R18, R20, 0x2, RZ ;  /* 0x0000000214128824 */ /* 0x002fe200078e00ff */
[----:B------:R-:W-:Y:S01]  /*7ac0*/  @!P0 SHF.R.S32.HI R14, RZ, 0x1f, R22 ;  /* 0x0000001fff0e8819 */ /* 0x000fe20000011416 */
[----:B--23--:R-:W-:Y:S01]  /*7ad0*/  @!P0 IMAD.WIDE R12, R13, 0x2, R10 ;  /* 0x000000020d0c8825 */ /* 0x00cfe200078e020a */
[----:B------:R-:W-:Y:S02]  /*7ae0*/  @!P0 SHF.R.S32.HI R9, RZ, 0x1f, R23 ;  /* 0x0000001fff098819 */ /* 0x000fe40000011417 */
[----:B------:R-:W-:Y:S02]  /*7af0*/  @!P0 LEA.HI R19, R14, R22, RZ, 0x3 ;  /* 0x000000160e138211 */ /* 0x000fe400078f18ff */
[----:B------:R-:W-:Y:S01]  /*7b00*/  @!PT LDS RZ, [RZ] ;  /* 0x00000000fffff984 */ /* 0x000fe20000000800 */
[----:B------:R-:W-:Y:S01]  /*7b10*/  @!PT LDS RZ, [RZ] ;  /* 0x00000000fffff984 */ /* 0x000fe20000000800 */
[----:B------:R-:W-:Y:S01]  /*7b20*/  @!PT LDS RZ, [RZ] ;  /* 0x00000000fffff984 */ /* 0x000fe20000000800 */
[----:B------:R1:W-:Y:S01]  /*7b30*/  @!P0 LDGSTS.E.BYPASS.LTC128B.128 [R18+0x1b100], [R12.64], !P5 ;  /* 0x1b1000000c128fae */ /* 0x0003e2000e901d46 */
[----:B------:R-:W-:Y:S02]  /*7b40*/  IADD3 R14, P6, R2, 0x48, RZ ;  /* 0x00000048020e7810 */ /* 0x000fe40007fde0ff */
[----:B------:R-:W-:-:S02]  /*7b50*/  @!P0 LEA.HI R9, R9, R23, RZ, 0x3 ;  /* 0x0000001709098211 */ /* 0x000fc400078f18ff */
[----:B------:R-:W-:Y:S01]  /*7b60*/  SHF.R.S32.HI R28, RZ, 0x1f, R27 ;  /* 0x0000001fff1c7819 */ /* 0x000fe2000001141b */
[----:B------:R-:W-:Y:S01]  /*7b70*/  IMAD.X R15, RZ, RZ, R3, P6 ;  /* 0x000000ffff0f7224 */ /* 0x000fe200030e0603 */
[----:B------:R-:W-:Y:S01]  /*7b80*/  @!P0 LOP3.LUT R9, R9, 0xfffffff8, RZ, 0xc0, !PT ;  /* 0xfffffff809098812 */ /* 0x000fe200078ec0ff */
[----:B------:R-:W2:Y:S04]  /*7b90*/  S2R R27, SR_CTAID.Y ;  /* 0x00000000001b7919 */ /* 0x000ea80000002600 */
[----:B------:R3:W-:Y:S01]  /*7ba0*/  STL.64 [R1+0x30], R14 ;  /* 0x0000300e01007387 */ /* 0x0007e20000100a00 */
[----:B-1----:R-:W-:-:S05]  /*7bb0*/  IADD3 R12, P5, R2, 0x4, RZ ;  /* 0x00000004020c7810 */ /* 0x002fca0007fbe0ff */
[----:B------:R-:W-:Y:S01]  /*7bc0*/  IMAD.X R13, RZ, RZ, R3, P5 ;  /* 0x000000ffff0d7224 */ /* 0x000fe200028e0603 */
[----:B------:R-:W-:Y:S01]  /*7bd0*/  IADD3 R16, P5, R2, 0x10, RZ ;  /* 0x0000001002107810 */ /* 0x000fe20007fbe0ff */
[----:B--2---:R-:W-:-:S03]  /*7be0*/  IMAD.WIDE.U32 R32, R27, c[0x0][0x210], RZ ;  /* 0x000084001b207a25 */ /* 0x004fc600078e00ff */
[----:B------:R1:W-:Y:S01]  /*7bf0*/  STL.64 [R1+0x38], R12 ;  /* 0x0000380c01007387 */ /* 0x0003e20000100a00 */
[----:B------:R-:W-:Y:S01]  /*7c00*/  IMAD.X R17, RZ, RZ, R3, P5 ;  /* 0x000000ffff117224 */ /* 0x000fe200028e0603 */
[----:B---3--:R-:W-:-:S04]  /*7c10*/  @!P0 LOP3.LUT R14, R19, 0xfffffff8, RZ, 0xc0, !PT ;  /* 0xfffffff8130e8812 */ /* 0x008fc800078ec0ff */
[----:B------:R2:W-:Y:S01]  /*7c20*/  STL.64 [R1+0x28], R16 ;  /* 0x0000281001007387 */ /* 0x0005e20000100a00 */
[----:B------:R-:W-:-:S04]  /*7c30*/  @!P0 IMAD.WIDE R14, R14, 0x2, R10 ;  /* 0x000000020e0e8825 */ /* 0x000fc800078e020a */
[----:B------:R-:W-:Y:S01]  /*7c40*/  @!P0 IMAD.WIDE R10, R9, 0x2, R10 ;  /* 0x00000002090a8825 */ /* 0x000fe200078e020a */
[----:B------:R3:W-:Y:S04]  /*7c50*/  @!P0 LDGSTS.E.BYPASS.LTC128B.128 [R18+0x1f100], [R14.64], !P4 ;  /* 0x1f1000000e128fae */ /* 0x0007e8000e101d46 */
[----:B------:R3:W-:Y:S04]  /*7c60*/  @!P0 LDGSTS.E.BYPASS.LTC128B.128 [R18+0x23100], [R10.64], !P3 ;  /* 0x231000000a128fae */ /* 0x0007e8000d901d46 */
[----:B------:R-:W0:Y:S01]  /*7c70*/  LDGDEPBAR ;  /* 0x00000000000079af */ /* 0x000e220000000000 */
[----:B-1----:R-:W-:-:S05]  /*7c80*/  IADD3 R12, P5, R2, 0x8, RZ ;  /* 0x00000008020c7810 */ /* 0x002fca0007fbe0ff */
[----:B------:R-:W-:Y:S01]  /*7c90*/  IMAD.X R13, RZ, RZ, R3, P5 ;  /* 0x000000ffff0d7224 */ /* 0x000fe200028e0603 */
[----:B--2---:R-:W-:-:S04]  /*7ca0*/  SHF.R.S32.HI R17, RZ, 0x1f, R25 ;  /* 0x0000001fff117819 */ /* 0x004fc80000011419 */
[----:B------:R1:W-:Y:S01]  /*7cb0*/  STL.64 [R1+0x40], R12 ;  /* 0x0000400c01007387 */ /* 0x0003e20000100a00 */
[C---:B---3--:R-:W-:Y:S02]  /*7cc0*/  IMAD R10, R28.reuse, c[0x0][0x210], RZ ;  /* 0x000084001c0a7a24 */ /* 0x048fe400078e02ff */
[----:B------:R-:W-:Y:S02]  /*7cd0*/  IMAD R11, R28, c[0x0][0x1e8], RZ ;  /* 0x00007a001c0b7a24 */ /* 0x000fe400078e02ff */
[C---:B------:R-:W-:Y:S02]  /*7ce0*/  IMAD R10, R27.reuse, c[0x0][0x214], R10 ;  /* 0x000085001b0a7a24 */ /* 0x040fe400078e020a */
[----:B------:R-:W-:-:S04]  /*7cf0*/  IMAD.WIDE.U32 R28, R27, c[0x0][0x1e8], RZ ;  /* 0x00007a001b1c7a25 */ /* 0x000fc800078e00ff */
[----:B------:R-:W-:Y:S02]  /*7d00*/  IMAD R11, R27, c[0x0][0x1ec], R11 ;  /* 0x00007b001b0b7a24 */ /* 0x000fe400078e020b */
[----:B------:R-:W-:Y:S02]  /*7d10*/  IMAD.IADD R234, R33, 0x1, R10 ;  /* 0x0000000121ea7824 */ /* 0x000fe400078e020a */
[----:B------:R-:W-:Y:S02]  /*7d20*/  IMAD.IADD R233, R29, 0x1, R11 ;  /* 0x000000011de97824 */ /* 0x000fe400078e020b */
[----:B-1----:R-:W-:Y:S02]  /*7d30*/  IMAD.U32 R12, RZ, RZ, UR4 ;  /* 0x00000004ff0c7e24 */ /* 0x002fe4000f8e00ff */
[----:B------:R-:W-:Y:S01]  /*7d40*/  IMAD.U32 R13, RZ, RZ, UR5 ;  /* 0x00000005ff0d7e24 */ /* 0x000fe2000f8e00ff */
[----:B------:R-:W-:Y:S04]  /*7d50*/  WARPSYNC 0xffffffff ;  /* 0xffffffff00007948 */ /* 0x000fe80003800000 */
[----:B------:R1:W-:Y:S02]  /*7d60*/  STL.64 [R1+0x18], R12 ;  /* 0x0000180c01007387 */ /* 0x0003e40000100a00 */
[----:B-1----:R-:W-:-:S04]  /*7d70*/  IMAD R12, R17, c[0x0][0x2b0], RZ ;  /* 0x0000ac00110c7a24 */ /* 0x002fc800078e02ff */
[----:B------:R-:W-:-:S04]  /*7d80*/  IMAD R12, R25, c[0x0][0x2b4], R12 ;  /* 0x0000ad00190c7a24 */ /* 0x000fc800078e020c */
[----:B------:R-:W-:Y:S01]  /*7d90*/  IMAD.IADD R232, R229, 0x1, R12 ;  /* 0x00000001e5e87824 */ /* 0x000fe200078e020c */
[----:B----4-:R-:W-:-:S04]  /*7da0*/  SHF.R.S32.HI R22, RZ, 0x1f, R21 ;  /* 0x0000001fff167819 */ /* 0x010fc80000011415 */
[----:B------:R-:W-:-:S04]  /*7db0*/  LEA.HI R16, R22, R21, RZ, 0x3 ;  /* 0x0000001516107211 */ /* 0x000fc800078f18ff */
[----:B------:R-:W-:-:S05]  /*7dc0*/  LOP3.LUT R9, R16, 0xfffffff8, RZ, 0xc0, !PT ;  /* 0xfffffff810097812 */ /* 0x000fca00078ec0ff */
[----:B------:R-:W-:-:S04]  /*7dd0*/  IMAD.IADD R9, R21, 0x1, -R9 ;  /* 0x0000000115097824 */ /* 0x000fc800078e0a09 */
[----:B------:R-:W-:-:S05]  /*7de0*/  IMAD.SHL.U32 R212, R9, 0x8, RZ ;  /* 0x0000000809d47824 */ /* 0x000fca00078e00ff */
[C---:B------:R-:W-:Y:S02]  /*7df0*/  ISETP.GE.AND P4, PT, R212.reuse, c[0x0][0x1d4], PT ;  /* 0x00007500d4007a0c */ /* 0x040fe40003f86270 */
[C---:B------:R-:W-:Y:S02]  /*7e00*/  IADD3 R30, R212.reuse, 0x40, RZ ;  /* 0x00000040d41e7810 */ /* 0x040fe40007ffe0ff */
[----:B------:R-:W-:Y:S02]  /*7e10*/  IADD3 R23, R212, 0x80, RZ ;  /* 0x00000080d4177810 */ /* 0x000fe40007ffe0ff */
[----:B------:R-:W-:Y:S02]  /*7e20*/  ISETP.GE.AND P5, PT, R30, c[0x0][0x1d4], PT ;  /* 0x000075001e007a0c */ /* 0x000fe40003fa6270 */
[----:B------:R-:W-:-:S04]  /*7e30*/  ISETP.GE.AND P6, PT, R23, c[0x0][0x1d4], PT ;  /* 0x0000750017007a0c */ /* 0x000fc80003fc6270 */
[----:B------:R-:W-:Y:S02]  /*7e40*/  SEL R10, RZ, 0x10, P6 ;  /* 0x00000010ff0a7807 */ /* 0x000fe40003000000 */
[----:B------:R-:W-:-:S04]  /*7e50*/  @P4 LOP3.LUT R240, R240, 0x1, RZ, 0xfc, !PT ;  /* 0x00000001f0f04812 */ /* 0x000fc800078efcff */
[----:B------:R-:W-:-:S04]  /*7e60*/  LOP3.LUT R240, R240, 0xfffffffd, RZ, 0xc0, !PT ;  /* 0xfffffffdf0f07812 */ /* 0x000fc800078ec0ff */
[----:B------:R-:W-:Y:S02]  /*7e70*/  @P5 LOP3.LUT R240, R240, 0x2, RZ, 0xfc, !PT ;  /* 0x00000002f0f05812 */ /* 0x000fe400078efcff */
[----:B------:R-:W-:Y:S01]  /*7e80*/  SHF.R.S32.HI R16, RZ, 0x3, R16 ;  /* 0x00000003ff107819 */ /* 0x000fe20000011410 */
[----:B------:R-:W-:Y:S01]  /*7e90*/  IMAD.MOV.U32 R27, RZ, RZ, c[0x0][0x2b8] ;  /* 0x0000ae00ff1b7624 */ /* 0x000fe200078e00ff */
[----:B------:R-:W-:Y:S01]  /*7ea0*/  BAR.SYNC.DEFER_BLOCKING 0x0 ;  /* 0x0000000000007b1d */ /* 0x000fe20000010000 */
[----:B------:R-:W-:Y:S02]  /*7eb0*/  IMAD.SHL.U32 R218, R26, 0x40, RZ ;  /* 0x000000401ada7824 */ /* 0x000fe400078e00ff */
        /* <DEDUP_REMOVED lines=14> */
[----:B------:R1:W2:Y:S01]  /*7fa0*/  @!P0 LDG.E R200, [R10.64] ;  /* 0x000000060ac88981 */ /* 0x0002a2000c1e1900 */
[----:B------:R-:W-:Y:S01]  /*7fb0*/  IMAD.MOV R3, RZ, RZ, -R3 ;  /* 0x000000ffff037224 */ /* 0x000fe200078e0a03 */
[----:B------:R-:W-:Y:S01]  /*7fc0*/  LEA.HI R21, R22, R21, RZ, 0x6 ;  /* 0x0000001516157211 */ /* 0x000fe200078f30ff */
[----:B------:R-:W-:Y:S01]  /*7fd0*/  BSSY B0, `(.L_x_1228) ;  /* 0x00000b6000007945 */ /* 0x000fe20003800000 */
[----:B------:R-:W-:Y:S01]  /*7fe0*/  IADD3 R22, -R16, R24, -R218 ;  /* 0x0000001810167210 */ /* 0x000fe20007ffe9da */
[----:B------:R-:W-:Y:S01]  /*7ff0*/  IMAD R201, R3, c[0x0][0x2b8], R9 ;  /* 0x0000ae0003c97a24 */ /* 0x000fe200078e0209 */
[----:B------:R-:W-:Y:S01]  /*8000*/  ISETP.GE.AND P3, PT, R30, c[0x0][0x1d4], PT ;  /* 0x000075001e007a0c */ /* 0x000fe20003f66270 */
[----:B------:R-:W-:-:S03]  /*8010*/  IMAD.WIDE R24, R212, 0x2, RZ ;  /* 0x00000002d4187825 */ /* 0x000fc600078e02ff */
[----:B------:R-:W-:Y:S01]  /*8020*/  SHF.R.S32.HI R14, RZ, 0x1f, R201 ;  /* 0x0000001fff0e7819 */ /* 0x000fe200000114c9 */
[----:B------:R-:W-:-:S04]  /*8030*/  IMAD.WIDE.U32 R12, R201, c[0x0][0x208], RZ ;  /* 0x00008200c90c7a25 */ /* 0x000fc800078e00ff */
[C---:B------:R-:W-:Y:S02]  /*8040*/  IMAD R3, R14.reuse, c[0x0][0x1e0], RZ ;  /* 0x000078000e037a24 */ /* 0x040fe400078e02ff */
[----:B------:R-:W-:Y:S02]  /*8050*/  IMAD R14, R14, c[0x0][0x208], RZ ;  /* 0x000082000e0e7a24 */ /* 0x000fe400078e02ff */
[C---:B------:R-:W-:Y:S02]  /*8060*/  IMAD R3, R201.reuse, c[0x0][0x1e4], R3 ;  /* 0x00007900c9037a24 */ /* 0x040fe400078e0203 */
[----:B-1----:R-:W-:-:S04]  /*8070*/  IMAD.WIDE.U32 R10, R201, c[0x0][0x1e0], RZ ;  /* 0x00007800c90a7a25 */ /* 0x002fc800078e00ff */
        /* <DEDUP_REMOVED lines=8> */
[C---:B------:R-:W-:Y:S02]  /*8100*/  LEA R19, P0, R3.reuse, c[0x0][0x1c8], 0x1 ;  /* 0x0000720003137a11 */ /* 0x040fe400078008ff */
[----:B------:R-:W-:Y:S02]  /*8110*/  SHF.R.S32.HI R16, RZ, 0x1f, R23 ;  /* 0x0000001fff107819 */ /* 0x000fe40000011417 */
[----:B------:R-:W-:Y:S02]  /*8120*/  LEA.HI.X R18, R3, c[0x0][0x1cc], R10, 0x1, P0 ;  /* 0x0000730003127a11 */ /* 0x000fe400000f0c0a */
[----:B------:R-:W-:Y:S01]  /*8130*/  SHFL.IDX PT, R10, R19, RZ, 0x181f ;  /* 0x00181fff130a7589 */ /* 0x000fe200000e0000 */
[----:B------:R-:W-:Y:S02]  /*8140*/  LOP3.LUT R3, R9, 0x1c0, RZ, 0xc0, !PT ;  /* 0x000001c009037812 */ /* 0x000fe400078ec0ff */
[----:B------:R-:W-:Y:S01]  /*8150*/  ISETP.GE.AND P0, PT, R22, 0x1, PT ;  /* 0x000000011600780c */ /* 0x000fe20003f06270 */
[----:B------:R-:W1:Y:S01]  /*8160*/  SHFL.IDX PT, R11, R18, RZ, 0x181f ;  /* 0x00181fff120b7589 */ /* 0x000e6200000e0000 */
[----:B------:R-:W-:-:S02]  /*8170*/  LOP3.LUT R9, R3, 0x38, R212, 0xf8, !PT ;  /* 0x0000003803097812 */ /* 0x000fc400078ef8d4 */
[----:B------:R-:W-:-:S04]  /*8180*/  SHF.R.U32.HI R3, RZ, 0x3, R3 ;  /* 0x00000003ff037819 */ /* 0x000fc80000011603 */
[----:B------:R-:W-:Y:S01]  /*8190*/  LOP3.LUT R15, R9, R3, RZ, 0x3c, !PT ;  /* 0x00000003090f7212 */ /* 0x000fe200078e3cff */
[----:B------:R-:W-:Y:S01]  /*81a0*/  IMAD R3, R201, c[0x0][0x20c], R14 ;  /* 0x00008300c9037a24 */ /* 0x000fe200078e020e */
[----:B------:R-:W-:Y:S01]  /*81b0*/  SHF.R.S32.HI R9, RZ, 0x1f, R30 ;  /* 0x0000001fff097819 */ /* 0x000fe2000001141e */
[----:B------:R-:W-:Y:S02]  /*81c0*/  IMAD.SHL.U32 R14, R21, 0x8, RZ ;  /* 0x00000008150e7824 */ /* 0x000fe400078e00ff */
[----:B------:R-:W-:Y:S01]  /*81d0*/  IMAD.IADD R13, R13, 0x1, R3 ;  /* 0x000000010d0d7824 */ /* 0x000fe200078e0203 */
[----:B------:R-:W-:Y:S02]  /*81e0*/  LEA.HI R9, R9, R30, RZ, 0x3 ;  /* 0x0000001e09097211 */ /* 0x000fe400078f18ff */
[----:B------:R-:W-:Y:S01]  /*81f0*/  LEA.HI R3, R16, R23, RZ, 0x3 ;  /* 0x0000001710037211 */ /* 0x000fe200078f18ff */
[----:B------:R-:W-:Y:S01]  /*8200*/  IMAD.WIDE.U32 R12, R200, c[0x0][0x218], R12 ;  /* 0x00008600c80c7a25 */ /* 0x000fe200078e000c */
[----:B------:R-:W-:-:S02]  /*8210*/  LOP3.LUT R235, R15, 0xfffffe00, R14, 0xf8, !PT ;  /* 0xfffffe000feb7812 */ /* 0x000fc400078ef80e */
[----:B------:R-:W-:Y:S01]  /*8220*/  LOP3.LUT R241, R9, 0xfffffff8, RZ, 0xc0, !PT ;  /* 0xfffffff809f17812 */ /* 0x000fe200078ec0ff */
[----:B------:R-:W-:Y:S01]  /*8230*/  IMAD R9, R20, c[0x0][0x218], RZ ;  /* 0x0000860014097a24 */ /* 0x000fe200078e02ff */
[----:B------:R-:W-:Y:S01]  /*8240*/  LOP3.LUT R227, R3, 0xfffffff8, RZ, 0xc0, !PT ;  /* 0xfffffff803e37812 */ /* 0x000fe200078ec0ff */
[----:B------:R-:W-:Y:S02]  /*8250*/  IMAD.SHL.U32 R148, R235, 0x2, RZ ;  /* 0x00000002eb947824 */ /* 0x000fe400078e00ff */
[----:B-1----:R-:W-:Y:S01]  /*8260*/  @P0 IMAD.WIDE R16, R212, 0x2, R10 ;  /* 0x00000002d4100825 */ /* 0x002fe200078e020a */
[----:B------:R-:W-:Y:S02]  /*8270*/  SHF.R.S32.HI R239, RZ, 0x1f, R227 ;  /* 0x0000001fffef7819 */ /* 0x000fe400000114e3 */
[----:B------:R-:W-:Y:S01]  /*8280*/  IADD3 R230, R148, 0x100, RZ ;  /* 0x0000010094e67810 */ /* 0x000fe20007ffe0ff */
[--C-:B------:R-:W-:Y:S01]  /*8290*/  @P0 IMAD.WIDE R14, R241, 0x2, R10.reuse ;  /* 0x00000002f10e0825 */ /* 0x100fe200078e020a */
[----:B------:R-:W-:Y:S01]  /*82a0*/  @!PT LDS RZ, [RZ] ;  /* 0x00000000fffff984 */ /* 0x000fe20000000800 */
[----:B------:R1:W-:Y:S03]  /*82b0*/  @P0 LDGSTS.E.BYPASS.LTC128B.128 [R148+0xc100], [R16.64], !P4 ;  /* 0x0c10000010940fae */ /* 0x0003e6000e101d46 */
[----:B------:R-:W-:Y:S01]  /*82c0*/  @P0 IMAD.WIDE R10, R227, 0x2, R10 ;  /* 0x00000002e30a0825 */ /* 0x000fe200078e020a */
[----:B------:R2:W-:Y:S03]  /*82d0*/  @P0 LDGSTS.E.BYPASS.LTC128B.128 [R148+0xe100], [R14.64], !P5 ;  /* 0x0e1000000e940fae */ /* 0x0005e6000e901d46 */
[----:B------:R-:W-:Y:S01]  /*82e0*/  IMAD R9, R200, c[0x0][0x21c], R9 ;  /* 0x00008700c8097a24 */ /* 0x000fe200078e0209 */
[----:B------:R3:W-:Y:S01]  /*82f0*/  @P0 LDGSTS.E.BYPASS.LTC128B.128 [R148+0x10100], [R10.64], !P6 ;  /* 0x101000000a940fae */ /* 0x0007e2000f101d46 */
[----:B------:R-:W-:-:S04]  /*8300*/  IADD3 R3, P0, R32, R12, RZ ;  /* 0x0000000c20037210 */ /* 0x000fc80007f1e0ff */
[----:B------:R-:W-:Y:S02]  /*8310*/  IADD3.X R12, R234, R13, R9, P0, !PT ;  /* 0x0000000dea0c7210 */ /* 0x000fe400007fe409 */
[----:B------:R-:W-:-:S04]  /*8320*/  LEA R9, P0, R3, c[0x0][0x1f8], 0x1 ;  /* 0x00007e0003097a11 */ /* 0x000fc800078008ff */
[----:B------:R-:W-:Y:S02]  /*8330*/  LEA.HI.X R3, R3, c[0x0][0x1fc], R12, 0x1, P0 ;  /* 0x00007f0003037a11 */ /* 0x000fe400000f0c0c */
[----:B------:R-:W-:Y:S01]  /*8340*/  ISETP.GT.AND P0, PT, R22, 0x20, PT ;  /* 0x000000201600780c */ /* 0x000fe20003f04270 */
[----:B-1----:R-:W-:Y:S04]  /*8350*/  SHFL.IDX PT, R16, R9, RZ, 0x181f ;  /* 0x00181fff09107589 */ /* 0x002fe800000e0000 */
[----:B------:R-:W-:Y:S04]  /*8360*/  SHFL.IDX PT, R17, R3, RZ, 0x181f ;  /* 0x00181fff03117589 */ /* 0x000fe800000e0000 */
[----:B---3--:R-:W-:Y:S04]  /*8370*/  SHFL.IDX PT, R10, R19, 0x1, 0x181f ;  /* 0x00381f00130a7f89 */ /* 0x008fe800000e0000 */
[----:B------:R-:W2:Y:S04]  /*8380*/  SHFL.IDX PT, R11, R18, 0x1, 0x181f ;  /* 0x00381f00120b7f89 */ /* 0x000ea800000e0000 */
[----:B------:R-:W1:Y:S04]  /*8390*/  SHFL.IDX PT, R9, R9, 0x1, 0x181f ;  /* 0x00381f0009097f89 */ /* 0x000e6800000e0000 */
[----:B------:R-:W3:Y:S01]  /*83a0*/  SHFL.IDX PT, R3, R3, 0x1, 0x181f ;  /* 0x00381f0003037f89 */ /* 0x000ee200000e0000 */
[----:B--2---:R-:W-:-:S04]  /*83b0*/  @P0 IMAD.WIDE R14, R212, 0x2, R10 ;  /* 0x00000002d40e0825 */ /* 0x004fc800078e020a */
[--C-:B------:R-:W-:Y:S01]  /*83c0*/  @P0 IMAD.WIDE R12, R241, 0x2, R10.reuse ;  /* 0x00000002f10c0825 */ /* 0x100fe200078e020a */
[----:B------:R1:W-:Y:S01]  /*83d0*/  @P0 LDGSTS.E.BYPASS.LTC128B.128 [R148+0xd100], [R14.64], !P4 ;  /* 0x0d1000000e940fae */ /* 0x0003e2000e101d46 */
[----:B------:R-:W-:Y:S02]  /*83e0*/  ISETP.GE.AND P4, PT, R212, c[0x0][0x1d4], PT ;  /* 0x00007500d4007a0c */ /* 0x000fe40003f86270 */
[----:B------:R-:W-:Y:S01]  /*83f0*/  @P0 IMAD.WIDE R10, R227, 0x2, R10 ;  /* 0x00000002e30a0825 */ /* 0x000fe200078e020a */
[----:B------:R2:W-:Y:S04]  /*8400*/  @P0 LDGSTS.E.BYPASS.LTC128B.128 [R148+0xf100], [R12.64], !P5 ;  /* 0x0f1000000c940fae */ /* 0x0005e8000e901d46 */
[----:B------:R4:W-:Y:S01]  /*8410*/  @P0 LDGSTS.E.BYPASS.LTC128B.128 [R148+0x11100], [R10.64], !P6 ;  /* 0x111000000a940fae */ /* 0x0009e2000f101d46 */
[----:B------:R-:W-:-:S03]  /*8420*/  IADD3 R20, P0, R16, R24, RZ ;  /* 0x0000001810147210 */ /* 0x000fc60007f1e0ff */
[----:B------:R-:W0:Y:S02]  /*8430*/  LDGDEPBAR ;  /* 0x00000000000079af */ /* 0x000e240000000000 */
[----:B------:R-:W-:Y:S02]  /*8440*/  IMAD.X R21, R17, 0x1, R25, P0 ;  /* 0x0000000111157824 */ /* 0x000fe400000e0619 */
[----:B--2---:R-:W-:-:S04]  /*8450*/  IMAD.WIDE R12, R241, 0x2, RZ ;  /* 0x00000002f10c7825 */ /* 0x004fc800078e02ff */
[----:B----4-:R-:W-:Y:S01]  /*8460*/  IMAD.WIDE R10, R227, 0x2, RZ ;  /* 0x00000002e30a7825 */ /* 0x010fe200078e02ff */
[----:B------:R-:W-:-:S05]  /*8470*/  IADD3 R18, P0, R16, R12, RZ ;  /* 0x0000000c10127210 */ /* 0x000fca0007f1e0ff */
[----:B------:R-:W-:Y:S01]  /*8480*/  IMAD.X R19, R17, 0x1, R13, P0 ;  /* 0x0000000111137824 */ /* 0x000fe200000e060d */
[----:B------:R-:W-:-:S05]  /*8490*/  IADD3 R16, P0, R16, R10, RZ ;  /* 0x0000000a10107210 */ /* 0x000fca0007f1e0ff */
[----:B------:R-:W-:Y:S01]  /*84a0*/  IMAD.X R17, R17, 0x1, R11, P0 ;  /* 0x0000000111117824 */ /* 0x000fe200000e060b */
[-C--:B-1----:R-:W-:Y:S02]  /*84b0*/  IADD3 R14, P0, R24, R9.reuse, RZ ;  /* 0x00000009180e7210 */ /* 0x082fe40007f1e0ff */
[----:B------:R-:W-:Y:S02]  /*84c0*/  IADD3 R24, R2, 0x18, RZ ;  /* 0x0000001802187810 */ /* 0x000fe40007ffe0ff */
[----:B------:R-:W-:Y:S01]  /*84d0*/  SHF.R.S32.HI R2, RZ, 0x1f, R241 ;  /* 0x0000001fff027819 */ /* 0x000fe200000114f1 */
[----:B---3--:R-:W-:Y:S01]  /*84e0*/  IMAD.X R15, R25, 0x1, R3, P0 ;  /* 0x00000001190f7824 */ /* 0x008fe200000e0603 */
[----:B------:R-:W-:-:S05]  /*84f0*/  IADD3 R12, P0, R12, R9, RZ ;  /* 0x000000090c0c7210 */ /* 0x000fca0007f1e0ff */
[----:B------:R-:W-:Y:S01]  /*8500*/  IMAD.X R13, R13, 0x1, R3, P0 ;  /* 0x000000010d0d7824 */ /* 0x000fe200000e0603 */
[----:B------:R-:W-:-:S05]  /*8510*/  IADD3 R10, P0, R10, R9, RZ ;  /* 0x000000090a0a7210 */ /* 0x000fca0007f1e0ff */
[----:B------:R-:W-:Y:S01]  /*8520*/  IMAD.X R11, R11, 0x1, R3, P0 ;  /* 0x000000010b0b7824 */ /* 0x000fe200000e0603 */
[C---:B------:R-:W-:Y:S02]  /*8530*/  ISETP.LT.OR P0, PT, R22.reuse, 0x1, P4 ;  /* 0x000000011600780c */ /* 0x040fe40002701670 */
[----:B------:R-:W-:Y:S02]  /*8540*/  ISETP.LT.OR P4, PT, R22, 0x21, P4 ;  /* 0x000000211600780c */ /* 0x000fe40002781670 */
[----:B------:R-:W-:-:S09]  /*8550*/  SHF.R.S32.HI R3, RZ, 0x1f, R212 ;  /* 0x0000001fff037819 */ /* 0x000fd200000114d4 */
[----:B------:R1:W-:Y:S01]  /*8560*/  LDGSTS.E.BYPASS.LTC128B.128 [R148+0x100], [R20.64], !P0 ;  /* 0x0010000014947fae */ /* 0x0003e2000c101d46 */
[C---:B------:R-:W-:Y:S02]  /*8570*/  ISETP.LT.OR P0, PT, R22.reuse, 0x1, P3 ;  /* 0x000000011600780c */ /* 0x040fe40001f01670 */
[----:B------:R-:W-:-:S11]  /*8580*/  ISETP.LT.OR P3, PT, R22, 0x21, P3 ;  /* 0x000000211600780c */ /* 0x000fd60001f61670 */
[----:B------:R1:W-:Y:S01]  /*8590*/  LDGSTS.E.BYPASS.LTC128B.128 [R148+0x2100], [R18.64], !P0 ;  /* 0x0210000012947fae */ /* 0x0003e2000c101d46 */
[----:B------:R-:W-:-:S04]  /*85a0*/  ISETP.GE.AND P0, PT, R23, c[0x0][0x1d4], PT ;  /* 0x0000750017007a0c */ /* 0x000fc80003f06270 */
[C---:B------:R-:W-:Y:S02]  /*85b0*/  ISETP.LT.OR P5, PT, R22.reuse, 0x1, P0 ;  /* 0x000000011600780c */ /* 0x040fe400007a1670 */
[----:B------:R-:W-:-:S11]  /*85c0*/  ISETP.LT.OR P0, PT, R22, 0x21, P0 ;  /* 0x000000211600780c */ /* 0x000fd60000701670 */
[----:B------:R1:W-:Y:S01]  /*85d0*/  LDGSTS.E.BYPASS.LTC128B.128 [R148+0x4100], [R16.64], !P5 ;  /* 0x0410000010947fae */ /* 0x0003e2000e901d46 */
[----:B------:R-:W-:-:S03]  /*85e0*/  ISETP.GT.AND P5, PT, R219, 0x3f, PT ;  /* 0x0000003fdb00780c */ /* 0x000fc60003fa4270 */
[----:B------:R1:W-:Y:S01]  /*85f0*/  LDGSTS.E.BYPASS.LTC128B.128 [R148+0x1100], [R14.64], !P4 ;  /* 0x011000000e947fae */ /* 0x0003e2000e101d46 */
[----:B------:R-:W-:-:S03]  /*8600*/  ISETP.GT.AND P4, PT, R26, R225, PT ;  /* 0x000000e11a00720c */ /* 0x000fc60003f84270 */
[----:B------:R1:W-:Y:S04]  /*8610*/  LDGSTS.E.BYPASS.LTC128B.128 [R148+0x3100], [R12.64], !P3 ;  /* 0x031000000c947fae */ /* 0x0003e8000d901d46 */
[----:B------:R1:W-:Y:S04]  /*8620*/  LDGSTS.E.BYPASS.LTC128B.128 [R148+0x5100], [R10.64], !P0 ;  /* 0x051000000a947fae */ /* 0x0003e8000c101d46 */
[----:B------:R-:W0:Y:S02]  /*8630*/  LDGDEPBAR ;  /* 0x00000000000079af */ /* 0x000e240000000000 */
        /* <DEDUP_REMOVED lines=9> */
[----:B-1----:R-:W-:Y:S02]  /*86d0*/  @!P5 LEA.HI.X.SX32 R11, R2, R232, 0x1, P0 ;  /* 0x000000e8020bd211 */ /* 0x002fe400000f0eff */
[----:B------:R-:W-:-:S04]  /*86e0*/  @!P5 LEA R10, P0, R9, c[0x0][0x2a0], 0x2 ;  /* 0x0000a800090ada11 */ /* 0x000fc800078010ff */
[----:B------:R-:W-:-:S05]  /*86f0*/  @!P5 LEA.HI.X R11, R9, c[0x0][0x2a4], R11, 0x2, P0 ;  /* 0x0000a900090bda11 */ /* 0x000fca00000f140b */
[----:B------:R-:W2:Y:S01]  /*8700*/  @!P5 LDG.E R200, [R10.64] ;  /* 0x000000060ac8d981 */ /* 0x000ea2000c1e1900 */
[----:B------:R-:W-:-:S04]  /*8710*/  IMAD.MOV R2, RZ, RZ, -R2 ;  /* 0x000000ffff027224 */ /* 0x000fc800078e0a02 */
[----:B------:R-:W-:-:S05]  /*8720*/  IMAD R201, R2, c[0x0][0x2b8], R3 ;  /* 0x0000ae0002c97a24 */ /* 0x000fca00078e0203 */
[----:B------:R-:W-:-:S05]  /*8730*/  SHF.R.S32.HI R2, RZ, 0x1f, R201 ;  /* 0x0000001fff027819 */ /* 0x000fca00000114c9 */
[----:B------:R-:W-:Y:S02]  /*8740*/  IMAD R9, R2, c[0x0][0x1e0], RZ ;  /* 0x0000780002097a24 */ /* 0x000fe400078e02ff */
[----:B------:R-:W-:-:S04]  /*8750*/  IMAD.WIDE.U32 R2, R201, c[0x0][0x1e0], RZ ;  /* 0x00007800c9027a25 */ /* 0x000fc800078e00ff */
[----:B------:R-:W-:-:S04]  /*8760*/  IMAD R9, R201, c[0x0][0x1e4], R9 ;  /* 0x00007900c9097a24 */ /* 0x000fc800078e0209 */
[----:B------:R-:W-:Y:S01]  /*8770*/  IMAD.IADD R3, R3, 0x1, R9 ;  /* 0x0000000103037824 */ /* 0x000fe200078e0209 */
[----:B--2---:R-:W-:-:S03]  /*8780*/  SHF.R.S32.HI R9, RZ, 0x1f, R200 ;  /* 0x0000001fff097819 */ /* 0x004fc600000114c8 */
[----:B------:R-:W-:-:S04]  /*8790*/  IMAD.WIDE.U32 R2, R200, c[0x0][0x1f0], R2 ;  /* 0x00007c00c8027a25 */ /* 0x000fc800078e0002 */
[----:B------:R-:W-:Y:S01]  /*87a0*/  IMAD R9, R9, c[0x0][0x1f0], RZ ;  /* 0x00007c0009097a24 */ /* 0x000fe200078e02ff */
[----:B------:R-:W-:-:S03]  /*87b0*/  IADD3 R2, P0, R28, R2, RZ ;  /* 0x000000021c027210 */ /* 0x000fc60007f1e0ff */
[----:B------:R-:W-:-:S05]  /*87c0*/  IMAD R9, R200, c[0x0][0x1f4], R9 ;  /* 0x00007d00c8097a24 */ /* 0x000fca00078e0209 */
[----:B------:R-:W-:Y:S02]  /*87d0*/  IADD3.X R3, R233, R3, R9, P0, !PT ;  /* 0x00000003e9037210 */ /* 0x000fe400007fe409 */
[----:B------:R-:W-:-:S04]  /*87e0*/  LEA R17, P0, R2, c[0x0][0x1c8], 0x1 ;  /* 0x0000720002117a11 */ /* 0x000fc800078008ff */
[----:B------:R-:W-:Y:S01]  /*87f0*/  LEA.HI.X R16, R2, c[0x0][0x1cc], R3, 0x1, P0 ;  /* 0x0000730002107a11 */ /* 0x000fe200000f0c03 */
[----:B------:R-:W-:Y:S06]  /*8800*/  BRA.DIV ~URZ, `(.L_x_1230) ;  /* 0x00011ac27f007947 */ /* 0x000fec000b800000 */
[----:B------:R1:W2:Y:S02]  /*8810*/  SHFL.IDX PT, R9, R16, RZ, 0x181f ;  /* 0x00181fff10097589 */ /* 0x0002a400000e0000 */
.L_x_1335:
[----:B------:R-:W-:Y:S05]  /*8820*/  BRA.DIV ~URZ, `(.L_x_1231) ;  /* 0x00011b227f007947 */ /* 0x000fea000b800000 */
[----:B------:R-:W3:Y:S01]  /*8830*/  SHFL.IDX PT, R2, R17, RZ, 0x181f ;  /* 0x00181fff11027589 */ /* 0x000ee200000e0000 */
[C---:B------:R-:W-:Y:S01]  /*8840*/  IMAD.SHL.U32 R20, R212.reuse, 0x2, RZ ;  /* 0x00000002d4147824 */ /* 0x040fe200078e00ff */
[----:B------:R-:W-:Y:S01]  /*8850*/  SHF.R.S32.HI R3, RZ, 0x1f, R212 ;  /* 0x0000001fff037819 */ /* 0x000fe200000114d4 */
[----:B------:R-:W-:Y:S01]  /*8860*/  IMAD.SHL.U32 R18, R241, 0x2, RZ ;  /* 0x00000002f1127824 */ /* 0x000fe200078e00ff */
[C---:B------:R-:W-:Y:S01]  /*8870*/  SHF.L.U64.HI R23, R227.reuse, 0x1, R239 ;  /* 0x00000001e3177819 */ /* 0x040fe200000102ef */
[----:B------:R-:W-:Y:S01]  /*8880*/  IMAD.SHL.U32 R22, R227, 0x2, RZ ;  /* 0x00000002e3167824 */ /* 0x000fe200078e00ff */
[----:B------:R-:W-:Y:S01]  /*8890*/  SHF.L.U64.HI R21, R212, 0x1, R3 ;  /* 0x00000001d4157819 */ /* 0x000fe20000010203 */
[----:B-1----:R-:W1:Y:S01]  /*88a0*/  SHFL.IDX PT, R16, R16, 0x1, 0x181f ;  /* 0x00381f0010107f89 */ /* 0x002e6200000e0000 */
[----:B------:R-:W-:-:S04]  /*88b0*/  SHF.R.S32.HI R3, RZ, 0x1f, R241 ;  /* 0x0000001fff037819 */ /* 0x000fc800000114f1 */
[----:B------:R-:W-:Y:S02]  /*88c0*/  SHF.L.U64.HI R19, R241, 0x1, R3 ;  /* 0x00000001f1137819 */ /* 0x000fe40000010203 */
[----:B------:R-:W-:-:S04]  /*88d0*/  IADD3 R3, R212, 0x40, RZ ;  /* 0x00000040d4037810 */ /* 0x000fc80007ffe0ff */
[----:B------:R-:W-:Y:S02]  /*88e0*/  ISETP.GE.AND P3, PT, R3, c[0x0][0x1d4], PT ;  /* 0x0000750003007a0c */ /* 0x000fe40003f66270 */
[----:B------:R-:W-:Y:S02]  /*88f0*/  SEL R3, RZ, 0x10, P6 ;  /* 0x00000010ff037807 */ /* 0x000fe40003000000 */
[----:B---3--:R-:W-:-:S05]  /*8900*/  IADD3 R14, P0, R2, R20, RZ ;  /* 0x00000014020e7210 */ /* 0x008fca0007f1e0ff */
[----:B--2---:R-:W-:Y:S01]  /*8910*/  IMAD.X R15, R9, 0x1, R21, P0 ;  /* 0x00000001090f7824 */ /* 0x004fe200000e0615 */
[----:B------:R-:W-:-:S05]  /*8920*/  IADD3 R12, P0, R2, R18, RZ ;  /* 0x00000012020c7210 */ /* 0x000fca0007f1e0ff */
[C---:B------:R-:W-:Y:S01]  /*8930*/  IMAD.X R13, R9.reuse, 0x1, R19, P0 ;  /* 0x00000001090d7824 */ /* 0x040fe200000e0613 */
[----:B------:R-:W-:Y:S02]  /*8940*/  IADD3 R10, P0, R2, R22, RZ ;  /* 0x00000016020a7210 */ /* 0x000fe40007f1e0ff */
[----:B------:R2:W3:Y:S03]  /*8950*/  SHFL.IDX PT, R2, R17, 0x1, 0x181f ;  /* 0x00381f0011027f89 */ /* 0x0004e600000e0000 */
[----:B------:R-:W-:Y:S01]  /*8960*/  IMAD.X R11, R9, 0x1, R23, P0 ;  /* 0x00000001090b7824 */ /* 0x000fe200000e0617 */
[----:B------:R-:W-:Y:S01]  /*8970*/  ISETP.GE.AND P0, PT, R212, c[0x0][0x1d4], PT ;  /* 0x00007500d4007a0c */ /* 0x000fe20003f06270 */
[----:B------:R-:W-:-:S12]  /*8980*/  IMAD.MOV.U32 R9, RZ, RZ, R3 ;  /* 0x000000ffff097224 */ /* 0x000fd800078e0003 */
[----:B------:R4:W-:Y:S04]  /*8990*/  LDGSTS.E.BYPASS.LTC128B.128 [R148+0x12100], [R14.64], !P0 ;  /* 0x121000000e947fae */ /* 0x0009e8000c101d46 */
[----:B------:R2:W-:Y:S04]  /*89a0*/  LDGSTS.E.BYPASS.LTC128B.128 [R148+0x14100], [R12.64], !P3 ;  /* 0x141000000c947fae */ /* 0x0005e8000d901d46 */
[----:B------:R2:W-:Y:S01]  /*89b0*/  LDGSTS.E.BYPASS.LTC128B.128 [R148+0x16100], [R10.64], !P6 ;  /* 0x161000000a947fae */ /* 0x0005e2000f101d46 */
[----:B----4-:R-:W-:Y:S02]  /*89c0*/  SEL R15, RZ, 0x10, P0 ;  /* 0x00000010ff0f7807 */ /* 0x010fe40000000000 */
[----:B------:R-:W-:-:S04]  /*89d0*/  SEL R14, RZ, 0x10, P3 ;  /* 0x00000010ff0e7807 */ /* 0x000fc80001800000 */
.L_x_1336:
[----:B-123--:R-:W-:Y:S02]  /*89e0*/  IADD3 R10, -R14, 0x10, RZ ;  /* 0x000000100e0a7810 */ /* 0x00efe40007ffe1ff */
[----:B------:R-:W-:-:S02]  /*89f0*/  IADD3 R12, -R15, 0x10, RZ ;  /* 0x000000100f0c7810 */ /* 0x000fc40007ffe1ff */
[----:B------:R-:W-:Y:S02]  /*8a00*/  LOP3.LUT R10, R10, 0xf, RZ, 0xc0, !PT ;  /* 0x0000000f0a0a7812 */ /* 0x000fe400078ec0ff */
[----:B------:R-:W-:Y:S02]  /*8a10*/  LOP3.LUT R12, R12, 0xf, RZ, 0xc0, !PT ;  /* 0x0000000f0c0c7812 */ /* 0x000fe400078ec0ff */
[----:B------:R-:W-:Y:S02]  /*8a20*/  IADD3 R10, P3, P0, R10, R2, R18 ;  /* 0x000000020a0a7210 */ /* 0x000fe4000787e012 */
[----:B------:R-:W-:Y:S02]  /*8a30*/  IADD3 R3, -R9, 0x10, RZ ;  /* 0x0000001009037810 */ /* 0x000fe40007ffe1ff */
[----:B------:R-:W-:Y:S02]  /*8a40*/  IADD3.X R11, RZ, R16, R19, P3, P0 ;  /* 0x00000010ff0b7210 */ /* 0x000fe40001fe0413 */
[----:B------:R-:W-:-:S02]  /*8a50*/  IADD3 R12, P3, P0, R12, R2, R20 ;  /* 0x000000020c0c7210 */ /* 0x000fc4000787e014 */
[----:B------:R-:W-:Y:S02]  /*8a60*/  LOP3.LUT R3, R3, 0xf, RZ, 0xc0, !PT ;  /* 0x0000000f03037812 */ /* 0x000fe400078ec0ff */
[----:B------:R-:W-:Y:S02]  /*8a70*/  IADD3.X R13, RZ, R16, R21, P3, P0 ;  /* 0x00000010ff0d7210 */ /* 0x000fe40001fe0415 */
[----:B------:R-:W-:-:S04]  /*8a80*/  IADD3 R2, P3, P0, R3, R2, R22 ;  /* 0x0000000203027210 */ /* 0x000fc8000787e016 */
[----:B------:R-:W-:Y:S02]  /*8a90*/  IADD3.X R3, RZ, R16, R23, P3, P0 ;  /* 0x00000010ff037210 */ /* 0x000fe40001fe0417 */
[----:B------:R-:W-:-:S13]  /*8aa0*/  ISETP.NE.U32.AND P0, PT, R15, RZ, PT ;  /* 0x000000ff0f00720c */ /* 0x000fda0003f05070 */
[----:B------:R-:W-:Y:S01]  /*8ab0*/  @!PT LDS RZ, [RZ] ;  /* 0x00000000fffff984 */ /* 0x000fe20000000800 */
[----:B------:R-:W-:Y:S01]  /*8ac0*/  @!PT LDS RZ, [RZ] ;  /* 0x00000000fffff984 */ /* 0x000fe20000000800 */
[----:B------:R-:W-:Y:S01]  /*8ad0*/  @!PT LDS RZ, [RZ] ;  /* 0x00000000fffff984 */ /* 0x000fe20000000800 */
[----:B------:R1:W-:Y:S01]  /*8ae0*/  LDGSTS.E.BYPASS.LTC128B.128.ZFILL [R148+0x13100], [R12.64], P0 ;  /* 0x131000000c947fae */ /* 0x0003e20008141d46 */
[----:B------:R-:W-:-:S13]  /*8af0*/  ISETP.NE.U32.AND P0, PT, R14, RZ, PT ;  /* 0x000000ff0e00720c */ /* 0x000fda0003f05070 */
[----:B------:R1:W-:Y:S01]  /*8b00*/  LDGSTS.E.BYPASS.LTC128B.128.ZFILL [R148+0x15100], [R10.64], P0 ;  /* 0x151000000a947fae */ /* 0x0003e20008141d46 */
[----:B------:R-:W-:-:S13]  /*8b10*/  ISETP.NE.U32.AND P0, PT, R9, RZ, PT ;  /* 0x000000ff0900720c */ /* 0x000fda0003f05070 */
[----:B------:R1:W-:Y:S02]  /*8b20*/  LDGSTS.E.BYPASS.LTC128B.128.ZFILL [R148+0x17100], [R2.64], P0 ;  /* 0x1710000002947fae */ /* 0x0003e40008141d46 */
.L_x_1229:
[----:B------:R-:W-:Y:S05]  /*8b30*/  BSYNC B0 ;  /* 0x0000000000007941 */ /* 0x000fea0003800000 */
.L_x_1228:
[----:B------:R-:W0:Y:S01]  /*8b40*/  LDGDEPBAR ;  /* 0x00000000000079af */ /* 0x000e220000000000 */
[----:B------:R-:W-:Y:S01]  /*8b50*/  BSSY B2, `(.L_x_1232) ;  /* 0x0000003000027945 */ /* 0x000fe20003800000 */
[----:B------:R-:W-:Y:S02]  /*8b60*/  MOV R110, 0x8b80 ;  /* 0x00008b80006e7802 */ /* 0x000fe40000000f00 */
[----:B-1----:R-:W-:Y:S05]  /*8b70*/  CALL.REL.NOINC `($_ZN7cutlass13device_kernelIN5flash19enable_sm80_to_sm89INS1_16FlashAttnFwdSm80INS1_25CollectiveMainloopFwdSm80ILi8ELi2ELb0EN4cute5tupleIJNS5_1CILi128EEENS7_ILi64EEENS7_ILi192EEEEEELi192ENS_10bfloat16_tEfNS_4arch4Sm80ELb0ELb1ELb1ELb1ELb1ELb1ELb1ELb0EEENS1_21CollectiveEpilogueFwdINS6_IJS8_SA_S9_EEENS6_IJNS7_ILi1EEESI_SI_EEESC_SE_Li256ELb1ELb1ELb0ELb0EEENS1_19SingleTileSchedulerILb1ELb0ELb1ELi128EEEEEEEEEvNT_6ParamsE$_ZZN5flash25CollectiveMainloopFwdSm80ILi8ELi2ELb0EN4cute5tupleIJNS1_1CILi128EEENS3_ILi64EEENS3_ILi192EEEEEELi192EN7cutlass10bfloat16_tEfNS8_4arch4Sm80ELb0ELb1ELb1ELb1ELb1ELb1ELb1ELb0EE3mmaINS_16FlashAttnFwdSm80ISC_NS_21CollectiveEpilogueFwdINS2_IJS4_S6_S5_EEENS2_IJNS3_ILi1EEESH_SH_EEES9_SB_Li256ELb1ELb1ELb0ELb0EEENS_19SingleTileSchedulerILb1ELb0ELb1ELi128EEEE13SharedStorageENS1_6TensorINS1_11ArrayEngineIfLm96EEENS1_6LayoutINS2_IJNS2_IJNS3_ILi2EEESS_EEESH_NS3_ILi24EEEEEENS2_IJNS2_IJSH_SS_EEENS3_ILi0EEENS3_ILi4EEEEEEEEEENS_7SoftmaxILi2ELi0EEEEEbRKNSC_6ParamsERT0_RT1_iRKNS_16SeqlenInfoQKNewKILb1ELb1EEENS2_IJiiiiEEERT_ENKUlvE_clEv) ;  /* 0x0001389000007944 */ /* 0x002fea0003c00000 */
[----:B------:R-:W-:Y:S05]  /*8b80*/  BSYNC B2 ;  /* 0x0000000000027941 */ /* 0x000fea0003800000 */
.L_x_1232:
[----:B------:R2:W5:Y:S01]  /*8b90*/  LDL R92, [R1] ;  /* 0x00000000015c7983 */ /* 0x0005620000100800 */
[----:B------:R-:W-:-:S04]  /*8ba0*/  DEPBAR.LE SB0, 0x2 ;  /* 0x000080800000791a */ /* 0x000fc80000000000 */
[----:B------:R2:W5:Y:S01]  /*8bb0*/  LDL R224, [R1+0x10] ;  /* 0x0000100001e07983 */ /* 0x0005620000100800 */
[----:B------:R-:W-:Y:S01]  /*8bc0*/  WARPSYNC 0xffffffff ;  /* 0xffffffff00007948 */ /* 0x000fe20003800000 */
[----:B------:R-:W-:Y:S01]  /*8bd0*/  IMAD.SHL.U32 R192, R5, 0x2, RZ ;  /* 0x0000000205c07824 */ /* 0x000fe200078e00ff */
[----:B------:R-:W-:Y:S01]  /*8be0*/  SHF.L.U32 R197, R8, 0x1, RZ ;  /* 0x0000000108c57819 */ /* 0x000fe200000006ff */
[----:B------:R-:W-:Y:S01]  /*8bf0*/  IMAD.SHL.U32 R193, R6, 0x2, RZ ;  /* 0x0000000206c17824 */ /* 0x000fe200078e00ff */
[----:B------:R-:W-:Y:S01]  /*8c00*/  BAR.SYNC.DEFER_BLOCKING 0x0 ;  /* 0x0000000000007b1d */ /* 0x000fe20000010000 */
[C---:B------:R-:W-:Y:S01]  /*8c10*/  LEA R188, R4.reuse, 0x18100, 0x1 ;  /* 0x0001810004bc7811 */ /* 0x040fe200078e08ff */
[----:B------:R-:W-:Y:S02]  /*8c20*/  IMAD.SHL.U32 R8, R4, 0x2, RZ ;  /* 0x0000000204087824 */ /* 0x000fe400078e00ff */
[C---:B------:R-:W-:Y:S01]  /*8c30*/  IMAD.IADD R4, R193.reuse, 0x1, R197 ;  /* 0x00000001c1047824 */ /* 0x040fe200078e02c5 */
[----:B------:R-:W-:Y:S01]  /*8c40*/  IADD3 R187, R188, R192, RZ ;  /* 0x000000c0bcbb7210 */ /* 0x000fe20007ffe0ff */
[----:B------:R-:W-:Y:S01]  /*8c50*/  BSSY B0, `(.L_x_1233) ;  /* 0x0000051000007945 */ /* 0x000fe20003800000 */
[----:B------:R-:W-:Y:S01]  /*8c60*/  IADD3 R196, R193, 0xc100, RZ ;  /* 0x0000c100c1c47810 */ /* 0x000fe20007ffe0ff */
[----:B-1----:R-:W1:Y:S04]  /*8c70*/  LDSM.16.M88.4 R8, [R8+0x18100] ;  /* 0x018100000808783b */ /* 0x002e680000000200 */
[----:B------:R2:W3:Y:S04]  /*8c80*/  LDSM.16.M88.4 R32, [R193+0xc100] ;  /* 0x00c10000c120783b */ /* 0x0004e80000000200 */
[----:B------:R2:W4:Y:S04]  /*8c90*/  LDSM.16.M88.4 R36, [R193+0xc900] ;  /* 0x00c90000c124783b */ /* 0x0005280000000200 */
[----:B-----5:R2:W1:Y:S04]  /*8ca0*/  LDSM.16.M88.4 R40, [R193+0xd100] ;  /* 0x00d10000c128783b */ /* 0x0204680000000200 */
[----:B------:R2:W1:Y:S04]  /*8cb0*/  LDSM.16.M88.4 R48, [R193+0xd900] ;  /* 0x00d90000c130783b */ /* 0x0004680000000200 */
[----:B------:R2:W1:Y:S04]  /*8cc0*/  LDSM.16.M88.4 R16, [R187] ;  /* 0x00000000bb10783b */ /* 0x0004680000000200 */
[----:B------:R2:W1:Y:S04]  /*8cd0*/  LDSM.16.M88.4 R56, [R4+0xc100] ;  /* 0x00c100000438783b */ /* 0x0004680000000200 */
[----:B------:R2:W1:Y:S04]  /*8ce0*/  LDSM.16.M88.4 R60, [R4+0xc900] ;  /* 0x00c90000043c783b */ /* 0x0004680000000200 */
[----:B------:R2:W1:Y:S04]  /*8cf0*/  LDSM.16.M88.4 R64, [R4+0xd100] ;  /* 0x00d100000440783b */ /* 0x0004680000000200 */
[----:B------:R2:W1:Y:S01]  /*8d00*/  LDSM.16.M88.4 R84, [R4+0xd900] ;  /* 0x00d900000454783b */ /* 0x0004620000000200 */
[----:B------:R-:W-:Y:S05]  /*8d10*/  @!P4 BRA `(.L_x_1234) ;  /* 0x000004400000c947 */ /* 0x000fea0003800000 */
[----:B------:R-:W5:Y:S01]  /*8d20*/  S2R R12, SR_CTAID.Y ;  /* 0x00000000000c7919 */ /* 0x000f620000002600 */
[----:B------:R-:W-:-:S02]  /*8d30*/  SHF.R.S32.HI R2, RZ, 0x1f, R201 ;  /* 0x0000001fff027819 */ /* 0x000fc400000114c9 */
[----:B------:R-:W-:-:S03]  /*8d40*/  SHF.R.S32.HI R6, RZ, 0x1f, R200 ;  /* 0x0000001fff067819 */ /* 0x000fc600000114c8 */
[----:B------:R-:W-:Y:S02]  /*8d50*/  IMAD R5, R2, c[0x0][0x208], RZ ;  /* 0x0000820002057a24 */ /* 0x000fe400078e02ff */
[----:B------:R-:W-:-:S04]  /*8d60*/  IMAD.WIDE.U32 R2, R201, c[0x0][0x208], RZ ;  /* 0x00008200c9027a25 */ /* 0x000fc800078e00ff */
[----:B------:R-:W-:-:S05]  /*8d70*/  IMAD R5, R201, c[0x0][0x20c], R5 ;  /* 0x00008300c9057a24 */ /* 0x000fca00078e0205 */
[----:B------:R-:W-:Y:S01]  /*8d80*/  IADD3 R3, R3, R5, RZ ;  /* 0x0000000503037210 */ /* 0x000fe20007ffe0ff */
[----:B------:R-:W-:-:S04]  /*8d90*/  IMAD R5, R6, c[0x0][0x218], RZ ;  /* 0x0000860006057a24 */ /* 0x000fc800078e02ff */
[----:B------:R-:W-:-:S04]  /*8da0*/  IMAD.WIDE.U32 R2, R200, c[0x0][0x218], R2 ;  /* 0x00008600c8027a25 */ /* 0x000fc800078e0002 */
[----:B-----5:R-:W-:-:S04]  /*8db0*/  IMAD.WIDE.U32 R12, R12, c[0x0][0x210], RZ ;  /* 0x000084000c0c7a25 */ /* 0x020fc800078e00ff */
[----:B------:R-:W-:Y:S01]  /*8dc0*/  IMAD R5, R200, c[0x0][0x21c], R5 ;  /* 0x00008700c8057a24 */ /* 0x000fe200078e0205 */
[----:B------:R-:W-:-:S04]  /*8dd0*/  IADD3 R2, P0, R12, R2, RZ ;  /* 0x000000020c027210 */ /* 0x000fc80007f1e0ff */
[----:B------:R-:W-:Y:S02]  /*8de0*/  IADD3.X R3, R234, R3, R5, P0, !PT ;  /* 0x00000003ea037210 */ /* 0x000fe400007fe405 */
[----:B------:R-:W-:-:S04]  /*8df0*/  LEA R22, P0, R2, c[0x0][0x1f8], 0x1 ;  /* 0x00007e0002167a11 */ /* 0x000fc800078008ff */
[----:B------:R-:W-:Y:S01]  /*8e00*/  LEA.HI.X R6, R2, c[0x0][0x1fc], R3, 0x1, P0 ;  /* 0x00007f0002067a11 */ /* 0x000fe200000f0c03 */
[----:B------:R-:W-:Y:S06]  /*8e10*/  BRA.DIV ~URZ, `(.L_x_1235) ;  /* 0x000118327f007947 */ /* 0x000fec000b800000 */
[----:B------:R2:W4:Y:S02]  /*8e20*/  SHFL.IDX PT, R5, R6, RZ, 0x181f ;  /* 0x00181fff06057589 */ /* 0x00052400000e0000 */
.L_x_1337:
[----:B------:R-:W-:Y:S05]  /*8e30*/  BRA.DIV ~URZ, `(.L_x_1236) ;  /* 0x000118927f007947 */ /* 0x000fea000b800000 */
[----:B------:R-:W5:Y:S01]  /*8e40*/  SHFL.IDX PT, R2, R22, RZ, 0x181f ;  /* 0x00181fff16027589 */ /* 0x000f6200000e0000 */
[----:B------:R-:W-:Y:S01]  /*8e50*/  SHF.R.S32.HI R12, RZ, 0x1f, R212 ;  /* 0x0000001fff0c7819 */ /* 0x000fe200000114d4 */
[C---:B------:R-:W-:Y:S01]  /*8e60*/  IMAD.SHL.U32 R25, R212.reuse, 0x2, RZ ;  /* 0x00000002d4197824 */ /* 0x040fe200078e00ff */
[----:B------:R-:W-:Y:S01]  /*8e70*/  SHF.R.S32.HI R3, RZ, 0x1f, R241 ;  /* 0x0000001fff037819 */ /* 0x000fe200000114f1 */
[----:B------:R-:W-:Y:S01]  /*8e80*/  IMAD.SHL.U32 R23, R241, 0x2, RZ ;  /* 0x00000002f1177824 */ /* 0x000fe200078e00ff */
[C---:B------:R-:W-:Y:S01]  /*8e90*/  SHF.L.U64.HI R26, R212.reuse, 0x1, R12 ;  /* 0x00000001d41a7819 */ /* 0x040fe2000001020c */
[----:B------:R-:W-:Y:S01]  /*8ea0*/  IMAD.SHL.U32 R27, R227, 0x2, RZ ;  /* 0x00000002e31b7824 */ /* 0x000fe200078e00ff */
[----:B------:R-:W-:Y:S02]  /*8eb0*/  SHF.L.U64.HI R24, R241, 0x1, R3 ;  /* 0x00000001f1187819 */ /* 0x000fe40000010203 */
[----:B------:R-:W-:-:S02]  /*8ec0*/  IADD3 R3, R212, 0x40, RZ ;  /* 0x00000040d4037810 */ /* 0x000fc40007ffe0ff */
[----:B------:R-:W-:Y:S02]  /*8ed0*/  ISETP.GE.AND P4, PT, R212, c[0x0][0x1d4], PT ;  /* 0x00007500d4007a0c */ /* 0x000fe40003f86270 */
[----:B------:R-:W-:Y:S02]  /*8ee0*/  ISETP.GE.AND P3, PT, R3, c[0x0][0x1d4], PT ;  /* 0x0000750003007a0c */ /* 0x000fe40003f66270 */
[----:B------:R-:W-:Y:S02]  /*8ef0*/  SHF.L.U64.HI R28, R227, 0x1, R239 ;  /* 0x00000001e31c7819 */ /* 0x000fe400000102ef */
[----:B------:R-:W-:Y:S02]  /*8f00*/  SEL R3, RZ, 0x10, P6 ;  /* 0x00000010ff037807 */ /* 0x000fe40003000000 */
[----:B-----5:R-:W-:-:S05]  /*8f10*/  IADD3 R12, P0, R2, R25, RZ ;  /* 0x00000019020c7210 */ /* 0x020fca0007f1e0ff */
[----:B----4-:R-:W-:Y:S01]  /*8f20*/  IMAD.X R13, R5, 0x1, R26, P0 ;  /* 0x00000001050d7824 */ /* 0x010fe200000e061a */
[----:B------:R-:W-:-:S04]  /*8f30*/  IADD3 R20, P0, R2, R23, RZ ;  /* 0x0000001702147210 */ /* 0x000fc80007f1e0ff */
[----:B------:R-:W-:Y:S01]  /*8f40*/  @!PT LDS RZ, [RZ] ;  /* 0x00000000fffff984 */ /* 0x000fe20000000800 */
[----:B------:R-:W-:Y:S01]  /*8f50*/  @!PT LDS RZ, [RZ] ;  /* 0x00000000fffff984 */ /* 0x000fe20000000800 */
[----:B------:R4:W-:Y:S01]  /*8f60*/  LDGSTS.E.BYPASS.LTC128B.128 [R230+0x6000], [R12.64], !P4 ;  /* 0x060000000ce67fae */ /* 0x0009e2000e101d46 */
[C---:B------:R-:W-:Y:S01]  /*8f70*/  IMAD.X R21, R5.reuse, 0x1, R24, P0 ;  /* 0x0000000105157824 */ /* 0x040fe200000e0618 */
[----:B------:R-:W-:Y:S02]  /*8f80*/  IADD3 R14, P0, R2, R27, RZ ;  /* 0x0000001b020e7210 */ /* 0x000fe40007f1e0ff */
[----:B------:R-:W2:Y:S03]  /*8f90*/  SHFL.IDX PT, R2, R22, 0x1, 0x181f ;  /* 0x00381f0016027f89 */ /* 0x000ea600000e0000 */
[----:B------:R-:W-:Y:S01]  /*8fa0*/  IMAD.X R15, R5, 0x1, R28, P0 ;  /* 0x00000001050f7824 */ /* 0x000fe200000e061c */
[----:B------:R5:W-:Y:S04]  /*8fb0*/  LDGSTS.E.BYPASS.LTC128B.128 [R230+0x8000], [R20.64], !P3 ;  /* 0x0800000014e67fae */ /* 0x000be8000d901d46 */
[----:B------:R4:W-:Y:S04]  /*8fc0*/  LDGSTS.E.BYPASS.LTC128B.128 [R230+0xa000], [R14.64], !P6 ;  /* 0x0a0000000ee67fae */ /* 0x0009e8000f101d46 */
[----:B------:R3:W1:Y:S01]  /*8fd0*/  SHFL.IDX PT, R5, R6, 0x1, 0x181f ;  /* 0x00381f0006057f89 */ /* 0x00066200000e0000 */
[----:B-----5:R-:W-:-:S02]  /*8fe0*/  SEL R21, RZ, 0x10, P4 ;  /* 0x00000010ff157807 */ /* 0x020fc40002000000 */
[----:B------:R-:W-:Y:S01]  /*8ff0*/  SEL R20, RZ, 0x10, P3 ;  /* 0x00000010ff147807 */ /* 0x000fe20001800000 */
[----:B--23--:R-:W-:-:S03]  /*9000*/  IMAD.MOV.U32 R6, RZ, RZ, R3 ;  /* 0x000000ffff067224 */ /* 0x00cfc600078e0003 */
.L_x_1338:
[----:B----4-:R-:W-:-:S04]  /*9010*/  IADD3 R3, -R20, 0x10, RZ ;  /* 0x0000001014037810 */ /* 0x010fc80007ffe1ff */
[----:B------:R-:W-:-:S04]  /*9020*/  LOP3.LUT R3, R3, 0xf, RZ, 0xc0, !PT ;  /* 0x0000000f03037812 */ /* 0x000fc800078ec0ff */
[----:B------:R-:W-:Y:S02]  /*9030*/  IADD3 R12, P3, P0, R3, R2, R23 ;  /* 0x00000002030c7210 */ /* 0x000fe4000787e017 */
[----:B------:R-:W-:Y:S02]  /*9040*/  IADD3 R3, -R21, 0x10, RZ ;  /* 0x0000001015037810 */ /* 0x000fe40007ffe1ff */
[----:B-1----:R-:W-:Y:S02]  /*9050*/  IADD3.X R13, RZ, R5, R24, P3, P0 ;  /* 0x00000005ff0d7210 */ /* 0x002fe40001fe0418 */
[----:B------:R-:W-:-:S04]  /*9060*/  LOP3.LUT R3, R3, 0xf, RZ, 0xc0, !PT ;  /* 0x0000000f03037812 */ /* 0x000fc800078ec0ff */
[----:B------:R-:W-:Y:S02]  /*9070*/  IADD3 R14, P3, P0, R3, R2, R25 ;  /* 0x00000002030e7210 */ /* 0x000fe4000787e019 */
[----:B------:R-:W-:Y:S02]  /*9080*/  IADD3 R3, -R6, 0x10, RZ ;  /* 0x0000001006037810 */ /* 0x000fe40007ffe1ff */
[----:B------:R-:W-:Y:S02]  /*9090*/  IADD3.X R15, RZ, R5, R26, P3, P0 ;  /* 0x00000005ff0f7210 */ /* 0x000fe40001fe041a */
[----:B------:R-:W-:-:S04]  /*90a0*/  LOP3.LUT R3, R3, 0xf, RZ, 0xc0, !PT ;  /* 0x0000000f03037812 */ /* 0x000fc800078ec0ff */
        /* <DEDUP_REMOVED lines=11> */
.L_x_1234:
[----:B------:R-:W-:Y:S05]  /*9160*/  BSYNC B0 ;  /* 0x0000000000007941 */ /* 0x000fea0003800000 */
.L_x_1233:
[----:B------:R-:W0:Y:S01]  /*9170*/  LDGDEPBAR ;  /* 0x00000000000079af */ /* 0x000e220000000000 */
[----:B------:R-:W-:Y:S02]  /*9180*/  WARPSYNC 0xffffffff ;  /* 0xffffffff00007948 */ /* 0x000fe40003800000 */
[----:B-1----:R-:W-:Y:S01]  /*9190*/  IMAD.MOV.U32 R2, RZ, RZ, 0x40 ;  /* 0x00000040ff027424 */ /* 0x002fe200078e00ff */
[C---:B---3--:R-:W-:Y:S01]  /*91a0*/  HMMA.16816.F32.BF16 R28, R8.reuse, R32, RZ ;  /* 0x00000020081c723c */ /* 0x048fe200000418ff */
[C---:B------:R-:W-:Y:S01]  /*91b0*/  IMAD R190, R0.reuse, 0x2, R188 ;  /* 0x0000000200be7824 */ /* 0x040fe200078e02bc */
[----:B------:R-:W-:Y:S01]  /*91c0*/  LDSM.16.M88.4 R88, [R193+0xe100] ;  /* 0x00e10000c158783b */ /* 0x000fe20000000200 */
[----:B------:R-:W-:Y:S01]  /*91d0*/  IMAD R189, R0, 0x2, R187 ;  /* 0x0000000200bd7824 */ /* 0x000fe200078e02bb */
[----:B------:R-:W-:Y:S02]  /*91e0*/  SEL R191, R2, 0xffffffc0, !P2 ;  /* 0xffffffc002bf7807 */ /* 0x000fe40005000000 */
[----:B------:R-:W-:Y:S02]  /*91f0*/  LDSM.16.M88.4 R12, [R190] ;  /* 0x00000000be0c783b */ /* 0x000fe40000000200 */
[C---:B------:R-:W-:Y:S01]  /*9200*/  HMMA.16816.F32.BF16 R24, R8.reuse, R34, RZ ;  /* 0x000000220818723c */ /* 0x040fe200000418ff */
[----:B------:R-:W-:Y:S01]  /*9210*/  IADD3 R3, R193, R191, RZ ;  /* 0x000000bfc1037210 */ /* 0x000fe20007ffe0ff */
[----:B------:R-:W-:Y:S01]  /*9220*/  IMAD.IADD R2, R191, 0x1, R4 ;  /* 0x00000001bf027824 */ /* 0x000fe200078e0204 */
[----:B------:R-:W3:Y:S04]  /*9230*/  LDL R93, [R1+0x4] ;  /* 0x00000400015d7983 */ /* 0x000ee80000100800 */
[----:B------:R-:W1:Y:S01]  /*9240*/  LDSM.16.M88.4 R68, [R3+0xc100] ;  /* 0x00c100000344783b */ /* 0x000e620000000200 */
[C---:B----4-:R-:W-:Y:S03]  /*9250*/  HMMA.16816.F32.BF16 R20, R8.reuse, R36, RZ ;  /* 0x000000240814723c */ /* 0x050fe600000418ff */
[----:B------:R-:W4:Y:S04]  /*9260*/  LDSM.16.M88.4 R72, [R3+0xc900] ;  /* 0x00c900000348783b */ /* 0x000f280000000200 */
[----:B------:R-:W5:Y:S01]  /*9270*/  LDSM.16.M88.4 R76, [R3+0xd900] ;  /* 0x00d90000034c783b */ /* 0x000f620000000200 */
[C---:B------:R-:W-:Y:S03]  /*9280*/  HMMA.16816.F32.BF16 R32, R8.reuse, R38, RZ ;  /* 0x000000260820723c */ /* 0x040fe600000418ff */
[----:B------:R-:W-:Y:S05]  /*9290*/  LDSM.16.M88.4 R80, [R2+0xc100] ;  /* 0x00c100000250783b */ /* 0x000fea0000000200 */
[C---:B------:R-:W-:Y:S08]  /*92a0*/  HMMA.16816.F32.BF16 R52, R8.reuse, R48, RZ ;  /* 0x000000300834723c */ /* 0x040ff000000418ff */
[C---:B------:R-:W-:Y:S08]  /*92b0*/  HMMA.16816.F32.BF16 R44, R8.reuse, R40, RZ ;  /* 0x00000028082c723c */ /* 0x040ff000000418ff */
[C---:B------:R-:W-:Y:S08]  /*92c0*/  HMMA.16816.F32.BF16 R40, R8.reuse, R42, RZ ;  /* 0x0000002a0828723c */ /* 0x040ff000000418ff */
[----:B------:R-:W-:Y:S01]  /*92d0*/  HMMA.16816.F32.BF16 R48, R8, R50, RZ ;  /* 0x000000320830723c */ /* 0x000fe200000418ff */
[----:B------:R-:W-:Y:S07]  /*92e0*/  LDSM.16.M88.4 R8, [R189] ;  /* 0x00000000bd08783b */ /* 0x000fee0000000200 */
[C---:B------:R-:W-:Y:S08]  /*92f0*/  HMMA.16816.F32.BF16 R36, R16.reuse, R56, R28 ;  /* 0x000000381024723c */ /* 0x040ff0000004181c */
[C---:B------:R-:W-:Y:S01]  /*9300*/  HMMA.16816.F32.BF16 R28, R16.reuse, R58, R24 ;  /* 0x0000003a101c723c */ /* 0x040fe20000041818 */
[----:B------:R-:W2:Y:S07]  /*9310*/  LDSM.16.M88.4 R56, [R3+0xd100] ;  /* 0x00d100000338783b */ /* 0x000eae0000000200 */
[C---:B------:R-:W-:Y:S08]  /*9320*/  HMMA.16816.F32.BF16 R24, R16.reuse, R60, R20 ;  /* 0x0000003c1018723c */ /* 0x040ff00000041814 */
[C---:B------:R-:W-:Y:S08]  /*9330*/  HMMA.16816.F32.BF16 R20, R16.reuse, R62, R32 ;  /* 0x0000003e1014723c */ /* 0x040ff00000041820 */
[C---:B------:R-:W-:Y:S08]  /*9340*/  HMMA.16816.F32.BF16 R60, R16.reuse, R84, R52 ;  /* 0x00000054103c723c */ /* 0x040ff00000041834 */
[C---:B------:R-:W-:Y:S08]  /*9350*/  HMMA.16816.F32.BF16 R32, R16.reuse, R64, R44 ;  /* 0x000000401020723c */ /* 0x040ff0000004182c */
[C---:B------:R-:W-:Y:S08]  /*9360*/  HMMA.16816.F32.BF16 R64, R16.reuse, R66, R40 ;  /* 0x000000421040723c */ /* 0x040ff00000041828 */
[----:B------:R-:W-:Y:S01]  /*9370*/  HMMA.16816.F32.BF16 R52, R16, R86, R48 ;  /* 0x000000561034723c */ /* 0x000fe20000041830 */
[----:B------:R-:W2:Y:S04]  /*9380*/  LDSM.16.M88.4 R84, [R2+0xc900] ;  /* 0x00c900000254783b */ /* 0x000ea80000000200 */
[----:B------:R-:W-:Y:S03]  /*9390*/  LDSM.16.M88.4 R16, [R188+0x4000] ;  /* 0x00400000bc10783b */ /* 0x000fe60000000200 */
[C---:B-1----:R-:W-:Y:S08]  /*93a0*/  HMMA.16816.F32.BF16 R48, R12.reuse, R68, R36 ;  /* 0x000000440c30723c */ /* 0x042ff00000041824 */
[C---:B------:R-:W-:Y:S01]  /*93b0*/  HMMA.16816.F32.BF16 R44, R12.reuse, R70, R28 ;  /* 0x000000460c2c723c */ /* 0x040fe2000004181c */
[----:B------:R-:W-:Y:S07]  /*93c0*/  LDSM.16.M88.4 R68, [R2+0xd100] ;  /* 0x00d100000244783b */ /* 0x000fee0000000200 */
[C---:B----4-:R-:W-:Y:S08]  /*93d0*/  HMMA.16816.F32.BF16 R40, R12.reuse, R72, R24 ;  /* 0x000000480c28723c */ /* 0x050ff00000041818 */
[C---:B------:R-:W-:Y:S01]  /*93e0*/  HMMA.16816.F32.BF16 R36, R12.reuse, R74, R20 ;  /* 0x0000004a0c24723c */ /* 0x040fe20000041814 */
[----:B------:R-:W1:Y:S07]  /*93f0*/  LDSM.16.M88.4 R72, [R2+0xd900] ;  /* 0x00d900000248783b */ /* 0x000e6e0000000200 */
[C---:B-----5:R-:W-:Y:S08]  /*9400*/  HMMA.16816.F32.BF16 R24, R12.reuse, R76, R60 ;  /* 0x0000004c0c18723c */ /* 0x060ff0000004183c */
[C---:B--2---:R-:W-:Y:S08]  /*9410*/  HMMA.16816.F32.BF16 R32, R12.reuse, R56, R32 ;  /* 0x000000380c20723c */ /* 0x044ff00000041820 */
[C---:B------:R-:W-:Y:S01]  /*9420*/  HMMA.16816.F32.BF16 R28, R12.reuse, R58, R64 ;  /* 0x0000003a0c1c723c */ /* 0x040fe20000041840 */
[----:B------:R-:W-:Y:S07]  /*9430*/  LDSM.16.M88.4 R64, [R4+0xf100] ;  /* 0x00f100000440783b */ /* 0x000fee0000000200 */
[----:B------:R-:W-:Y:S01]  /*9440*/  HMMA.16816.F32.BF16 R20, R12, R78, R52 ;  /* 0x0000004e0c14723c */ /* 0x000fe20000041834 */
[----:B------:R-:W2:Y:S07]  /*9450*/  LDSM.16.M88.4 R76, [R193+0xe900] ;  /* 0x00e90000c14c783b */ /* 0x000eae0000000200 */
[C---:B------:R-:W-:Y:S08]  /*9460*/  HMMA.16816.F32.BF16 R44, R8.reuse, R82, R44 ;  /* 0x00000052082c723c */ /* 0x040ff0000004182c */
[C---:B------:R-:W-:Y:S01]  /*9470*/  HMMA.16816.F32.BF16 R12, R8.reuse, R80, R48 ;  /* 0x00000050080c723c */ /* 0x040fe20000041830 */
[----:B------:R-:W4:Y:S07]  /*9480*/  LDSM.16.M88.4 R80, [R193+0xf100] ;  /* 0x00f10000c150783b */ /* 0x000f2e0000000200 */
[C---:B------:R-:W-:Y:S08]  /*9490*/  HMMA.16816.F32.BF16 R40, R8.reuse, R84, R40 ;  /* 0x000000540828723c */ /* 0x040ff00000041828 */
[C---:B------:R-:W-:Y:S01]  /*94a0*/  HMMA.16816.F32.BF16 R48, R8.reuse, R86, R36 ;  /* 0x000000560830723c */ /* 0x040fe20000041824 */
[----:B------:R-:W-:Y:S07]  /*94b0*/  LDSM.16.M88.4 R84, [R193+0x11100] ;  /* 0x01110000c154783b */ /* 0x000fee0000000200 */
[C---:B-1----:R-:W-:Y:S01]  /*94c0*/  HMMA.16816.F32.BF16 R56, R8.reuse, R72, R24 ;  /* 0x000000480838723c */ /* 0x042fe20000041818 */
[----:B------:R-:W1:Y:S07]  /*94d0*/  LDSM.16.M88.4 R24, [R193+0xf900] ;  /* 0x00f90000c118783b */ /* 0x000e6e0000000200 */
[C---:B------:R-:W-:Y:S08]  /*94e0*/  HMMA.16816.F32.BF16 R52, R8.reuse, R68, R32 ;  /* 0x000000440834723c */ /* 0x040ff00000041820 */
[C---:B------:R-:W-:Y:S01]  /*94f0*/  HMMA.16816.F32.BF16 R60, R8.reuse, R70, R28 ;  /* 0x00000046083c723c */ /* 0x040fe2000004181c */
[----:B------:R-:W-:Y:S04]  /*9500*/  LDSM.16.M88.4 R28, [R4+0xe100] ;  /* 0x00e10000041c783b */ /* 0x000fe80000000200 */
[----:B------:R-:W-:Y:S03]  /*9510*/  LDSM.16.M88.4 R68, [R4+0xf900] ;  /* 0x00f900000444783b */ /* 0x000fe60000000200 */
[----:B------:R-:W-:Y:S01]  /*9520*/  HMMA.16816.F32.BF16 R36, R8, R74, R20 ;  /* 0x0000004a0824723c */ /* 0x000fe20000041814 */
[----:B------:R-:W5:Y:S04]  /*9530*/  LDSM.16.M88.4 R8, [R187+0x4000] ;  /* 0x00400000bb08783b */ /* 0x000f680000000200 */
[----:B------:R-:W-:Y:S03]  /*9540*/  LDSM.16.M88.4 R72, [R3+0xe100] ;  /* 0x00e100000348783b */ /* 0x000fe60000000200 */
[C---:B------:R-:W-:Y:S01]  /*9550*/  HMMA.16816.F32.BF16 R32, R16.reuse, R90, R44 ;  /* 0x0000005a1020723c */ /* 0x040fe2000004182c */
[----:B------:R-:W1:Y:S07]  /*9560*/  LDSM.16.M88.4 R44, [R4+0xe900] ;  /* 0x00e90000042c783b */ /* 0x000e6e0000000200 */
[C---:B------:R-:W-:Y:S01]  /*9570*/  HMMA.16816.F32.BF16 R20, R16.reuse, R88, R12 ;  /* 0x000000581014723c */ /* 0x040fe2000004180c */
[----:B------:R-:W3:Y:S04]  /*9580*/  LDSM.16.M88.4 R12, [R190+0x4000] ;  /* 0x00400000be0c783b */ /* 0x000ee80000000200 */
[----:B------:R-:W-:Y:S03]  /*9590*/  LDSM.16.M88.4 R88, [R2+0xf900] ;  /* 0x00f900000258783b */ /* 0x000fe60000000200 */
[C---:B--2---:R-:W-:Y:S08]  /*95a0*/  HMMA.16816.F32.BF16 R40, R16.reuse, R76, R40 ;  /* 0x0000004c1028723c */ /* 0x044ff00000041828 */
[C---:B------:R-:W-:Y:S01]  /*95b0*/  HMMA.16816.F32.BF16 R48, R16.reuse, R78, R48 ;  /* 0x0000004e1030723c */ /* 0x040fe20000041830 */
[----:B------:R-:W-:Y:S07]  /*95c0*/  LDSM.16.M88.4 R76, [R3+0xf900] ;  /* 0x00f90000034c783b */ /* 0x000fee0000000200 */
[C---:B----4-:R-:W-:Y:S08]  /*95d0*/  HMMA.16816.F32.BF16 R52, R16.reuse, R80, R52 ;  /* 0x000000501034723c */ /* 0x050ff00000041834 */
[C---:B------:R-:W-:Y:S01]  /*95e0*/  HMMA.16816.F32.BF16 R60, R16.reuse, R82, R60 ;  /* 0x00000052103c723c */ /* 0x040fe2000004183c */
[----:B------:R-:W-:Y:S07]  /*95f0*/  LDSM.16.M88.4 R80, [R2+0xf100] ;  /* 0x00f100000250783b */ /* 0x000fee0000000200 */
[C---:B-1----:R-:W-:Y:S08]  /*9600*/  HMMA.16816.F32.BF16 R56, R16.reuse, R24, R56 ;  /* 0x000000181038723c */ /* 0x042ff00000041838 */
[----:B------:R-:W-:Y:S08]  /*9610*/  HMMA.16816.F32.BF16 R36, R16, R26, R36 ;  /* 0x0000001a1024723c */ /* 0x000ff00000041824 */
[C---:B-----5:R-:W-:Y:S08]  /*9620*/  HMMA.16816.F32.BF16 R16, R8.reuse, R28, R20 ;  /* 0x0000001c0810723c */ /* 0x060ff00000041814 */
[C---:B------:R-:W-:Y:S01]  /*9630*/  HMMA.16816.F32.BF16 R28, R8.reuse, R30, R32 ;  /* 0x0000001e081c723c */ /* 0x040fe20000041820 */
[----:B------:R-:W1:Y:S07]  /*9640*/  LDSM.16.M88.4 R32, [R3+0xe900] ;  /* 0x00e900000320783b */ /* 0x000e6e0000000200 */
[C---:B------:R-:W-:Y:S08]  /*9650*/  HMMA.16816.F32.BF16 R24, R8.reuse, R44, R40 ;  /* 0x0000002c0818723c */ /* 0x040ff00000041828 */
[C---:B------:R-:W-:Y:S01]  /*9660*/  HMMA.16816.F32.BF16 R20, R8.reuse, R46, R48 ;  /* 0x0000002e0814723c */ /* 0x040fe20000041830 */
[----:B------:R-:W2:Y:S07]  /*9670*/  LDSM.16.M88.4 R44, [R3+0xf100] ;  /* 0x00f10000032c783b */ /* 0x000eae0000000200 */
[C---:B------:R-:W-:Y:S08]  /*9680*/  HMMA.16816.F32.BF16 R40, R8.reuse, R64, R52 ;  /* 0x000000400828723c */ /* 0x040ff00000041834 */
[C---:B------:R-:W-:Y:S08]  /*9690*/  HMMA.16816.F32.BF16 R52, R8.reuse, R66, R60 ;  /* 0x000000420834723c */ /* 0x040ff0000004183c */
[C---:B------:R-:W-:Y:S08]  /*96a0*/  HMMA.16816.F32.BF16 R64, R8.reuse, R68, R56 ;  /* 0x000000440840723c */ /* 0x040ff00000041838 */
[----:B------:R-:W-:Y:S01]  /*96b0*/  HMMA.16816.F32.BF16 R60, R8, R70, R36 ;  /* 0x00000046083c723c */ /* 0x000fe20000041824 */
[----:B------:R-:W-:Y:S04]  /*96c0*/  LDSM.16.M88.4 R8, [R189+0x4000] ;  /* 0x00400000bd08783b */ /* 0x000fe80000000200 */
[----:B------:R-:W4:Y:S03]  /*96d0*/  LDSM.16.M88.4 R68, [R2+0xe100] ;  /* 0x00e100000244783b */ /* 0x000f260000000200 */
[C---:B---3--:R-:W-:Y:S08]  /*96e0*/  HMMA.16816.F32.BF16 R56, R12.reuse, R72, R16 ;  /* 0x000000480c38723c */ /* 0x048ff00000041810 */
[C---:B------:R-:W-:Y:S01]  /*96f0*/  HMMA.16816.F32.BF16 R48, R12.reuse, R74, R28 ;  /* 0x0000004a0c30723c */ /* 0x040fe2000004181c */
[----:B------:R-:W3:Y:S07]  /*9700*/  LDSM.16.M88.4 R72, [R2+0xe900] ;  /* 0x00e900000248783b */ /* 0x000eee0000000200 */
[C---:B-1----:R-:W-:Y:S08]  /*9710*/  HMMA.16816.F32.BF16 R36, R12.reuse, R32, R24 ;  /* 0x000000200c24723c */ /* 0x042ff00000041818 */
[C---:B------:R-:W-:Y:S01]  /*9720*/  HMMA.16816.F32.BF16 R32, R12.reuse, R34, R20 ;  /* 0x000000220c20723c */ /* 0x040fe20000041814 */
[----:B------:R-:W-:Y:S07]  /*9730*/  LDSM.16.M88.4 R20, [R188+0x8000] ;  /* 0x00800000bc14783b */ /* 0x000fee0000000200 */
[C---:B--2---:R-:W-:Y:S08]  /*9740*/  HMMA.16816.F32.BF16 R28, R12.reuse, R44, R40 ;  /* 0x0000002c0c1c723c */ /* 0x044ff00000041828 */
[C---:B------:R-:W-:Y:S01]  /*9750*/  HMMA.16816.F32.BF16 R16, R12.reuse, R76, R64 ;  /* 0x0000004c0c10723c */ /* 0x040fe20000041840 */
[----:B------:R-:W1:Y:S07]  /*9760*/  LDSM.16.M88.4 R64, [R193+0x10100] ;  /* 0x01010000c140783b */ /* 0x000e6e0000000200 */
[C---:B------:R-:W-:Y:S08]  /*9770*/  HMMA.16816.F32.BF16 R24, R12.reuse, R46, R52 ;  /* 0x0000002e0c18723c */ /* 0x040ff00000041834 */
[----:B------:R-:W-:Y:S01]  /*9780*/  HMMA.16816.F32.BF16 R60, R12, R78, R60 ;  /* 0x0000004e0c3c723c */ /* 0x000fe2000004183c */
[----:B------:R-:W2:Y:S07]  /*9790*/  LDSM.16.M88.4 R76, [R193+0x10900] ;  /* 0x01090000c14c783b */ /* 0x000eae0000000200 */
[C---:B----4-:R-:W-:Y:S08]  /*97a0*/  HMMA.16816.F32.BF16 R56, R8.reuse, R68, R56 ;  /* 0x000000440838723c */ /* 0x050ff00000041838 */
[C---:B------:R-:W-:Y:S01]  /*97b0*/  HMMA.16816.F32.BF16 R52, R8.reuse, R70, R48 ;  /* 0x000000460834723c */ /* 0x040fe20000041830 */
[----:B------:R-:W-:Y:S07]  /*97c0*/  LDSM.16.M88.4 R68, [R4+0x11100] ;  /* 0x011100000444783b */ /* 0x000fee0000000200 */
[C---:B---3--:R-:W-:Y:S01]  /*97d0*/  HMMA.16816.F32.BF16 R48, R8.reuse, R72, R36 ;  /* 0x000000480830723c */ /* 0x048fe20000041824 */
[----:B------:R-:W3:Y:S07]  /*97e0*/  LDSM.16.M88.4 R36, [R193+0x11900] ;  /* 0x01190000c124783b */ /* 0x000eee0000000200 */
[C---:B------:R-:W-:Y:S01]  /*97f0*/  HMMA.16816.F32.BF16 R44, R8.reuse, R74, R32 ;  /* 0x0000004a082c723c */ /* 0x040fe20000041820 */
[----:B------:R-:W-:Y:S07]  /*9800*/  LDSM.16.M88.4 R72, [R4+0x10100] ;  /* 0x010100000448783b */ /* 0x000fee0000000200 */
[C---:B------:R-:W-:Y:S08]  /*9810*/  HMMA.16816.F32.BF16 R12, R8.reuse, R80, R28 ;  /* 0x00000050080c723c */ /* 0x040ff0000004181c */
[C---:B------:R-:W-:Y:S01]  /*9820*/  HMMA.16816.F32.BF16 R32, R8.reuse, R88, R16 ;  /* 0x000000580820723c */ /* 0x040fe20000041810 */
[----:B------:R-:W4:Y:S07]  /*9830*/  LDSM.16.M88.4 R16, [R187+0x8000] ;  /* 0x00800000bb10783b */ /* 0x000f2e0000000200 */
[C---:B------:R-:W-:Y:S01]  /*9840*/  HMMA.16816.F32.BF16 R40, R8.reuse, R82, R24 ;  /* 0x000000520828723c */ /* 0x040fe20000041818 */
[----:B------:R-:W-:Y:S07]  /*9850*/  LDSM.16.M88.4 R80, [R3+0x10100] ;  /* 0x010100000350783b */ /* 0x000fee0000000200 */
[----:B------:R-:W-:Y:S08]  /*9860*/  HMMA.16816.F32.BF16 R24, R8, R90, R60 ;  /* 0x0000005a0818723c */ /* 0x000ff0000004183c */
[C---:B-1----:R-:W-:Y:S08]  /*9870*/  HMMA.16816.F32.BF16 R8, R20.reuse, R64, R56 ;  /* 0x000000401408723c */ /* 0x042ff00000041838 */
[C---:B------:R-:W-:Y:S01]  /*9880*/  HMMA.16816.F32.BF16 R28, R20.reuse, R66, R52 ;  /* 0x00000042141c723c */ /* 0x040fe20000041834 */
[----:B------:R-:W1:Y:S07]  /*9890*/  LDSM.16.M88.4 R64, [R4+0x10900] ;  /* 0x010900000440783b */ /* 0x000e6e0000000200 */
[C---:B------:R-:W-:Y:S01]  /*98a0*/  HMMA.16816.F32.BF16 R60, R20.reuse, R84, R12 ;  /* 0x00000054143c723c */ /* 0x040fe2000004180c */
[----:B------:R-:W5:Y:S07]  /*98b0*/  LDSM.16.M88.4 R12, [R190+0x8000] ;  /* 0x00800000be0c783b */ /* 0x000f6e0000000200 */
[C---:B--2---:R-:W-:Y:S08]  /*98c0*/  HMMA.16816.F32.BF16 R56, R20.reuse, R76, R48 ;  /* 0x0000004c1438723c */ /* 0x044ff00000041830 */
[C---:B------:R-:W-:Y:S01]  /*98d0*/  HMMA.16816.F32.BF16 R44, R20.reuse, R78, R44 ;  /* 0x0000004e142c723c */ /* 0x040fe2000004182c */
[----:B------:R-:W2:Y:S07]  /*98e0*/  LDSM.16.M88.4 R76, [R4+0x11900] ;  /* 0x01190000044c783b */ /* 0x000eae0000000200 */
[C---:B------:R-:W-:Y:S08]  /*98f0*/  HMMA.16816.F32.BF16 R52, R20.reuse, R86, R40 ;  /* 0x000000561434723c */ /* 0x040ff00000041828 */
[C---:B---3--:R-:W-:Y:S08]  /*9900*/  HMMA.16816.F32.BF16 R48, R20.reuse, R36, R32 ;  /* 0x000000241430723c */ /* 0x048ff00000041820 */
[----:B------:R-:W-:Y:S01]  /*9910*/  HMMA.16816.F32.BF16 R40, R20, R38, R24 ;  /* 0x000000261428723c */ /* 0x000fe20000041818 */
[----:B------:R-:W-:Y:S07]  /*9920*/  LDSM.16.M88.4 R36, [R3+0x10900] ;  /* 0x010900000324783b */ /* 0x000fee0000000200 */
[C---:B----4-:R-:W-:Y:S01]  /*9930*/  HMMA.16816.F32.BF16 R20, R16.reuse, R72, R8 ;  /* 0x000000481014723c */ /* 0x050fe20000041808 */
[----:B------:R-:W-:Y:S07]  /*9940*/  LDSM.16.M88.4 R8, [R189+0x8000] ;  /* 0x00800000bd08783b */ /* 0x000fee0000000200 */
[C---:B------:R-:W-:Y:S01]  /*9950*/  HMMA.16816.F32.BF16 R24, R16.reuse, R74, R28 ;  /* 0x0000004a1018723c */ /* 0x040fe2000004181c */
[----:B------:R-:W3:Y:S07]  /*9960*/  LDSM.16.M88.4 R72, [R2+0x10100] ;  /* 0x010100000248783b */ /* 0x000eee0000000200 */
[----:B-1----:R-:W-:Y:S08]  /*9970*/  HMMA.16816.F32.BF16 R32, R16, R64, R56 ;  /* 0x000000401020723c */ /* 0x002ff00000041838 */
[----:B-----5:R-:W-:Y:S08]  /*9980*/  HMMA.16816.F32.BF16 R20, R12, R80, R20 ;  /* 0x000000500c14723c */ /* 0x020ff00000041814 */
[C---:B------:R-:W-:Y:S08]  /*9990*/  HMMA.16816.F32.BF16 R44, R16.reuse, R66, R44 ;  /* 0x00000042102c723c */ /* 0x040ff0000004182c */
[C---:B------:R-:W-:Y:S08]  /*99a0*/  HMMA.16816.F32.BF16 R56, R16.reuse, R68, R60 ;  /* 0x000000441038723c */ /* 0x040ff0000004183c */
[C---:B------:R-:W-:Y:S08]  /*99b0*/  HMMA.16816.F32.BF16 R60, R16.reuse, R70, R52 ;  /* 0x00000046103c723c */ /* 0x040ff00000041834 */
[C---:B--2---:R-:W-:Y:S01]  /*99c0*/  HMMA.16816.F32.BF16 R52, R16.reuse, R78, R40 ;  /* 0x0000004e1034723c */ /* 0x044fe20000041828 */
[----:B------:R-:W1:Y:S07]  /*99d0*/  LDSM.16.M88.4 R40, [R2+0x10900] ;  /* 0x010900000228783b */ /* 0x000e6e0000000200 */
[----:B------:R-:W-:Y:S01]  /*99e0*/  HMMA.16816.F32.BF16 R64, R16, R76, R48 ;  /* 0x0000004c1040723c */ /* 0x000fe20000041830 */
[----:B------:R-:W2:Y:S07]  /*99f0*/  LDSM.16.M88.4 R48, [R3+0x11100] ;  /* 0x011100000330783b */ /* 0x000eae0000000200 */
[----:B------:R-:W-:Y:S01]  /*9a00*/  HMMA.16816.F32.BF16 R28, R12, R82, R24 ;  /* 0x000000520c1c723c */ /* 0x000fe20000041818 */
[----:B------:R-:W-:Y:S07]  /*9a10*/  LDSM.16.M88.4 R24, [R3+0x11900] ;  /* 0x011900000318783b */ /* 0x000fee0000000200 */
[----:B---3--:R-:W-:Y:S08]  /*9a20*/  HMMA.16816.F32.BF16 R68, R8, R72, R20 ;  /* 0x000000480844723c */ /* 0x008ff00000041814 */
[C---:B------:R-:W-:Y:S01]  /*9a30*/  HMMA.16816.F32.BF16 R20, R12.reuse, R36, R32 ;  /* 0x000000240c14723c */ /* 0x040fe20000041820 */
[----:B------:R-:W3:Y:S07]  /*9a40*/  LDSM.16.M88.4 R32, [R2+0x11100] ;  /* 0x011100000220783b */ /* 0x000eee0000000200 */
[----:B------:R-:W-:Y:S01]  /*9a50*/  HMMA.16816.F32.BF16 R16, R12, R38, R44 ;  /* 0x000000260c10723c */ /* 0x000fe2000004182c */
[----:B------:R4:W5:Y:S07]  /*9a60*/  LDSM.16.M88.4 R36, [R2+0x11900] ;  /* 0x011900000224783b */ /* 0x00096e0000000200 */
[C---:B------:R-:W-:Y:S08]  /*9a70*/  HMMA.16816.F32.BF16 R76, R8.reuse, R74, R28 ;  /* 0x0000004a084c723c */ /* 0x040ff0000004181c */
[----:B-1----:R-:W-:Y:S08]  /*9a80*/  HMMA.16816.F32.BF16 R72, R8, R40, R20 ;  /* 0x000000280848723c */ /* 0x002ff00000041814 */
[----:B--2---:R-:W-:Y:S08]  /*9a90*/  HMMA.16816.F32.BF16 R28, R12, R48, R56 ;  /* 0x000000300c1c723c */ /* 0x004ff00000041838 */
[----:B------:R-:W-:Y:S01]  /*9aa0*/  HMMA.16816.F32.BF16 R56, R8, R42, R16 ;  /* 0x0000002a0838723c */ /* 0x000fe20000041810 */
[----:B----4-:R-:W-:-:S02]  /*9ab0*/  FMUL.FTZ R2, R76, c[0x0][0x320] ;  /* 0x0000c8004c027a20 */ /* 0x010fc40000410000 */
[----:B------:R-:W-:Y:S02]  /*9ac0*/  FMUL.FTZ R3, R68, c[0x0][0x320] ;  /* 0x0000c80044037a20 */ /* 0x000fe40000410000 */
[----:B------:R1:W2:Y:S03]  /*9ad0*/  MUFU.TANH R46, R2 ;  /* 0x00000002002e7308 */ /* 0x0002a60000002400 */
[----:B------:R-:W-:Y:S05]  /*9ae0*/  HMMA.16816.F32.BF16 R16, R12, R50, R60 ;  /* 0x000000320c10723c */ /* 0x000fea000004183c */
[----:B------:R4:W2:Y:S01]  /*9af0*/  MUFU.TANH R48, R3 ;  /* 0x0000000300307308 */ /* 0x0008a20000002400 */
[----:B-1----:R-:W-:-:S07]  /*9b00*/  FMUL.FTZ R2, R77, c[0x0][0x320] ;  /* 0x0000c8004d027a20 */ /* 0x002fce0000410000 */
[----:B------:R1:W1:Y:S01]  /*9b10*/  MUFU.TANH R45, R2 ;  /* 0x00000002002d7308 */ /* 0x0002620000002400 */
[----:B----4-:R-:W-:Y:S01]  /*9b20*/  FMUL.FTZ R3, R69, c[0x0][0x320] ;  /* 0x0000c80045037a20 */ /* 0x010fe20000410000 */
[----:B------:R-:W-:-:S06]  /*9b30*/  SHF.R.S32.HI R4, RZ, 0x1f, R92 ;  /* 0x0000001fff047819 */ /* 0x000fcc000001145c */
[----:B------:R4:W2:Y:S01]  /*9b40*/  MUFU.TANH R47, R3 ;  /* 0x00000003002f7308 */ /* 0x0008a20000002400 */
[----:B-1----:R-:W-:-:S07]  /*9b50*/  FMUL.FTZ R2, R73, c[0x0][0x320] ;  /* 0x0000c80049027a20 */ /* 0x002fce0000410000 */
[----:B------:R1:W1:Y:S01]  /*9b60*/  MUFU.TANH R44, R2 ;  /* 0x00000002002c7308 */ /* 0x0002620000002400 */
[----:B----4-:R-:W-:Y:S01]  /*9b70*/  FMUL.FTZ R3, R70, c[0x0][0x320] ;  /* 0x0000c80046037a20 */ /* 0x010fe20000410000 */
[----:B---3--:R-:W-:Y:S06]  /*9b80*/  HMMA.16816.F32.BF16 R40, R8, R32, R28 ;  /* 0x000000200828723c */ /* 0x008fec000004181c */
[----:B------:R3:W4:Y:S01]  /*9b90*/  MUFU.TANH R49, R3 ;  /* 0x0000000300317308 */ /* 0x0007220000002400 */
[----:B-1----:R-:W-:Y:S01]  /*9ba0*/  FMUL.FTZ R2, R56, c[0x0][0x320] ;  /* 0x0000c80038027a20 */ /* 0x002fe20000410000 */
[----:B------:R-:W-:Y:S06]  /*9bb0*/  HMMA.16816.F32.BF16 R20, R12, R24, R64 ;  /* 0x000000180c14723c */ /* 0x000fec0000041840 */
[----:B------:R1:W1:Y:S01]  /*9bc0*/  MUFU.TANH R31, R2 ;  /* 0x00000002001f7308 */ /* 0x0002620000002400 */
[----:B---3--:R-:W-:Y:S01]  /*9bd0*/  LEA.HI R3, R4, R92, RZ, 0x2 ;  /* 0x0000005c04037211 */ /* 0x008fe200078f10ff */
[----:B------:R-:W-:-:S03]  /*9be0*/  FMUL.FTZ R5, R57, c[0x0][0x320] ;  /* 0x0000c80039057a20 */ /* 0x000fc60000410000 */
[----:B------:R-:W-:Y:S02]  /*9bf0*/  LOP3.LUT R3, R3, 0xfffffffc, RZ, 0xc0, !PT ;  /* 0xfffffffc03037812 */ /* 0x000fe400078ec0ff */
[----:B-1----:R-:W-:Y:S02]  /*9c00*/  LEA.HI R2, R4, R92, RZ, 0x5 ;  /* 0x0000005c04027211 */ /* 0x002fe400078f28ff */
[----:B------:R-:W-:Y:S02]  /*9c10*/  IADD3 R3, R92, -R3, RZ ;  /* 0x800000035c037210 */ /* 0x000fe40007ffe0ff */
[--C-:B------:R-:W-:Y:S02]  /*9c20*/  SHF.R.S32.HI R4, RZ, 0x5, R2.reuse ;  /* 0x00000005ff047819 */ /* 0x100fe40000011402 */
[----:B------:R-:W-:Y:S02]  /*9c30*/  SHF.R.S32.HI R6, RZ, 0x1f, R2 ;  /* 0x0000001fff067819 */ /* 0x000fe40000011402 */
[----:B------:R-:W-:Y:S01]  /*9c40*/  LOP3.LUT R2, R2, 0xffffffe0, RZ, 0xc0, !PT ;  /* 0xffffffe002027812 */ /* 0x000fe200078ec0ff */
[----:B------:R-:W-:Y:S01]  /*9c50*/  HMMA.16816.F32.BF16 R32, R8, R34, R16 ;  /* 0x000000220820723c */ /* 0x000fe20000041810 */
[----:B------:R-:W-:Y:S01]  /*9c60*/  LEA.HI R6, R6, R4, RZ, 0x3 ;  /* 0x0000000406067211 */ /* 0x000fe200078f18ff */
[----:B------:R1:W3:Y:S02]  /*9c70*/  MUFU.TANH R30, R5 ;  /* 0x00000005001e7308 */ /* 0x0002e40000002400 */
[----:B------:R-:W-:Y:S01]  /*9c80*/  IMAD.IADD R2, R92, 0x1, -R2 ;  /* 0x000000015c027824 */ /* 0x000fe200078e0a02 */
[----:B------:R-:W-:-:S03]  /*9c90*/  LOP3.LUT R6, R6, 0xffffff8, RZ, 0xc0, !PT ;  /* 0x0ffffff806067812 */ /* 0x000fc600078ec0ff */
[----:B------:R-:W-:Y:S01]  /*9ca0*/  HMMA.16816.F32.BF16 R12, R12, R26, R52 ;  /* 0x0000001a0c0c723c */ /* 0x000fe20000041834 */
[----:B------:R-:W-:Y:S01]  /*9cb0*/  SHF.R.S32.HI R17, RZ, 0x1f, R2 ;  /* 0x0000001fff117819 */ /* 0x000fe20000011402 */
[----:B------:R-:W-:Y:S01]  /*9cc0*/  IMAD.IADD R6, R4, 0x1, -R6 ;  /* 0x0000000104067824 */ /* 0x000fe200078e0a06 */
[----:B-1----:R-:W-:-:S04]  /*9cd0*/  LEA.HI R5, R3, R3, RZ, 0x1 ;  /* 0x0000000303057211 */ /* 0x002fc800078f08ff */
[----:B------:R-:W-:Y:S01]  /*9ce0*/  LOP3.LUT R5, R5, 0x1ffffffe, RZ, 0xc0, !PT ;  /* 0x1ffffffe05057812 */ /* 0x000fe200078ec0ff */
[----:B------:R-:W-:-:S03]  /*9cf0*/  IMAD.MOV.U32 R94, RZ, RZ, 0x1 ;  /* 0x00000001ff5e7424 */ /* 0x000fc600078e00ff */
[----:B------:R-:W-:Y:S02]  /*9d00*/  IADD3 R4, R3, -R5, RZ ;  /* 0x8000000503047210 */ /* 0x000fe40007ffe0ff */
[----:B------:R-:W-:Y:S01]  /*9d10*/  LEA.HI R3, R17, R2, RZ, 0x2 ;  /* 0x0000000211037211 */ /* 0x000fe200078f10ff */
[----:B------:R-:W-:Y:S01]  /*9d20*/  FMUL.FTZ R5, R41, c[0x0][0x320] ;  /* 0x0000c80029057a20 */ /* 0x000fe20000410000 */
[----:B------:R-:W-:Y:S02]  /*9d30*/  ISETP.NE.AND P0, PT, R94, c[0x0][0x2c4], PT ;  /* 0x0000b1005e007a0c */ /* 0x000fe40003f05270 */
[----:B------:R-:W-:Y:S01]  /*9d40*/  SHF.R.S32.HI R238, RZ, 0x2, R3 ;  /* 0x00000002ffee7819 */ /* 0x000fe20000011403 */
[----:B------:R-:W-:Y:S01]  /*9d50*/  FMUL.FTZ R16, R72, c[0x0][0x320] ;  /* 0x0000c80048107a20 */ /* 0x000fe20000410000 */
[----:B-----5:R-:W-:Y:S01]  /*9d60*/  HMMA.16816.F32.BF16 R24, R8, R36, R20 ;  /* 0x000000240818723c */ /* 0x020fe20000041814 */
[----:B------:R1:W1:Y:S01]  /*9d70*/  MUFU.TANH R21, R5 ;  /* 0x0000000500157308 */ /* 0x0002620000002400 */
[----:B------:R-:W-:Y:S01]  /*9d80*/  IMAD.SHL.U32 R237, R6, 0x10, RZ ;  /* 0x0000001006ed7824 */ /* 0x000fe200078e00ff */
[----:B------:R-:W-:Y:S01]  /*9d90*/  SHF.L.U32 R236, R4, 0x3, RZ ;  /* 0x0000000304ec7819 */ /* 0x000fe200000006ff */
[----:B------:R-:W-:-:S05]  /*9da0*/  FMUL.FTZ R4, R32, c[0x0][0x320] ;  /* 0x0000c80020047a20 */ /* 0x000fca0000410000 */
[----:B------:R5:W2:Y:S01]  /*9db0*/  MUFU.TANH R29, R16 ;  /* 0x00000010001d7308 */ /* 0x000aa20000002400 */
[----:B-1----:R-:W-:-:S07]  /*9dc0*/  IMAD R5, R93, 0x80, R238 ;  /* 0x000000805d057824 */ /* 0x002fce00078e02ee */
[----:B------:R1:W1:Y:S01]  /*9dd0*/  MUFU.TANH R20, R4 ;  /* 0x0000000400147308 */ /* 0x0002620000002400 */
[----:B------:R-:W-:Y:S01]  /*9de0*/  IADD3 R5, R236, R5, R237 ;  /* 0x00000005ec057210 */ /* 0x000fe20007ffe0ed */
[----:B-----5:R-:W-:-:S06]  /*9df0*/  FMUL.FTZ R16, R40, c[0x0][0x320] ;  /* 0x0000c80028107a20 */ /* 0x020fcc0000410000 */
[----:B------:R5:W2:Y:S01]  /*9e00*/  MUFU.TANH R28, R16 ;  /* 0x00000010001c7308 */ /* 0x000aa20000002400 */
[----:B-1----:R-:W-:Y:S01]  /*9e10*/  @P0 IMAD.HI.U32 R4, R5, c[0x0][0x2c8], RZ ;  /* 0x0000b20005040a27 */ /* 0x002fe200078e00ff */
[----:B-----5:R-:W-:Y:S04]  /*9e20*/  HMMA.16816.F32.BF16 R16, R8, R38, R12 ;  /* 0x000000260810723c */ /* 0x020fe8000004180c */
[----:B------:R-:W-:Y:S02]  /*9e30*/  @P0 SHF.R.U32.HI R5, RZ, c[0x0][0x2cc], R4 ;  /* 0x0000b300ff050a19 */ /* 0x000fe40000011604 */
[----:B------:R-:W-:-:S03]  /*9e40*/  LOP3.LUT R3, R3, 0x7ffffffc, RZ, 0xc0, !PT ;  /* 0x7ffffffc03037812 */ /* 0x000fc600078ec0ff */
[----:B------:R-:W1:Y:S01]  /*9e50*/  SHFL.IDX PT, R4, R5, RZ, 0x1c1f ;  /* 0x001c1fff05047589 */ /* 0x000e6200000e0000 */
[----:B------:R-:W-:Y:S02]  /*9e60*/  FMUL.FTZ R6, R33, c[0x0][0x320] ;  /* 0x0000c80021067a20 */ /* 0x000fe40000410000 */
[----:B------:R-:W-:Y:S02]  /*9e70*/  IMAD.IADD R3, R2, 0x1, -R3 ;  /* 0x0000000102037824 */ /* 0x000fe400078e0a03 */
[----:B------:R5:W1:Y:S01]  /*9e80*/  MUFU.TANH R15, R6 ;  /* 0x00000006000f7308 */ /* 0x000a620000002400 */
[----:B------:R-:W-:Y:S01]  /*9e90*/  IADD3 R2, R223, 0x1, -R218 ;  /* 0x00000001df027810 */ /* 0x000fe20007ffe8da */
[----:B------:R-:W-:Y:S01]  /*9ea0*/  FMUL.FTZ R8, R25, c[0x0][0x320] ;  /* 0x0000c80019087a20 */ /* 0x000fe20000410000 */
[----:B------:R-:W-:Y:S02]  /*9eb0*/  SHF.L.U32 R222, R3, 0x1, RZ ;  /* 0x0000000103de7819 */ /* 0x000fe400000006ff */
[----:B------:R-:W-:-:S02]  /*9ec0*/  ISETP.LE.AND P3, PT, R94, c[0x0][0x32c], PT ;  /* 0x0000cb005e007a0c */ /* 0x000fc40003f63270 */
[----:B------:R-:W-:-:S03]  /*9ed0*/  IADD3 R2, -R224, R2, -R222 ;  /* 0x00000002e0027210 */ /* 0x000fc60007ffe9de */
[----:B------:R-:W-:Y:S02]  /*9ee0*/  FMUL.FTZ R10, R17, c[0x0][0x320] ;  /* 0x0000c800110a7a20 */ /* 0x000fe40000410000 */
[----:B-----5:R-:W-:-:S04]  /*9ef0*/  FMUL.FTZ R6, R24, c[0x0][0x320] ;  /* 0x0000c80018067a20 */ /* 0x020fc80000410000 */
[----:B------:R5:W1:Y:S01]  /*9f00*/  MUFU.TANH R14, R6 ;  /* 0x00000006000e7308 */ /* 0x000a620000002400 */
[----:B------:R-:W-:Y:S01]  /*9f10*/  ULDC UR4, c[0x0][0x324] ;  /* 0x0000c90000047ab9 */ /* 0x000fe20000000800 */
[----:B------:R-:W-:Y:S01]  /*9f20*/  IADD3 R9, R2, c[0x0][0x328], RZ ;  /* 0x0000ca0002097a10 */ /* 0x000fe20007ffe0ff */
[----:B------:R-:W-:-:S05]  /*9f30*/  ULOP3.LUT UR4, URZ, UR4, URZ, 0x33, !UPT ;  /* 0x000000043f047292 */ /* 0x000fca000f8e333f */
[----:B------:R-:W2:Y:S01]  /*9f40*/  MUFU.TANH R10, R10 ;  /* 0x0000000a000a7308 */ /* 0x000ea20000002400 */
[----:B-----5:R-:W-:-:S07]  /*9f50*/  FMUL.FTZ R6, R16, c[0x0][0x320] ;  /* 0x0000c80010067a20 */ /* 0x020fce0000410000 */
[----:B------:R-:W2:Y:S01]  /*9f60*/  MUFU.TANH R8, R8 ;  /* 0x0000000800087308 */ /* 0x000ea20000002400 */
[----:B-1----:R-:W-:-:S07]  /*9f70*/  IMAD.IADD R3, R9, 0x1, R4 ;  /* 0x0000000109037824 */ /* 0x002fce00078e0204 */
[----:B------:R1:W1:Y:S01]  /*9f80*/  MUFU.TANH R13, R6 ;  /* 0x00000006000d7308 */ /* 0x0002620000002400 */
[----:B------:R-:W-:Y:S02]  /*9f90*/  IADD3 R12, -R222, R223, -R218 ;  /* 0x000000dfde0c7210 */ /* 0x000fe40007ffe9da */
[----:B------:R-:W-:Y:S02]  /*9fa0*/  IADD3 R11, R2, UR4, RZ ;  /* 0x00000004020b7c10 */ /* 0x000fe4000fffe0ff */
[----:B------:R-:W-:Y:S02]  /*9fb0*/  IMNMX R3, R12, R3, PT ;  /* 0x000000030c037217 */ /* 0x000fe40003800200 */
[----:B------:R-:W-:Y:S01]  /*9fc0*/  IADD3 R2, R11, R4, RZ ;  /* 0x000000040b027210 */ /* 0x000fe20007ffe0ff */
[----:B------:R-:W-:Y:S05]  /*9fd0*/  @!P3 BRA `(.L_x_1237) ;  /* 0x000001300000b947 */ /* 0x000fea0003800000 */
[----:B--234-:R-:W-:Y:S01]  /*9fe0*/  IADD3 R4, -R224, R223, R4 ;  /* 0x000000dfe0047210 */ /* 0x01cfe20007ffe104 */
[----:B------:R-:W-:Y:S03]  /*9ff0*/  BSSY B0, `(.L_x_1238) ;  /* 0x000000c000007945 */ /* 0x000fe60003800000 */
[----:B------:R-:W-:-:S13]  /*a000*/  ISETP.GT.AND P0, PT, R4, -0x1, PT ;  /* 0xffffffff0400780c */ /* 0x000fda0003f04270 */
[----:B------:R-:W-:Y:S05]  /*a010*/  @P0 BRA `(.L_x_1239) ;  /* 0x0000006000000947 */ /* 0x000fea0003800000 */
[----:B------:R-:W-:Y:S02]  /*a020*/  ISETP.NE.AND P0, PT, R94, c[0x0][0x32c], PT ;  /* 0x0000cb005e007a0c */ /* 0x000fe40003f05270 */
[----:B------:R-:W-:-:S11]  /*a030*/  LOP3.LUT R4, RZ, R4, RZ, 0x33, !PT ;  /* 0x00000004ff047212 */ /* 0x000fd600078e33ff */
[----:B-1----:R-:W-:-:S05]  /*a040*/  @P0 IMAD.HI.U32 R6, R4, c[0x0][0x330], RZ ;  /* 0x0000cc0004060a27 */ /* 0x002fca00078e00ff */
[----:B------:R-:W-:-:S04]  /*a050*/  @P0 SHF.R.U32.HI R4, RZ, c[0x0][0x334], R6 ;  /* 0x0000cd00ff040a19 */ /* 0x000fc80000011606 */
[----:B------:R-:W-:Y:S01]  /*a060*/  LOP3.LUT R4, RZ, R4, RZ, 0x33, !PT ;  /* 0x00000004ff047212 */ /* 0x000fe200078e33ff */
[----:B------:R-:W-:Y:S05]  /*a070*/  BRA `(.L_x_1240) ;  /* 0x0000003000007947 */ /* 0x000fea0003800000 */
.L_x_1239:
[----:B------:R-:W-:-:S13]  /*a080*/  ISETP.NE.AND P0, PT, R94, c[0x0][0x32c], PT ;  /* 0x0000cb005e007a0c */ /* 0x000fda0003f05270 */
[----:B-1----:R-:W-:-:S05]  /*a090*/  @P0 IMAD.HI.U32 R6, R4, c[0x0][0x330], RZ ;  /* 0x0000cc0004060a27 */ /* 0x002fca00078e00ff */
[----:B------:R-:W-:Y:S02]  /*a0a0*/  @P0 SHF.R.U32.HI R4, RZ, c[0x0][0x334], R6 ;  /* 0x0000cd00ff040a19 */ /* 0x000fe40000011606 */
.L_x_1240:
[----:B------:R-:W-:Y:S05]  /*a0b0*/  BSYNC B0 ;  /* 0x0000000000007941 */ /* 0x000fea0003800000 */
.L_x_1238:
[----:B------:R-:W-:-:S04]  /*a0c0*/  IMAD R4, R4, c[0x0][0x32c], -R218 ;  /* 0x0000cb0004047a24 */ /* 0x000fc800078e0ada */
[----:B------:R-:W-:-:S05]  /*a0d0*/  IMAD.IADD R4, R4, 0x1, -R222 ;  /* 0x0000000104047824 */ /* 0x000fca00078e0ade */
[----:B------:R-:W-:Y:S02]  /*a0e0*/  IADD3 R6, R4, c[0x0][0x32c], RZ ;  /* 0x0000cb0004067a10 */ /* 0x000fe40007ffe0ff */
[----:B------:R-:W-:Y:S02]  /*a0f0*/  IMNMX R2, R2, R4, !PT ;  /* 0x0000000402027217 */ /* 0x000fe40007800200 */
[----:B------:R-:W-:Y:S02]  /*a100*/  IMNMX R3, R3, R6, PT ;  /* 0x0000000603037217 */ /* 0x000fe40003800200 */
.L_x_1237:
[----:B--234-:R-:W-:Y:S01]  /*a110*/  ISETP.GT.AND P2, PT, R252, RZ, PT ;  /* 0x000000fffc00720c */ /* 0x01cfe20003f44270 */
[----:B------:R-:W2:Y:S03]  /*a120*/  SHFL.IDX PT, R4, R5, 0x1, 0x1c1f ;  /* 0x003c1f0005047f89 */ /* 0x000ea600000e0000 */
        /* <DEDUP_REMOVED lines=44> */
[----:B-1----:R-:W-:Y:S02]  /*a3f0*/  FSEL R203, R13, -INF , !P0 ;  /* 0xff8000000dcb7808 */ /* 0x002fe40004000000 */
[----:B------:R-:W-:Y:S01]  /*a400*/  ISETP.GT.AND P0, PT, R2, 0x39, P2 ;  /* 0x000000390200780c */ /* 0x000fe20001704270 */
[----:B------:R-:W-:-:S03]  /*a410*/  FMUL.FTZ R2, R74, c[0x0][0x320] ;  /* 0x0000c8004a027a20 */ /* 0x000fc60000410000 */
[----:B------:R-:W-:Y:S01]  /*a420*/  ISETP.LT.OR P0, PT, R3, 0x3a, P0 ;  /* 0x0000003a0300780c */ /* 0x000fe20000701670 */
[----:B------:R1:W3:Y:S01]  /*a430*/  MUFU.TANH R20, R2 ;  /* 0x0000000200147308 */ /* 0x0002e20000002400 */
[----:B--2---:R-:W-:Y:S02]  /*a440*/  IMAD.IADD R3, R9, 0x1, R4 ;  /* 0x0000000109037824 */ /* 0x004fe400078e0204 */
[----:B------:R-:W-:-:S03]  /*a450*/  FSEL R208, R10, -INF , !P0 ;  /* 0xff8000000ad07808 */ /* 0x000fc60004000000 */
[----:B------:R-:W-:Y:S01]  /*a460*/  IMNMX R3, R12, R3, PT ;  /* 0x000000030c037217 */ /* 0x000fe20003800200 */
[----:B-1----:R-:W-:-:S04]  /*a470*/  FMUL.FTZ R2, R26, c[0x0][0x320] ;  /* 0x0000c8001a027a20 */ /* 0x002fc80000410000 */
[----:B------:R1:W2:Y:S02]  /*a480*/  MUFU.TANH R28, R2 ;  /* 0x00000002001c7308 */ /* 0x0002a40000002400 */
[----:B-1----:R-:W-:-:S06]  /*a490*/  FMUL.FTZ R2, R27, c[0x0][0x320] ;  /* 0x0000c8001b027a20 */ /* 0x002fcc0000410000 */
[----:B------:R1:W4:Y:S02]  /*a4a0*/  MUFU.TANH R27, R2 ;  /* 0x00000002001b7308 */ /* 0x0003240000002400 */
[----:B-1----:R-:W-:-:S06]  /*a4b0*/  FMUL.FTZ R2, R42, c[0x0][0x320] ;  /* 0x0000c8002a027a20 */ /* 0x002fcc0000410000 */
[----:B------:R1:W1:Y:S02]  /*a4c0*/  MUFU.TANH R17, R2 ;  /* 0x0000000200117308 */ /* 0x0002640000002400 */
        /* <DEDUP_REMOVED lines=22> */
[----:B-1----:R-:W-:Y:S01]  /*a630*/  IMAD.IADD R2, R11, 0x1, R4 ;  /* 0x000000010b027824 */ /* 0x002fe200078e0204 */
[----:B------:R-:W-:Y:S05]  /*a640*/  @!P3 BRA `(.L_x_1241) ;  /* 0x000001300000b947 */ /* 0x000fea0003800000 */
[----:B--234-:R-:W-:Y:S01]  /*a650*/  IADD3 R4, -R224, R223, R4 ;  /* 0x000000dfe0047210 */ /* 0x01cfe20007ffe104 */
        /* <DEDUP_REMOVED lines=9> */
.L_x_1243:
[----:B------:R-:W-:-:S13]  /*a6f0*/  ISETP.NE.AND P0, PT, R94, c[0x0][0x32c], PT ;  /* 0x0000cb005e007a0c */ /* 0x000fda0003f05270 */
[----:B------:R-:W-:-:S05]  /*a700*/  @P0 IMAD.HI.U32 R5, R4, c[0x0][0x330], RZ ;  /* 0x0000cc0004050a27 */ /* 0x000fca00078e00ff */
[----:B------:R-:W-:Y:S02]  /*a710*/  @P0 SHF.R.U32.HI R4, RZ, c[0x0][0x334], R5 ;  /* 0x0000cd00ff040a19 */ /* 0x000fe40000011605 */
.L_x_1244:
[----:B------:R-:W-:Y:S05]  /*a720*/  BSYNC B0 ;  /* 0x0000000000007941 */ /* 0x000fea0003800000 */
.L_x_1242:
[----:B------:R-:W-:-:S04]  /*a730*/  IMAD R4, R4, c[0x0][0x32c], -R218 ;  /* 0x0000cb0004047a24 */ /* 0x000fc800078e0ada */
[----:B------:R-:W-:-:S05]  /*a740*/  IMAD.IADD R4, R4, 0x1, -R222 ;  /* 0x0000000104047824 */ /* 0x000fca00078e0ade */
[----:B------:R-:W-:Y:S02]  /*a750*/  IADD3 R5, R4, c[0x0][0x32c], RZ ;  /* 0x0000cb0004057a10 */ /* 0x000fe40007ffe0ff */
[----:B------:R-:W-:Y:S02]  /*a760*/  IMNMX R2, R2, R4, !PT ;  /* 0x0000000402027217 */ /* 0x000fe40007800200 */
[----:B------:R-:W-:Y:S02]  /*a770*/  IMNMX R3, R3, R5, PT ;  /* 0x0000000503037217 */ /* 0x000fe40003800200 */
.L_x_1241:
[----:B--234-:R-:W-:Y:S01]  /*a780*/  ISETP.GT.AND P0, PT, R2, 0x1, P2 ;  /* 0x000000010200780c */ /* 0x01cfe20001704270 */
[----:B------:R-:W-:-:S04]  /*a790*/  DEPBAR.LE SB0, 0x2 ;  /* 0x000080800000791a */ /* 0x000fc80000000000 */
[----:B------:R-:W-:Y:S01]  /*a7a0*/  BAR.SYNC.DEFER_BLOCKING 0x0 ;  /* 0x0000000000007b1d */ /* 0x000fe20000010000 */
[----:B------:R-:W-:Y:S01]  /*a7b0*/  ISETP.LT.OR P0, PT, R3, 0x2, P0 ;  /* 0x000000020300780c */ /* 0x000fe20000701670 */
[----:B------:R-:W-:Y:S01]  /*a7c0*/  IMAD.SHL.U32 R194, R7, 0x2, RZ ;  /* 0x0000000207c27824 */ /* 0x000fe200078e00ff */
[----:B------:R-:W-:Y:S02]  /*a7d0*/  FMNMX.FTZ R103, R22, R23, !PT ;  /* 0x0000001716677209 */ /* 0x000fe40007810000 */
[----:B------:R-:W-:Y:S01]  /*a7e0*/  FSEL R15, R15, -INF , !P0 ;  /* 0xff8000000f0f7808 */ /* 0x000fe20004000000 */
[----:B------:R-:W-:Y:S01]  /*a7f0*/  IMAD R195, R0, 0x2, R194 ;  /* 0x0000000200c37824 */ /* 0x000fe200078e02c2 */
[----:B------:R-:W-:Y:S01]  /*a800*/  ISETP.GT.AND P0, PT, R2, 0x8, P2 ;  /* 0x000000080200780c */ /* 0x000fe20001704270 */
[----:B------:R-:W-:Y:S01]  /*a810*/  BSSY B0, `(.L_x_1245) ;  /* 0x00001af000007945 */ /* 0x000fe20003800000 */
[----:B------:R-:W-:Y:S01]  /*a820*/  FMNMX.FTZ R103, R24, R103, !PT ;  /* 0x0000006718677209 */ /* 0x000fe20007810000 */
[----:B------:R-:W-:Y:S01]  /*a830*/  IMAD.IADD R9, R192, 0x1, R195 ;  /* 0x00000001c0097824 */ /* 0x000fe200078e02c3 */
[----:B------:R-:W-:-:S02]  /*a840*/  ISETP.LT.OR P0, PT, R3, 0x9, P0 ;  /* 0x000000090300780c */ /* 0x000fc40000701670 */
[----:B------:R-:W-:Y:S02]  /*a850*/  FMNMX.FTZ R103, R25, R103, !PT ;  /* 0x0000006719677209 */ /* 0x000fe40007810000 */
[----:B------:R-:W-:Y:S02]  /*a860*/  FSEL R13, R13, -INF , !P0 ;  /* 0xff8000000d0d7808 */ /* 0x000fe40004000000 */
[----:B------:R-:W-:Y:S02]  /*a870*/  ISETP.GT.AND P0, PT, R2, 0x9, P2 ;  /* 0x000000090200780c */ /* 0x000fe40001704270 */
[----:B------:R-:W-:Y:S02]  /*a880*/  FMNMX.FTZ R103, R45, R103, !PT ;  /* 0x000000672d677209 */ /* 0x000fe40007810000 */
[----:B------:R-:W-:Y:S02]  /*a890*/  ISETP.LT.OR P0, PT, R3, 0xa, P0 ;  /* 0x0000000a0300780c */ /* 0x000fe40000701670 */
[----:B------:R-:W-:Y:S01]  /*a8a0*/  FMNMX.FTZ R103, R46, R103, !PT ;  /* 0x000000672e677209 */ /* 0x000fe20007810000 */
[----:B------:R-:W-:Y:S01]  /*a8b0*/  LDSM.16.MT88.4 R40, [R9+0x2100] ;  /* 0x002100000928783b */ /* 0x000fe20000004200 */
[----:B------:R-:W-:-:S02]  /*a8c0*/  FSEL R10, R10, -INF , !P0 ;  /* 0xff8000000a0a7808 */ /* 0x000fc40004000000 */
[----:B------:R-:W-:Y:S01]  /*a8d0*/  ISETP.GT.AND P0, PT, R2, 0x10, P2 ;  /* 0x000000100200780c */ /* 0x000fe20001704270 */
[----:B------:R-:W-:Y:S01]  /*a8e0*/  LDSM.16.MT88.4 R36, [R194+0x100] ;  /* 0x00010000c224783b */ /* 0x000fe20000004200 */
[----:B------:R-:W-:Y:S02]  /*a8f0*/  FMNMX.FTZ R103, R47, R103, !PT ;  /* 0x000000672f677209 */ /* 0x000fe40007810000 */
[----:B------:R-:W-:Y:S02]  /*a900*/  ISETP.LT.OR P0, PT, R3, 0x11, P0 ;  /* 0x000000110300780c */ /* 0x000fe40000701670 */
[----:B------:R-:W-:Y:S02]  /*a910*/  FMNMX.FTZ R103, R62, R103, !PT ;  /* 0x000000673e677209 */ /* 0x000fe40007810000 */
[----:B------:R-:W-:Y:S02]  /*a920*/  FSEL R44, R20, -INF , !P0 ;  /* 0xff800000142c7808 */ /* 0x000fe40004000000 */
[----:B------:R-:W-:-:S02]  /*a930*/  ISETP.GT.AND P0, PT, R2, 0x11, P2 ;  /* 0x000000110200780c */ /* 0x000fc40001704270 */
[----:B------:R-:W-:Y:S02]  /*a940*/  FMNMX.FTZ R103, R142, R103, !PT ;  /* 0x000000678e677209 */ /* 0x000fe40007810000 */
[----:B------:R-:W-:Y:S02]  /*a950*/  ISETP.LT.OR P0, PT, R3, 0x12, P0 ;  /* 0x000000120300780c */ /* 0x000fe40000701670 */
[----:B------:R-:W-:Y:S02]  /*a960*/  FMNMX.FTZ R103, R141, R103, !PT ;  /* 0x000000678d677209 */ /* 0x000fe40007810000 */
[----:B------:R-:W-:Y:S02]  /*a970*/  FSEL R11, R14, -INF , !P0 ;  /* 0xff8000000e0b7808 */ /* 0x000fe40004000000 */
[----:B------:R-:W-:Y:S02]  /*a980*/  ISETP.GT.AND P0, PT, R2, 0x18, P2 ;  /* 0x000000180200780c */ /* 0x000fe40001704270 */
[----:B------:R-:W-:-:S02]  /*a990*/  FMNMX.FTZ R103, R143, R103, !PT ;  /* 0x000000678f677209 */ /* 0x000fc40007810000 */
[----:B------:R-:W-:Y:S02]  /*a9a0*/  ISETP.LT.OR P0, PT, R3, 0x19, P0 ;  /* 0x000000190300780c */ /* 0x000fe40000701670 */
[----:B------:R-:W-:Y:S02]  /*a9b0*/  FMNMX.FTZ R103, R149, R103, !PT ;  /* 0x0000006795677209 */ /* 0x000fe40007810000 */
[----:B------:R-:W-:Y:S02]  /*a9c0*/  FSEL R60, R6, -INF , !P0 ;  /* 0xff800000063c7808 */ /* 0x000fe40004000000 */
[----:B------:R-:W-:Y:S02]  /*a9d0*/  ISETP.GT.AND P0, PT, R2, 0x19, P2 ;  /* 0x000000190200780c */ /* 0x000fe40001704270 */
[----:B------:R-:W-:Y:S02]  /*a9e0*/  FMNMX.FTZ R103, R199, R103, !PT ;  /* 0x00000067c7677209 */ /* 0x000fe40007810000 */
[----:B------:R-:W-:-:S02]  /*a9f0*/  ISETP.LT.OR P0, PT, R3, 0x1a, P0 ;  /* 0x0000001a0300780c */ /* 0x000fc40000701670 */
[----:B------:R-:W-:Y:S02]  /*aa00*/  FMNMX.FTZ R103, R202, R103, !PT ;  /* 0x00000067ca677209 */ /* 0x000fe40007810000 */
[----:B------:R-:W-:Y:S02]  /*aa10*/  FSEL R61, R16, -INF , !P0 ;  /* 0xff800000103d7808 */ /* 0x000fe40004000000 */
[C---:B------:R-:W-:Y:S02]  /*aa20*/  ISETP.GT.AND P0, PT, R2.reuse, 0x20, P2 ;  /* 0x000000200200780c */ /* 0x040fe40001704270 */
[----:B------:R-:W-:Y:S02]  /*aa30*/  FMNMX.FTZ R103, R203, R103, !PT ;  /* 0x00000067cb677209 */ /* 0x000fe40007810000 */
[----:B------:R-:W-:Y:S02]  /*aa40*/  ISETP.LT.OR P0, PT, R3, 0x21, P0 ;  /* 0x000000210300780c */ /* 0x000fe40000701670 */
[----:B------:R-:W-:-:S02]  /*aa50*/  ISETP.GT.AND P3, PT, R2, 0x38, P2 ;  /* 0x000000380200780c */ /* 0x000fc40001764270 */
[----:B------:R-:W-:Y:S02]  /*aa60*/  FSEL R63, R17, -INF , !P0 ;  /* 0xff800000113f7808 */ /* 0x000fe40004000000 */
[----:B------:R-:W-:Y:S02]  /*aa70*/  ISETP.GT.AND P0, PT, R2, 0x21, P2 ;  /* 0x000000210200780c */ /* 0x000fe40001704270 */
[----:B------:R-:W-:Y:S02]  /*aa80*/  FMNMX.FTZ R103, R208, R103, !PT ;  /* 0x00000067d0677209 */ /* 0x000fe40007810000 */
[----:B------:R-:W-:-:S03]  /*aa90*/  ISETP.LT.OR P0, PT, R3, 0x22, P0 ;  /* 0x000000220300780c */ /* 0x000fc60000701670 */
[----:B------:R-:W1:Y:S01]  /*aaa0*/  SHFL.BFLY PT, R5, R103, 0x2, 0x1f ;  /* 0x0c401f0067057f89 */ /* 0x000e6200000e0000 */
[----:B------:R-:W-:Y:S01]  /*aab0*/  FSEL R101, R8, -INF , !P0 ;  /* 0xff80000008657808 */ /* 0x000fe20004000000 */
[----:B------:R-:W-:Y:S01]  /*aac0*/  IMAD.IADD R8, R192, 0x1, R194 ;  /* 0x00000001c0087824 */ /* 0x000fe200078e02c2 */
[----:B------:R-:W-:-:S03]  /*aad0*/  ISETP.GT.AND P0, PT, R2, RZ, P2 ;  /* 0x000000ff0200720c */ /* 0x000fc60001704270 */
[----:B------:R-:W-:Y:S01]  /*aae0*/  IMAD R0, R0, 0x2, R8 ;  /* 0x0000000200007824 */ /* 0x000fe200078e0208 */
[----:B------:R-:W-:Y:S01]  /*aaf0*/  ISETP.LT.OR P0, PT, R3, 0x1, P0 ;  /* 0x000000010300780c */ /* 0x000fe20000701670 */
[----:B------:R-:W-:Y:S03]  /*ab00*/  LDSM.16.MT88.4 R32, [R8+0x100] ;  /* 0x000100000820783b */ /* 0x000fe60000004200 */
[----:B------:R-:W-:Y:S02]  /*ab10*/  FSEL R6, R49, -INF , !P0 ;  /* 0xff80000031067808 */ /* 0x000fe40004000000 */
[----:B------:R-:W-:Y:S02]  /*ab20*/  ISETP.GT.AND P0, PT, R2, 0x28, P2 ;  /* 0x000000280200780c */ /* 0x000fe40001704270 */
[----:B------:R-:W-:Y:S02]  /*ab30*/  FMNMX.FTZ R4, R6, R15, !PT ;  /* 0x0000000f06047209 */ /* 0x000fe40007810000 */
[----:B------:R-:W-:-:S02]  /*ab40*/  ISETP.LT.OR P0, PT, R3, 0x29, P0 ;  /* 0x000000290300780c */ /* 0x000fc40000701670 */
[----:B------:R-:W-:Y:S02]  /*ab50*/  FMNMX.FTZ R4, R13, R4, !PT ;  /* 0x000000040d047209 */ /* 0x000fe40007810000 */
[----:B------:R-:W-:Y:S02]  /*ab60*/  FSEL R100, R19, -INF , !P0 ;  /* 0xff80000013647808 */ /* 0x000fe40004000000 */
[----:B------:R-:W-:Y:S02]  /*ab70*/  FMNMX.FTZ R4, R10, R4, !PT ;  /* 0x000000040a047209 */ /* 0x000fe40007810000 */
[----:B------:R-:W-:Y:S02]  /*ab80*/  ISETP.GT.AND P0, PT, R2, 0x29, P2 ;  /* 0x000000290200780c */ /* 0x000fe40001704270 */
[----:B------:R-:W-:Y:S02]  /*ab90*/  FMNMX.FTZ R4, R44, R4, !PT ;  /* 0x000000042c047209 */ /* 0x000fe40007810000 */
[----:B------:R-:W-:-:S02]  /*aba0*/  ISETP.LT.OR P0, PT, R3, 0x2a, P0 ;  /* 0x0000002a0300780c */ /* 0x000fc40000701670 */
[----:B------:R-:W-:Y:S02]  /*abb0*/  FMNMX.FTZ R4, R11, R4, !PT ;  /* 0x000000040b047209 */ /* 0x000fe40007810000 */
[----:B------:R-:W-:Y:S02]  /*abc0*/  FSEL R140, R18, -INF , !P0 ;  /* 0xff800000128c7808 */ /* 0x000fe40004000000 */
[----:B------:R-:W-:Y:S01]  /*abd0*/  FMNMX.FTZ R4, R60, R4, !PT ;  /* 0x000000043c047209 */ /* 0x000fe20007810000 */
[----:B------:R-:W-:Y:S01]  /*abe0*/  LDSM.16.MT88.4 R16, [R8+0x2100] ;  /* 0x002100000810783b */ /* 0x000fe20000004200 */
        /* <DEDUP_REMOVED lines=12> */
[----:B------:R-:W-:Y:S02]  /*acb0*/  ISETP.GT.AND P0, PT, R2, 0x39, P2 ;  /* 0x000000390200780c */ /* 0x000fe40001704270 */
[----:B------:R-:W-:Y:S02]  /*acc0*/  ISETP.LT.OR P2, PT, R3, 0x39, P3 ;  /* 0x000000390300780c */ /* 0x000fe40001f41670 */
[----:B------:R-:W-:Y:S02]  /*acd0*/  FMNMX.FTZ R2, R151, R4, !PT ;  /* 0x0000000497027209 */ /* 0x000fe40007810000 */
[----:B------:R-:W-:-:S02]  /*ace0*/  ISETP.LT.OR P0, PT, R3, 0x3a, P0 ;  /* 0x0000003a0300780c */ /* 0x000fc40000701670 */
[----:B------:R-:W-:Y:S02]  /*acf0*/  FSEL R184, R26, -INF , !P2 ;  /* 0xff8000001ab87808 */ /* 0x000fe40005000000 */
        /* <DEDUP_REMOVED lines=13> */
[----:B------:R-:W-:-:S04]  /*add0*/  FFMA.FTZ R4, R22, c[0x0][0x2d0], -R3 ;  /* 0x0000b40016047a23 */ /* 0x000fc80000010803 */
[----:B------:R2:W-:Y:S01]  /*ade0*/  MUFU.EX2 R251, R4 ;  /* 0x0000000400fb7308 */ /* 0x0005e20000000800 */
[----:B-1----:R-:W-:Y:S01]  /*adf0*/  FMNMX.FTZ R102, R2, R102, !PT ;  /* 0x0000006602667209 */ /* 0x002fe20007810000 */
[--C-:B------:R-:W-:Y:S02]  /*ae00*/  FFMA.FTZ R2, R24, c[0x0][0x2d0], -R3.reuse ;  /* 0x0000b40018027a23 */ /* 0x100fe40000010803 */
[----:B--2---:R-:W-:Y:S01]  /*ae10*/  FFMA.FTZ R4, R23, c[0x0][0x2d0], -R3 ;  /* 0x0000b40017047a23 */ /* 0x004fe20000010803 */
[----:B------:R-:W-:-:S03]  /*ae20*/  FSETP.NEU.FTZ.AND P0, PT, R102, -INF , PT ;  /* 0xff8000006600780b */ /* 0x000fc60003f1d000 */
[----:B------:R1:W-:Y:S01]  /*ae30*/  MUFU.EX2 R248, R2 ;  /* 0x0000000200f87308 */ /* 0x0003e20000000800 */
[----:B------:R-:W-:Y:S07]  /*ae40*/  LDSM.16.MT88.4 R20, [R194+0x2100] ;  /* 0x00210000c214783b */ /* 0x000fee0000004200 */
[----:B------:R2:W-:Y:S01]  /*ae50*/  MUFU.EX2 R249, R4 ;  /* 0x0000000400f97308 */ /* 0x0005e20000000800 */
[----:B-1----:R-:W-:-:S05]  /*ae60*/  FMUL.FTZ R2, R102, c[0x0][0x2d0] ;  /* 0x0000b40066027a20 */ /* 0x002fca0000410000 */
[----:B------:R-:W-:Y:S01]  /*ae70*/  FSEL R2, R2, RZ, P0 ;  /* 0x000000ff02027208 */ /* 0x000fe20000000000 */
[----:B--2---:R-:W-:Y:S02]  /*ae80*/  FFMA.FTZ R4, R25, c[0x0][0x2d0], -R3 ;  /* 0x0000b40019047a23 */ /* 0x004fe40000010803 */
[----:B------:R-:W-:Y:S02]  /*ae90*/  LDSM.16.MT88.4 R24, [R0+0x100] ;  /* 0x000100000018783b */ /* 0x000fe40000004200 */
[----:B------:R1:W2:Y:S02]  /*aea0*/  MUFU.EX2 R250, R4 ;  /* 0x0000000400fa7308 */ /* 0x0002a40000000800 */
[----:B-1----:R-:W-:Y:S01]  /*aeb0*/  FFMA.FTZ R4, R6, c[0x0][0x2d0], -R2 ;  /* 0x0000b40006047a23 */ /* 0x002fe20000010802 */
[----:B--2---:R-:W-:-:S05]  /*aec0*/  F2FP.BF16.PACK_AB R6, R250, R248 ;  /* 0x000000f8fa06723e */ /* 0x004fca00000010ff */
[----:B------:R1:W-:Y:S02]  /*aed0*/  MUFU.EX2 R216, R4 ;  /* 0x0000000400d87308 */ /* 0x0003e40000000800 */
[----:B-1----:R-:W-:-:S06]  /*aee0*/  FFMA.FTZ R4, R15, c[0x0][0x2d0], -R2 ;  /* 0x0000b4000f047a23 */ /* 0x002fcc0000010802 */
[----:B------:R1:W2:Y:S02]  /*aef0*/  MUFU.EX2 R215, R4 ;  /* 0x0000000400d77308 */ /* 0x0002a40000000800 */
[--C-:B-1----:R-:W-:Y:S01]  /*af00*/  FFMA.FTZ R4, R13, c[0x0][0x2d0], -R2.reuse ;  /* 0x0000b4000d047a23 */ /* 0x102fe20000010802 */
[----:B--2---:R-:W-:Y:S01]  /*af10*/  F2FP.BF16.PACK_AB R5, R215, R216 ;  /* 0x000000d8d705723e */ /* 0x004fe200000010ff */
[----:B------:R-:W1:Y:S04]  /*af20*/  LDSM.16.MT88.4 R12, [R195+0x2100] ;  /* 0x00210000c30c783b */ /* 0x000e680000004200 */
[----:B------:R2:W-:Y:S02]  /*af30*/  MUFU.EX2 R214, R4 ;  /* 0x0000000400d67308 */ /* 0x0005e40000000800 */
[----:B--2---:R-:W-:-:S02]  /*af40*/  FFMA.FTZ R4, R10, c[0x0][0x2d0], -R2 ;  /* 0x0000b4000a047a23 */ /* 0x004fc40000010802 */
[----:B------:R-:W-:-:S04]  /*af50*/  FFMA.FTZ R10, R45, c[0x0][0x2d0], -R3 ;  /* 0x0000b4002d0a7a23 */ /* 0x000fc80000010803 */
[----:B------:R2:W3:Y:S08]  /*af60*/  MUFU.EX2 R217, R4 ;  /* 0x0000000400d97308 */ /* 0x0004f00000000800 */
[----:B------:R4:W-:Y:S01]  /*af70*/  MUFU.EX2 R245, R10 ;  /* 0x0000000a00f57308 */ /* 0x0009e20000000800 */
[----:B--2---:R-:W-:Y:S02]  /*af80*/  F2FP.BF16.PACK_AB R4, R249, R251 ;  /* 0x000000fbf904723e */ /* 0x004fe400000010ff */
[----:B---3--:R-:W-:Y:S01]  /*af90*/  F2FP.BF16.PACK_AB R7, R217, R214 ;  /* 0x000000d6d907723e */ /* 0x008fe200000010ff */
[----:B----4-:R-:W-:-:S06]  /*afa0*/  FFMA.FTZ R10, R46, c[0x0][0x2d0], -R3 ;  /* 0x0000b4002e0a7a23 */ /* 0x010fcc0000010803 */
[C---:B------:R-:W-:Y:S01]  /*afb0*/  HMMA.16816.F32.BF16 R96, R4.reuse, R28, RZ ;  /* 0x0000001c0460723c */ /* 0x040fe200000418ff */
        /* <DEDUP_REMOVED lines=8> */
[----:B-1----:R-:W-:Y:S01]  /*b040*/  HMMA.16816.F32.BF16 R64, R4, R12, RZ ;  /* 0x0000000c0440723c */ /* 0x002fe200000418ff */
[----:B--2---:R-:W-:-:S07]  /*b050*/  FFMA.FTZ R10, R62, c[0x0][0x2d0], -R3 ;  /* 0x0000b4003e0a7a23 */ /* 0x004fce0000010803 */
[C---:B------:R-:W-:Y:S01]  /*b060*/  HMMA.16816.F32.BF16 R56, R4.reuse, R14, RZ ;  /* 0x0000000e0438723c */ /* 0x040fe200000418ff */
[----:B------:R1:W2:Y:S01]  /*b070*/  LDSM.16.MT88.4 R12, [R0+0x4100] ;  /* 0x00410000000c783b */ /* 0x0002a20000004200 */
[----:B------:R-:W1:Y:S06]  /*b080*/  MUFU.EX2 R246, R10 ;  /* 0x0000000a00f67308 */ /* 0x000e6c0000000800 */
[C---:B------:R-:W-:Y:S08]  /*b090*/  HMMA.16816.F32.BF16 R80, R4.reuse, R20, RZ ;  /* 0x000000140450723c */ /* 0x040ff000000418ff */
[----:B------:R-:W-:Y:S01]  /*b0a0*/  HMMA.16816.F32.BF16 R76, R4, R22, RZ ;  /* 0x00000016044c723c */ /* 0x000fe200000418ff */
[----:B------:R-:W2:Y:S01]  /*b0b0*/  LDSM.16.MT88.4 R20, [R8+0x4100] ;  /* 0x004100000814783b */ /* 0x000ea20000004200 */
[----:B-1----:R-:W-:-:S06]  /*b0c0*/  FFMA.FTZ R0, R44, c[0x0][0x2d0], -R2 ;  /* 0x0000b4002c007a23 */ /* 0x002fcc0000010802 */
[C---:B------:R-:W-:Y:S01]  /*b0d0*/  HMMA.16816.F32.BF16 R48, R4.reuse, R40, RZ ;  /* 0x000000280430723c */ /* 0x040fe200000418ff */
[----:B------:R-:W-:Y:S01]  /*b0e0*/  LDSM.16.MT88.4 R44, [R8+0x900] ;  /* 0x00090000082c783b */ /* 0x000fe20000004200 */
[----:B------:R1:W-:Y:S06]  /*b0f0*/  MUFU.EX2 R210, R0 ;  /* 0x0000000000d27308 */ /* 0x0003ec0000000800 */
[C---:B------:R-:W-:Y:S01]  /*b100*/  HMMA.16816.F32.BF16 R52, R4.reuse, R42, RZ ;  /* 0x0000002a0434723c */ /* 0x040fe200000418ff */
[----:B------:R-:W2:Y:S07]  /*b110*/  LDSM.16.MT88.4 R40, [R194+0x900] ;  /* 0x00090000c228783b */ /* 0x000eae0000004200 */
[----:B----4-:R-:W-:Y:S01]  /*b120*/  HMMA.16816.F32.BF16 R120, R4, R28, RZ ;  /* 0x0000001c0478723c */ /* 0x010fe200000418ff */
[----:B-1----:R-:W-:-:S04]  /*b130*/  FFMA.FTZ R0, R11, c[0x0][0x2d0], -R2 ;  /* 0x0000b4000b007a23 */ /* 0x002fc80000010802 */
[----:B------:R1:W4:Y:S03]  /*b140*/  MUFU.EX2 R213, R0 ;  /* 0x0000000000d57308 */ /* 0x0003260000000800 */
[C---:B------:R-:W-:Y:S01]  /*b150*/  HMMA.16816.F32.BF16 R124, R4.reuse, R30, RZ ;  /* 0x0000001e047c723c */ /* 0x040fe200000418ff */
[----:B------:R-:W2:Y:S07]  /*b160*/  LDSM.16.MT88.4 R28, [R194+0x2900] ;  /* 0x00290000c21c783b */ /* 0x000eae0000004200 */
[----:B------:R-:W-:Y:S01]  /*b170*/  HMMA.16816.F32.BF16 R116, R4, R36, RZ ;  /* 0x000000240474723c */ /* 0x000fe200000418ff */
[----:B-1----:R-:W-:-:S07]  /*b180*/  FFMA.FTZ R0, R60, c[0x0][0x2d0], -R2 ;  /* 0x0000b4003c007a23 */ /* 0x002fce0000010802 */
[C---:B------:R-:W-:Y:S01]  /*b190*/  HMMA.16816.F32.BF16 R112, R4.reuse, R38, RZ ;  /* 0x000000260470723c */ /* 0x040fe200000418ff */
[----:B------:R-:W1:Y:S01]  /*b1a0*/  LDSM.16.MT88.4 R36, [R195+0x900] ;  /* 0x00090000c324783b */ /* 0x000e620000004200 */
[----:B------:R3:W-:Y:S06]  /*b1b0*/  MUFU.EX2 R209, R0 ;  /* 0x0000000000d17308 */ /* 0x0007ec0000000800 */
[C---:B------:R-:W-:Y:S08]  /*b1c0*/  HMMA.16816.F32.BF16 R88, R4.reuse, R24, RZ ;  /* 0x000000180458723c */ /* 0x040ff000000418ff */
[----:B------:R-:W-:Y:S01]  /*b1d0*/  HMMA.16816.F32.BF16 R84, R4, R26, RZ ;  /* 0x0000001a0454723c */ /* 0x000fe200000418ff */
[----:B------:R-:W1:Y:S01]  /*b1e0*/  LDSM.16.MT88.4 R24, [R8+0x2900] ;  /* 0x002900000818783b */ /* 0x000e620000004200 */
[----:B---3--:R-:W-:-:S04]  /*b1f0*/  FFMA.FTZ R0, R61, c[0x0][0x2d0], -R2 ;  /* 0x0000b4003d007a23 */ /* 0x008fc80000010802 */
[----:B------:R3:W1:Y:S02]  /*b200*/  MUFU.EX2 R211, R0 ;  /* 0x0000000000d37308 */ /* 0x0006640000000800 */
[C---:B-----5:R-:W-:Y:S08]  /*b210*/  HMMA.16816.F32.BF16 R136, R4.reuse, R16, RZ ;  /* 0x000000100488723c */ /* 0x060ff000000418ff */
[----:B------:R-:W-:Y:S01]  /*b220*/  HMMA.16816.F32.BF16 R144, R4, R18, RZ ;  /* 0x000000120490723c */ /* 0x000fe200000418ff */
[----:B------:R-:W5:Y:S01]  /*b230*/  LDSM.16.MT88.4 R16, [R195+0x2900] ;  /* 0x00290000c310783b */ /* 0x000f620000004200 */
[----:B---3--:R-:W-:-:S06]  /*b240*/  FFMA.FTZ R0, R142, c[0x0][0x2d0], -R3 ;  /* 0x0000b4008e007a23 */ /* 0x008fcc0000010803 */
[C---:B--2---:R-:W-:Y:S01]  /*b250*/  HMMA.16816.F32.BF16 R156, R4.reuse, R12, RZ ;  /* 0x0000000c049c723c */ /* 0x044fe200000418ff */
[----:B------:R2:W-:Y:S07]  /*b260*/  MUFU.EX2 R243, R0 ;  /* 0x0000000000f37308 */ /* 0x0005ee0000000800 */
[C---:B------:R-:W-:Y:S01]  /*b270*/  HMMA.16816.F32.BF16 R160, R4.reuse, R14, RZ ;  /* 0x0000000e04a0723c */ /* 0x040fe200000418ff */
[----:B------:R-:W3:Y:S07]  /*b280*/  LDSM.16.MT88.4 R12, [R9+0x2900] ;  /* 0x00290000090c783b */ /* 0x000eee0000004200 */
[----:B------:R-:W-:Y:S01]  /*b290*/  HMMA.16816.F32.BF16 R128, R4, R20, RZ ;  /* 0x000000140480723c */ /* 0x000fe200000418ff */
[----:B--2---:R-:W-:-:S04]  /*b2a0*/  FFMA.FTZ R0, R141, c[0x0][0x2d0], -R3 ;  /* 0x0000b4008d007a23 */ /* 0x004fc80000010803 */
[----:B------:R2:W1:Y:S03]  /*b2b0*/  MUFU.EX2 R226, R0 ;  /* 0x0000000000e27308 */ /* 0x0004660000000800 */
[C---:B------:R-:W-:Y:S01]  /*b2c0*/  HMMA.16816.F32.BF16 R132, R4.reuse, R22, RZ ;  /* 0x000000160484723c */ /* 0x040fe200000418ff */
[----:B------:R-:W3:Y:S07]  /*b2d0*/  LDSM.16.MT88.4 R20, [R194+0x4900] ;  /* 0x00490000c214783b */ /* 0x000eee0000004200 */
[----:B------:R-:W-:Y:S01]  /*b2e0*/  HMMA.16816.F32.BF16 R104, R4, R32, RZ ;  /* 0x000000200468723c */ /* 0x000fe200000418ff */
[----:B--2---:R-:W-:-:S07]  /*b2f0*/  FFMA.FTZ R0, R143, c[0x0][0x2d0], -R3 ;  /* 0x0000b4008f007a23 */ /* 0x004fce0000010803 */
[----:B------:R-:W-:Y:S01]  /*b300*/  HMMA.16816.F32.BF16 R108, R4, R34, RZ ;  /* 0x00000022046c723c */ /* 0x000fe200000418ff */
[----:B------:R-:W2:Y:S01]  /*b310*/  LDSM.16.MT88.4 R32, [R9+0x900] ;  /* 0x000900000920783b */ /* 0x000ea20000004200 */
[----:B------:R5:W-:Y:S05]  /*b320*/  MUFU.EX2 R221, R0 ;  /* 0x0000000000dd7308 */ /* 0x000bea0000000800 */
[----:B------:R-:W-:Y:S02]  /*b330*/  F2FP.BF16.PACK_AB R4, R247, R245 ;  /* 0x000000f5f704723e */ /* 0x000fe400000010ff */
[----:B------:R-:W-:Y:S02]  /*b340*/  F2FP.BF16.PACK_AB R6, R246, R244 ;  /* 0x000000f4f606723e */ /* 0x000fe400000010ff */
[----:B----4-:R-:W-:-:S02]  /*b350*/  F2FP.BF16.PACK_AB R5, R213, R210 ;  /* 0x000000d2d505723e */ /* 0x010fc400000010ff */
[----:B-1----:R-:W-:Y:S01]  /*b360*/  F2FP.BF16.PACK_AB R7, R211, R209 ;  /* 0x000000d1d307723e */ /* 0x002fe200000010ff */
[----:B-----5:R-:W-:-:S06]  /*b370*/  FFMA.FTZ R0, R149, c[0x0][0x2d0], -R3 ;  /* 0x0000b40095007a23 */ /* 0x020fcc0000010803 */
[C---:B------:R-:W-:Y:S01]  /*b380*/  HMMA.16816.F32.BF16 R176, R4.reuse, R40, R116 ;  /* 0x0000002804b0723c */ /* 0x040fe20000041874 */
[----:B------:R1:W4:Y:S07]  /*b390*/  MUFU.EX2 R220, R0 ;  /* 0x0000000000dc7308 */ /* 0x00032e0000000800 */
[C---:B------:R-:W-:Y:S08]  /*b3a0*/  HMMA.16816.F32.BF16 R116, R4.reuse, R44, R104 ;  /* 0x0000002c0474723c */ /* 0x040ff00000041868 */
[----:B------:R-:W-:Y:S01]  /*b3b0*/  HMMA.16816.F32.BF16 R104, R4, R46, R108 ;  /* 0x0000002e0468723c */ /* 0x000fe2000004186c */
[----:B-1----:R-:W-:-:S04]  /*b3c0*/  FFMA.FTZ R0, R63, c[0x0][0x2d0], -R2 ;  /* 0x0000b4003f007a23 */ /* 0x002fc80000010802 */
[----:B------:R1:W-:Y:S03]  /*b3d0*/  MUFU.EX2 R150, R0 ;  /* 0x0000000000967308 */ /* 0x0003e60000000800 */
[C---:B------:R-:W-:Y:S08]  /*b3e0*/  HMMA.16816.F32.BF16 R108, R4.reuse, R28, R80 ;  /* 0x0000001c046c723c */ /* 0x040ff00000041850 */
[----:B------:R-:W-:Y:S01]  /*b3f0*/  HMMA.16816.F32.BF16 R164, R4, R38, R92 ;  /* 0x0000002604a4723c */ /* 0x000fe2000004185c */
[----:B-1----:R-:W-:-:S07]  /*b400*/  FFMA.FTZ R0, R101, c[0x0][0x2d0], -R2 ;  /* 0x0000b40065007a23 */ /* 0x002fce0000010802 */
[C---:B------:R-:W-:Y:S01]  /*b410*/  HMMA.16816.F32.BF16 R80, R4.reuse, R26, R72 ;  /* 0x0000001a0450723c */ /* 0x040fe20000041848 */
[----:B------:R1:W5:Y:S07]  /*b420*/  MUFU.EX2 R149, R0 ;  /* 0x0000000000957308 */ /* 0x00036e0000000800 */
[C---:B------:R-:W-:Y:S01]  /*b430*/  HMMA.16816.F32.BF16 R168, R4.reuse, R36, R96 ;  /* 0x0000002404a8723c */ /* 0x040fe20000041860 */
[----:B------:R-:W-:Y:S07]  /*b440*/  LDSM.16.MT88.4 R36, [R195+0x1100] ;  /* 0x00110000c324783b */ /* 0x000fee0000004200 */
[----:B------:R-:W-:Y:S01]  /*b450*/  HMMA.16816.F32.BF16 R92, R4, R24, R68 ;  /* 0x00000018045c723c */ /* 0x000fe20000041844 */
[----:B------:R-:W-:Y:S01]  /*b460*/  LDSM.16.MT88.4 R24, [R8+0x3100] ;  /* 0x003100000818783b */ /* 0x000fe20000004200 */
[----:B-1----:R-:W-:-:S04]  /*b470*/  FFMA.FTZ R0, R100, c[0x0][0x2d0], -R2 ;  /* 0x0000b40064007a23 */ /* 0x002fc80000010802 */
[----:B------:R1:W-:Y:S02]  /*b480*/  MUFU.EX2 R101, R0 ;  /* 0x0000000000657308 */ /* 0x0003e40000000800 */
[C---:B------:R-:W-:Y:S08]  /*b490*/  HMMA.16816.F32.BF16 R72, R4.reuse, R16, R64 ;  /* 0x000000100448723c */ /* 0x040ff00000041840 */
[----:B------:R-:W-:Y:S01]  /*b4a0*/  HMMA.16816.F32.BF16 R96, R4, R30, R76 ;  /* 0x0000001e0460723c */ /* 0x000fe2000004184c */
[----:B------:R-:W2:Y:S01]  /*b4b0*/  LDSM.16.MT88.4 R28, [R8+0x4900] ;  /* 0x00490000081c783b */ /* 0x000ea20000004200 */
[----:B-1----:R-:W-:-:S06]  /*b4c0*/  FFMA.FTZ R0, R140, c[0x0][0x2d0], -R2 ;  /* 0x0000b4008c007a23 */ /* 0x002fcc0000010802 */
[C---:B------:R-:W-:Y:S01]  /*b4d0*/  HMMA.16816.F32.BF16 R68, R4.reuse, R18, R56 ;  /* 0x000000120444723c */ /* 0x040fe20000041838 */
[----:B------:R-:W1:Y:S01]  /*b4e0*/  LDSM.16.MT88.4 R16, [R195+0x4900] ;  /* 0x00490000c310783b */ /* 0x000e620000004200 */
[----:B------:R4:W1:Y:S06]  /*b4f0*/  MUFU.EX2 R100, R0 ;  /* 0x0000000000647308 */ /* 0x00086c0000000800 */
[C---:B---3--:R-:W-:Y:S08]  /*b500*/  HMMA.16816.F32.BF16 R64, R4.reuse, R12, R48 ;  /* 0x0000000c0440723c */ /* 0x048ff00000041830 */
[----:B------:R-:W-:Y:S01]  /*b510*/  HMMA.16816.F32.BF16 R52, R4, R14, R52 ;  /* 0x0000000e0434723c */ /* 0x000fe20000041834 */
[----:B------:R-:W3:Y:S01]  /*b520*/  LDSM.16.MT88.4 R12, [R9+0x4900] ;  /* 0x00490000090c783b */ /* 0x000ee20000004200 */
[----:B----4-:R-:W-:-:S04]  /*b530*/  FFMA.FTZ R0, R199, c[0x0][0x2d0], -R3 ;  /* 0x0000b400c7007a23 */ /* 0x010fc80000010803 */
[----:B------:R4:W-:Y:S02]  /*b540*/  MUFU.EX2 R199, R0 ;  /* 0x0000000000c77308 */ /* 0x0009e40000000800 */
[C---:B------:R-:W-:Y:S08]  /*b550*/  HMMA.16816.F32.BF16 R172, R4.reuse, R42, R112 ;  /* 0x0000002a04ac723c */ /* 0x040ff00000041870 */
[----:B------:R-:W-:Y:S01]  /*b560*/  HMMA.16816.F32.BF16 R40, R4, R20, R120 ;  /* 0x000000140428723c */ /* 0x000fe20000041878 */
[----:B------:R-:W-:Y:S01]  /*b570*/  LDSM.16.MT88.4 R120, [R8+0x1900] ;  /* 0x001900000878783b */ /* 0x000fe20000004200 */
[----:B----4-:R-:W-:-:S06]  /*b580*/  FFMA.FTZ R0, R202, c[0x0][0x2d0], -R3 ;  /* 0x0000b400ca007a23 */ /* 0x010fcc0000010803 */
[C---:B------:R-:W-:Y:S01]  /*b590*/  HMMA.16816.F32.BF16 R48, R4.reuse, R22, R124 ;  /* 0x000000160430723c */ /* 0x040fe2000004187c */
[----:B------:R-:W4:Y:S07]  /*b5a0*/  LDSM.16.MT88.4 R20, [R194+0x1100] ;  /* 0x00110000c214783b */ /* 0x000f2e0000004200 */
[C---:B--2---:R-:W-:Y:S08]  /*b5b0*/  HMMA.16816.F32.BF16 R152, R4.reuse, R32, R88 ;  /* 0x000000200498723c */ /* 0x044ff00000041858 */
[C---:B------:R-:W-:Y:S01]  /*b5c0*/  HMMA.16816.F32.BF16 R112, R4.reuse, R34, R84 ;  /* 0x000000220470723c */ /* 0x040fe20000041854 */
[----:B------:R-:W-:Y:S07]  /*b5d0*/  LDSM.16.MT88.4 R32, [R194+0x5100] ;  /* 0x00510000c220783b */ /* 0x000fee0000004200 */
[C---:B------:R-:W-:Y:S01]  /*b5e0*/  HMMA.16816.F32.BF16 R76, R4.reuse, R28, R128 ;  /* 0x0000001c044c723c */ /* 0x040fe20000041880 */
[----:B------:R-:W-:Y:S07]  /*b5f0*/  LDSM.16.MT88.4 R128, [R195+0x1900] ;  /* 0x00190000c380783b */ /* 0x000fee0000004200 */
[C---:B------:R-:W-:Y:S01]  /*b600*/  HMMA.16816.F32.BF16 R44, R4.reuse, R30, R132 ;  /* 0x0000001e042c723c */ /* 0x040fe20000041884 */
[----:B------:R-:W2:Y:S07]  /*b610*/  LDSM.16.MT88.4 R28, [R8+0x1100] ;  /* 0x00110000081c783b */ /* 0x000eae0000004200 */
[C---:B-1----:R-:W-:Y:S01]  /*b620*/  HMMA.16816.F32.BF16 R56, R4.reuse, R16, R136 ;  /* 0x000000100438723c */ /* 0x042fe20000041888 */
[----:B------:R-:W-:Y:S07]  /*b630*/  LDSM.16.MT88.4 R136, [R9+0x1900] ;  /* 0x001900000988783b */ /* 0x000fee0000004200 */
[C---:B------:R-:W-:Y:S01]  /*b640*/  HMMA.16816.F32.BF16 R60, R4.reuse, R18, R144 ;  /* 0x00000012043c723c */ /* 0x040fe20000041890 */
[----:B------:R-:W1:Y:S07]  /*b650*/  LDSM.16.MT88.4 R16, [R9+0x1100] ;  /* 0x001100000910783b */ /* 0x000e6e0000004200 */
[C---:B---3--:R-:W-:Y:S08]  /*b660*/  HMMA.16816.F32.BF16 R88, R4.reuse, R12, R156 ;  /* 0x0000000c0458723c */ /* 0x048ff0000004189c */
[----:B------:R-:W-:Y:S01]  /*b670*/  HMMA.16816.F32.BF16 R84, R4, R14, R160 ;  /* 0x0000000e0454723c */ /* 0x000fe200000418a0 */
[----:B------:R-:W3:Y:S06]  /*b680*/  LDSM.16.MT88.4 R12, [R194+0x3100] ;  /* 0x00310000c20c783b */ /* 0x000eec0000004200 */
[----:B------:R-:W-:-:S02]  /*b690*/  F2FP.BF16.PACK_AB R4, R226, R243 ;  /* 0x000000f3e204723e */ /* 0x000fc400000010ff */
[----:B------:R-:W-:Y:S02]  /*b6a0*/  F2FP.BF16.PACK_AB R6, R220, R221 ;  /* 0x000000dddc06723e */ /* 0x000fe400000010ff */
[----:B-----5:R-:W-:Y:S02]  /*b6b0*/  F2FP.BF16.PACK_AB R5, R149, R150 ;  /* 0x000000969505723e */ /* 0x020fe400000010ff */
[----:B------:R-:W-:-:S07]  /*b6c0*/  F2FP.BF16.PACK_AB R7, R100, R101 ;  /* 0x000000656407723e */ /* 0x000fce00000010ff */
[C---:B----4-:R-:W-:Y:S08]  /*b6d0*/  HMMA.16816.F32.BF16 R204, R4.reuse, R20, R176 ;  /* 0x0000001404cc723c */ /* 0x050ff000000418b0 */
[C---:B------:R-:W-:Y:S01]  /*b6e0*/  HMMA.16816.F32.BF16 R180, R4.reuse, R22, R172 ;  /* 0x0000001604b4723c */ /* 0x040fe200000418ac */
[----:B------:R-:W4:Y:S07]  /*b6f0*/  LDSM.16.MT88.4 R20, [R195+0x3100] ;  /* 0x00310000c314783b */ /* 0x000f2e0000004200 */
[C---:B--2---:R-:W-:Y:S08]  /*b700*/  HMMA.16816.F32.BF16 R116, R4.reuse, R28, R116 ;  /* 0x0000001c0474723c */ /* 0x044ff00000041874 */
[C---:B------:R-:W-:Y:S01]  /*b710*/  HMMA.16816.F32.BF16 R104, R4.reuse, R30, R104 ;  /* 0x0000001e0468723c */ /* 0x040fe20000041868 */
[----:B------:R-:W2:Y:S07]  /*b720*/  LDSM.16.MT88.4 R28, [R9+0x3100] ;  /* 0x00310000091c783b */ /* 0x000eae0000004200 */
[C---:B------:R-:W-:Y:S08]  /*b730*/  HMMA.16816.F32.BF16 R124, R4.reuse, R36, R168 ;  /* 0x00000024047c723c */ /* 0x040ff000000418a8 */
[C---:B------:R-:W-:Y:S08]  /*b740*/  HMMA.16816.F32.BF16 R132, R4.reuse, R38, R164 ;  /* 0x000000260484723c */ /* 0x040ff000000418a4 */
[C---:B-1----:R-:W-:Y:S08]  /*b750*/  HMMA.16816.F32.BF16 R176, R4.reuse, R16, R152 ;  /* 0x0000001004b0723c */ /* 0x042ff00000041898 */
[C---:B------:R-:W-:Y:S01]  /*b760*/  HMMA.16816.F32.BF16 R172, R4.reuse, R18, R112 ;  /* 0x0000001204ac723c */ /* 0x040fe20000041870 */
[----:B------:R-:W1:Y:S04]  /*b770*/  LDSM.16.MT88.4 R16, [R195+0x5100] ;  /* 0x00510000c310783b */ /* 0x000e680000004200 */
[----:B------:R-:W-:Y:S03]  /*b780*/  LDSM.16.MT88.4 R112, [R194+0x1900] ;  /* 0x00190000c270783b */ /* 0x000fe60000004200 */
[C---:B---3--:R-:W-:Y:S08]  /*b790*/  HMMA.16816.F32.BF16 R168, R4.reuse, R12, R108 ;  /* 0x0000000c04a8723c */ /* 0x048ff0000004186c */
[C---:B------:R-:W-:Y:S01]  /*b7a0*/  HMMA.16816.F32.BF16 R164, R4.reuse, R14, R96 ;  /* 0x0000000e04a4723c */ /* 0x040fe20000041860 */
[----:B------:R-:W3:Y:S07]  /*b7b0*/  LDSM.16.MT88.4 R12, [R8+0x5100] ;  /* 0x00510000080c783b */ /* 0x000eee0000004200 */
[C---:B----4-:R-:W-:Y:S01]  /*b7c0*/  HMMA.16816.F32.BF16 R160, R4.reuse, R20, R72 ;  /* 0x0000001404a0723c */ /* 0x050fe20000041848 */
[----:B------:R-:W-:Y:S07]  /*b7d0*/  LDSM.16.MT88.4 R72, [R194+0x5900] ;  /* 0x00590000c248783b */ /* 0x000fee0000004200 */
[C---:B------:R-:W-:Y:S01]  /*b7e0*/  HMMA.16816.F32.BF16 R156, R4.reuse, R22, R68 ;  /* 0x00000016049c723c */ /* 0x040fe20000041844 */
[----:B------:R-:W4:Y:S07]  /*b7f0*/  LDSM.16.MT88.4 R20, [R9+0x5100] ;  /* 0x005100000914783b */ /* 0x000f2e0000004200 */
[C---:B------:R-:W-:Y:S01]  /*b800*/  HMMA.16816.F32.BF16 R36, R4.reuse, R26, R80 ;  /* 0x0000001a0424723c */ /* 0x040fe20000041850 */
[----:B------:R5:W1:Y:S01]  /*b810*/  MUFU.EX2 R27, R0 ;  /* 0x00000000001b7308 */ /* 0x000a620000000800 */
[----:B------:R-:W-:Y:S06]  /*b820*/  LDSM.16.MT88.4 R80, [R8+0x5900] ;  /* 0x005900000850783b */ /* 0x000fec0000004200 */
[C---:B------:R-:W-:Y:S08]  /*b830*/  HMMA.16816.F32.BF16 R92, R4.reuse, R24, R92 ;  /* 0x00000018045c723c */ /* 0x040ff0000004185c */
[C---:B--2---:R-:W-:Y:S01]  /*b840*/  HMMA.16816.F32.BF16 R152, R4.reuse, R28, R64 ;  /* 0x0000001c0498723c */ /* 0x044fe20000041840 */
[--C-:B-----5:R-:W-:Y:S01]  /*b850*/  FFMA.FTZ R0, R203, c[0x0][0x2d0], -R3.reuse ;  /* 0x0000b400cb007a23 */ /* 0x120fe20000010803 */
[----:B------:R-:W-:Y:S01]  /*b860*/  LDSM.16.MT88.4 R64, [R9+0x3900] ;  /* 0x003900000940783b */ /* 0x000fe20000004200 */
[----:B------:R-:W-:Y:S01]  /*b870*/  FFMA.FTZ R3, R208, c[0x0][0x2d0], -R3 ;  /* 0x0000b400d0037a23 */ /* 0x000fe20000010803 */
[----:B-1----:R-:W-:Y:S01]  /*b880*/  F2FP.BF16.PACK_AB R96, R27, R199 ;  /* 0x000000c71b60723e */ /* 0x002fe200000010ff */
[----:B------:R1:W-:Y:S03]  /*b890*/  MUFU.EX2 R26, R0 ;  /* 0x00000000001a7308 */ /* 0x0003e60000000800 */
[C---:B------:R-:W-:Y:S05]  /*b8a0*/  HMMA.16816.F32.BF16 R68, R4.reuse, R30, R52 ;  /* 0x0000001e0444723c */ /* 0x040fea0000041834 */
[----:B------:R-:W2:Y:S03]  /*b8b0*/  MUFU.EX2 R25, R3 ;  /* 0x0000000300197308 */ /* 0x000ea60000000800 */
[----:B------:R-:W-:Y:S01]  /*b8c0*/  HMMA.16816.F32.BF16 R140, R4, R32, R40 ;  /* 0x00000020048c723c */ /* 0x000fe20000041828 */
[----:B------:R-:W-:Y:S01]  /*b8d0*/  LDSM.16.MT88.4 R40, [R194+0x3900] ;  /* 0x00390000c228783b */ /* 0x000fe20000004200 */
[----:B-1----:R-:W-:-:S06]  /*b8e0*/  FFMA.FTZ R0, R151, c[0x0][0x2d0], -R2 ;  /* 0x0000b40097007a23 */ /* 0x002fcc0000010802 */
[----:B------:R-:W-:Y:S01]  /*b8f0*/  HMMA.16816.F32.BF16 R144, R4, R34, R48 ;  /* 0x000000220490723c */ /* 0x000fe20000041830 */
[----:B------:R1:W-:Y:S01]  /*b900*/  MUFU.EX2 R24, R0 ;  /* 0x0000000000187308 */ /* 0x0003e20000000800 */
[----:B------:R-:W5:Y:S01]  /*b910*/  LDSM.16.MT88.4 R48, [R8+0x3900] ;  /* 0x003900000830783b */ /* 0x000f620000004200 */
[----:B--2---:R-:W-:-:S05]  /*b920*/  F2FP.BF16.PACK_AB R98, R25, R26 ;  /* 0x0000001a1962723e */ /* 0x004fca00000010ff */
[C---:B------:R-:W-:Y:S01]  /*b930*/  HMMA.16816.F32.BF16 R28, R4.reuse, R16, R56 ;  /* 0x00000010041c723c */ /* 0x040fe20000041838 */
[----:B------:R-:W2:Y:S07]  /*b940*/  LDSM.16.MT88.4 R56, [R195+0x3900] ;  /* 0x00390000c338783b */ /* 0x000eae0000004200 */
[----:B------:R-:W-:Y:S01]  /*b950*/  HMMA.16816.F32.BF16 R32, R4, R18, R60 ;  /* 0x000000120420723c */ /* 0x000fe2000004183c */
[----:B-1----:R-:W-:-:S04]  /*b960*/  FFMA.FTZ R0, R185, c[0x0][0x2d0], -R2 ;  /* 0x0000b400b9007a23 */ /* 0x002fc80000010802 */
[----:B------:R1:W1:Y:S03]  /*b970*/  MUFU.EX2 R11, R0 ;  /* 0x00000000000b7308 */ /* 0x0002660000000800 */
[C---:B---3--:R-:W-:Y:S08]  /*b980*/  HMMA.16816.F32.BF16 R76, R4.reuse, R12, R76 ;  /* 0x0000000c044c723c */ /* 0x048ff0000004184c */
[----:B----4-:R-:W-:Y:S01]  /*b990*/  HMMA.16816.F32.BF16 R16, R4, R20, R88 ;  /* 0x000000140410723c */ /* 0x010fe20000041858 */
[----:B------:R-:W3:Y:S01]  /*b9a0*/  LDSM.16.MT88.4 R88, [R195+0x5900] ;  /* 0x00590000c358783b */ /* 0x000ee20000004200 */
[--C-:B-1----:R-:W-:Y:S01]  /*b9b0*/  FFMA.FTZ R0, R184, c[0x0][0x2d0], -R2.reuse ;  /* 0x0000b400b8007a23 */ /* 0x102fe20000010802 */
[----:B------:R-:W-:Y:S01]  /*b9c0*/  F2FP.BF16.PACK_AB R97, R11, R24 ;  /* 0x000000180b61723e */ /* 0x000fe200000010ff */
[----:B------:R-:W-:-:S04]  /*b9d0*/  FFMA.FTZ R2, R186, c[0x0][0x2d0], -R2 ;  /* 0x0000b400ba027a23 */ /* 0x000fc80000010802 */
[C---:B------:R-:W-:Y:S01]  /*b9e0*/  HMMA.16816.F32.BF16 R12, R4.reuse, R14, R44 ;  /* 0x0000000e040c723c */ /* 0x040fe2000004182c */
[----:B------:R1:W-:Y:S07]  /*b9f0*/  MUFU.EX2 R10, R0 ;  /* 0x00000000000a7308 */ /* 0x0003ee0000000800 */
[----:B------:R-:W-:Y:S01]  /*ba00*/  HMMA.16816.F32.BF16 R20, R4, R22, R84 ;  /* 0x000000160414723c */ /* 0x000fe20000041854 */
[----:B------:R4:W2:Y:S01]  /*ba10*/  MUFU.EX2 R3, R2 ;  /* 0x0000000200037308 */ /* 0x0008a20000000800 */
[----:B------:R-:W3:Y:S01]  /*ba20*/  LDSM.16.MT88.4 R4, [R9+0x5900] ;  /* 0x005900000904783b */ /* 0x000ee20000004200 */
[----:B-1----:R-:W-:-:S04]  /*ba30*/  FADD.FTZ R0, R216, R215 ;  /* 0x000000d7d8007221 */ /* 0x002fc80000010000 */
[----:B------:R-:W-:Y:S02]  /*ba40*/  FADD.FTZ R0, R214, R0 ;  /* 0x00000000d6007221 */ /* 0x000fe40000010000 */
[----:B----4-:R-:W-:Y:S01]  /*ba50*/  FADD.FTZ R2, R251, R249 ;  /* 0x000000f9fb027221 */ /* 0x010fe20000010000 */
[----:B--2---:R-:W-:Y:S01]  /*ba60*/  F2FP.BF16.PACK_AB R99, R3, R10 ;  /* 0x0000000a0363723e */ /* 0x004fe200000010ff */
[----:B------:R-:W-:Y:S02]  /*ba70*/  FADD.FTZ R0, R217, R0 ;  /* 0x00000000d9007221 */ /* 0x000fe40000010000 */
[----:B------:R-:W-:Y:S02]  /*ba80*/  FADD.FTZ R2, R248, R2 ;  /* 0x00000002f8027221 */ /* 0x000fe40000010000 */
[----:B------:R-:W-:Y:S02]  /*ba90*/  FADD.FTZ R0, R210, R0 ;  /* 0x00000000d2007221 */ /* 0x000fe40000010000 */
[----:B------:R-:W-:Y:S01]  /*baa0*/  FADD.FTZ R2, R250, R2 ;  /* 0x00000002fa027221 */ /* 0x000fe20000010000 */
[----:B-----5:R-:W-:Y:S01]  /*bab0*/  HMMA.16816.F32.BF16 R44, R96, R48, R92 ;  /* 0x00000030602c723c */ /* 0x020fe2000004185c */
[----:B------:R-:W-:-:S02]  /*bac0*/  FADD.FTZ R0, R213, R0 ;  /* 0x00000000d5007221 */ /* 0x000fc40000010000 */
[----:B------:R-:W-:Y:S02]  /*bad0*/  FADD.FTZ R2, R245, R2 ;  /* 0x00000002f5027221 */ /* 0x000fe40000010000 */
[----:B------:R-:W-:Y:S02]  /*bae0*/  FADD.FTZ R0, R209, R0 ;  /* 0x00000000d1007221 */ /* 0x000fe40000010000 */
[----:B------:R-:W-:Y:S01]  /*baf0*/  FADD.FTZ R2, R247, R2 ;  /* 0x00000002f7027221 */ /* 0x000fe20000010000 */
[----:B------:R-:W-:Y:S01]  /*bb00*/  HMMA.16816.F32.BF16 R124, R96, R128, R124 ;  /* 0x00000080607c723c */ /* 0x000fe2000004187c */
[----:B------:R-:W-:Y:S02]  /*bb10*/  FADD.FTZ R0, R211, R0 ;  /* 0x00000000d3007221 */ /* 0x000fe40000010000 */
[----:B------:R-:W-:Y:S02]  /*bb20*/  FADD.FTZ R2, R244, R2 ;  /* 0x00000002f4027221 */ /* 0x000fe40000010000 */
[----:B------:R-:W-:-:S02]  /*bb30*/  FADD.FTZ R0, R150, R0 ;  /* 0x0000000096007221 */ /* 0x000fc40000010000 */
[----:B------:R-:W-:Y:S01]  /*bb40*/  FADD.FTZ R2, R246, R2 ;  /* 0x00000002f6027221 */ /* 0x000fe20000010000 */
[C---:B------:R-:W-:Y:S01]  /*bb50*/  HMMA.16816.F32.BF16 R60, R96.reuse, R64, R152 ;  /* 0x00000040603c723c */ /* 0x040fe20000041898 */
[----:B------:R-:W-:Y:S02]  /*bb60*/  FADD.FTZ R0, R149, R0 ;  /* 0x0000000095007221 */ /* 0x000fe40000010000 */
[----:B------:R-:W-:Y:S02]  /*bb70*/  FADD.FTZ R2, R243, R2 ;  /* 0x00000002f3027221 */ /* 0x000fe40000010000 */
[----:B------:R-:W-:Y:S02]  /*bb80*/  FADD.FTZ R0, R101, R0 ;  /* 0x0000000065007221 */ /* 0x000fe40000010000 */
[----:B------:R-:W-:Y:S01]  /*bb90*/  FADD.FTZ R2, R226, R2 ;  /* 0x00000002e2027221 */ /* 0x000fe20000010000 */
[----:B------:R-:W-:Y:S03]  /*bba0*/  HMMA.16816.F32.BF16 R48, R96, R50, R36 ;  /* 0x000000326030723c */ /* 0x000fe60000041824 */
[----:B------:R-:W-:-:S02]  /*bbb0*/  FADD.FTZ R2, R221, R2 ;  /* 0x00000002dd027221 */ /* 0x000fc40000010000 */
[----:B------:R-:W-:Y:S01]  /*bbc0*/  FADD.FTZ R221, R100, R0 ;  /* 0x0000000064dd7221 */ /* 0x000fe20000010000 */
[----:B------:R-:W-:Y:S01]  /*bbd0*/  IADD3 R0, R252, -0x3, RZ ;  /* 0xfffffffdfc007810 */ /* 0x000fe20007ffe0ff */
[----:B------:R-:W-:Y:S01]  /*bbe0*/  FADD.FTZ R220, R220, R2 ;  /* 0x00000002dcdc7221 */ /* 0x000fe20000010000 */
[C---:B------:R-:W-:Y:S01]  /*bbf0*/  HMMA.16816.F32.BF16 R128, R96.reuse, R130, R132 ;  /* 0x000000826080723c */ /* 0x040fe20000041884 */
[----:B------:R-:W-:Y:S01]  /*bc00*/  FADD.FTZ R221, R24, R221 ;  /* 0x000000dd18dd7221 */ /* 0x000fe20000010000 */
[----:B------:R-:W-:Y:S01]  /*bc10*/  ISETP.GE.AND P0, PT, R0, R225, PT ;  /* 0x000000e10000720c */ /* 0x000fe20003f06270 */
[----:B------:R-:W-:Y:S02]  /*bc20*/  FADD.FTZ R220, R199, R220 ;  /* 0x000000dcc7dc7221 */ /* 0x000fe40000010000 */
[----:B------:R-:W-:Y:S02]  /*bc30*/  FADD.FTZ R221, R11, R221 ;  /* 0x000000dd0bdd7221 */ /* 0x000fe40000010000 */
[----:B------:R-:W-:Y:S01]  /*bc40*/  FADD.FTZ R220, R27, R220 ;  /* 0x000000dc1bdc7221 */ /* 0x000fe20000010000 */
[----:B------:R-:W-:Y:S01]  /*bc50*/  HMMA.16816.F32.BF16 R64, R96, R66, R68 ;  /* 0x000000426040723c */ /* 0x000fe20000041844 */
[----:B------:R-:W-:-:S02]  /*bc60*/  FADD.FTZ R221, R10, R221 ;  /* 0x000000dd0add7221 */ /* 0x000fc40000010000 */
[----:B------:R-:W-:Y:S02]  /*bc70*/  FADD.FTZ R220, R26, R220 ;  /* 0x000000dc1adc7221 */ /* 0x000fe40000010000 */
[----:B------:R-:W-:Y:S02]  /*bc80*/  FADD.FTZ R221, R3, R221 ;  /* 0x000000dd03dd7221 */ /* 0x000fe40000010000 */
[----:B------:R-:W-:Y:S01]  /*bc90*/  FADD.FTZ R220, R25, R220 ;  /* 0x000000dc19dc7221 */ /* 0x000fe20000010000 */
[C---:B------:R-:W-:Y:S08]  /*bca0*/  HMMA.16816.F32.BF16 R116, R96.reuse, R120, R116 ;  /* 0x000000786074723c */ /* 0x040ff00000041874 */
        /* <DEDUP_REMOVED lines=17> */
[----:B------:R-:W-:Y:S07]  /*bdc0*/  @!UPT UIADD3 URZ, URZ, URZ, URZ ;  /* 0x0000003f3f3ff290 */ /* 0x000fee000fffe03f */
[----:B------:R-:W-:Y:S11]  /*bdd0*/  @!P0 BRA `(.L_x_1246) ;  /* 0x0000052000008947 */ /* 0x000ff60003800000 */
[----:B------:R-:W-:Y:S01]  /*bde0*/  IMAD.MOV.U32 R202, RZ, RZ, 0x1 ;  /* 0x00000001ffca7424 */ /* 0x000fe200078e00ff */
[----:B------:R-:W-:Y:S01]  /*bdf0*/  IADD3 R201, R219, R218, R231 ;  /* 0x000000dadbc97210 */ /* 0x000fe20007ffe0e7 */
[----:B------:R-:W-:-:S03]  /*be00*/  IMAD.MOV.U32 R200, RZ, RZ, RZ ;  /* 0x000000ffffc87224 */ /* 0x000fc600078e00ff */
[----:B------:R-:W-:Y:S02]  /*be10*/  ISETP.NE.AND P0, PT, R202, c[0x0][0x2b8], PT ;  /* 0x0000ae00ca007a0c */ /* 0x000fe40003f05270 */
        /* <DEDUP_REMOVED lines=8> */
[----:B------:R1:W2:Y:S01]  /*bea0*/  @!P5 LDG.E R200, [R2.64] ;  /* 0x0000000602c8d981 */ /* 0x0002a2000c1e1900 */
[----:B------:R-:W-:-:S03]  /*beb0*/  IMAD.MOV R0, RZ, RZ, -R0 ;  /* 0x000000ffff007224 */ /* 0x000fc600078e0a00 */
[----:B------:R-:W3:Y:S01]  /*bec0*/  S2R R202, SR_CTAID.Y ;  /* 0x0000000000ca7919 */ /* 0x000ee20000002600 */
[----:B------:R-:W-:-:S05]  /*bed0*/  IMAD R201, R0, c[0x0][0x2b8], R201 ;  /* 0x0000ae0000c97a24 */ /* 0x000fca00078e02c9 */
[----:B------:R-:W-:-:S05]  /*bee0*/  SHF.R.S32.HI R0, RZ, 0x1f, R201 ;  /* 0x0000001fff007819 */ /* 0x000fca00000114c9 */
[----:B------:R-:W-:-:S04]  /*bef0*/  IMAD R0, R0, c[0x0][0x1e0], RZ ;  /* 0x0000780000007a24 */ /* 0x000fc800078e02ff */
[C---:B------:R-:W-:Y:S02]  /*bf00*/  IMAD R0, R201.reuse, c[0x0][0x1e4], R0 ;  /* 0x00007900c9007a24 */ /* 0x040fe400078e0200 */
[----:B-1----:R-:W-:-:S04]  /*bf10*/  IMAD.WIDE.U32 R2, R201, c[0x0][0x1e0], RZ ;  /* 0x00007800c9027a25 */ /* 0x002fc800078e00ff */
[----:B------:R-:W-:Y:S02]  /*bf20*/  IMAD.IADD R3, R3, 0x1, R0 ;  /* 0x0000000103037824 */ /* 0x000fe400078e0200 */
[----:B---3--:R-:W-:Y:S01]  /*bf30*/  IMAD.WIDE.U32 R202, R202, c[0x0][0x1e8], RZ ;  /* 0x00007a00caca7a25 */ /* 0x008fe200078e00ff */
        /* <DEDUP_REMOVED lines=10> */
.L_x_1339:
[----:B------:R-:W-:Y:S05]  /*bfe0*/  BRA.DIV ~URZ, `(.L_x_1248) ;  /* 0x0000ea627f007947 */ /* 0x000fea000b800000 */
[----:B------:R-:W3:Y:S01]  /*bff0*/  SHFL.IDX PT, R0, R13, RZ, 0x181f ;  /* 0x00181fff0d007589 */ /* 0x000ee200000e0000 */
[----:B------:R-:W-:Y:S01]  /*c000*/  SHF.R.S32.HI R2, RZ, 0x1f, R241 ;  /* 0x0000001fff027819 */ /* 0x000fe200000114f1 */
[C---:B------:R-:W-:Y:S01]  /*c010*/  IMAD.SHL.U32 R12, R212.reuse, 0x2, RZ ;  /* 0x00000002d40c7824 */ /* 0x040fe200078e00ff */
[----:B------:R-:W-:Y:S01]  /*c020*/  SHF.R.S32.HI R3, RZ, 0x1f, R212 ;  /* 0x0000001fff037819 */ /* 0x000fe200000114d4 */
[----:B------:R-:W-:Y:S01]  /*c030*/  IMAD.SHL.U32 R15, R241, 0x2, RZ ;  /* 0x00000002f10f7824 */ /* 0x000fe200078e00ff */
[C---:B------:R-:W-:Y:S01]  /*c040*/  IADD3 R19, R212.reuse, 0x40, RZ ;  /* 0x00000040d4137810 */ /* 0x040fe20007ffe0ff */
[----:B------:R-:W-:Y:S01]  /*c050*/  IMAD.SHL.U32 R17, R227, 0x2, RZ ;  /* 0x00000002e3117824 */ /* 0x000fe200078e00ff */
[----:B------:R-:W-:Y:S02]  /*c060*/  SHF.L.U64.HI R16, R241, 0x1, R2 ;  /* 0x00000001f1107819 */ /* 0x000fe40000010202 */
[----:B------:R-:W-:-:S02]  /*c070*/  SHF.L.U64.HI R14, R212, 0x1, R3 ;  /* 0x00000001d40e7819 */ /* 0x000fc40000010203 */
[----:B------:R-:W-:Y:S02]  /*c080*/  ISETP.GE.AND P4, PT, R212, c[0x0][0x1d4], PT ;  /* 0x00007500d4007a0c */ /* 0x000fe40003f86270 */
[----:B------:R-:W-:Y:S02]  /*c090*/  ISETP.GE.AND P3, PT, R19, c[0x0][0x1d4], PT ;  /* 0x0000750013007a0c */ /* 0x000fe40003f66270 */
[----:B------:R-:W-:Y:S02]  /*c0a0*/  SHF.L.U64.HI R18, R227, 0x1, R239 ;  /* 0x00000001e3127819 */ /* 0x000fe400000102ef */
[----:B------:R-:W-:Y:S02]  /*c0b0*/  SEL R19, RZ, 0x10, P6 ;  /* 0x00000010ff137807 */ /* 0x000fe40003000000 */
[----:B------:R-:W-:Y:S02]  /*c0c0*/  SEL R11, RZ, 0x10, P4 ;  /* 0x00000010ff0b7807 */ /* 0x000fe40002000000 */
[----:B------:R-:W-:-:S02]  /*c0d0*/  SEL R10, RZ, 0x10, P3 ;  /* 0x00000010ff0a7807 */ /* 0x000fc40001800000 */
[C---:B---3--:R-:W-:Y:S02]  /*c0e0*/  IADD3 R2, P0, R0.reuse, R12, RZ ;  /* 0x0000000c00027210 */ /* 0x048fe40007f1e0ff */
[----:B------:R-:W-:-:S03]  /*c0f0*/  IADD3 R8, P2, R0, R15, RZ ;  /* 0x0000000f00087210 */ /* 0x000fc60007f5e0ff */
[----:B--2---:R-:W-:Y:S01]  /*c100*/  IMAD.X R3, R4, 0x1, R14, P0 ;  /* 0x0000000104037824 */ /* 0x004fe200000e060e */
[----:B------:R-:W-:Y:S01]  /*c110*/  IADD3 R6, P0, R0, R17, RZ ;  /* 0x0000001100067210 */ /* 0x000fe20007f1e0ff */
[C---:B------:R-:W-:Y:S01]  /*c120*/  IMAD.X R9, R4.reuse, 0x1, R16, P2 ;  /* 0x0000000104097824 */ /* 0x040fe200010e0610 */
[----:B------:R-:W2:Y:S03]  /*c130*/  SHFL.IDX PT, R0, R13, 0x1, 0x181f ;  /* 0x00381f000d007f89 */ /* 0x000ea600000e0000 */
[----:B------:R-:W-:Y:S01]  /*c140*/  IMAD.X R7, R4, 0x1, R18, P0 ;  /* 0x0000000104077824 */ /* 0x000fe200000e0612 */
[----:B------:R-:W-:Y:S01]  /*c150*/  @!PT LDS RZ, [RZ] ;  /* 0x00000000fffff984 */ /* 0x000fe20000000800 */
[----:B------:R3:W-:Y:S04]  /*c160*/  LDGSTS.E.BYPASS.LTC128B.128 [R148+0xc100], [R2.64], !P4 ;  /* 0x0c10000002947fae */ /* 0x0007e8000e101d46 */
[----:B------:R3:W-:Y:S04]  /*c170*/  LDGSTS.E.BYPASS.LTC128B.128 [R148+0xe100], [R8.64], !P3 ;  /* 0x0e10000008947fae */ /* 0x0007e8000d901d46 */
[----:B------:R3:W-:Y:S04]  /*c180*/  LDGSTS.E.BYPASS.LTC128B.128 [R148+0x10100], [R6.64], !P6 ;  /* 0x1010000006947fae */ /* 0x0007e8000f101d46 */
[----:B------:R4:W1:Y:S02]  /*c190*/  SHFL.IDX PT, R4, R5, 0x1, 0x181f ;  /* 0x00381f0005047f89 */ /* 0x00086400000e0000 */
[----:B-1--4-:R-:W-:-:S02]  /*c1a0*/  IMAD.MOV.U32 R5, RZ, RZ, R19 ;  /* 0x000000ffff057224 */ /* 0x012fc400078e0013 */
.L_x_1340:
[----:B--23--:R-:W-:Y:S02]  /*c1b0*/  IADD3 R8, -R11, 0x10, RZ ;  /* 0x000000100b087810 */ /* 0x00cfe40007ffe1ff */
        /* <DEDUP_REMOVED lines=11> */
[----:B------:R-:W-:Y:S02]  /*c270*/  ISETP.NE.U32.AND P0, PT, R11, RZ, PT ;  /* 0x000000ff0b00720c */ /* 0x000fe40003f05070 */
[----:B------:R-:W-:-:S11]  /*c280*/  ISETP.NE.U32.AND P2, PT, R10, RZ, PT ;  /* 0x000000ff0a00720c */ /* 0x000fd60003f45070 */
[----:B------:R-:W-:Y:S01]  /*c290*/  @!PT LDS RZ, [RZ] ;  /* 0x00000000fffff984 */ /* 0x000fe20000000800 */
[----:B------:R-:W-:Y:S01]  /*c2a0*/  @!PT LDS RZ, [RZ] ;  /* 0x00000000fffff984 */ /* 0x000fe20000000800 */
[----:B------:R-:W-:Y:S01]  /*c2b0*/  @!PT LDS RZ, [RZ] ;  /* 0x00000000fffff984 */ /* 0x000fe20000000800 */
[----:B------:R1:W-:Y:S01]  /*c2c0*/  LDGSTS.E.BYPASS.LTC128B.128.ZFILL [R148+0xd100], [R8.64], P0 ;  /* 0x0d10000008947fae */ /* 0x0003e20008141d46 */
[----:B------:R-:W-:-:S03]  /*c2d0*/  ISETP.NE.U32.AND P0, PT, R5, RZ, PT ;  /* 0x000000ff0500720c */ /* 0x000fc60003f05070 */
[----:B------:R1:W-:Y:S10]  /*c2e0*/  LDGSTS.E.BYPASS.LTC128B.128.ZFILL [R148+0xf100], [R6.64], P2 ;  /* 0x0f10000006947fae */ /* 0x0003f40009141d46 */
[----:B------:R1:W-:Y:S02]  /*c2f0*/  LDGSTS.E.BYPASS.LTC128B.128.ZFILL [R148+0x11100], [R2.64], P0 ;  /* 0x1110000002947fae */ /* 0x0003e40008141d46 */
.L_x_1246:
[----:B------:R-:W-:Y:S05]  /*c300*/  BSYNC B0 ;  /* 0x0000000000007941 */ /* 0x000fea0003800000 */
.L_x_1245:
[----:B------:R-:W2:Y:S04]  /*c310*/  LDL R4, [R1+0x4] ;  /* 0x0000040001047983 */ /* 0x000ea80000100800 */
[----:B------:R-:W3:Y:S04]  /*c320*/  LDL R5, [R1+0x64] ;  /* 0x0000640001057983 */ /* 0x000ee80000100800 */
[----:B-1----:R-:W3:Y:S01]  /*c330*/  LDL R3, [R1+0x58] ;  /* 0x0000580001037983 */ /* 0x002ee20000100800 */
[----:B------:R-:W-:Y:S01]  /*c340*/  IMAD.MOV.U32 R6, RZ, RZ, 0x1 ;  /* 0x00000001ff067424 */ /* 0x000fe200078e00ff */
[----:B------:R-:W-:-:S02]  /*c350*/  IADD3 R199, R252, -0x2, RZ ;  /* 0xfffffffefcc77810 */ /* 0x000fc40007ffe0ff */
[----:B------:R-:W0:Y:S02]  /*c360*/  LDGDEPBAR ;  /* 0x00000000000079af */ /* 0x000e240000000000 */
[C---:B------:R-:W-:Y:S02]  /*c370*/  ISETP.NE.AND P4, PT, R6.reuse, c[0x0][0x2c4], PT ;  /* 0x0000b10006007a0c */ /* 0x040fe40003f85270 */
[----:B------:R-:W-:Y:S01]  /*c380*/  ISETP.LE.AND P3, PT, R6, c[0x0][0x32c], PT ;  /* 0x0000cb0006007a0c */ /* 0x000fe20003f63270 */
[----:B--2---:R-:W-:-:S10]  /*c390*/  IMAD.SHL.U32 R4, R4, 0x80, RZ ;  /* 0x0000008004047824 */ /* 0x004fd400078e00ff */
[----:B------:R-:W-:-:S04]  /*c3a0*/  @P4 IMAD.HI.U32 R2, R4, c[0x0][0x2c8], RZ ;  /* 0x0000b20004024a27 */ /* 0x000fc800078e00ff */
[----:B------:R-:W-:Y:S01]  /*c3b0*/  IMAD.MOV.U32 R0, RZ, RZ, R4 ;  /* 0x000000ffff007224 */ /* 0x000fe200078e0004 */
[----:B------:R-:W-:-:S04]  /*c3c0*/  @P4 SHF.R.U32.HI R0, RZ, c[0x0][0x2cc], R2 ;  /* 0x0000b300ff004a19 */ /* 0x000fc80000011602 */
[----:B---3--:R-:W-:-:S04]  /*c3d0*/  IADD3 R2, -R3, R5, R0 ;  /* 0x0000000503027210 */ /* 0x008fc80007ffe100 */
[----:B------:R-:W-:Y:S01]  /*c3e0*/  IADD3 R0, R2, c[0x0][0x328], RZ ;  /* 0x0000ca0002007a10 */ /* 0x000fe20007ffe0ff */
[----:B------:R-:W-:Y:S05]  /*c3f0*/  @!P3 BRA `(.L_x_1249) ;  /* 0x000001100000b947 */ /* 0x000fea0003800000 */
        /* <DEDUP_REMOVED lines=10> */
.L_x_1251:
[----:B------:R-:W-:-:S13]  /*c4a0*/  ISETP.NE.AND P0, PT, R6, c[0x0][0x32c], PT ;  /* 0x0000cb0006007a0c */ /* 0x000fda0003f05270 */
[----:B------:R-:W-:-:S05]  /*c4b0*/  @P0 IMAD.HI.U32 R2, R3, c[0x0][0x330], RZ ;  /* 0x0000cc0003020a27 */ /* 0x000fca00078e00ff */
[----:B------:R-:W-:Y:S02]  /*c4c0*/  @P0 SHF.R.U32.HI R3, RZ, c[0x0][0x334], R2 ;  /* 0x0000cd00ff030a19 */ /* 0x000fe40000011602 */
.L_x_1252:
[----:B------:R-:W-:Y:S05]  /*c4d0*/  BSYNC B0 ;  /* 0x0000000000007941 */ /* 0x000fea0003800000 */
.L_x_1250:
[----:B------:R-:W-:-:S05]  /*c4e0*/  MOV R2, c[0x0][0x32c] ;  /* 0x0000cb0000027a02 */ /* 0x000fca0000000f00 */
[----:B------:R-:W-:-:S05]  /*c4f0*/  IMAD R3, R3, R2, c[0x0][0x32c] ;  /* 0x0000cb0003037624 */ /* 0x000fca00078e0202 */
[----:B------:R-:W-:-:S04]  /*c500*/  IMNMX R0, R0, R3, PT ;  /* 0x0000000300007217 */ /* 0x000fc80003800200 */
.L_x_1249:
[----:B------:R-:W-:Y:S01]  /*c510*/  SHF.R.S32.HI R2, RZ, 0x1f, R0 ;  /* 0x0000001fff027819 */ /* 0x000fe20000011400 */
[----:B------:R-:W-:Y:S02]  /*c520*/  IMAD.MOV.U32 R185, RZ, RZ, 0x1 ;  /* 0x00000001ffb97424 */ /* 0x000fe400078e00ff */
[----:B------:R-:W-:Y:S01]  /*c530*/  IMAD.MOV.U32 R202, RZ, RZ, RZ ;  /* 0x000000ffffca7224 */ /* 0x000fe200078e00ff */
[----:B------:R-:W-:-:S04]  /*c540*/  LEA.HI R0, R2, R0, RZ, 0x6 ;  /* 0x0000000002007211 */ /* 0x000fc800078f30ff */
[----:B------:R-:W-:-:S04]  /*c550*/  SHF.R.S32.HI R0, RZ, 0x6, R0 ;  /* 0x00000006ff007819 */ /* 0x000fc80000011400 */
[----:B------:R-:W-:-:S04]  /*c560*/  IMNMX R226, R225, R0, !PT ;  /* 0x00000000e1e27217 */ /* 0x000fc80007800200 */
[----:B------:R-:W-:-:S13]  /*c570*/  ISETP.GE.AND P0, PT, R199, R226, PT ;  /* 0x000000e2c700720c */ /* 0x000fda0003f06270 */
[----:B------:R-:W-:Y:S05]  /*c580*/  @!P0 BRA `(.L_x_1253) ;  /* 0x00003d8000008947 */ /* 0x000fea0003800000 */
[C---:B------:R-:W-:Y:S01]  /*c590*/  IADD3 R5, R212.reuse, 0x40, RZ ;  /* 0x00000040d4057810 */ /* 0x040fe20007ffe0ff */
[C---:B------:R-:W-:Y:S01]  /*c5a0*/  IMAD.SHL.U32 R243, R212.reuse, 0x2, RZ ;  /* 0x00000002d4f37824 */ /* 0x040fe200078e00ff */
[----:B------:R-:W-:Y:S01]  /*c5b0*/  SHF.R.S32.HI R6, RZ, 0x1f, R212 ;  /* 0x0000001fff067819 */ /* 0x000fe200000114d4 */
[----:B------:R-:W-:Y:S01]  /*c5c0*/  IMAD.SHL.U32 R205, R241, 0x2, RZ ;  /* 0x00000002f1cd7824 */ /* 0x000fe200078e00ff */
[----:B------:R-:W-:Y:S01]  /*c5d0*/  SHF.R.S32.HI R3, RZ, 0x1f, R241 ;  /* 0x0000001fff037819 */ /* 0x000fe200000114f1 */
[----:B------:R-:W-:Y:S01]  /*c5e0*/  IMAD.SHL.U32 R203, R227, 0x2, RZ ;  /* 0x00000002e3cb7824 */ /* 0x000fe200078e00ff */
[----:B------:R-:W-:Y:S01]  /*c5f0*/  ISETP.GE.AND P2, PT, R5, c[0x0][0x1d4], PT ;  /* 0x0000750005007a0c */ /* 0x000fe20003f46270 */
[----:B------:R-:W-:Y:S01]  /*c600*/  IMAD.MOV.U32 R202, RZ, RZ, RZ ;  /* 0x000000ffffca7224 */ /* 0x000fe200078e00ff */
[----:B------:R-:W-:Y:S01]  /*c610*/  SHF.L.U64.HI R207, R212, 0x1, R6 ;  /* 0x00000001d4cf7819 */ /* 0x000fe20000010206 */
[----:B------:R-:W-:Y:S01]  /*c620*/  IMAD.MOV.U32 R185, RZ, RZ, 0x1 ;  /* 0x00000001ffb97424 */ /* 0x000fe200078e00ff */
[----:B------:R-:W-:-:S02]  /*c630*/  SHF.L.U64.HI R206, R241, 0x1, R3 ;  /* 0x00000001f1ce7819 */ /* 0x000fc40000010203 */
[----:B------:R-:W-:Y:S02]  /*c640*/  SEL R218, RZ, 0x10, P2 ;  /* 0x00000010ffda7807 */ /* 0x000fe40001000000 */
[----:B------:R-:W-:Y:S02]  /*c650*/  SHF.L.U64.HI R204, R227, 0x1, R239 ;  /* 0x00000001e3cc7819 */ /* 0x000fe400000102ef */
.L_x_1270:
[----:B------:R-:W-:Y:S04]  /*c660*/  DEPBAR.LE SB0, 0x2 ;  /* 0x000080800000791a */ /* 0x000fe80000000000 */
[----:B------:R-:W-:Y:S01]  /*c670*/  WARPSYNC 0xffffffff ;  /* 0xffffffff00007948 */ /* 0x000fe20003800000 */
[----:B------:R-:W-:Y:S01]  /*c680*/  BAR.SYNC.DEFER_BLOCKING 0x0 ;  /* 0x0000000000007b1d */ /* 0x000fe20000010000 */
[----:B------:R-:W-:Y:S01]  /*c690*/  MOV R186, 0x20 ;  /* 0x0000002000ba7802 */ /* 0x000fe20000000f00 */
[----:B------:R-:W-:Y:S01]  /*c6a0*/  IMAD R0, R185, 0x6000, R196 ;  /* 0x00006000b9007824 */ /* 0x000fe200078e02c4 */
[----:B------:R-:W-:Y:S01]  /*c6b0*/  ISETP.GE.AND P0, PT, R225, R199, PT ;  /* 0x000000c7e100720c */ /* 0x000fe20003f06270 */
[----:B------:R-:W-:Y:S01]  /*c6c0*/  IMAD R104, R185, 0x6000, R193 ;  /* 0x00006000b9687824 */ /* 0x000fe200078e02c1 */
[----:B------:R-:W-:Y:S04]  /*c6d0*/  SEL R186, R186, 0xffffffe0, !P1 ;  /* 0xffffffe0baba7807 */ /* 0x000fe80004800000 */
[----:B------:R-:W-:Y:S01]  /*c6e0*/  IADD3 R101, R0, R186, RZ ;  /* 0x000000ba00657210 */ /* 0x000fe20007ffe0ff */
[----:B------:R1:W2:Y:S01]  /*c6f0*/  LDSM.16.M88.4 R8, [R104+0xc100] ;  /* 0x00c100006808783b */ /* 0x0002a20000000200 */
[----:B------:R-:W-:Y:S03]  /*c700*/  BSSY B0, `(.L_x_1254) ;  /* 0x0000045000007945 */ /* 0x000fe60003800000 */
[----:B------:R1:W3:Y:S04]  /*c710*/  LDSM.16.M88.4 R16, [R104+0xc900] ;  /* 0x00c900006810783b */ /* 0x0002e80000000200 */
[----:B------:R1:W4:Y:S04]  /*c720*/  LDSM.16.M88.4 R24, [R104+0xd100] ;  /* 0x00d100006818783b */ /* 0x0003280000000200 */
[----:B------:R-:W1:Y:S04]  /*c730*/  LDSM.16.M88.4 R104, [R104+0xd900] ;  /* 0x00d900006868783b */ /* 0x000e680000000200 */
[----:B------:R1:W1:Y:S04]  /*c740*/  LDSM.16.M88.4 R32, [R188] ;  /* 0x00000000bc20783b */ /* 0x0002680000000200 */
[----:B------:R1:W1:Y:S04]  /*c750*/  LDSM.16.M88.4 R140, [R187] ;  /* 0x00000000bb8c783b */ /* 0x0002680000000200 */
[----:B------:R1:W1:Y:S04]  /*c760*/  LDSM.16.M88.4 R144, [R101] ;  /* 0x000000006590783b */ /* 0x0002680000000200 */
[----:B------:R1:W1:Y:S04]  /*c770*/  LDSM.16.M88.4 R148, [R101+0x800] ;  /* 0x000800006594783b */ /* 0x0002680000000200 */
[----:B------:R1:W1:Y:S04]  /*c780*/  LDSM.16.M88.4 R152, [R101+0x1000] ;  /* 0x001000006598783b */ /* 0x0002680000000200 */
[----:B------:R1:W1:Y:S01]  /*c790*/  LDSM.16.M88.4 R156, [R101+0x1800] ;  /* 0x00180000659c783b */ /* 0x0002620000000200 */
[----:B------:R-:W-:-:S05]  /*c7a0*/  @P0 BRA `(.L_x_1255) ;  /* 0x000003a000000947 */ /* 0x000fca0003800000 */
[----:B------:R-:W5:Y:S01]  /*c7b0*/  S2R R6, SR_CTAID.Y ;  /* 0x0000000000067919 */ /* 0x000f620000002600 */
[----:B------:R-:W-:Y:S02]  /*c7c0*/  SHF.R.S32.HI R2, RZ, 0x1f, R201 ;  /* 0x0000001fff027819 */ /* 0x000fe400000114c9 */
[----:B------:R-:W-:Y:S03]  /*c7d0*/  SHF.R.S32.HI R5, RZ, 0x1f, R200 ;  /* 0x0000001fff057819 */ /* 0x000fe600000114c8 */
[----:B------:R-:W-:Y:S02]  /*c7e0*/  IMAD R4, R2, c[0x0][0x208], RZ ;  /* 0x0000820002047a24 */ /* 0x000fe400078e02ff */
[C---:B------:R-:W-:Y:S04]  /*c7f0*/  IMAD.WIDE.U32 R2, R201.reuse, c[0x0][0x208], RZ ;  /* 0x00008200c9027a25 */ /* 0x040fe800078e00ff */
[----:B------:R-:W-:Y:S02]  /*c800*/  IMAD R4, R201, c[0x0][0x20c], R4 ;  /* 0x00008300c9047a24 */ /* 0x000fe400078e0204 */
[----:B------:R-:W-:Y:S03]  /*c810*/  IMAD R5, R5, c[0x0][0x218], RZ ;  /* 0x0000860005057a24 */ /* 0x000fe600078e02ff */
[----:B------:R-:W-:Y:S01]  /*c820*/  IADD3 R3, R3, R4, RZ ;  /* 0x0000000403037210 */ /* 0x000fe20007ffe0ff */
[C---:B------:R-:W-:Y:S04]  /*c830*/  IMAD R5, R200.reuse, c[0x0][0x21c], R5 ;  /* 0x00008700c8057a24 */ /* 0x040fe800078e0205 */
        /* <DEDUP_REMOVED lines=8> */
.L_x_1341:
[----:B------:R-:W-:-:S05]  /*c8c0*/  BRA.DIV ~URZ, `(.L_x_1257) ;  /* 0x0000e5027f007947 */ /* 0x000fca000b800000 */
[----:B------:R-:W5:Y:S01]  /*c8d0*/  SHFL.IDX PT, R2, R20, RZ, 0x181f ;  /* 0x00181fff14027589 */ /* 0x000f6200000e0000 */
[----:B------:R-:W-:Y:S03]  /*c8e0*/  IADD3 R3, R212, 0x40, RZ ;  /* 0x00000040d4037810 */ /* 0x000fe60007ffe0ff */
[----:B----4-:R-:W4:Y:S01]  /*c8f0*/  SHFL.IDX PT, R5, R5, 0x1, 0x181f ;  /* 0x00381f0005057f89 */ /* 0x010f2200000e0000 */
[----:B------:R-:W-:Y:S02]  /*c900*/  ISETP.GE.AND P2, PT, R3, c[0x0][0x1d4], PT ;  /* 0x0000750003007a0c */ /* 0x000fe40003f46270 */
[----:B------:R-:W-:Y:S02]  /*c910*/  SEL R3, RZ, 0x10, P6 ;  /* 0x00000010ff037807 */ /* 0x000fe40003000000 */
[----:B-----5:R-:W-:Y:S05]  /*c920*/  IADD3 R6, P0, R2, R243, RZ ;  /* 0x000000f302067210 */ /* 0x020fea0007f1e0ff */
[----:B---3--:R-:W-:Y:S01]  /*c930*/  IMAD.X R7, R4, 0x1, R207, P0 ;  /* 0x0000000104077824 */ /* 0x008fe200000e06cf */
[----:B------:R-:W-:Y:S05]  /*c940*/  IADD3 R14, P0, R2, R205, RZ ;  /* 0x000000cd020e7210 */ /* 0x000fea0007f1e0ff */
[----:B------:R-:W-:Y:S01]  /*c950*/  IMAD.X R15, R4, 0x1, R206, P0 ;  /* 0x00000001040f7824 */ /* 0x000fe200000e06ce */
[----:B------:R-:W-:Y:S02]  /*c960*/  IADD3 R12, P0, R2, R203, RZ ;  /* 0x000000cb020c7210 */ /* 0x000fe40007f1e0ff */
[----:B------:R3:W2:Y:S03]  /*c970*/  SHFL.IDX PT, R2, R20, 0x1, 0x181f ;  /* 0x00381f0014027f89 */ /* 0x0006a600000e0000 */
[----:B------:R-:W-:Y:S01]  /*c980*/  IMAD.X R13, R4, 0x1, R204, P0 ;  /* 0x00000001040d7824 */ /* 0x000fe200000e06cc */
[----:B------:R-:W-:Y:S01]  /*c990*/  ISETP.GE.AND P0, PT, R212, c[0x0][0x1d4], PT ;  /* 0x00007500d4007a0c */ /* 0x000fe20003f06270 */
[----:B------:R-:W-:Y:S11]  /*c9a0*/  IMAD R4, R202, 0x6000, R230 ;  /* 0x00006000ca047824 */ /* 0x000ff600078e02e6 */
[----:B------:R-:W-:Y:S01]  /*c9b0*/  @!UPT UIADD3 URZ, URZ, URZ, URZ ;  /* 0x0000003f3f3ff290 */ /* 0x000fe2000fffe03f */
[----:B------:R3:W-:Y:S04]  /*c9c0*/  LDGSTS.E.BYPASS.LTC128B.128 [R4], [R6.64], !P0 ;  /* 0x0000000006047fae */ /* 0x0007e8000c101d46 */
[----:B------:R5:W-:Y:S04]  /*c9d0*/  LDGSTS.E.BYPASS.LTC128B.128 [R4+0x2000], [R14.64], !P2 ;  /* 0x020000000e047fae */ /* 0x000be8000d101d46 */
[----:B------:R3:W-:Y:S01]  /*c9e0*/  LDGSTS.E.BYPASS.LTC128B.128 [R4+0x4000], [R12.64], !P6 ;  /* 0x040000000c047fae */ /* 0x0007e2000f101d46 */
[----:B-----5:R-:W-:Y:S02]  /*c9f0*/  IMAD.MOV.U32 R15, RZ, RZ, R218 ;  /* 0x000000ffff0f7224 */ /* 0x020fe400078e00da */
[----:B------:R-:W-:Y:S03]  /*ca00*/  IMAD.MOV.U32 R14, RZ, RZ, R3 ;  /* 0x000000ffff0e7224 */ /* 0x000fe600078e0003 */
.L_x_1342:
[----:B--234-:R-:W-:Y:S02]  /*ca10*/  IADD3 R12, -R15, 0x10, RZ ;  /* 0x000000100f0c7810 */ /* 0x01cfe40007ffe1ff */
[----:B------:R-:W-:Y:S02]  /*ca20*/  IADD3 R6, -R14, 0x10, RZ ;  /* 0x000000100e067810 */ /* 0x000fe40007ffe1ff */
[----:B------:R-:W-:Y:S02]  /*ca30*/  LOP3.LUT R12, R12, 0xf, RZ, 0xc0, !PT ;  /* 0x0000000f0c0c7812 */ /* 0x000fe400078ec0ff */
[----:B------:R-:W-:Y:S02]  /*ca40*/  LOP3.LUT R6, R6, 0xf, RZ, 0xc0, !PT ;  /* 0x0000000f06067812 */ /* 0x000fe400078ec0ff */
[-C--:B------:R-:W-:Y:S04]  /*ca50*/  IADD3 R12, P2, P0, R12, R2.reuse, R205 ;  /* 0x000000020c0c7210 */ /* 0x080fe8000785e0cd */
[-C--:B------:R-:W-:Y:S02]  /*ca60*/  IADD3.X R13, RZ, R5.reuse, R206, P2, P0 ;  /* 0x00000005ff0d7210 */ /* 0x080fe400017e04ce */
[----:B------:R-:W-:Y:S04]  /*ca70*/  IADD3 R6, P2, P0, R6, R2, R203 ;  /* 0x0000000206067210 */ /* 0x000fe8000785e0cb */
[----:B------:R-:W-:Y:S02]  /*ca80*/  IADD3.X R7, RZ, R5, R204, P2, P0 ;  /* 0x00000005ff077210 */ /* 0x000fe400017e04cc */
[----:B------:R-:W-:Y:S02]  /*ca90*/  IADD3 R2, P0, R2, R243, RZ ;  /* 0x000000f302027210 */ /* 0x000fe40007f1e0ff */
[----:B------:R-:W-:Y:S03]  /*caa0*/  ISETP.GE.AND P2, PT, R212, c[0x0][0x1d4], PT ;  /* 0x00007500d4007a0c */ /* 0x000fe60003f46270 */
[----:B------:R-:W-:Y:S01]  /*cab0*/  IMAD.X R3, R5, 0x1, R207, P0 ;  /* 0x0000000105037824 */ /* 0x000fe200000e06cf */
[----:B------:R-:W-:Y:S09]  /*cac0*/  ISETP.NE.U32.AND P0, PT, R15, RZ, PT ;  /* 0x000000ff0f00720c */ /* 0x000ff20003f05070 */
[----:B------:R-:W-:Y:S01]  /*cad0*/  @!PT LDS RZ, [RZ] ;  /* 0x00000000fffff984 */ /* 0x000fe20000000800 */
[----:B------:R-:W-:Y:S01]  /*cae0*/  @!PT LDS RZ, [RZ] ;  /* 0x00000000fffff984 */ /* 0x000fe20000000800 */
[----:B------:R-:W-:Y:S01]  /*caf0*/  @!PT LDS RZ, [RZ] ;  /* 0x00000000fffff984 */ /* 0x000fe20000000800 */
[----:B------:R2:W-:Y:S04]  /*cb00*/  LDGSTS.E.BYPASS.LTC128B.128 [R4+0x1000], [R2.64], !P2 ;  /* 0x0100000002047fae */ /* 0x0005e8000d101d46 */
[----:B------:R2:W-:Y:S01]  /*cb10*/  LDGSTS.E.BYPASS.LTC128B.128.ZFILL [R4+0x3000], [R12.64], P0 ;  /* 0x030000000c047fae */ /* 0x0005e20008141d46 */
[----:B------:R-:W-:Y:S11]  /*cb20*/  ISETP.NE.U32.AND P0, PT, R14, RZ, PT ;  /* 0x000000ff0e00720c */ /* 0x000ff60003f05070 */
[----:B------:R-:W-:Y:S02]  /*cb30*/  @!UPT UIADD3 URZ, URZ, URZ, URZ ;  /* 0x0000003f3f3ff290 */ /* 0x000fe4000fffe03f */
[----:B------:R2:W-:Y:S02]  /*cb40*/  LDGSTS.E.BYPASS.LTC128B.128.ZFILL [R4+0x5000], [R6.64], P0 ;  /* 0x0500000006047fae */ /* 0x0005e40008141d46 */
.L_x_1255:
[----:B------:R-:W-:Y:S05]  /*cb50*/  BSYNC B0 ;  /* 0x0000000000007941 */ /* 0x000fea0003800000 */
.L_x_1254:
[----:B------:R-:W0:Y:S01]  /*cb60*/  LDGDEPBAR ;  /* 0x00000000000079af */ /* 0x000e220000000000 */
[----:B------:R-:W-:Y:S01]  /*cb70*/  WARPSYNC 0xffffffff ;  /* 0xffffffff00007948 */ /* 0x000fe20003800000 */
[C---:B-12---:R-:W-:Y:S03]  /*cb80*/  HMMA.16816.F32.BF16 R4, R32.reuse, R8, RZ ;  /* 0x000000082004723c */ /* 0x046fe600000418ff */
[----:B------:R-:W-:Y:S02]  /*cb90*/  ISETP.GE.AND P0, PT, R202, 0x1, PT ;  /* 0x00000001ca00780c */ /* 0x000fe40003f06270 */
[C---:B------:R-:W-:Y:S02]  /*cba0*/  IADD3 R184, R191.reuse, R101, RZ ;  /* 0x00000065bfb87210 */ /* 0x040fe40007ffe0ff */
[----:B------:R-:W-:Y:S01]  /*cbb0*/  IADD3 R100, R0, R186, RZ ;  /* 0x000000ba00647210 */ /* 0x000fe20007ffe0ff */
[C---:B------:R-:W-:Y:S01]  /*cbc0*/  HMMA.16816.F32.BF16 R8, R32.reuse, R10, RZ ;  /* 0x0000000a2008723c */ /* 0x040fe200000418ff */
[-C--:B------:R-:W-:Y:S01]  /*cbd0*/  IADD3 R3, R186, R0.reuse, R191 ;  /* 0x00000000ba037210 */ /* 0x080fe20007ffe0bf */
[----:B------:R-:W-:Y:S02]  /*cbe0*/  LDSM.16.M88.4 R172, [R184+0x800] ;  /* 0x00080000b8ac783b */ /* 0x000fe40000000200 */
[----:B------:R-:W-:Y:S04]  /*cbf0*/  IADD3 R2, R202, 0x1, RZ ;  /* 0x00000001ca027810 */ /* 0x000fe80007ffe0ff */
[C---:B---3--:R-:W-:Y:S01]  /*cc00*/  HMMA.16816.F32.BF16 R12, R32.reuse, R16, RZ ;  /* 0x00000010200c723c */ /* 0x048fe200000418ff */
[----:B------:R-:W-:Y:S01]  /*cc10*/  SEL R202, R2, RZ, !P0 ;  /* 0x000000ff02ca7207 */ /* 0x000fe20004000000 */
[----:B------:R-:W2:Y:S02]  /*cc20*/  LDL R186, [R1+0x4] ;  /* 0x0000040001ba7983 */ /* 0x000ea40000100800 */
[----:B------:R-:W-:Y:S02]  /*cc30*/  IADD3 R2, R191, R0, RZ ;  /* 0x00000000bf027210 */ /* 0x000fe40007ffe0ff */
[----:B------:R-:W-:Y:S02]  /*cc40*/  LDSM.16.M88.4 R176, [R184+0x1000] ;  /* 0x00100000b8b0783b */ /* 0x000fe40000000200 */
[C---:B------:R-:W-:Y:S06]  /*cc50*/  HMMA.16816.F32.BF16 R16, R32.reuse, R18, RZ ;  /* 0x000000122010723c */ /* 0x040fec00000418ff */
[----:B------:R-:W-:Y:S02]  /*cc60*/  LDSM.16.M88.4 R160, [R2] ;  /* 0x0000000002a0783b */ /* 0x000fe40000000200 */
[C---:B----4-:R-:W-:Y:S06]  /*cc70*/  HMMA.16816.F32.BF16 R20, R32.reuse, R24, RZ ;  /* 0x000000182014723c */ /* 0x050fec00000418ff */
[----:B------:R-:W-:Y:S02]  /*cc80*/  LDSM.16.M88.4 R164, [R2+0x800] ;  /* 0x0008000002a4783b */ /* 0x000fe40000000200 */
[C---:B------:R-:W-:Y:S06]  /*cc90*/  HMMA.16816.F32.BF16 R24, R32.reuse, R26, RZ ;  /* 0x0000001a2018723c */ /* 0x040fec00000418ff */
[----:B------:R-:W-:Y:S02]  /*cca0*/  LDSM.16.M88.4 R168, [R2+0x1000] ;  /* 0x0010000002a8783b */ /* 0x000fe40000000200 */
[C---:B------:R-:W-:Y:S06]  /*ccb0*/  HMMA.16816.F32.BF16 R28, R32.reuse, R104, RZ ;  /* 0x00000068201c723c */ /* 0x040fec00000418ff */
[----:B------:R-:W-:Y:S02]  /*ccc0*/  LDSM.16.M88.4 R180, [R184+0x1800] ;  /* 0x00180000b8b4783b */ /* 0x000fe40000000200 */
[----:B------:R-:W-:Y:S06]  /*ccd0*/  HMMA.16816.F32.BF16 R32, R32, R106, RZ ;  /* 0x0000006a2020723c */ /* 0x000fec00000418ff */
[----:B------:R-:W1:Y:S02]  /*cce0*/  LDSM.16.M88.4 R104, [R190] ;  /* 0x00000000be68783b */ /* 0x000e640000000200 */
[C---:B------:R-:W-:Y:S08]  /*ccf0*/  HMMA.16816.F32.BF16 R4, R140.reuse, R144, R4 ;  /* 0x000000908c04723c */ /* 0x040ff00000041804 */
[C---:B------:R-:W-:Y:S01]  /*cd00*/  HMMA.16816.F32.BF16 R8, R140.reuse, R146, R8 ;  /* 0x000000928c08723c */ /* 0x040fe20000041808 */
[----:B------:R-:W3:Y:S07]  /*cd10*/  LDSM.16.M88.4 R144, [R2+0x1800] ;  /* 0x001800000290783b */ /* 0x000eee0000000200 */
[C---:B------:R-:W-:Y:S08]  /*cd20*/  HMMA.16816.F32.BF16 R12, R140.reuse, R148, R12 ;  /* 0x000000948c0c723c */ /* 0x040ff0000004180c */
[C---:B------:R-:W-:Y:S01]  /*cd30*/  HMMA.16816.F32.BF16 R16, R140.reuse, R150, R16 ;  /* 0x000000968c10723c */ /* 0x040fe20000041810 */
[----:B------:R-:W-:Y:S07]  /*cd40*/  LDSM.16.M88.4 R148, [R189] ;  /* 0x00000000bd94783b */ /* 0x000fee0000000200 */
[C---:B------:R-:W-:Y:S08]  /*cd50*/  HMMA.16816.F32.BF16 R20, R140.reuse, R152, R20 ;  /* 0x000000988c14723c */ /* 0x040ff00000041814 */
[C---:B------:R-:W-:Y:S01]  /*cd60*/  HMMA.16816.F32.BF16 R24, R140.reuse, R154, R24 ;  /* 0x0000009a8c18723c */ /* 0x040fe20000041818 */
[----:B------:R-:W4:Y:S07]  /*cd70*/  LDSM.16.M88.4 R152, [R184] ;  /* 0x00000000b898783b */ /* 0x000f2e0000000200 */
[C---:B------:R-:W-:Y:S08]  /*cd80*/  HMMA.16816.F32.BF16 R28, R140.reuse, R156, R28 ;  /* 0x0000009c8c1c723c */ /* 0x040ff0000004181c */
[----:B------:R-:W-:Y:S01]  /*cd90*/  HMMA.16816.F32.BF16 R32, R140, R158, R32 ;  /* 0x0000009e8c20723c */ /* 0x000fe20000041820 */
[----:B------:R-:W-:Y:S07]  /*cda0*/  LDSM.16.M88.4 R140, [R188+0x4000] ;  /* 0x00400000bc8c783b */ /* 0x000fee0000000200 */
[C---:B-1----:R-:W-:Y:S01]  /*cdb0*/  HMMA.16816.F32.BF16 R4, R104.reuse, R160, R4 ;  /* 0x000000a06804723c */ /* 0x042fe20000041804 */
[----:B------:R-:W1:Y:S07]  /*cdc0*/  LDSM.16.M88.4 R156, [R0+0x2000] ;  /* 0x00200000009c783b */ /* 0x000e6e0000000200 */
[C---:B------:R-:W-:Y:S01]  /*cdd0*/  HMMA.16816.F32.BF16 R8, R104.reuse, R162, R8 ;  /* 0x000000a26808723c */ /* 0x040fe20000041808 */
[----:B------:R-:W5:Y:S07]  /*cde0*/  LDSM.16.M88.4 R160, [R0+0x2800] ;  /* 0x0028000000a0783b */ /* 0x000f6e0000000200 */
[C---:B------:R-:W-:Y:S08]  /*cdf0*/  HMMA.16816.F32.BF16 R12, R104.reuse, R164, R12 ;  /* 0x000000a4680c723c */ /* 0x040ff0000004180c */
[C---:B------:R-:W-:Y:S01]  /*ce00*/  HMMA.16816.F32.BF16 R16, R104.reuse, R166, R16 ;  /* 0x000000a66810723c */ /* 0x040fe20000041810 */
[----:B------:R-:W1:Y:S07]  /*ce10*/  LDSM.16.M88.4 R164, [R0+0x3000] ;  /* 0x0030000000a4783b */ /* 0x000e6e0000000200 */
[C---:B------:R-:W-:Y:S08]  /*ce20*/  HMMA.16816.F32.BF16 R20, R104.reuse, R168, R20 ;  /* 0x000000a86814723c */ /* 0x040ff00000041814 */
[C---:B------:R-:W-:Y:S01]  /*ce30*/  HMMA.16816.F32.BF16 R24, R104.reuse, R170, R24 ;  /* 0x000000aa6818723c */ /* 0x040fe20000041818 */
[----:B------:R-:W1:Y:S07]  /*ce40*/  LDSM.16.M88.4 R168, [R0+0x3800] ;  /* 0x0038000000a8783b */ /* 0x000e6e0000000200 */
[C---:B---3--:R-:W-:Y:S08]  /*ce50*/  HMMA.16816.F32.BF16 R28, R104.reuse, R144, R28 ;  /* 0x00000090681c723c */ /* 0x048ff0000004181c */
[----:B------:R-:W-:Y:S01]  /*ce60*/  HMMA.16816.F32.BF16 R32, R104, R146, R32 ;  /* 0x000000926820723c */ /* 0x000fe20000041820 */
[----:B------:R-:W-:Y:S07]  /*ce70*/  LDSM.16.M88.4 R104, [R187+0x4000] ;  /* 0x00400000bb68783b */ /* 0x000fee0000000200 */
[C---:B----4-:R-:W-:Y:S01]  /*ce80*/  HMMA.16816.F32.BF16 R4, R148.reuse, R152, R4 ;  /* 0x000000989404723c */ /* 0x050fe20000041804 */
[----:B------:R-:W3:Y:S07]  /*ce90*/  LDSM.16.M88.4 R144, [R101+0x2000] ;  /* 0x002000006590783b */ /* 0x000eee0000000200 */
[C---:B------:R-:W-:Y:S01]  /*cea0*/  HMMA.16816.F32.BF16 R8, R148.reuse, R154, R8 ;  /* 0x0000009a9408723c */ /* 0x040fe20000041808 */
[----:B------:R-:W4:Y:S07]  /*ceb0*/  LDSM.16.M88.4 R152, [R100+0x2800] ;  /* 0x002800006498783b */ /* 0x000f2e0000000200 */
[C---:B------:R-:W-:Y:S08]  /*cec0*/  HMMA.16816.F32.BF16 R12, R148.reuse, R172, R12 ;  /* 0x000000ac940c723c */ /* 0x040ff0000004180c */
[C---:B------:R-:W-:Y:S01]  /*ced0*/  HMMA.16816.F32.BF16 R16, R148.reuse, R174, R16 ;  /* 0x000000ae9410723c */ /* 0x040fe20000041810 */
[----:B------:R-:W2:Y:S07]  /*cee0*/  LDSM.16.M88.4 R172, [R100+0x3000] ;  /* 0x0030000064ac783b */ /* 0x000eae0000000200 */
[C---:B------:R-:W-:Y:S08]  /*cef0*/  HMMA.16816.F32.BF16 R20, R148.reuse, R176, R20 ;  /* 0x000000b09414723c */ /* 0x040ff00000041814 */
[C---:B------:R-:W-:Y:S01]  /*cf00*/  HMMA.16816.F32.BF16 R24, R148.reuse, R178, R24 ;  /* 0x000000b29418723c */ /* 0x040fe20000041818 */
[----:B------:R-:W2:Y:S07]  /*cf10*/  LDSM.16.M88.4 R176, [R100+0x3800] ;  /* 0x0038000064b0783b */ /* 0x000eae0000000200 */
[C---:B------:R-:W-:Y:S08]  /*cf20*/  HMMA.16816.F32.BF16 R28, R148.reuse, R180, R28 ;  /* 0x000000b4941c723c */ /* 0x040ff0000004181c */
[----:B------:R-:W-:Y:S01]  /*cf30*/  HMMA.16816.F32.BF16 R32, R148, R182, R32 ;  /* 0x000000b69420723c */ /* 0x000fe20000041820 */
[----:B------:R-:W-:Y:S07]  /*cf40*/  LDSM.16.M88.4 R148, [R190+0x4000] ;  /* 0x00400000be94783b */ /* 0x000fee0000000200 */
[C---:B-1----:R-:W-:Y:S01]  /*cf50*/  HMMA.16816.F32.BF16 R4, R140.reuse, R156, R4 ;  /* 0x0000009c8c04723c */ /* 0x042fe20000041804 */
[----:B------:R-:W-:Y:S07]  /*cf60*/  LDSM.16.M88.4 R180, [R101+0x4000] ;  /* 0x0040000065b4783b */ /* 0x000fee0000000200 */
[C---:B------:R-:W-:Y:S01]  /*cf70*/  HMMA.16816.F32.BF16 R8, R140.reuse, R158, R8 ;  /* 0x0000009e8c08723c */ /* 0x040fe20000041808 */
[----:B------:R-:W1:Y:S07]  /*cf80*/  LDSM.16.M88.4 R156, [R2+0x2000] ;  /* 0x00200000029c783b */ /* 0x000e6e0000000200 */
[C---:B-----5:R-:W-:Y:S08]  /*cf90*/  HMMA.16816.F32.BF16 R12, R140.reuse, R160, R12 ;  /* 0x000000a08c0c723c */ /* 0x060ff0000004180c */
[C---:B------:R-:W-:Y:S01]  /*cfa0*/  HMMA.16816.F32.BF16 R16, R140.reuse, R162, R16 ;  /* 0x000000a28c10723c */ /* 0x040fe20000041810 */
[----:B------:R-:W5:Y:S07]  /*cfb0*/  LDSM.16.M88.4 R160, [R2+0x2800] ;  /* 0x0028000002a0783b */ /* 0x000f6e0000000200 */
[C---:B------:R-:W-:Y:S08]  /*cfc0*/  HMMA.16816.F32.BF16 R20, R140.reuse, R164, R20 ;  /* 0x000000a48c14723c */ /* 0x040ff00000041814 */
[C---:B------:R-:W-:Y:S01]  /*cfd0*/  HMMA.16816.F32.BF16 R24, R140.reuse, R166, R24 ;  /* 0x000000a68c18723c */ /* 0x040fe20000041818 */
[----:B------:R-:W1:Y:S07]  /*cfe0*/  LDSM.16.M88.4 R164, [R2+0x3000] ;  /* 0x0030000002a4783b */ /* 0x000e6e0000000200 */
[C---:B------:R-:W-:Y:S08]  /*cff0*/  HMMA.16816.F32.BF16 R28, R140.reuse, R168, R28 ;  /* 0x000000a88c1c723c */ /* 0x040ff0000004181c */
[----:B------:R-:W-:Y:S01]  /*d000*/  HMMA.16816.F32.BF16 R32, R140, R170, R32 ;  /* 0x000000aa8c20723c */ /* 0x000fe20000041820 */
[----:B------:R-:W1:Y:S07]  /*d010*/  LDSM.16.M88.4 R140, [R2+0x3800] ;  /* 0x00380000028c783b */ /* 0x000e6e0000000200 */
[C---:B---3--:R-:W-:Y:S01]  /*d020*/  HMMA.16816.F32.BF16 R4, R104.reuse, R144, R4 ;  /* 0x000000906804723c */ /* 0x048fe20000041804 */
[----:B------:R-:W-:Y:S07]  /*d030*/  LDSM.16.M88.4 R168, [R0+0x4000] ;  /* 0x0040000000a8783b */ /* 0x000fee0000000200 */
[C---:B------:R-:W-:Y:S01]  /*d040*/  HMMA.16816.F32.BF16 R8, R104.reuse, R146, R8 ;  /* 0x000000926808723c */ /* 0x040fe20000041808 */
[----:B------:R-:W-:Y:S07]  /*d050*/  LDSM.16.M88.4 R144, [R184+0x2000] ;  /* 0x00200000b890783b */ /* 0x000fee0000000200 */
[C---:B----4-:R-:W-:Y:S08]  /*d060*/  HMMA.16816.F32.BF16 R12, R104.reuse, R152, R12 ;  /* 0x00000098680c723c */ /* 0x050ff0000004180c */
        /* <DEDUP_REMOVED lines=12> */
[C---:B-----5:R-:W-:Y:S08]  /*d130*/  HMMA.16816.F32.BF16 R12, R148.reuse, R160, R12 ;  /* 0x000000a0940c723c */ /* 0x060ff0000004180c */
[C---:B------:R-:W-:Y:S01]  /*d140*/  HMMA.16816.F32.BF16 R16, R148.reuse, R162, R16 ;  /* 0x000000a29410723c */ /* 0x040fe20000041810 */
[----:B------:R-:W3:Y:S07]  /*d150*/  LDSM.16.M88.4 R160, [R3+0x3800] ;  /* 0x0038000003a0783b */ /* 0x000eee0000000200 */
[C---:B------:R-:W-:Y:S08]  /*d160*/  HMMA.16816.F32.BF16 R20, R148.reuse, R164, R20 ;  /* 0x000000a49414723c */ /* 0x040ff00000041814 */
[C---:B------:R-:W-:Y:S01]  /*d170*/  HMMA.16816.F32.BF16 R24, R148.reuse, R166, R24 ;  /* 0x000000a69418723c */ /* 0x040fe20000041818 */
[----:B------:R-:W4:Y:S07]  /*d180*/  LDSM.16.M88.4 R164, [R188+0x8000] ;  /* 0x00800000bca4783b */ /* 0x000f2e0000000200 */
[C---:B------:R-:W-:Y:S08]  /*d190*/  HMMA.16816.F32.BF16 R28, R148.reuse, R140, R28 ;  /* 0x0000008c941c723c */ /* 0x040ff0000004181c */
[----:B------:R-:W-:Y:S01]  /*d1a0*/  HMMA.16816.F32.BF16 R32, R148, R142, R32 ;  /* 0x0000008e9420723c */ /* 0x000fe20000041820 */
[----:B------:R-:W5:Y:S07]  /*d1b0*/  LDSM.16.M88.4 R140, [R0+0x4800] ;  /* 0x00480000008c783b */ /* 0x000f6e0000000200 */
[C---:B--2---:R-:W-:Y:S01]  /*d1c0*/  HMMA.16816.F32.BF16 R4, R104.reuse, R144, R4 ;  /* 0x000000906804723c */ /* 0x044fe20000041804 */
[----:B------:R-:W2:Y:S07]  /*d1d0*/  LDSM.16.M88.4 R148, [R0+0x5000] ;  /* 0x005000000094783b */ /* 0x000eae0000000200 */
[C---:B------:R-:W-:Y:S01]  /*d1e0*/  HMMA.16816.F32.BF16 R8, R104.reuse, R146, R8 ;  /* 0x000000926808723c */ /* 0x040fe20000041808 */
[----:B------:R-:W-:Y:S07]  /*d1f0*/  LDSM.16.M88.4 R144, [R100+0x5000] ;  /* 0x005000006490783b */ /* 0x000fee0000000200 */
[C---:B------:R-:W-:Y:S08]  /*d200*/  HMMA.16816.F32.BF16 R12, R104.reuse, R152, R12 ;  /* 0x00000098680c723c */ /* 0x040ff0000004180c */
[C---:B------:R-:W-:Y:S01]  /*d210*/  HMMA.16816.F32.BF16 R16, R104.reuse, R154, R16 ;  /* 0x0000009a6810723c */ /* 0x040fe20000041810 */
[----:B------:R-:W-:Y:S07]  /*d220*/  LDSM.16.M88.4 R152, [R100+0x5800] ;  /* 0x005800006498783b */ /* 0x000fee0000000200 */
[C---:B-1----:R-:W-:Y:S08]  /*d230*/  HMMA.16816.F32.BF16 R20, R104.reuse, R156, R20 ;  /* 0x0000009c6814723c */ /* 0x042ff00000041814 */
[C---:B------:R-:W-:Y:S01]  /*d240*/  HMMA.16816.F32.BF16 R24, R104.reuse, R158, R24 ;  /* 0x0000009e6818723c */ /* 0x040fe20000041818 */
[----:B------:R-:W-:Y:S07]  /*d250*/  LDSM.16.M88.4 R156, [R190+0x8000] ;  /* 0x00800000be9c783b */ /* 0x000fee0000000200 */
[C---:B---3--:R-:W-:Y:S08]  /*d260*/  HMMA.16816.F32.BF16 R28, R104.reuse, R160, R28 ;  /* 0x000000a0681c723c */ /* 0x048ff0000004181c */
[----:B------:R-:W-:Y:S01]  /*d270*/  HMMA.16816.F32.BF16 R32, R104, R162, R32 ;  /* 0x000000a26820723c */ /* 0x000fe20000041820 */
[----:B------:R-:W1:Y:S07]  /*d280*/  LDSM.16.M88.4 R104, [R100+0x4800] ;  /* 0x004800006468783b */ /* 0x000e6e0000000200 */
[C---:B----4-:R-:W-:Y:S01]  /*d290*/  HMMA.16816.F32.BF16 R4, R164.reuse, R168, R4 ;  /* 0x000000a8a404723c */ /* 0x050fe20000041804 */
[----:B------:R-:W3:Y:S07]  /*d2a0*/  LDSM.16.M88.4 R160, [R2+0x4000] ;  /* 0x0040000002a0783b */ /* 0x000eee0000000200 */
[C---:B------:R-:W-:Y:S01]  /*d2b0*/  HMMA.16816.F32.BF16 R8, R164.reuse, R170, R8 ;  /* 0x000000aaa408723c */ /* 0x040fe20000041808 */
[----:B------:R-:W-:Y:S07]  /*d2c0*/  LDSM.16.M88.4 R168, [R189+0x8000] ;  /* 0x00800000bda8783b */ /* 0x000fee0000000200 */
[C---:B-----5:R-:W-:Y:S08]  /*d2d0*/  HMMA.16816.F32.BF16 R12, R164.reuse, R140, R12 ;  /* 0x0000008ca40c723c */ /* 0x060ff0000004180c */
[C---:B------:R-:W-:Y:S01]  /*d2e0*/  HMMA.16816.F32.BF16 R16, R164.reuse, R142, R16 ;  /* 0x0000008ea410723c */ /* 0x040fe20000041810 */
[----:B------:R-:W4:Y:S07]  /*d2f0*/  LDSM.16.M88.4 R140, [R2+0x4800] ;  /* 0x00480000028c783b */ /* 0x000f2e0000000200 */
[C---:B--2---:R-:W-:Y:S08]  /*d300*/  HMMA.16816.F32.BF16 R20, R164.reuse, R148, R20 ;  /* 0x00000094a414723c */ /* 0x044ff00000041814 */
[C---:B------:R-:W-:Y:S01]  /*d310*/  HMMA.16816.F32.BF16 R24, R164.reuse, R150, R24 ;  /* 0x00000096a418723c */ /* 0x040fe20000041818 */
[----:B------:R-:W2:Y:S07]  /*d320*/  LDSM.16.M88.4 R148, [R2+0x5000] ;  /* 0x005000000294783b */ /* 0x000eae0000000200 */
[C---:B------:R-:W-:Y:S08]  /*d330*/  HMMA.16816.F32.BF16 R28, R164.reuse, R172, R28 ;  /* 0x000000aca41c723c */ /* 0x040ff0000004181c */
[----:B------:R-:W-:Y:S01]  /*d340*/  HMMA.16816.F32.BF16 R32, R164, R174, R32 ;  /* 0x000000aea420723c */ /* 0x000fe20000041820 */
[----:B------:R-:W5:Y:S07]  /*d350*/  LDSM.16.M88.4 R164, [R2+0x5800] ;  /* 0x0058000002a4783b */ /* 0x000f6e0000000200 */
[C---:B------:R-:W-:Y:S01]  /*d360*/  HMMA.16816.F32.BF16 R4, R176.reuse, R180, R4 ;  /* 0x000000b4b004723c */ /* 0x040fe20000041804 */
[----:B------:R-:W2:Y:S07]  /*d370*/  LDSM.16.M88.4 R172, [R184+0x4000] ;  /* 0x00400000b8ac783b */ /* 0x000eae0000000200 */
[C---:B------:R-:W-:Y:S08]  /*d380*/  HMMA.16816.F32.BF16 R8, R176.reuse, R182, R8 ;  /* 0x000000b6b008723c */ /* 0x040ff00000041808 */
[C---:B-1----:R-:W-:Y:S08]  /*d390*/  HMMA.16816.F32.BF16 R12, R176.reuse, R104, R12 ;  /* 0x00000068b00c723c */ /* 0x042ff0000004180c */
[C---:B------:R-:W-:Y:S01]  /*d3a0*/  HMMA.16816.F32.BF16 R16, R176.reuse, R106, R16 ;  /* 0x0000006ab010723c */ /* 0x040fe20000041810 */
[----:B------:R-:W1:Y:S07]  /*d3b0*/  LDSM.16.M88.4 R104, [R3+0x4800] ;  /* 0x004800000368783b */ /* 0x000e6e0000000200 */
[C---:B------:R-:W-:Y:S08]  /*d3c0*/  HMMA.16816.F32.BF16 R20, R176.reuse, R144, R20 ;  /* 0x00000090b014723c */ /* 0x040ff00000041814 */
[C---:B------:R-:W-:Y:S08]  /*d3d0*/  HMMA.16816.F32.BF16 R24, R176.reuse, R146, R24 ;  /* 0x00000092b018723c */ /* 0x040ff00000041818 */
[C---:B------:R-:W-:Y:S08]  /*d3e0*/  HMMA.16816.F32.BF16 R28, R176.reuse, R152, R28 ;  /* 0x00000098b01c723c */ /* 0x040ff0000004181c */
[----:B------:R-:W-:Y:S08]  /*d3f0*/  HMMA.16816.F32.BF16 R32, R176, R154, R32 ;  /* 0x0000009ab020723c */ /* 0x000ff00000041820 */
[C---:B---3--:R-:W-:Y:S08]  /*d400*/  HMMA.16816.F32.BF16 R4, R156.reuse, R160, R4 ;  /* 0x000000a09c04723c */ /* 0x048ff00000041804 */
[C---:B------:R-:W-:Y:S08]  /*d410*/  HMMA.16816.F32.BF16 R8, R156.reuse, R162, R8 ;  /* 0x000000a29c08723c */ /* 0x040ff00000041808 */
[C---:B----4-:R-:W-:Y:S08]  /*d420*/  HMMA.16816.F32.BF16 R12, R156.reuse, R140, R12 ;  /* 0x0000008c9c0c723c */ /* 0x050ff0000004180c */
[C---:B------:R-:W-:Y:S08]  /*d430*/  HMMA.16816.F32.BF16 R16, R156.reuse, R142, R16 ;  /* 0x0000008e9c10723c */ /* 0x040ff00000041810 */
[C---:B--2---:R-:W-:Y:S08]  /*d440*/  HMMA.16816.F32.BF16 R20, R156.reuse, R148, R20 ;  /* 0x000000949c14723c */ /* 0x044ff00000041814 */
[C---:B------:R-:W-:Y:S08]  /*d450*/  HMMA.16816.F32.BF16 R24, R156.reuse, R150, R24 ;  /* 0x000000969c18723c */ /* 0x040ff00000041818 */
[C---:B-----5:R-:W-:Y:S08]  /*d460*/  HMMA.16816.F32.BF16 R28, R156.reuse, R164, R28 ;  /* 0x000000a49c1c723c */ /* 0x060ff0000004181c */
[----:B------:R-:W-:Y:S08]  /*d470*/  HMMA.16816.F32.BF16 R32, R156, R166, R32 ;  /* 0x000000a69c20723c */ /* 0x000ff00000041820 */
[C---:B------:R-:W-:Y:S08]  /*d480*/  HMMA.16816.F32.BF16 R4, R168.reuse, R172, R4 ;  /* 0x000000aca804723c */ /* 0x040ff00000041804 */
        /* <DEDUP_REMOVED lines=31> */
[C---:B----4-:R-:W-:Y:S08]  /*d680*/  HMMA.16816.F32.BF16 R20, R168.reuse, R4, R20 ;  /* 0x00000004a814723c */ /* 0x050ff00000041814 */
[----:B------:R-:W4:Y:S01]  /*d690*/  MUFU.TANH R146, R14 ;  /* 0x0000000e00927308 */ /* 0x000f220000002400 */
[----:B------:R-:W-:Y:S01]  /*d6a0*/  LEA R4, R186, R238, 0x7 ;  /* 0x000000eeba047211 */ /* 0x000fe200078e38ff */
[C---:B------:R-:W-:Y:S03]  /*d6b0*/  HMMA.16816.F32.BF16 R24, R168.reuse, R6, R24 ;  /* 0x00000006a818723c */ /* 0x040fe60000041818 */
[----:B------:R-:W-:Y:S05]  /*d6c0*/  IADD3 R4, R236, R4, R237 ;  /* 0x00000004ec047210 */ /* 0x000fea0007ffe0ed */
[----:B------:R-:W1:Y:S01]  /*d6d0*/  MUFU.TANH R145, R15 ;  /* 0x0000000f00917308 */ /* 0x000e620000002400 */
[----:B------:R-:W-:Y:S05]  /*d6e0*/  @P4 IMAD.HI.U32 R0, R4, c[0x0][0x2c8], RZ ;  /* 0x0000b20004004a27 */ /* 0x000fea00078e00ff */
[----:B------:R-:W-:Y:S01]  /*d6f0*/  @P4 SHF.R.U32.HI R4, RZ, c[0x0][0x2cc], R0 ;  /* 0x0000b300ff044a19 */ /* 0x000fe20000011600 */
[----:B------:R-:W-:Y:S03]  /*d700*/  FMUL.FTZ R20, R20, c[0x0][0x320] ;  /* 0x0000c80014147a20 */ /* 0x000fe60000410000 */
[----:B------:R-:W1:Y:S01]  /*d710*/  MUFU.TANH R107, R16 ;  /* 0x00000010006b7308 */ /* 0x000e620000002400 */
[----:B------:R-:W-:Y:S01]  /*d720*/  FMUL.FTZ R22, R22, c[0x0][0x320] ;  /* 0x0000c80016167a20 */ /* 0x000fe20000410000 */
[----:B------:R-:W1:Y:S08]  /*d730*/  SHFL.IDX PT, R3, R4, RZ, 0x1c1f ;  /* 0x001c1fff04037589 */ /* 0x000e7000000e0000 */
[----:B------:R1:W1:Y:S01]  /*d740*/  MUFU.TANH R101, R17 ;  /* 0x0000001100657308 */ /* 0x0002620000002400 */
[C---:B-----5:R-:W-:Y:S09]  /*d750*/  HMMA.16816.F32.BF16 R28, R168.reuse, R8, R28 ;  /* 0x00000008a81c723c */ /* 0x060ff2000004181c */
[----:B------:R5:W2:Y:S01]  /*d760*/  MUFU.TANH R143, R18 ;  /* 0x00000012008f7308 */ /* 0x000aa20000002400 */
[----:B------:R-:W-:Y:S07]  /*d770*/  HMMA.16816.F32.BF16 R32, R168, R10, R32 ;  /* 0x0000000aa820723c */ /* 0x000fee0000041820 */
[----:B------:R-:W-:Y:S02]  /*d780*/  SHF.L.U32 R168, R199, 0x6, RZ ;  /* 0x00000006c7a87819 */ /* 0x000fe400000006ff */
[----:B------:R2:W2:Y:S03]  /*d790*/  MUFU.TANH R142, R19 ;  /* 0x00000013008e7308 */ /* 0x0004a60000002400 */
[----:B-1----:R-:W-:Y:S01]  /*d7a0*/  FMUL.FTZ R17, R25, c[0x0][0x320] ;  /* 0x0000c80019117a20 */ /* 0x002fe20000410000 */
[----:B------:R-:W-:Y:S01]  /*d7b0*/  IADD3 R0, -R222, 0x1, -R168 ;  /* 0x00000001de007810 */ /* 0x000fe20007ffe9a8 */
[----:B------:R-:W-:Y:S03]  /*d7c0*/  FMUL.FTZ R14, R28, c[0x0][0x320] ;  /* 0x0000c8001c0e7a20 */ /* 0x000fe60000410000 */
[----:B------:R-:W-:Y:S02]  /*d7d0*/  IADD3 R0, -R224, R0, R223 ;  /* 0x00000000e0007210 */ /* 0x000fe40007ffe1df */
[----:B------:R1:W1:Y:S01]  /*d7e0*/  MUFU.TANH R100, R20 ;  /* 0x0000001400647308 */ /* 0x0002620000002400 */
[----:B------:R-:W-:Y:S02]  /*d7f0*/  FMUL.FTZ R12, R29, c[0x0][0x320] ;  /* 0x0000c8001d0c7a20 */ /* 0x000fe40000410000 */
[----:B------:R-:W-:Y:S01]  /*d800*/  FMUL.FTZ R16, R30, c[0x0][0x320] ;  /* 0x0000c8001e107a20 */ /* 0x000fe20000410000 */
[----:B------:R-:W-:Y:S01]  /*d810*/  IADD3 R6, R0, c[0x0][0x328], RZ ;  /* 0x0000ca0000067a10 */ /* 0x000fe20007ffe0ff */
[----:B-----5:R-:W-:Y:S01]  /*d820*/  FMUL.FTZ R18, R24, c[0x0][0x320] ;  /* 0x0000c80018127a20 */ /* 0x020fe20000410000 */
[----:B------:R-:W-:Y:S01]  /*d830*/  IADD3 R5, R0, UR4, RZ ;  /* 0x0000000400057c10 */ /* 0x000fe2000fffe0ff */
[----:B------:R-:W-:Y:S01]  /*d840*/  FMUL.FTZ R15, R31, c[0x0][0x320] ;  /* 0x0000c8001f0f7a20 */ /* 0x000fe20000410000 */
[-C--:B------:R-:W-:Y:S01]  /*d850*/  IADD3 R2, R6, R3.reuse, RZ ;  /* 0x0000000306027210 */ /* 0x080fe20007ffe0ff */
[----:B------:R-:W-:Y:S01]  /*d860*/  FMUL.FTZ R9, R32, c[0x0][0x320] ;  /* 0x0000c80020097a20 */ /* 0x000fe20000410000 */
[----:B------:R5:W3:Y:S01]  /*d870*/  MUFU.TANH R106, R22 ;  /* 0x00000016006a7308 */ /* 0x000ae20000002400 */
[----:B------:R-:W-:Y:S01]  /*d880*/  FMUL.FTZ R13, R34, c[0x0][0x320] ;  /* 0x0000c800220d7a20 */ /* 0x000fe20000410000 */
[----:B------:R-:W-:Y:S01]  /*d890*/  IADD3 R0, R5, R3, RZ ;  /* 0x0000000305007210 */ /* 0x000fe20007ffe0ff */
[----:B------:R-:W-:Y:S02]  /*d8a0*/  FMUL.FTZ R33, R33, c[0x0][0x320] ;  /* 0x0000c80021217a20 */ /* 0x000fe40000410000 */
[----:B--2---:R-:W-:Y:S02]  /*d8b0*/  FMUL.FTZ R19, R21, c[0x0][0x320] ;  /* 0x0000c80015137a20 */ /* 0x004fe40000410000 */
[----:B------:R-:W-:Y:S02]  /*d8c0*/  FMUL.FTZ R21, R26, c[0x0][0x320] ;  /* 0x0000c8001a157a20 */ /* 0x000fe40000410000 */
[----:B------:R-:W-:Y:S01]  /*d8d0*/  FMUL.FTZ R35, R35, c[0x0][0x320] ;  /* 0x0000c80023237a20 */ /* 0x000fe20000410000 */
[----:B------:R-:W2:Y:S01]  /*d8e0*/  MUFU.TANH R18, R18 ;  /* 0x0000001200127308 */ /* 0x000ea20000002400 */
[----:B-1----:R-:W-:Y:S09]  /*d8f0*/  FMUL.FTZ R20, R27, c[0x0][0x320] ;  /* 0x0000c8001b147a20 */ /* 0x002ff20000410000 */
        /* <DEDUP_REMOVED lines=11> */
[----:B------:R1:W1:Y:S10]  /*d9b0*/  MUFU.TANH R104, R33 ;  /* 0x0000002100687308 */ /* 0x0002740000002400 */
[----:B------:R-:W1:Y:S10]  /*d9c0*/  MUFU.TANH R13, R13 ;  /* 0x0000000d000d7308 */ /* 0x000e740000002400 */
[----:B------:R1:W1:Y:S01]  /*d9d0*/  MUFU.TANH R105, R35 ;  /* 0x0000002300697308 */ /* 0x0002620000002400 */
        /* <DEDUP_REMOVED lines=14> */
.L_x_1260:
[----:B------:R-:W-:Y:S04]  /*dac0*/  MOV R7, 0x1 ;  /* 0x0000000100077802 */ /* 0x000fe80000000f00 */
[----:B------:R-:W-:Y:S11]  /*dad0*/  ISETP.NE.AND P0, PT, R7, c[0x0][0x32c], PT ;  /* 0x0000cb0007007a0c */ /* 0x000ff60003f05270 */
[----:B------:R-:W-:Y:S02]  /*dae0*/  @!UPT UIADD3 URZ, URZ, URZ, URZ ;  /* 0x0000003f3f3ff290 */ /* 0x000fe4000fffe03f */
[----:B------:R-:W-:Y:S05]  /*daf0*/  @P0 IMAD.HI.U32 R7, R3, c[0x0][0x330], RZ ;  /* 0x0000cc0003070a27 */ /* 0x000fea00078e00ff */
[----:B------:R-:W-:Y:S02]  /*db00*/  @P0 SHF.R.U32.HI R3, RZ, c[0x0][0x334], R7 ;  /* 0x0000cd00ff030a19 */ /* 0x000fe40000011607 */
.L_x_1261:
[----:B------:R-:W-:Y:S05]  /*db10*/  BSYNC B0 ;  /* 0x0000000000007941 */ /* 0x000fea0003800000 */
.L_x_1259:
[----:B------:R-:W-:Y:S04]  /*db20*/  IMAD R3, R3, c[0x0][0x32c], -R168 ;  /* 0x0000cb0003037a24 */ /* 0x000fe800078e0aa8 */
[----:B------:R-:W-:Y:S05]  /*db30*/  IMAD.IADD R3, R3, 0x1, -R222 ;  /* 0x0000000103037824 */ /* 0x000fea00078e0ade */
[----:B------:R-:W-:Y:S02]  /*db40*/  IADD3 R7, R3, c[0x0][0x32c], RZ ;  /* 0x0000cb0003077a10 */ /* 0x000fe40007ffe0ff */
[----:B------:R-:W-:Y:S02]  /*db50*/  IMNMX R0, R0, R3, !PT ;  /* 0x0000000300007217 */ /* 0x000fe40007800200 */
[----:B------:R-:W-:Y:S02]  /*db60*/  IMNMX R2, R2, R7, PT ;  /* 0x0000000702027217 */ /* 0x000fe40003800200 */
.L_x_1258:
[----:B--234-:R-:W-:Y:S01]  /*db70*/  ISETP.GT.AND P2, PT, R199, -0x1, PT ;  /* 0xffffffffc700780c */ /* 0x01cfe20003f44270 */
[----:B------:R-:W2:Y:S03]  /*db80*/  SHFL.IDX PT, R3, R4, 0x1, 0x1c1f ;  /* 0x003c1f0004037f89 */ /* 0x000ea600000e0000 */
        /* <DEDUP_REMOVED lines=45> */
[----:B------:R-:W-:Y:S01]  /*de60*/  ISETP.GT.AND P0, PT, R0, 0x39, P2 ;  /* 0x000000390000780c */ /* 0x000fe20001704270 */
[--C-:B--2---:R-:W-:Y:S03]  /*de70*/  IMAD.IADD R0, R5, 0x1, R3.reuse ;  /* 0x0000000105007824 */ /* 0x104fe600078e0203 */
[----:B------:R-:W-:Y:S01]  /*de80*/  ISETP.LT.OR P0, PT, R2, 0x3a, P0 ;  /* 0x0000003a0200780c */ /* 0x000fe20000701670 */
[----:B------:R-:W-:Y:S03]  /*de90*/  IMAD.IADD R2, R6, 0x1, R3 ;  /* 0x0000000106027824 */ /* 0x000fe600078e0203 */
        /* <DEDUP_REMOVED lines=15> */
.L_x_1264:
[----:B------:R-:W-:Y:S04]  /*df90*/  MOV R4, 0x1 ;  /* 0x0000000100047802 */ /* 0x000fe80000000f00 */
[----:B------:R-:W-:Y:S11]  /*dfa0*/  ISETP.NE.AND P0, PT, R4, c[0x0][0x32c], PT ;  /* 0x0000cb0004007a0c */ /* 0x000ff60003f05270 */
[----:B------:R-:W-:Y:S02]  /*dfb0*/  @!UPT UIADD3 URZ, URZ, URZ, URZ ;  /* 0x0000003f3f3ff290 */ /* 0x000fe4000fffe03f */
[----:B------:R-:W-:Y:S05]  /*dfc0*/  @P0 IMAD.HI.U32 R4, R3, c[0x0][0x330], RZ ;  /* 0x0000cc0003040a27 */ /* 0x000fea00078e00ff */
[----:B------:R-:W-:Y:S02]  /*dfd0*/  @P0 SHF.R.U32.HI R3, RZ, c[0x0][0x334], R4 ;  /* 0x0000cd00ff030a19 */ /* 0x000fe40000011604 */
.L_x_1265:
[----:B------:R-:W-:Y:S05]  /*dfe0*/  BSYNC B0 ;  /* 0x0000000000007941 */ /* 0x000fea0003800000 */
.L_x_1263:
[----:B------:R-:W-:Y:S04]  /*dff0*/  IMAD R3, R3, c[0x0][0x32c], -R168 ;  /* 0x0000cb0003037a24 */ /* 0x000fe800078e0aa8 */
[----:B------:R-:W-:Y:S05]  /*e000*/  IMAD.IADD R3, R3, 0x1, -R222 ;  /* 0x0000000103037824 */ /* 0x000fea00078e0ade */
[----:B------:R-:W-:Y:S02]  /*e010*/  IADD3 R4, R3, c[0x0][0x32c], RZ ;  /* 0x0000cb0003047a10 */ /* 0x000fe40007ffe0ff */
[----:B------:R-:W-:Y:S02]  /*e020*/  IMNMX R0, R0, R3, !PT ;  /* 0x0000000300007217 */ /* 0x000fe40007800200 */
[----:B------:R-:W-:Y:S02]  /*e030*/  IMNMX R2, R2, R4, PT ;  /* 0x0000000402027217 */ /* 0x000fe40003800200 */
.L_x_1262:
[----:B------:R-:W-:Y:S01]  /*e040*/  ISETP.GT.AND P0, PT, R0, RZ, P2 ;  /* 0x000000ff0000720c */ /* 0x000fe20001704270 */
[----:B------:R-:W-:Y:S04]  /*e050*/  DEPBAR.LE SB0, 0x2 ;  /* 0x000080800000791a */ /* 0x000fe80000000000 */
[----:B------:R-:W-:Y:S01]  /*e060*/  BAR.SYNC.DEFER_BLOCKING 0x0 ;  /* 0x0000000000007b1d */ /* 0x000fe20000010000 */
        /* <DEDUP_REMOVED lines=44> */
[----:B------:R-:W-:Y:S02]  /*e330*/  ISETP.GT.AND P0, PT, R0, 0x39, P2 ;  /* 0x000000390000780c */ /* 0x000fe40001704270 */
[----:B------:R-:W-:Y:S02]  /*e340*/  FMNMX.FTZ R0, R7, R103, !PT ;  /* 0x0000006707007209 */ /* 0x000fe40007810000 */
[----:B------:R-:W-:Y:S02]  /*e350*/  ISETP.LT.OR P0, PT, R2, 0x3a, P0 ;  /* 0x0000003a0200780c */ /* 0x000fe40000701670 */
[----:B------:R-:W-:Y:S02]  /*e360*/  FMNMX.FTZ R0, R11, R0, !PT ;  /* 0x000000000b007209 */ /* 0x000fe40007810000 */
[----:B------:R-:W-:Y:S02]  /*e370*/  FSEL R105, R105, -INF , !P0 ;  /* 0xff80000069697808 */ /* 0x000fe40004000000 */
[----:B------:R-:W-:Y:S04]  /*e380*/  FMNMX.FTZ R0, R10, R0, !PT ;  /* 0x000000000a007209 */ /* 0x000fe80007810000 */
        /* <DEDUP_REMOVED lines=12> */
[----:B------:R-:W-:Y:S05]  /*e450*/  FMNMX.FTZ R0, R104, R0, !PT ;  /* 0x0000000068007209 */ /* 0x000fea0007810000 */
[----:B------:R-:W1:Y:S01]  /*e460*/  SHFL.BFLY PT, R2, R0, 0x2, 0x1f ;  /* 0x0c401f0000027f89 */ /* 0x000e6200000e0000 */
[----:B------:R-:W-:Y:S01]  /*e470*/  BSSY B0, `(.L_x_1266) ;  /* 0x00001da000007945 */ /* 0x000fe20003800000 */
[----:B-1----:R-:W-:Y:S06]  /*e480*/  FMNMX.FTZ R0, R0, R2, !PT ;  /* 0x0000000200007209 */ /* 0x002fec0007810000 */
[----:B------:R-:W1:Y:S02]  /*e490*/  SHFL.BFLY PT, R2, R0, 0x1, 0x1f ;  /* 0x0c201f0000027f89 */ /* 0x000e6400000e0000 */
[----:B-1----:R-:W-:Y:S02]  /*e4a0*/  FMNMX.FTZ R101, R0, R2, !PT ;  /* 0x0000000200657209 */ /* 0x002fe40007810000 */
[----:B------:R-:W-:Y:S02]  /*e4b0*/  FMNMX.FTZ R0, R4, R102, !PT ;  /* 0x0000006604007209 */ /* 0x000fe40007810000 */
[C---:B------:R-:W-:Y:S01]  /*e4c0*/  FSETP.NEU.FTZ.AND P0, PT, R101.reuse, -INF , PT ;  /* 0xff8000006500780b */ /* 0x040fe20003f1d000 */
[C---:B------:R-:W-:Y:S01]  /*e4d0*/  FMUL.FTZ R106, R101.reuse, c[0x0][0x2d0] ;  /* 0x0000b400656a7a20 */ /* 0x040fe20000410000 */
[----:B------:R-:W-:Y:S02]  /*e4e0*/  FMNMX.FTZ R0, R6, R0, !PT ;  /* 0x0000000006007209 */ /* 0x000fe40007810000 */
[----:B------:R-:W-:Y:S02]  /*e4f0*/  FSEL R3, R101, RZ, P0 ;  /* 0x000000ff65037208 */ /* 0x000fe40000000000 */
[----:B------:R-:W-:Y:S02]  /*e500*/  FMNMX.FTZ R0, R5, R0, !PT ;  /* 0x0000000005007209 */ /* 0x000fe40007810000 */
[----:B------:R-:W-:Y:S02]  /*e510*/  FSEL R106, R106, RZ, P0 ;  /* 0x000000ff6a6a7208 */ /* 0x000fe40000000000 */
[----:B------:R-:W-:Y:S03]  /*e520*/  FMNMX.FTZ R0, R9, R0, !PT ;  /* 0x0000000009007209 */ /* 0x000fe60007810000 */
[--C-:B------:R-:W-:Y:S01]  /*e530*/  FFMA.FTZ R8, R8, c[0x0][0x2d0], -R106.reuse ;  /* 0x0000b40008087a23 */ /* 0x100fe2000001086a */
[----:B------:R-:W-:Y:S01]  /*e540*/  FMNMX.FTZ R0, R146, R0, !PT ;  /* 0x0000000092007209 */ /* 0x000fe20007810000 */
[--C-:B------:R-:W-:Y:S02]  /*e550*/  FFMA.FTZ R7, R7, c[0x0][0x2d0], -R106.reuse ;  /* 0x0000b40007077a23 */ /* 0x100fe4000001086a */
[----:B------:R1:W-:Y:S01]  /*e560*/  MUFU.EX2 R215, R8 ;  /* 0x0000000800d77308 */ /* 0x0003e20000000800 */
[----:B------:R-:W-:Y:S01]  /*e570*/  FMNMX.FTZ R0, R145, R0, !PT ;  /* 0x0000000091007209 */ /* 0x000fe20007810000 */
[--C-:B------:R-:W-:Y:S02]  /*e580*/  FFMA.FTZ R11, R11, c[0x0][0x2d0], -R106.reuse ;  /* 0x0000b4000b0b7a23 */ /* 0x100fe4000001086a */
[----:B------:R-:W-:Y:S01]  /*e590*/  FFMA.FTZ R10, R10, c[0x0][0x2d0], -R106 ;  /* 0x0000b4000a0a7a23 */ /* 0x000fe2000001086a */
[----:B------:R-:W-:Y:S04]  /*e5a0*/  FMNMX.FTZ R0, R150, R0, !PT ;  /* 0x0000000096007209 */ /* 0x000fe80007810000 */
[----:B------:R-:W-:Y:S01]  /*e5b0*/  FMNMX.FTZ R0, R151, R0, !PT ;  /* 0x0000000097007209 */ /* 0x000fe20007810000 */
[----:B------:R-:W-:Y:S03]  /*e5c0*/  MUFU.EX2 R214, R7 ;  /* 0x0000000700d67308 */ /* 0x000fe60000000800 */
[----:B------:R-:W-:Y:S04]  /*e5d0*/  FMNMX.FTZ R0, R152, R0, !PT ;  /* 0x0000000098007209 */ /* 0x000fe80007810000 */
[----:B------:R-:W-:Y:S03]  /*e5e0*/  FMNMX.FTZ R0, R153, R0, !PT ;  /* 0x0000000099007209 */ /* 0x000fe60007810000 */
[----:B------:R-:W2:Y:S01]  /*e5f0*/  MUFU.EX2 R217, R11 ;  /* 0x0000000b00d97308 */ /* 0x000ea20000000800 */
[----:B------:R-:W-:Y:S01]  /*e600*/  FMNMX.FTZ R0, R158, R0, !PT ;  /* 0x000000009e007209 */ /* 0x000fe20007810000 */
[----:B-1----:R-:W-:Y:S03]  /*e610*/  IMAD R8, R185, 0x6000, RZ ;  /* 0x00006000b9087824 */ /* 0x002fe600078e02ff */
[----:B------:R-:W-:Y:S04]  /*e620*/  FMNMX.FTZ R0, R160, R0, !PT ;  /* 0x00000000a0007209 */ /* 0x000fe80007810000 */
[----:B------:R-:W-:Y:S01]  /*e630*/  FMNMX.FTZ R0, R161, R0, !PT ;  /* 0x00000000a1007209 */ /* 0x000fe20007810000 */
[----:B------:R-:W1:Y:S01]  /*e640*/  MUFU.EX2 R216, R10 ;  /* 0x0000000a00d87308 */ /* 0x000e620000000800 */
[----:B------:R-:W-:Y:S02]  /*e650*/  IADD3 R156, R194, R8, RZ ;  /* 0x00000008c29c7210 */ /* 0x000fe40007ffe0ff */
[----:B------:R-:W-:Y:S03]  /*e660*/  FMNMX.FTZ R0, R173, R0, !PT ;  /* 0x00000000ad007209 */ /* 0x000fe60007810000 */
[----:B------:R-:W-:Y:S01]  /*e670*/  LDSM.16.MT88.4 R12, [R156+0x100] ;  /* 0x000100009c0c783b */ /* 0x000fe20000004200 */
[----:B------:R-:W-:Y:S04]  /*e680*/  FMNMX.FTZ R0, R174, R0, !PT ;  /* 0x00000000ae007209 */ /* 0x000fe80007810000 */
[----:B------:R-:W-:Y:S02]  /*e690*/  FMNMX.FTZ R0, R105, R0, !PT ;  /* 0x0000000069007209 */ /* 0x000fe40007810000 */
[----:B--2---:R-:W-:Y:S03]  /*e6a0*/  F2FP.BF16.PACK_AB R140, R217, R214 ;  /* 0x000000d6d98c723e */ /* 0x004fe600000010ff */
[----:B------:R-:W2:Y:S01]  /*e6b0*/  SHFL.BFLY PT, R2, R0, 0x2, 0x1f ;  /* 0x0c401f0000027f89 */ /* 0x000ea200000e0000 */
[----:B-1----:R-:W-:Y:S02]  /*e6c0*/  F2FP.BF16.PACK_AB R142, R215, R216 ;  /* 0x000000d8d78e723e */ /* 0x002fe400000010ff */
[----:B--2---:R-:W-:Y:S05]  /*e6d0*/  FMNMX.FTZ R0, R0, R2, !PT ;  /* 0x0000000200007209 */ /* 0x004fea0007810000 */
[----:B------:R-:W1:Y:S02]  /*e6e0*/  SHFL.BFLY PT, R2, R0, 0x1, 0x1f ;  /* 0x0c201f0000027f89 */ /* 0x000e6400000e0000 */
[----:B-1----:R-:W-:Y:S01]  /*e6f0*/  FMNMX.FTZ R100, R0, R2, !PT ;  /* 0x0000000200647209 */ /* 0x002fe20007810000 */
[----:B------:R-:W-:Y:S01]  /*e700*/  FADD.FTZ R0, -R3, R103 ;  /* 0x0000006703007221 */ /* 0x000fe20000010100 */
[----:B------:R-:W-:Y:S02]  /*e710*/  IADD3 R103, R192, R156, RZ ;  /* 0x0000009cc0677210 */ /* 0x000fe40007ffe0ff */
[----:B------:R-:W-:Y:S01]  /*e720*/  FSETP.NEU.FTZ.AND P0, PT, R100, -INF , PT ;  /* 0xff8000006400780b */ /* 0x000fe20003f1d000 */
[----:B------:R-:W-:Y:S02]  /*e730*/  FMUL.FTZ R0, R0, c[0x0][0x2d0] ;  /* 0x0000b40000007a20 */ /* 0x000fe40000410000 */
[C---:B------:R-:W-:Y:S01]  /*e740*/  FMUL.FTZ R107, R100.reuse, c[0x0][0x2d0] ;  /* 0x0000b400646b7a20 */ /* 0x040fe20000410000 */
[----:B------:R-:W-:Y:S01]  /*e750*/  FSEL R2, R100, RZ, P0 ;  /* 0x000000ff64027208 */ /* 0x000fe20000000000 */
[----:B------:R1:W2:Y:S01]  /*e760*/  MUFU.EX2 R3, R0 ;  /* 0x0000000000037308 */ /* 0x0002a20000000800 */
[----:B------:R-:W3:Y:S02]  /*e770*/  LDSM.16.MT88.4 R20, [R103+0x100] ;  /* 0x000100006714783b */ /* 0x000ee40000004200 */
[----:B------:R-:W-:Y:S05]  /*e780*/  FSEL R107, R107, RZ, P0 ;  /* 0x000000ff6b6b7208 */ /* 0x000fea0000000000 */
[--C-:B------:R-:W-:Y:S02]  /*e790*/  FFMA.FTZ R4, R4, c[0x0][0x2d0], -R107.reuse ;  /* 0x0000b40004047a23 */ /* 0x100fe4000001086b */
[--C-:B------:R-:W-:Y:S02]  /*e7a0*/  FFMA.FTZ R6, R6, c[0x0][0x2d0], -R107.reuse ;  /* 0x0000b40006067a23 */ /* 0x100fe4000001086b */
[--C-:B------:R-:W-:Y:S01]  /*e7b0*/  FFMA.FTZ R5, R5, c[0x0][0x2d0], -R107.reuse ;  /* 0x0000b40005057a23 */ /* 0x100fe2000001086b */
[----:B------:R4:W-:Y:S01]  /*e7c0*/  MUFU.EX2 R176, R4 ;  /* 0x0000000400b07308 */ /* 0x0009e20000000800 */
[--C-:B------:R-:W-:Y:S09]  /*e7d0*/  FFMA.FTZ R9, R9, c[0x0][0x2d0], -R107.reuse ;  /* 0x0000b40009097a23 */ /* 0x100ff2000001086b */
[----:B------:R-:W5:Y:S01]  /*e7e0*/  MUFU.EX2 R179, R6 ;  /* 0x0000000600b37308 */ /* 0x000f620000000800 */
[----:B-1----:R-:W-:Y:S01]  /*e7f0*/  FADD.FTZ R0, -R2, R102 ;  /* 0x0000006602007221 */ /* 0x002fe20000010100 */
[----:B------:R-:W-:Y:S01]  /*e800*/  IADD3 R2, R8, R195, RZ ;  /* 0x000000c308027210 */ /* 0x000fe20007ffe0ff */
[C---:B--2---:R-:W-:Y:S02]  /*e810*/  FMUL.FTZ R8, R3.reuse, R112 ;  /* 0x0000007003087220 */ /* 0x044fe40000410000 */
[----:B------:R-:W-:Y:S01]  /*e820*/  FMUL.FTZ R0, R0, c[0x0][0x2d0] ;  /* 0x0000b40000007a20 */ /* 0x000fe20000410000 */
[----:B------:R-:W-:Y:S01]  /*e830*/  IADD3 R102, R192, R2, RZ ;  /* 0x00000002c0667210 */ /* 0x000fe20007ffe0ff */
[----:B------:R-:W1:Y:S01]  /*e840*/  LDSM.16.MT88.4 R28, [R2+0x100] ;  /* 0x00010000021c783b */ /* 0x000e620000004200 */
[C---:B------:R-:W-:Y:S02]  /*e850*/  FMUL.FTZ R16, R3.reuse, R120 ;  /* 0x0000007803107220 */ /* 0x040fe40000410000 */
[----:B------:R2:W-:Y:S01]  /*e860*/  MUFU.EX2 R178, R5 ;  /* 0x0000000500b27308 */ /* 0x0005e20000000800 */
[C---:B------:R-:W-:Y:S02]  /*e870*/  FMUL.FTZ R17, R3.reuse, R121 ;  /* 0x0000007903117220 */ /* 0x040fe40000410000 */
[C---:B------:R-:W-:Y:S02]  /*e880*/  FMUL.FTZ R24, R3.reuse, R128 ;  /* 0x0000008003187220 */ /* 0x040fe40000410000 */
[C---:B----4-:R-:W-:Y:S02]  /*e890*/  FMUL.FTZ R4, R3.reuse, R108 ;  /* 0x0000006c03047220 */ /* 0x050fe40000410000 */
[C---:B------:R-:W-:Y:S02]  /*e8a0*/  FMUL.FTZ R25, R3.reuse, R129 ;  /* 0x0000008103197220 */ /* 0x040fe40000410000 */
[C---:B------:R-:W-:Y:S01]  /*e8b0*/  FMUL.FTZ R32, R3.reuse, R136 ;  /* 0x0000008803207220 */ /* 0x040fe20000410000 */
[----:B------:R-:W4:Y:S01]  /*e8c0*/  MUFU.EX2 R177, R9 ;  /* 0x0000000900b17308 */ /* 0x000f220000000800 */
[C---:B------:R-:W-:Y:S02]  /*e8d0*/  FMUL.FTZ R33, R3.reuse, R137 ;  /* 0x0000008903217220 */ /* 0x040fe40000410000 */
[----:B------:R-:W-:Y:S01]  /*e8e0*/  FMUL.FTZ R36, R3, R36 ;  /* 0x0000002403247220 */ /* 0x000fe20000410000 */
[----:B-----5:R-:W-:Y:S01]  /*e8f0*/  F2FP.BF16.PACK_AB R141, R179, R176 ;  /* 0x000000b0b38d723e */ /* 0x020fe200000010ff */
[C---:B------:R-:W-:Y:S02]  /*e900*/  FMUL.FTZ R37, R3.reuse, R37 ;  /* 0x0000002503257220 */ /* 0x040fe40000410000 */
[C---:B------:R-:W-:Y:S02]  /*e910*/  FMUL.FTZ R40, R3.reuse, R40 ;  /* 0x0000002803287220 */ /* 0x040fe40000410000 */
[C---:B------:R-:W-:Y:S01]  /*e920*/  FMUL.FTZ R41, R3.reuse, R41 ;  /* 0x0000002903297220 */ /* 0x040fe20000410000 */
[----:B------:R-:W5:Y:S01]  /*e930*/  MUFU.EX2 R0, R0 ;  /* 0x0000000000007308 */ /* 0x000f620000000800 */
[C---:B------:R-:W-:Y:S02]  /*e940*/  FMUL.FTZ R44, R3.reuse, R44 ;  /* 0x0000002c032c7220 */ /* 0x040fe40000410000 */
[C---:B------:R-:W-:Y:S02]  /*e950*/  FMUL.FTZ R45, R3.reuse, R45 ;  /* 0x0000002d032d7220 */ /* 0x040fe40000410000 */
[C---:B--2---:R-:W-:Y:S02]  /*e960*/  FMUL.FTZ R5, R3.reuse, R109 ;  /* 0x0000006d03057220 */ /* 0x044fe40000410000 */
[C---:B------:R-:W-:Y:S02]  /*e970*/  FMUL.FTZ R48, R3.reuse, R48 ;  /* 0x0000003003307220 */ /* 0x040fe40000410000 */
[C---:B------:R-:W-:Y:S02]  /*e980*/  FMUL.FTZ R49, R3.reuse, R49 ;  /* 0x0000003103317220 */ /* 0x040fe40000410000 */
[C---:B------:R-:W-:Y:S02]  /*e990*/  FMUL.FTZ R52, R3.reuse, R52 ;  /* 0x0000003403347220 */ /* 0x040fe40000410000 */
[----:B------:R-:W-:Y:S01]  /*e9a0*/  FMUL.FTZ R53, R3, R53 ;  /* 0x0000003503357220 */ /* 0x000fe20000410000 */
[----:B----4-:R-:W-:Y:S01]  /*e9b0*/  F2FP.BF16.PACK_AB R143, R177, R178 ;  /* 0x000000b2b18f723e */ /* 0x010fe200000010ff */
[C---:B------:R-:W-:Y:S02]  /*e9c0*/  FMUL.FTZ R9, R3.reuse, R113 ;  /* 0x0000007103097220 */ /* 0x040fe40000410000 */
[C---:B------:R-:W-:Y:S02]  /*e9d0*/  FMUL.FTZ R56, R3.reuse, R56 ;  /* 0x0000003803387220 */ /* 0x040fe40000410000 */
[C---:B------:R-:W-:Y:S02]  /*e9e0*/  FMUL.FTZ R57, R3.reuse, R57 ;  /* 0x0000003903397220 */ /* 0x040fe40000410000 */
[C---:B------:R-:W-:Y:S02]  /*e9f0*/  FMUL.FTZ R60, R3.reuse, R60 ;  /* 0x0000003c033c7220 */ /* 0x040fe40000410000 */
[C---:B------:R-:W-:Y:S02]  /*ea00*/  FMUL.FTZ R61, R3.reuse, R61 ;  /* 0x0000003d033d7220 */ /* 0x040fe40000410000 */
[C---:B-----5:R-:W-:Y:S02]  /*ea10*/  FMUL.FTZ R6, R0.reuse, R110 ;  /* 0x0000006e00067220 */ /* 0x060fe40000410000 */
[C---:B------:R-:W-:Y:S02]  /*ea20*/  FMUL.FTZ R7, R0.reuse, R111 ;  /* 0x0000006f00077220 */ /* 0x040fe40000410000 */
[----:B------:R-:W2:Y:S01]  /*ea30*/  LDSM.16.MT88.4 R108, [R102+0x100] ;  /* 0x00010000666c783b */ /* 0x000ea20000004200 */
[C---:B------:R-:W-:Y:S02]  /*ea40*/  FMUL.FTZ R10, R0.reuse, R114 ;  /* 0x00000072000a7220 */ /* 0x040fe40000410000 */
[C---:B------:R-:W-:Y:S02]  /*ea50*/  FMUL.FTZ R11, R0.reuse, R115 ;  /* 0x00000073000b7220 */ /* 0x040fe40000410000 */
[C---:B------:R-:W-:Y:S03]  /*ea60*/  HMMA.16816.F32.BF16 R4, R140.reuse, R12, R4 ;  /* 0x0000000c8c04723c */ /* 0x040fe60000041804 */
[----:B------:R-:W4:Y:S02]  /*ea70*/  LDSM.16.MT88.4 R112, [R156+0x2100] ;  /* 0x002100009c70783b */ /* 0x000f240000004200 */
[C---:B------:R-:W-:Y:S02]  /*ea80*/  FMUL.FTZ R18, R0.reuse, R122 ;  /* 0x0000007a00127220 */ /* 0x040fe40000410000 */
[C---:B------:R-:W-:Y:S01]  /*ea90*/  FMUL.FTZ R12, R3.reuse, R116 ;  /* 0x00000074030c7220 */ /* 0x040fe20000410000 */
[C---:B------:R-:W-:Y:S04]  /*eaa0*/  HMMA.16816.F32.BF16 R8, R140.reuse, R14, R8 ;  /* 0x0000000e8c08723c */ /* 0x040fe80000041808 */
[C---:B------:R-:W-:Y:S02]  /*eab0*/  FMUL.FTZ R13, R3.reuse, R117 ;  /* 0x00000075030d7220 */ /* 0x040fe40000410000 */
[C---:B------:R-:W-:Y:S02]  /*eac0*/  FMUL.FTZ R19, R0.reuse, R123 ;  /* 0x0000007b00137220 */ /* 0x040fe40000410000 */
[C---:B------:R-:W-:Y:S01]  /*ead0*/  FMUL.FTZ R14, R0.reuse, R118 ;  /* 0x00000076000e7220 */ /* 0x040fe20000410000 */
[----:B------:R-:W-:Y:S03]  /*eae0*/  LDSM.16.MT88.4 R120, [R156+0x900] ;  /* 0x000900009c78783b */ /* 0x000fe60000004200 */
[C---:B------:R-:W-:Y:S02]  /*eaf0*/  FMUL.FTZ R15, R0.reuse, R119 ;  /* 0x00000077000f7220 */ /* 0x040fe40000410000 */
[C---:B------:R-:W-:Y:S02]  /*eb00*/  FMUL.FTZ R26, R0.reuse, R130 ;  /* 0x00000082001a7220 */ /* 0x040fe40000410000 */
[C---:B------:R-:W-:Y:S01]  /*eb10*/  FMUL.FTZ R27, R0.reuse, R131 ;  /* 0x00000083001b7220 */ /* 0x040fe20000410000 */
[----:B------:R-:W5:Y:S01]  /*eb20*/  LDSM.16.MT88.4 R116, [R103+0x2100] ;  /* 0x002100006774783b */ /* 0x000f620000004200 */
[C---:B------:R-:W-:Y:S01]  /*eb30*/  FMUL.FTZ R34, R0.reuse, R138 ;  /* 0x0000008a00227220 */ /* 0x040fe20000410000 */
[C---:B---3--:R-:W-:Y:S03]  /*eb40*/  HMMA.16816.F32.BF16 R12, R140.reuse, R20, R12 ;  /* 0x000000148c0c723c */ /* 0x048fe6000004180c */
[C---:B------:R-:W-:Y:S02]  /*eb50*/  FMUL.FTZ R35, R0.reuse, R139 ;  /* 0x0000008b00237220 */ /* 0x040fe40000410000 */
[C---:B------:R-:W-:Y:S01]  /*eb60*/  FMUL.FTZ R38, R0.reuse, R38 ;  /* 0x0000002600267220 */ /* 0x040fe20000410000 */
[----:B------:R-:W-:Y:S01]  /*eb70*/  LDSM.16.MT88.4 R128, [R102+0x900] ;  /* 0x000900006680783b */ /* 0x000fe20000004200 */
[C---:B------:R-:W-:Y:S01]  /*eb80*/  FMUL.FTZ R20, R3.reuse, R124 ;  /* 0x0000007c03147220 */ /* 0x040fe20000410000 */
[C---:B------:R-:W-:Y:S04]  /*eb90*/  HMMA.16816.F32.BF16 R16, R140.reuse, R22, R16 ;  /* 0x000000168c10723c */ /* 0x040fe80000041810 */
[C---:B------:R-:W-:Y:S02]  /*eba0*/  FMUL.FTZ R21, R3.reuse, R125 ;  /* 0x0000007d03157220 */ /* 0x040fe40000410000 */
[C---:B------:R-:W-:Y:S01]  /*ebb0*/  FMUL.FTZ R39, R0.reuse, R39 ;  /* 0x0000002700277220 */ /* 0x040fe20000410000 */
[----:B------:R-:W-:Y:S01]  /*ebc0*/  LDSM.16.MT88.4 R136, [R103+0x2900] ;  /* 0x002900006788783b */ /* 0x000fe20000004200 */
[C---:B------:R-:W-:Y:S04]  /*ebd0*/  FMUL.FTZ R22, R0.reuse, R126 ;  /* 0x0000007e00167220 */ /* 0x040fe80000410000 */
[C---:B------:R-:W-:Y:S02]  /*ebe0*/  FMUL.FTZ R23, R0.reuse, R127 ;  /* 0x0000007f00177220 */ /* 0x040fe40000410000 */
[C---:B------:R-:W-:Y:S01]  /*ebf0*/  FMUL.FTZ R42, R0.reuse, R42 ;  /* 0x0000002a002a7220 */ /* 0x040fe20000410000 */
[----:B------:R-:W-:Y:S01]  /*ec00*/  LDSM.16.MT88.4 R124, [R103+0x900] ;  /* 0x00090000677c783b */ /* 0x000fe20000004200 */
[C---:B------:R-:W-:Y:S02]  /*ec10*/  FMUL.FTZ R43, R0.reuse, R43 ;  /* 0x0000002b002b7220 */ /* 0x040fe40000410000 */
[C---:B------:R-:W-:Y:S01]  /*ec20*/  FMUL.FTZ R46, R0.reuse, R46 ;  /* 0x0000002e002e7220 */ /* 0x040fe20000410000 */
[C---:B-1----:R-:W-:Y:S03]  /*ec30*/  HMMA.16816.F32.BF16 R20, R140.reuse, R28, R20 ;  /* 0x0000001c8c14723c */ /* 0x042fe60000041814 */
[C---:B------:R-:W-:Y:S02]  /*ec40*/  FMUL.FTZ R47, R0.reuse, R47 ;  /* 0x0000002f002f7220 */ /* 0x040fe40000410000 */
[C---:B------:R-:W-:Y:S02]  /*ec50*/  FMUL.FTZ R50, R0.reuse, R50 ;  /* 0x0000003200327220 */ /* 0x040fe40000410000 */
[C---:B------:R-:W-:Y:S01]  /*ec60*/  FMUL.FTZ R28, R3.reuse, R132 ;  /* 0x00000084031c7220 */ /* 0x040fe20000410000 */
[C---:B------:R-:W-:Y:S04]  /*ec70*/  HMMA.16816.F32.BF16 R24, R140.reuse, R30, R24 ;  /* 0x0000001e8c18723c */ /* 0x040fe80000041818 */
[C---:B------:R-:W-:Y:S02]  /*ec80*/  FMUL.FTZ R29, R3.reuse, R133 ;  /* 0x00000085031d7220 */ /* 0x040fe40000410000 */
[C---:B------:R-:W-:Y:S02]  /*ec90*/  FMUL.FTZ R51, R0.reuse, R51 ;  /* 0x0000003300337220 */ /* 0x040fe40000410000 */
[C---:B------:R-:W-:Y:S04]  /*eca0*/  FMUL.FTZ R30, R0.reuse, R134 ;  /* 0x00000086001e7220 */ /* 0x040fe80000410000 */
[C---:B------:R-:W-:Y:S02]  /*ecb0*/  FMUL.FTZ R31, R0.reuse, R135 ;  /* 0x00000087001f7220 */ /* 0x040fe40000410000 */
[----:B------:R-:W-:Y:S01]  /*ecc0*/  LDSM.16.MT88.4 R132, [R156+0x2900] ;  /* 0x002900009c84783b */ /* 0x000fe20000004200 */
[C---:B------:R-:W-:Y:S02]  /*ecd0*/  FMUL.FTZ R54, R0.reuse, R54 ;  /* 0x0000003600367220 */ /* 0x040fe40000410000 */
[C---:B------:R-:W-:Y:S02]  /*ece0*/  FMUL.FTZ R55, R0.reuse, R55 ;  /* 0x0000003700377220 */ /* 0x040fe40000410000 */
[C---:B--2---:R-:W-:Y:S03]  /*ecf0*/  HMMA.16816.F32.BF16 R28, R140.reuse, R108, R28 ;  /* 0x0000006c8c1c723c */ /* 0x044fe6000004181c */
[C---:B------:R-:W-:Y:S02]  /*ed00*/  FMUL.FTZ R58, R0.reuse, R58 ;  /* 0x0000003a003a7220 */ /* 0x040fe40000410000 */
[C---:B------:R-:W-:Y:S02]  /*ed10*/  FMUL.FTZ R59, R0.reuse, R59 ;  /* 0x0000003b003b7220 */ /* 0x040fe40000410000 */
[C---:B------:R-:W-:Y:S01]  /*ed20*/  FMUL.FTZ R62, R0.reuse, R62 ;  /* 0x0000003e003e7220 */ /* 0x040fe20000410000 */
[C---:B------:R-:W-:Y:S01]  /*ed30*/  HMMA.16816.F32.BF16 R32, R140.reuse, R110, R32 ;  /* 0x0000006e8c20723c */ /* 0x040fe20000041820 */
[----:B------:R-:W1:Y:S03]  /*ed40*/  LDSM.16.MT88.4 R108, [R2+0x2100] ;  /* 0x00210000026c783b */ /* 0x000e660000004200 */
[C---:B------:R-:W-:Y:S02]  /*ed50*/  FMUL.FTZ R63, R0.reuse, R63 ;  /* 0x0000003f003f7220 */ /* 0x040fe40000410000 */
[C---:B------:R-:W-:Y:S02]  /*ed60*/  FMUL.FTZ R64, R3.reuse, R64 ;  /* 0x0000004003407220 */ /* 0x040fe40000410000 */
[C---:B----4-:R-:W-:Y:S04]  /*ed70*/  HMMA.16816.F32.BF16 R36, R140.reuse, R112, R36 ;  /* 0x000000708c24723c */ /* 0x050fe80000041824 */
[C---:B------:R-:W-:Y:S02]  /*ed80*/  FMUL.FTZ R65, R3.reuse, R65 ;  /* 0x0000004103417220 */ /* 0x040fe40000410000 */
[C---:B------:R-:W-:Y:S02]  /*ed90*/  FMUL.FTZ R66, R0.reuse, R66 ;  /* 0x0000004200427220 */ /* 0x040fe40000410000 */
[C---:B------:R-:W-:Y:S01]  /*eda0*/  HMMA.16816.F32.BF16 R40, R140.reuse, R114, R40 ;  /* 0x000000728c28723c */ /* 0x040fe20000041828 */
[----:B------:R-:W2:Y:S03]  /*edb0*/  LDSM.16.MT88.4 R112, [R102+0x2100] ;  /* 0x002100006670783b */ /* 0x000ea60000004200 */
[C---:B------:R-:W-:Y:S02]  /*edc0*/  FMUL.FTZ R67, R0.reuse, R67 ;  /* 0x0000004300437220 */ /* 0x040fe40000410000 */
[C---:B------:R-:W-:Y:S02]  /*edd0*/  FMUL.FTZ R68, R3.reuse, R68 ;  /* 0x0000004403447220 */ /* 0x040fe40000410000 */
[C---:B-----5:R-:W-:Y:S04]  /*ede0*/  HMMA.16816.F32.BF16 R44, R140.reuse, R116, R44 ;  /* 0x000000748c2c723c */ /* 0x060fe8000004182c */
[C---:B------:R-:W-:Y:S02]  /*edf0*/  FMUL.FTZ R69, R3.reuse, R69 ;  /* 0x0000004503457220 */ /* 0x040fe40000410000 */
[C---:B------:R-:W-:Y:S02]  /*ee00*/  FMUL.FTZ R70, R0.reuse, R70 ;  /* 0x0000004600467220 */ /* 0x040fe40000410000 */
[C---:B------:R-:W-:Y:S01]  /*ee10*/  HMMA.16816.F32.BF16 R48, R140.reuse, R118, R48 ;  /* 0x000000768c30723c */ /* 0x040fe20000041830 */
[----:B------:R-:W3:Y:S03]  /*ee20*/  LDSM.16.MT88.4 R116, [R156+0x4100] ;  /* 0x004100009c74783b */ /* 0x000ee60000004200 */
[C---:B------:R-:W-:Y:S02]  /*ee30*/  FMUL.FTZ R71, R0.reuse, R71 ;  /* 0x0000004700477220 */ /* 0x040fe40000410000 */
[C---:B------:R-:W-:Y:S02]  /*ee40*/  FMUL.FTZ R72, R3.reuse, R72 ;  /* 0x0000004803487220 */ /* 0x040fe40000410000 */
[C---:B------:R-:W-:Y:S01]  /*ee50*/  FMUL.FTZ R73, R3.reuse, R73 ;  /* 0x0000004903497220 */ /* 0x040fe20000410000 */
[C---:B-1----:R-:W-:Y:S03]  /*ee60*/  HMMA.16816.F32.BF16 R52, R140.reuse, R108, R52 ;  /* 0x0000006c8c34723c */ /* 0x042fe60000041834 */
[C---:B------:R-:W-:Y:S02]  /*ee70*/  FMUL.FTZ R74, R0.reuse, R74 ;  /* 0x0000004a004a7220 */ /* 0x040fe40000410000 */
[----:B------:R-:W-:Y:S02]  /*ee80*/  FMUL.FTZ R75, R0, R75 ;  /* 0x0000004b004b7220 */ /* 0x000fe40000410000 */
[--C-:B------:R-:W-:Y:S01]  /*ee90*/  FFMA.FTZ R108, R144, c[0x0][0x2d0], -R106.reuse ;  /* 0x0000b400906c7a23 */ /* 0x100fe2000001086a */
[C---:B------:R-:W-:Y:S03]  /*eea0*/  HMMA.16816.F32.BF16 R56, R140.reuse, R110, R56 ;  /* 0x0000006e8c38723c */ /* 0x040fe60000041838 */
[----:B------:R1:W-:Y:S01]  /*eeb0*/  MUFU.EX2 R213, R108 ;  /* 0x0000006c00d57308 */ /* 0x0003e20000000800 */
[C---:B------:R-:W-:Y:S02]  /*eec0*/  FMUL.FTZ R76, R3.reuse, R76 ;  /* 0x0000004c034c7220 */ /* 0x040fe40000410000 */
[----:B------:R-:W-:Y:S02]  /*eed0*/  FMUL.FTZ R77, R3, R77 ;  /* 0x0000004d034d7220 */ /* 0x000fe40000410000 */
[C---:B--2---:R-:W-:Y:S04]  /*eee0*/  HMMA.16816.F32.BF16 R60, R140.reuse, R112, R60 ;  /* 0x000000708c3c723c */ /* 0x044fe8000004183c */
[C---:B------:R-:W-:Y:S02]  /*eef0*/  FMUL.FTZ R78, R0.reuse, R78 ;  /* 0x0000004e004e7220 */ /* 0x040fe40000410000 */
[C---:B------:R-:W-:Y:S02]  /*ef00*/  FMUL.FTZ R79, R0.reuse, R79 ;  /* 0x0000004f004f7220 */ /* 0x040fe40000410000 */
[C---:B------:R-:W-:Y:S04]  /*ef10*/  HMMA.16816.F32.BF16 R64, R140.reuse, R114, R64 ;  /* 0x000000728c40723c */ /* 0x040fe80000041840 */
[--C-:B------:R-:W-:Y:S02]  /*ef20*/  FFMA.FTZ R112, R147, c[0x0][0x2d0], -R106.reuse ;  /* 0x0000b40093707a23 */ /* 0x100fe4000001086a */
[C---:B------:R-:W-:Y:S02]  /*ef30*/  FMUL.FTZ R80, R3.reuse, R80 ;  /* 0x0000005003507220 */ /* 0x040fe40000410000 */
[C---:B---3--:R-:W-:Y:S01]  /*ef40*/  HMMA.16816.F32.BF16 R68, R140.reuse, R116, R68 ;  /* 0x000000748c44723c */ /* 0x048fe20000041844 */
[----:B------:R2:W-:Y:S01]  /*ef50*/  MUFU.EX2 R211, R112 ;  /* 0x0000007000d37308 */ /* 0x0005e20000000800 */
[----:B-1----:R-:W1:Y:S02]  /*ef60*/  LDSM.16.MT88.4 R108, [R103+0x4100] ;  /* 0x00410000676c783b */ /* 0x002e640000004200 */
[----:B------:R-:W-:Y:S02]  /*ef70*/  FMUL.FTZ R81, R3, R81 ;  /* 0x0000005103517220 */ /* 0x000fe40000410000 */
[C---:B------:R-:W-:Y:S02]  /*ef80*/  FMUL.FTZ R82, R0.reuse, R82 ;  /* 0x0000005200527220 */ /* 0x040fe40000410000 */
[C---:B------:R-:W-:Y:S04]  /*ef90*/  HMMA.16816.F32.BF16 R72, R140.reuse, R118, R72 ;  /* 0x000000768c48723c */ /* 0x040fe80000041848 */
[--C-:B------:R-:W-:Y:S02]  /*efa0*/  FFMA.FTZ R116, R149, c[0x0][0x2d0], -R106.reuse ;  /* 0x0000b40095747a23 */ /* 0x100fe4000001086a */
[C---:B------:R-:W-:Y:S02]  /*efb0*/  FMUL.FTZ R83, R0.reuse, R83 ;  /* 0x0000005300537220 */ /* 0x040fe40000410000 */
[----:B------:R3:W-:Y:S01]  /*efc0*/  MUFU.EX2 R209, R116 ;  /* 0x0000007400d17308 */ /* 0x0007e20000000800 */
[C---:B------:R-:W-:Y:S03]  /*efd0*/  FMUL.FTZ R84, R3.reuse, R84 ;  /* 0x0000005403547220 */ /* 0x040fe60000410000 */
[C---:B------:R-:W-:Y:S02]  /*efe0*/  FMUL.FTZ R85, R3.reuse, R85 ;  /* 0x0000005503557220 */ /* 0x040fe40000410000 */
[C---:B------:R-:W-:Y:S02]  /*eff0*/  FMUL.FTZ R86, R0.reuse, R86 ;  /* 0x0000005600567220 */ /* 0x040fe40000410000 */
[----:B------:R-:W-:Y:S02]  /*f000*/  FMUL.FTZ R87, R0, R87 ;  /* 0x0000005700577220 */ /* 0x000fe40000410000 */
[----:B--2---:R-:W-:Y:S02]  /*f010*/  FFMA.FTZ R112, R148, c[0x0][0x2d0], -R106 ;  /* 0x0000b40094707a23 */ /* 0x004fe4000001086a */
[C---:B------:R-:W-:Y:S02]  /*f020*/  FMUL.FTZ R88, R3.reuse, R88 ;  /* 0x0000005803587220 */ /* 0x040fe40000410000 */
[----:B------:R-:W2:Y:S01]  /*f030*/  MUFU.EX2 R210, R112 ;  /* 0x0000007000d27308 */ /* 0x000ea20000000800 */
[C---:B------:R-:W-:Y:S02]  /*f040*/  FMUL.FTZ R89, R3.reuse, R89 ;  /* 0x0000005903597220 */ /* 0x040fe40000410000 */
[C---:B------:R-:W-:Y:S02]  /*f050*/  FMUL.FTZ R90, R0.reuse, R90 ;  /* 0x0000005a005a7220 */ /* 0x040fe40000410000 */
[----:B------:R-:W-:Y:S02]  /*f060*/  FMUL.FTZ R91, R0, R91 ;  /* 0x0000005b005b7220 */ /* 0x000fe40000410000 */
[C---:B------:R-:W-:Y:S02]  /*f070*/  FMUL.FTZ R92, R3.reuse, R92 ;  /* 0x0000005c035c7220 */ /* 0x040fe40000410000 */
[----:B------:R-:W-:Y:S02]  /*f080*/  FMUL.FTZ R93, R3, R93 ;  /* 0x0000005d035d7220 */ /* 0x000fe40000410000 */
[--C-:B---3--:R-:W-:Y:S01]  /*f090*/  FFMA.FTZ R116, R146, c[0x0][0x2d0], -R107.reuse ;  /* 0x0000b40092747a23 */ /* 0x108fe2000001086b */
[C---:B-1----:R-:W-:Y:S03]  /*f0a0*/  HMMA.16816.F32.BF16 R76, R140.reuse, R108, R76 ;  /* 0x0000006c8c4c723c */ /* 0x042fe6000004184c */
[----:B------:R1:W-:Y:S01]  /*f0b0*/  MUFU.EX2 R172, R116 ;  /* 0x0000007400ac7308 */ /* 0x0003e20000000800 */
[C---:B------:R-:W-:Y:S02]  /*f0c0*/  FMUL.FTZ R94, R0.reuse, R94 ;  /* 0x0000005e005e7220 */ /* 0x040fe40000410000 */
[C---:B------:R-:W-:Y:S02]  /*f0d0*/  FMUL.FTZ R95, R0.reuse, R95 ;  /* 0x0000005f005f7220 */ /* 0x040fe40000410000 */
[--C-:B------:R-:W-:Y:S01]  /*f0e0*/  FFMA.FTZ R108, R145, c[0x0][0x2d0], -R107.reuse ;  /* 0x0000b400916c7a23 */ /* 0x100fe2000001086b */
[C---:B------:R-:W-:Y:S01]  /*f0f0*/  HMMA.16816.F32.BF16 R80, R140.reuse, R110, R80 ;  /* 0x0000006e8c50723c */ /* 0x040fe20000041850 */
[----:B------:R-:W-:Y:S03]  /*f100*/  LDSM.16.MT88.4 R144, [R2+0x2900] ;  /* 0x002900000290783b */ /* 0x000fe60000004200 */
[----:B------:R3:W4:Y:S01]  /*f110*/  MUFU.EX2 R171, R108 ;  /* 0x0000006c00ab7308 */ /* 0x0007220000000800 */
[C---:B------:R-:W-:Y:S02]  /*f120*/  FMUL.FTZ R96, R3.reuse, R96 ;  /* 0x0000006003607220 */ /* 0x040fe40000410000 */
[----:B------:R-:W-:Y:S01]  /*f130*/  FMUL.FTZ R97, R3, R97 ;  /* 0x0000006103617220 */ /* 0x000fe20000410000 */
[----:B--2---:R-:W-:Y:S01]  /*f140*/  F2FP.BF16.PACK_AB R110, R209, R210 ;  /* 0x000000d2d16e723e */ /* 0x004fe200000010ff */
[----:B------:R-:W2:Y:S03]  /*f150*/  LDSM.16.MT88.4 R112, [R2+0x4100] ;  /* 0x004100000270783b */ /* 0x000ea60000004200 */
[C---:B------:R-:W-:Y:S02]  /*f160*/  FMUL.FTZ R98, R0.reuse, R98 ;  /* 0x0000006200627220 */ /* 0x040fe40000410000 */
[C---:B------:R-:W-:Y:S02]  /*f170*/  FMUL.FTZ R99, R0.reuse, R99 ;  /* 0x0000006300637220 */ /* 0x040fe40000410000 */
[----:B------:R-:W-:Y:S01]  /*f180*/  FFMA.FTZ R0, R0, R221, R176 ;  /* 0x000000dd00007223 */ /* 0x000fe200000100b0 */
[----:B-1----:R-:W1:Y:S03]  /*f190*/  LDSM.16.MT88.4 R116, [R102+0x4100] ;  /* 0x004100006674783b */ /* 0x002e660000004200 */
[----:B------:R-:W-:Y:S04]  /*f1a0*/  FADD.FTZ R0, R179, R0 ;  /* 0x00000000b3007221 */ /* 0x000fe80000010000 */
[----:B------:R-:W-:Y:S02]  /*f1b0*/  FADD.FTZ R0, R178, R0 ;  /* 0x00000000b2007221 */ /* 0x000fe40000010000 */
[--C-:B---3--:R-:W-:Y:S01]  /*f1c0*/  FFMA.FTZ R108, R150, c[0x0][0x2d0], -R107.reuse ;  /* 0x0000b400966c7a23 */ /* 0x108fe2000001086b */
[----:B----4-:R-:W-:Y:S01]  /*f1d0*/  F2FP.BF16.PACK_AB R109, R171, R172 ;  /* 0x000000acab6d723e */ /* 0x010fe200000010ff */
[----:B------:R-:W-:Y:S02]  /*f1e0*/  FADD.FTZ R0, R177, R0 ;  /* 0x00000000b1007221 */ /* 0x000fe40000010000 */
[----:B------:R3:W4:Y:S02]  /*f1f0*/  MUFU.EX2 R170, R108 ;  /* 0x0000006c00aa7308 */ /* 0x0007240000000800 */
[----:B------:R-:W-:Y:S04]  /*f200*/  FADD.FTZ R0, R172, R0 ;  /* 0x00000000ac007221 */ /* 0x000fe80000010000 */
[----:B------:R-:W-:Y:S01]  /*f210*/  FADD.FTZ R0, R171, R0 ;  /* 0x00000000ab007221 */ /* 0x000fe20000010000 */
[C---:B--2---:R-:W-:Y:S03]  /*f220*/  HMMA.16816.F32.BF16 R84, R140.reuse, R112, R84 ;  /* 0x000000708c54723c */ /* 0x044fe60000041854 */
[--C-:B---3--:R-:W-:Y:S05]  /*f230*/  FFMA.FTZ R108, R151, c[0x0][0x2d0], -R107.reuse ;  /* 0x0000b400976c7a23 */ /* 0x108fea000001086b */
[C---:B------:R-:W-:Y:S01]  /*f240*/  HMMA.16816.F32.BF16 R88, R140.reuse, R114, R88 ;  /* 0x000000728c58723c */ /* 0x040fe20000041858 */
[----:B------:R-:W2:Y:S01]  /*f250*/  LDSM.16.MT88.4 R112, [R2+0x900] ;  /* 0x000900000270783b */ /* 0x000ea20000004200 */
[----:B------:R3:W5:Y:S02]  /*f260*/  MUFU.EX2 R169, R108 ;  /* 0x0000006c00a97308 */ /* 0x0007640000000800 */
[----:B----4-:R-:W-:Y:S04]  /*f270*/  FADD.FTZ R0, R170, R0 ;  /* 0x00000000aa007221 */ /* 0x010fe80000010000 */
[C---:B-1----:R-:W-:Y:S01]  /*f280*/  HMMA.16816.F32.BF16 R92, R140.reuse, R116, R92 ;  /* 0x000000748c5c723c */ /* 0x042fe2000004185c */
[----:B------:R-:W-:Y:S07]  /*f290*/  LDSM.16.MT88.4 R148, [R2+0x3900] ;  /* 0x003900000294783b */ /* 0x000fee0000004200 */
[----:B------:R-:W-:Y:S01]  /*f2a0*/  HMMA.16816.F32.BF16 R96, R140, R118, R96 ;  /* 0x000000768c60723c */ /* 0x000fe20000041860 */
[----:B------:R-:W1:Y:S08]  /*f2b0*/  LDSM.16.MT88.4 R116, [R102+0x2900] ;  /* 0x002900006674783b */ /* 0x000e700000004200 */
[----:B------:R-:W-:Y:S03]  /*f2c0*/  LDSM.16.MT88.4 R140, [R2+0x3100] ;  /* 0x00310000028c783b */ /* 0x000fe60000004200 */
[----:B---3--:R-:W-:Y:S01]  /*f2d0*/  F2FP.BF16.PACK_AB R108, R211, R213 ;  /* 0x000000d5d36c723e */ /* 0x008fe200000010ff */
[C---:B-----5:R-:W-:Y:S01]  /*f2e0*/  FADD.FTZ R0, R169.reuse, R0 ;  /* 0x00000000a9007221 */ /* 0x060fe20000010000 */
[----:B------:R-:W-:Y:S07]  /*f2f0*/  F2FP.BF16.PACK_AB R111, R169, R170 ;  /* 0x000000aaa96f723e */ /* 0x000fee00000010ff */
[C---:B------:R-:W-:Y:S07]  /*f300*/  HMMA.16816.F32.BF16 R4, R108.reuse, R120, R4 ;  /* 0x000000786c04723c */ /* 0x040fee0000041804 */
[--C-:B------:R-:W-:Y:S01]  /*f310*/  FFMA.FTZ R120, R154, c[0x0][0x2d0], -R106.reuse ;  /* 0x0000b4009a787a23 */ /* 0x100fe2000001086a */
[C---:B------:R-:W-:Y:S03]  /*f320*/  HMMA.16816.F32.BF16 R8, R108.reuse, R122, R8 ;  /* 0x0000007a6c08723c */ /* 0x040fe60000041808 */
[----:B------:R3:W-:Y:S05]  /*f330*/  MUFU.EX2 R208, R120 ;  /* 0x0000007800d07308 */ /* 0x0007ea0000000800 */
[C---:B------:R-:W-:Y:S07]  /*f340*/  HMMA.16816.F32.BF16 R12, R108.reuse, R124, R12 ;  /* 0x0000007c6c0c723c */ /* 0x040fee000004180c */
[--C-:B------:R-:W-:Y:S01]  /*f350*/  FFMA.FTZ R124, R155, c[0x0][0x2d0], -R106.reuse ;  /* 0x0000b4009b7c7a23 */ /* 0x100fe2000001086a */
[C---:B------:R-:W-:Y:S03]  /*f360*/  HMMA.16816.F32.BF16 R16, R108.reuse, R126, R16 ;  /* 0x0000007e6c10723c */ /* 0x040fe60000041810 */
[----:B------:R4:W-:Y:S05]  /*f370*/  MUFU.EX2 R186, R124 ;  /* 0x0000007c00ba7308 */ /* 0x0009ea0000000800 */
[C---:B--2---:R-:W-:Y:S01]  /*f380*/  HMMA.16816.F32.BF16 R20, R108.reuse, R112, R20 ;  /* 0x000000706c14723c */ /* 0x044fe20000041814 */
[----:B---3--:R-:W-:Y:S07]  /*f390*/  LDSM.16.MT88.4 R120, [R103+0x4900] ;  /* 0x004900006778783b */ /* 0x008fee0000004200 */
[C---:B------:R-:W-:Y:S01]  /*f3a0*/  HMMA.16816.F32.BF16 R24, R108.reuse, R114, R24 ;  /* 0x000000726c18723c */ /* 0x040fe20000041818 */
[----:B------:R-:W2:Y:S07]  /*f3b0*/  LDSM.16.MT88.4 R112, [R156+0x4900] ;  /* 0x004900009c70783b */ /* 0x000eae0000004200 */
[C---:B------:R-:W-:Y:S04]  /*f3c0*/  HMMA.16816.F32.BF16 R28, R108.reuse, R128, R28 ;  /* 0x000000806c1c723c */ /* 0x040fe8000004181c */
[----:B----4-:R-:W-:Y:S03]  /*f3d0*/  FFMA.FTZ R124, R157, c[0x0][0x2d0], -R106 ;  /* 0x0000b4009d7c7a23 */ /* 0x010fe6000001086a */
[--C-:B------:R-:W-:Y:S01]  /*f3e0*/  FFMA.FTZ R128, R152, c[0x0][0x2d0], -R107.reuse ;  /* 0x0000b40098807a23 */ /* 0x100fe2000001086b */
[C---:B------:R-:W-:Y:S01]  /*f3f0*/  HMMA.16816.F32.BF16 R32, R108.reuse, R130, R32 ;  /* 0x000000826c20723c */ /* 0x040fe20000041820 */
[----:B------:R3:W-:Y:S07]  /*f400*/  MUFU.EX2 R184, R124 ;  /* 0x0000007c00b87308 */ /* 0x0007ee0000000800 */
[C---:B------:R-:W-:Y:S03]  /*f410*/  HMMA.16816.F32.BF16 R36, R108.reuse, R132, R36 ;  /* 0x000000846c24723c */ /* 0x040fe60000041824 */
[----:B------:R-:W4:Y:S05]  /*f420*/  MUFU.EX2 R167, R128 ;  /* 0x0000008000a77308 */ /* 0x000f2a0000000800 */
[C---:B------:R-:W-:Y:S01]  /*f430*/  HMMA.16816.F32.BF16 R40, R108.reuse, R134, R40 ;  /* 0x000000866c28723c */ /* 0x040fe20000041828 */
[----:B------:R-:W-:Y:S07]  /*f440*/  LDSM.16.MT88.4 R132, [R102+0x1100] ;  /* 0x001100006684783b */ /* 0x000fee0000004200 */
[C---:B------:R-:W-:Y:S01]  /*f450*/  HMMA.16816.F32.BF16 R44, R108.reuse, R136, R44 ;  /* 0x000000886c2c723c */ /* 0x040fe2000004182c */
[----:B---3--:R-:W3:Y:S07]  /*f460*/  LDSM.16.MT88.4 R124, [R2+0x4900] ;  /* 0x00490000027c783b */ /* 0x008eee0000004200 */
[C---:B------:R-:W-:Y:S01]  /*f470*/  HMMA.16816.F32.BF16 R48, R108.reuse, R138, R48 ;  /* 0x0000008a6c30723c */ /* 0x040fe20000041830 */
[----:B------:R-:W-:Y:S03]  /*f480*/  LDSM.16.MT88.4 R136, [R103+0x3100] ;  /* 0x003100006788783b */ /* 0x000fe60000004200 */
[----:B----4-:R-:W-:Y:S04]  /*f490*/  FADD.FTZ R0, R167, R0 ;  /* 0x00000000a7007221 */ /* 0x010fe80000010000 */
[C---:B------:R-:W-:Y:S01]  /*f4a0*/  HMMA.16816.F32.BF16 R52, R108.reuse, R144, R52 ;  /* 0x000000906c34723c */ /* 0x040fe20000041834 */
[----:B------:R-:W-:Y:S07]  /*f4b0*/  LDSM.16.MT88.4 R128, [R103+0x1100] ;  /* 0x001100006780783b */ /* 0x000fee0000004200 */
[C---:B------:R-:W-:Y:S01]  /*f4c0*/  HMMA.16816.F32.BF16 R56, R108.reuse, R146, R56 ;  /* 0x000000926c38723c */ /* 0x040fe20000041838 */
[----:B------:R-:W-:Y:S07]  /*f4d0*/  LDSM.16.MT88.4 R144, [R103+0x3900] ;  /* 0x003900006790783b */ /* 0x000fee0000004200 */
[C---:B-1----:R-:W-:Y:S07]  /*f4e0*/  HMMA.16816.F32.BF16 R60, R108.reuse, R116, R60 ;  /* 0x000000746c3c723c */ /* 0x042fee000004183c */
[----:B------:R-:W-:Y:S01]  /*f4f0*/  FFMA.FTZ R116, R159, c[0x0][0x2d0], -R106 ;  /* 0x0000b4009f747a23 */ /* 0x000fe2000001086a */
[C---:B------:R-:W-:Y:S03]  /*f500*/  HMMA.16816.F32.BF16 R64, R108.reuse, R118, R64 ;  /* 0x000000766c40723c */ /* 0x040fe60000041840 */
[----:B------:R1:W-:Y:S05]  /*f510*/  MUFU.EX2 R183, R116 ;  /* 0x0000007400b77308 */ /* 0x0003ea0000000800 */
[C---:B--2---:R-:W-:Y:S07]  /*f520*/  HMMA.16816.F32.BF16 R68, R108.reuse, R112, R68 ;  /* 0x000000706c44723c */ /* 0x044fee0000041844 */
[--C-:B------:R-:W-:Y:S01]  /*f530*/  FFMA.FTZ R112, R153, c[0x0][0x2d0], -R107.reuse ;  /* 0x0000b40099707a23 */ /* 0x100fe2000001086b */
[C---:B------:R-:W-:Y:S01]  /*f540*/  HMMA.16816.F32.BF16 R72, R108.reuse, R114, R72 ;  /* 0x000000726c48723c */ /* 0x040fe20000041848 */
[----:B------:R-:W-:Y:S02]  /*f550*/  LDSM.16.MT88.4 R152, [R102+0x3900] ;  /* 0x003900006698783b */ /* 0x000fe40000004200 */
[----:B------:R2:W4:Y:S05]  /*f560*/  MUFU.EX2 R166, R112 ;  /* 0x0000007000a67308 */ /* 0x00052a0000000800 */
[C---:B------:R-:W-:Y:S01]  /*f570*/  HMMA.16816.F32.BF16 R76, R108.reuse, R120, R76 ;  /* 0x000000786c4c723c */ /* 0x040fe2000004184c */
[----:B-1----:R-:W1:Y:S06]  /*f580*/  LDSM.16.MT88.4 R116, [R102+0x4900] ;  /* 0x004900006674783b */ /* 0x002e6c0000004200 */
[--C-:B------:R-:W-:Y:S01]  /*f590*/  FFMA.FTZ R120, R160, c[0x0][0x2d0], -R107.reuse ;  /* 0x0000b400a0787a23 */ /* 0x100fe2000001086b */
[C---:B------:R-:W-:Y:S03]  /*f5a0*/  HMMA.16816.F32.BF16 R80, R108.reuse, R122, R80 ;  /* 0x0000007a6c50723c */ /* 0x040fe60000041850 */
[----:B------:R5:W-:Y:S05]  /*f5b0*/  MUFU.EX2 R164, R120 ;  /* 0x0000007800a47308 */ /* 0x000bea0000000800 */
[C---:B---3--:R-:W-:Y:S04]  /*f5c0*/  HMMA.16816.F32.BF16 R84, R108.reuse, R124, R84 ;  /* 0x0000007c6c54723c */ /* 0x048fe80000041854 */
[--C-:B--2---:R-:W-:Y:S02]  /*f5d0*/  FFMA.FTZ R112, R158, c[0x0][0x2d0], -R107.reuse ;  /* 0x0000b4009e707a23 */ /* 0x104fe4000001086b */
[----:B----4-:R-:W-:Y:S02]  /*f5e0*/  FADD.FTZ R0, R166, R0 ;  /* 0x00000000a6007221 */ /* 0x010fe40000010000 */
[C---:B------:R-:W-:Y:S01]  /*f5f0*/  HMMA.16816.F32.BF16 R88, R108.reuse, R126, R88 ;  /* 0x0000007e6c58723c */ /* 0x040fe20000041858 */
[----:B------:R2:W3:Y:S01]  /*f600*/  MUFU.EX2 R165, R112 ;  /* 0x0000007000a57308 */ /* 0x0004e20000000800 */
[----:B------:R-:W-:Y:S08]  /*f610*/  LDSM.16.MT88.4 R124, [R156+0x3100] ;  /* 0x003100009c7c783b */ /* 0x000ff00000004200 */
[----:B-----5:R-:W-:Y:S01]  /*f620*/  LDSM.16.MT88.4 R120, [R2+0x1100] ;  /* 0x001100000278783b */ /* 0x020fe20000004200 */
[C---:B-1----:R-:W-:Y:S07]  /*f630*/  HMMA.16816.F32.BF16 R92, R108.reuse, R116, R92 ;  /* 0x000000746c5c723c */ /* 0x042fee000004185c */
[----:B--2---:R-:W1:Y:S01]  /*f640*/  LDSM.16.MT88.4 R112, [R156+0x1100] ;  /* 0x001100009c70783b */ /* 0x004e620000004200 */
[----:B---3--:R-:W-:Y:S01]  /*f650*/  FADD.FTZ R0, R165, R0 ;  /* 0x00000000a5007221 */ /* 0x008fe20000010000 */
[----:B------:R-:W-:Y:S03]  /*f660*/  HMMA.16816.F32.BF16 R96, R108, R118, R96 ;  /* 0x000000766c60723c */ /* 0x000fe60000041860 */
[----:B------:R-:W-:Y:S03]  /*f670*/  FADD.FTZ R0, R164, R0 ;  /* 0x00000000a4007221 */ /* 0x000fe60000010000 */
[----:B------:R-:W-:Y:S01]  /*f680*/  LDSM.16.MT88.4 R116, [R156+0x5100] ;  /* 0x005100009c74783b */ /* 0x000fe20000004200 */
[----:B------:R-:W-:Y:S02]  /*f690*/  F2FP.BF16.PACK_AB R108, R186, R208 ;  /* 0x000000d0ba6c723e */ /* 0x000fe400000010ff */
[----:B------:R-:W-:Y:S03]  /*f6a0*/  F2FP.BF16.PACK_AB R110, R183, R184 ;  /* 0x000000b8b76e723e */ /* 0x000fe600000010ff */
[----:B------:R-:W-:Y:S02]  /*f6b0*/  F2FP.BF16.PACK_AB R109, R166, R167 ;  /* 0x000000a7a66d723e */ /* 0x000fe400000010ff */
[----:B------:R-:W-:Y:S07]  /*f6c0*/  F2FP.BF16.PACK_AB R111, R164, R165 ;  /* 0x000000a5a46f723e */ /* 0x000fee00000010ff */
[C---:B-1----:R-:W-:Y:S08]  /*f6d0*/  HMMA.16816.F32.BF16 R4, R108.reuse, R112, R4 ;  /* 0x000000706c04723c */ /* 0x042ff00000041804 */
[C---:B------:R-:W-:Y:S01]  /*f6e0*/  HMMA.16816.F32.BF16 R8, R108.reuse, R114, R8 ;  /* 0x000000726c08723c */ /* 0x040fe20000041808 */
[----:B------:R-:W1:Y:S07]  /*f6f0*/  LDSM.16.MT88.4 R112, [R102+0x3100] ;  /* 0x003100006670783b */ /* 0x000e6e0000004200 */
[C---:B------:R-:W-:Y:S07]  /*f700*/  HMMA.16816.F32.BF16 R12, R108.reuse, R128, R12 ;  /* 0x000000806c0c723c */ /* 0x040fee000004180c */
[--C-:B------:R-:W-:Y:S01]  /*f710*/  FFMA.FTZ R128, R162, c[0x0][0x2d0], -R106.reuse ;  /* 0x0000b400a2807a23 */ /* 0x100fe2000001086a */
[C---:B------:R-:W-:Y:S03]  /*f720*/  HMMA.16816.F32.BF16 R16, R108.reuse, R130, R16 ;  /* 0x000000826c10723c */ /* 0x040fe60000041810 */
[----:B------:R2:W-:Y:S05]  /*f730*/  MUFU.EX2 R182, R128 ;  /* 0x0000008000b67308 */ /* 0x0005ea0000000800 */
[C---:B------:R-:W-:Y:S08]  /*f740*/  HMMA.16816.F32.BF16 R20, R108.reuse, R120, R20 ;  /* 0x000000786c14723c */ /* 0x040ff00000041814 */
[C---:B------:R-:W-:Y:S01]  /*f750*/  HMMA.16816.F32.BF16 R24, R108.reuse, R122, R24 ;  /* 0x0000007a6c18723c */ /* 0x040fe20000041818 */
[----:B------:R-:W3:Y:S07]  /*f760*/  LDSM.16.MT88.4 R120, [R103+0x5100] ;  /* 0x005100006778783b */ /* 0x000eee0000004200 */
[C---:B------:R-:W-:Y:S01]  /*f770*/  HMMA.16816.F32.BF16 R28, R108.reuse, R132, R28 ;  /* 0x000000846c1c723c */ /* 0x040fe2000004181c */
[----:B--2---:R-:W-:Y:S07]  /*f780*/  LDSM.16.MT88.4 R128, [R2+0x1900] ;  /* 0x001900000280783b */ /* 0x004fee0000004200 */
[C---:B------:R-:W-:Y:S08]  /*f790*/  HMMA.16816.F32.BF16 R32, R108.reuse, R134, R32 ;  /* 0x000000866c20723c */ /* 0x040ff00000041820 */
[C---:B------:R-:W-:Y:S08]  /*f7a0*/  HMMA.16816.F32.BF16 R36, R108.reuse, R124, R36 ;  /* 0x0000007c6c24723c */ /* 0x040ff00000041824 */
        /* <DEDUP_REMOVED lines=8> */
[C---:B-1----:R-:W-:Y:S07]  /*f830*/  HMMA.16816.F32.BF16 R60, R108.reuse, R112, R60 ;  /* 0x000000706c3c723c */ /* 0x042fee000004183c */
[--C-:B------:R-:W-:Y:S01]  /*f840*/  FFMA.FTZ R112, R163, c[0x0][0x2d0], -R106.reuse ;  /* 0x0000b400a3707a23 */ /* 0x100fe2000001086a */
[C---:B------:R-:W-:Y:S03]  /*f850*/  HMMA.16816.F32.BF16 R64, R108.reuse, R114, R64 ;  /* 0x000000726c40723c */ /* 0x040fe60000041840 */
[----:B------:R1:W-:Y:S05]  /*f860*/  MUFU.EX2 R181, R112 ;  /* 0x0000007000b57308 */ /* 0x0003ea0000000800 */
[C---:B------:R-:W-:Y:S08]  /*f870*/  HMMA.16816.F32.BF16 R68, R108.reuse, R116, R68 ;  /* 0x000000746c44723c */ /* 0x040ff00000041844 */
[C---:B------:R-:W-:Y:S01]  /*f880*/  HMMA.16816.F32.BF16 R72, R108.reuse, R118, R72 ;  /* 0x000000766c48723c */ /* 0x040fe20000041848 */
[----:B------:R-:W-:Y:S07]  /*f890*/  LDSM.16.MT88.4 R116, [R156+0x1900] ;  /* 0x001900009c74783b */ /* 0x000fee0000004200 */
[C---:B---3--:R-:W-:Y:S01]  /*f8a0*/  HMMA.16816.F32.BF16 R76, R108.reuse, R120, R76 ;  /* 0x000000786c4c723c */ /* 0x048fe2000004184c */
[----:B------:R-:W-:Y:S03]  /*f8b0*/  LDSM.16.MT88.4 R156, [R156+0x5900] ;  /* 0x005900009c9c783b */ /* 0x000fe60000004200 */
[--C-:B-1----:R-:W-:Y:S02]  /*f8c0*/  FFMA.FTZ R112, R175, c[0x0][0x2d0], -R106.reuse ;  /* 0x0000b400af707a23 */ /* 0x102fe4000001086a */
[----:B------:R-:W-:Y:S02]  /*f8d0*/  FFMA.FTZ R106, R104, c[0x0][0x2d0], -R106 ;  /* 0x0000b400686a7a23 */ /* 0x000fe4000001086a */
[C---:B------:R-:W-:Y:S01]  /*f8e0*/  HMMA.16816.F32.BF16 R80, R108.reuse, R122, R80 ;  /* 0x0000007a6c50723c */ /* 0x040fe20000041850 */
[----:B------:R1:W-:Y:S01]  /*f8f0*/  MUFU.EX2 R180, R112 ;  /* 0x0000007000b47308 */ /* 0x0003e20000000800 */
[----:B------:R-:W-:Y:S02]  /*f900*/  LDSM.16.MT88.4 R120, [R103+0x1900] ;  /* 0x001900006778783b */ /* 0x000fe40000004200 */
[--C-:B------:R-:W-:Y:S04]  /*f910*/  FFMA.FTZ R104, R161, c[0x0][0x2d0], -R107.reuse ;  /* 0x0000b400a1687a23 */ /* 0x100fe8000001086b */
[C---:B--2---:R-:W-:Y:S03]  /*f920*/  HMMA.16816.F32.BF16 R84, R108.reuse, R124, R84 ;  /* 0x0000007c6c54723c */ /* 0x044fe60000041854 */
[----:B------:R2:W3:Y:S05]  /*f930*/  MUFU.EX2 R163, R104 ;  /* 0x0000006800a37308 */ /* 0x0004ea0000000800 */
[C---:B------:R-:W-:Y:S05]  /*f940*/  HMMA.16816.F32.BF16 R88, R108.reuse, R126, R88 ;  /* 0x0000007e6c58723c */ /* 0x040fea0000041858 */
[----:B------:R-:W4:Y:S01]  /*f950*/  MUFU.EX2 R175, R106 ;  /* 0x0000006a00af7308 */ /* 0x000f220000000800 */
[----:B-1----:R-:W1:Y:S01]  /*f960*/  LDSM.16.MT88.4 R112, [R102+0x5100] ;  /* 0x005100006670783b */ /* 0x002e620000004200 */
[--C-:B--2---:R-:W-:Y:S02]  /*f970*/  FFMA.FTZ R104, R173, c[0x0][0x2d0], -R107.reuse ;  /* 0x0000b400ad687a23 */ /* 0x104fe4000001086b */
[----:B---3--:R-:W-:Y:S06]  /*f980*/  FADD.FTZ R0, R163, R0 ;  /* 0x00000000a3007221 */ /* 0x008fec0000010000 */
[----:B------:R2:W3:Y:S01]  /*f990*/  MUFU.EX2 R162, R104 ;  /* 0x0000006800a27308 */ /* 0x0004e20000000800 */
[----:B----4-:R-:W-:Y:S01]  /*f9a0*/  F2FP.BF16.PACK_AB R106, R175, R180 ;  /* 0x000000b4af6a723e */ /* 0x010fe200000010ff */
[--C-:B--2---:R-:W-:Y:S01]  /*f9b0*/  FFMA.FTZ R104, R174, c[0x0][0x2d0], -R107.reuse ;  /* 0x0000b400ae687a23 */ /* 0x104fe2000001086b */
[C---:B-1----:R-:W-:Y:S07]  /*f9c0*/  HMMA.16816.F32.BF16 R92, R108.reuse, R112, R92 ;  /* 0x000000706c5c723c */ /* 0x042fee000004185c */
[----:B------:R1:W-:Y:S01]  /*f9d0*/  MUFU.EX2 R161, R104 ;  /* 0x0000006800a17308 */ /* 0x0003e20000000800 */
[----:B------:R-:W-:Y:S01]  /*f9e0*/  FFMA.FTZ R107, R105, c[0x0][0x2d0], -R107 ;  /* 0x0000b400696b7a23 */ /* 0x000fe2000001086b */
[C---:B---3--:R-:W-:Y:S03]  /*f9f0*/  F2FP.BF16.PACK_AB R105, R162.reuse, R163 ;  /* 0x000000a3a269723e */ /* 0x048fe600000010ff */
[----:B------:R-:W-:Y:S01]  /*fa00*/  FADD.FTZ R0, R162, R0 ;  /* 0x00000000a2007221 */ /* 0x000fe20000010000 */
[----:B------:R-:W-:Y:S04]  /*fa10*/  HMMA.16816.F32.BF16 R96, R108, R114, R96 ;  /* 0x000000726c60723c */ /* 0x000fe80000041860 */
[----:B------:R-:W2:Y:S01]  /*fa20*/  MUFU.EX2 R160, R107 ;  /* 0x0000006b00a07308 */ /* 0x000ea20000000800 */
[----:B-1----:R-:W-:Y:S02]  /*fa30*/  F2FP.BF16.PACK_AB R104, R181, R182 ;  /* 0x000000b6b568723e */ /* 0x002fe400000010ff */
[----:B--2---:R-:W-:Y:S07]  /*fa40*/  F2FP.BF16.PACK_AB R107, R160, R161 ;  /* 0x000000a1a06b723e */ /* 0x004fee00000010ff */
[C---:B------:R-:W-:Y:S01]  /*fa50*/  HMMA.16816.F32.BF16 R108, R104.reuse, R116, R4 ;  /* 0x00000074686c723c */ /* 0x040fe20000041804 */
[----:B------:R-:W1:Y:S07]  /*fa60*/  LDSM.16.MT88.4 R4, [R103+0x5900] ;  /* 0x005900006704783b */ /* 0x000e6e0000004200 */
[C---:B------:R-:W-:Y:S01]  /*fa70*/  HMMA.16816.F32.BF16 R112, R104.reuse, R118, R8 ;  /* 0x000000766870723c */ /* 0x040fe20000041808 */
[----:B------:R2:W3:Y:S07]  /*fa80*/  LDSM.16.MT88.4 R8, [R2+0x5900] ;  /* 0x005900000208783b */ /* 0x0004ee0000004200 */
[C---:B------:R-:W-:Y:S01]  /*fa90*/  HMMA.16816.F32.BF16 R116, R104.reuse, R120, R12 ;  /* 0x000000786874723c */ /* 0x040fe2000004180c */
[----:B------:R-:W4:Y:S07]  /*faa0*/  LDSM.16.MT88.4 R12, [R102+0x5900] ;  /* 0x00590000660c783b */ /* 0x000f2e0000004200 */
[C---:B------:R-:W-:Y:S08]  /*fab0*/  HMMA.16816.F32.BF16 R120, R104.reuse, R122, R16 ;  /* 0x0000007a6878723c */ /* 0x040ff00000041810 */
[C---:B------:R-:W-:Y:S04]  /*fac0*/  HMMA.16816.F32.BF16 R124, R104.reuse, R128, R20 ;  /* 0x00000080687c723c */ /* 0x040fe80000041814 */
[----:B--2---:R-:W-:Y:S04]  /*fad0*/  FFMA.FTZ R2, R3, R220, R214 ;  /* 0x000000dc03027223 */ /* 0x004fe800000100d6 */
        /* <DEDUP_REMOVED lines=26> */
[C---:B-1----:R-:W-:Y:S04]  /*fc80*/  HMMA.16816.F32.BF16 R76, R104.reuse, R4, R76 ;  /* 0x00000004684c723c */ /* 0x042fe8000004184c */
[----:B------:R-:W-:Y:S02]  /*fc90*/  FADD.FTZ R3, R180, R2 ;  /* 0x00000002b4037221 */ /* 0x000fe40000010000 */
[----:B------:R-:W-:Y:S01]  /*fca0*/  FADD.FTZ R2, R161, R0 ;  /* 0x00000000a1027221 */ /* 0x000fe20000010000 */
[----:B------:R-:W-:Y:S01]  /*fcb0*/  IADD3 R0, R199, -0x2, RZ ;  /* 0xfffffffec7007810 */ /* 0x000fe20007ffe0ff */
[C---:B------:R-:W-:Y:S03]  /*fcc0*/  HMMA.16816.F32.BF16 R80, R104.reuse, R6, R80 ;  /* 0x000000066850723c */ /* 0x040fe60000041850 */
[----:B------:R-:W-:Y:S01]  /*fcd0*/  ISETP.GE.AND P0, PT, R0, R225, PT ;  /* 0x000000e10000720c */ /* 0x000fe20003f06270 */
[----:B------:R-:W-:Y:S02]  /*fce0*/  FADD.FTZ R220, R175, R3 ;  /* 0x00000003afdc7221 */ /* 0x000fe40000010000 */
[----:B------:R-:W-:Y:S02]  /*fcf0*/  FADD.FTZ R221, R160, R2 ;  /* 0x00000002a0dd7221 */ /* 0x000fe40000010000 */
[C---:B---3--:R-:W-:Y:S08]  /*fd00*/  HMMA.16816.F32.BF16 R84, R104.reuse, R8, R84 ;  /* 0x000000086854723c */ /* 0x048ff00000041854 */
[C---:B------:R-:W-:Y:S08]  /*fd10*/  HMMA.16816.F32.BF16 R88, R104.reuse, R10, R88 ;  /* 0x0000000a6858723c */ /* 0x040ff00000041858 */
[C---:B----4-:R-:W-:Y:S08]  /*fd20*/  HMMA.16816.F32.BF16 R92, R104.reuse, R12, R92 ;  /* 0x0000000c685c723c */ /* 0x050ff0000004185c */
[----:B------:R-:W-:Y:S01]  /*fd30*/  HMMA.16816.F32.BF16 R96, R104, R14, R96 ;  /* 0x0000000e6860723c */ /* 0x000fe20000041860 */
[----:B------:R-:W-:Y:S07]  /*fd40*/  @!UPT UIADD3 URZ, URZ, URZ, URZ ;  /* 0x0000003f3f3ff290 */ /* 0x000fee000fffe03f */
[----:B------:R-:W-:-:S11]  /*fd50*/  @!P0 BRA `(.L_x_1267) ;  /* 0x000004b000008947 */ /* 0x000fd60003800000 */
[----:B------:R-:W-:Y:S01]  /*fd60*/  IMAD.MOV.U32 R0, RZ, RZ, 0x1 ;  /* 0x00000001ff007424 */ /* 0x000fe200078e00ff */
[----:B------:R-:W-:Y:S01]  /*fd70*/  IADD3 R2, R219, R168, R231 ;  /* 0x000000a8db027210 */ /* 0x000fe20007ffe0e7 */
[----:B------:R-:W-:Y:S01]  /*fd80*/  IMAD R10, R202, 0x3000, R235 ;  /* 0x00003000ca0a7824 */ /* 0x000fe200078e02eb */
[----:B------:R-:W-:Y:S01]  /*fd90*/  MOV R200, RZ ;  /* 0x000000ff00c87202 */ /* 0x000fe20000000f00 */
[----:B------:R-:W1:Y:S01]  /*fda0*/  S2R R244, SR_CTAID.Y ;  /* 0x0000000000f47919 */ /* 0x000e620000002600 */
[----:B------:R-:W-:Y:S02]  /*fdb0*/  ISETP.NE.AND P0, PT, R0, c[0x0][0x2b8], PT ;  /* 0x0000ae0000007a0c */ /* 0x000fe40003f05270 */
[----:B------:R-:W-:Y:S05]  /*fdc0*/  IADD3 R2, R2, -0x80, RZ ;  /* 0xffffff8002027810 */ /* 0x000fea0007ffe0ff */
[----:B------:R-:W-:Y:S06]  /*fdd0*/  IMAD.MOV.U32 R0, RZ, RZ, R2 ;  /* 0x000000ffff007224 */ /* 0x000fec00078e0002 */
[----:B------:R-:W-:Y:S05]  /*fde0*/  @P0 IMAD.HI.U32 R3, R2, c[0x0][0x2bc], RZ ;  /* 0x0000af0002030a27 */ /* 0x000fea00078e00ff */
[----:B------:R-:W-:Y:S04]  /*fdf0*/  @P0 SHF.R.U32.HI R0, RZ, c[0x0][0x2c0], R3 ;  /* 0x0000b000ff000a19 */ /* 0x000fe80000011603 */
[----:B------:R-:W-:Y:S01]  /*fe00*/  @!P5 IADD3 R3, P0, R0, R228, RZ ;  /* 0x000000e40003d210 */ /* 0x000fe20007f1e0ff */
[----:B-1----:R-:W-:Y:S03]  /*fe10*/  IMAD.WIDE.U32 R244, R244, c[0x0][0x1e8], RZ ;  /* 0x00007a00f4f47a25 */ /* 0x002fe600078e00ff */
        /* <DEDUP_REMOVED lines=21> */
.L_x_1343:
[----:B------:R-:W-:-:S05]  /*ff70*/  BRA.DIV ~URZ, `(.L_x_1269) ;  /* 0x0000b1527f007947 */ /* 0x000fca000b800000 */
[----:B------:R-:W3:Y:S01]  /*ff80*/  SHFL.IDX PT, R0, R11, RZ, 0x181f ;  /* 0x00181fff0b007589 */ /* 0x000ee200000e0000 */
[----:B------:R-:W-:Y:S04]  /*ff90*/  IADD3 R12, R212, 0x40, RZ ;  /* 0x00000040d40c7810 */ /* 0x000fe80007ffe0ff */
[----:B------:R-:W-:Y:S02]  /*ffa0*/  ISETP.GE.AND P2, PT, R12, c[0x0][0x1d4], PT ;  /* 0x000075000c007a0c */ /* 0x000fe40003f46270 */
[----:B------:R-:W-:Y:S02]  /*ffb0*/  SEL R12, RZ, 0x10, P6 ;  /* 0x00000010ff0c7807 */ /* 0x000fe40003000000 */
[----:B---3--:R-:W-:Y:S05]  /*ffc0*/  IADD3 R2, P0, R0, R243, RZ ;  /* 0x000000f300027210 */ /* 0x008fea0007f1e0ff */
[----:B--2---:R-:W-:Y:S01]  /*ffd0*/  IMAD.X R3, R4, 0x1, R207, P0 ;  /* 0x0000000104037824 */ /* 0x004fe200000e06cf */
[----:B------:R-:W-:Y:S05]  /*ffe0*/  IADD3 R8, P0, R0, R205, RZ ;  /* 0x000000cd00087210 */ /* 0x000fea0007f1e0ff */
[----:B------:R-:W-:Y:S01]  /*fff0*/  IMAD.X R9, R4, 0x1, R206, P0 ;  /* 0x0000000104097824 */ /* 0x000fe200000e06ce */
[----:B------:R-:W-:Y:S01]  /*10000*/  IADD3 R6, P0, R0, R203, RZ ;  /* 0x000000cb00067210 */ /* 0x000fe20007f1e0ff */
[----:B------:R-:W-:Y:S02]  /*10010*/  IMAD.SHL.U32 R0, R10, 0x2, RZ ;  /* 0x000000020a007824 */ /* 0x000fe400078e00ff */
[----:B------:R-:W-:Y:S02]  /*10020*/  IMAD.MOV.U32 R10, RZ, RZ, R218 ;  /* 0x000000ffff0a7224 */ /* 0x000fe400078e00da */
[----:B------:R-:W-:Y:S01]  /*10030*/  IMAD.X R7, R4, 0x1, R204, P0 ;  /* 0x0000000104077824 */ /* 0x000fe200000e06cc */
[----:B------:R-:W-:Y:S01]  /*10040*/  ISETP.GE.AND P0, PT, R212, c[0x0][0x1d4], PT ;  /* 0x00007500d4007a0c */ /* 0x000fe20003f06270 */
[----:B------:R2:W3:Y:S11]  /*10050*/  SHFL.IDX PT, R4, R5, 0x1, 0x181f ;  /* 0x00381f0005047f89 */ /* 0x0004f600000e0000 */
[----:B------:R-:W-:Y:S01]  /*10060*/  @!UPT UIADD3 URZ, URZ, URZ, URZ ;  /* 0x0000003f3f3ff290 */ /* 0x000fe2000fffe03f */
[----:B------:R-:W-:Y:S01]  /*10070*/  @!PT LDS RZ, [RZ] ;  /* 0x00000000fffff984 */ /* 0x000fe20000000800 */
[----:B------:R4:W-:Y:S04]  /*10080*/  LDGSTS.E.BYPASS.LTC128B.128 [R0+0xc100], [R2.64], !P0 ;  /* 0x0c10000002007fae */ /* 0x0009e8000c101d46 */
[----:B------:R1:W-:Y:S04]  /*10090*/  LDGSTS.E.BYPASS.LTC128B.128 [R0+0xe100], [R8.64], !P2 ;  /* 0x0e10000008007fae */ /* 0x0003e8000d101d46 */
[----:B------:R1:W-:Y:S02]  /*100a0*/  LDGSTS.E.BYPASS.LTC128B.128 [R0+0x10100], [R6.64], !P6 ;  /* 0x1010000006007fae */ /* 0x0003e4000f101d46 */
[----:B-12---:R-:W-:Y:S02]  /*100b0*/  IMAD.MOV.U32 R5, RZ, RZ, R12 ;  /* 0x000000ffff057224 */ /* 0x006fe400078e000c */
[----:B----4-:R1:W2:Y:S04]  /*100c0*/  SHFL.IDX PT, R2, R11, 0x1, 0x181f ;  /* 0x00381f000b027f89 */ /* 0x0102a800000e0000 */
.L_x_1344:
[----:B---3--:R-:W-:Y:S02]  /*100d0*/  IADD3 R8, -R10, 0x10, RZ ;  /* 0x000000100a087810 */ /* 0x008fe40007ffe1ff */
[C---:B------:R-:W-:Y:S02]  /*100e0*/  IADD3 R6, -R5.reuse, 0x10, RZ ;  /* 0x0000001005067810 */ /* 0x040fe40007ffe1ff */
[----:B------:R-:W-:Y:S02]  /*100f0*/  LOP3.LUT R8, R8, 0xf, RZ, 0xc0, !PT ;  /* 0x0000000f08087812 */ /* 0x000fe400078ec0ff */
[----:B------:R-:W-:Y:S02]  /*10100*/  LOP3.LUT R6, R6, 0xf, RZ, 0xc0, !PT ;  /* 0x0000000f06067812 */ /* 0x000fe400078ec0ff */
[----:B--2---:R-:W-:Y:S04]  /*10110*/  IADD3 R8, P2, P0, R8, R2, R205 ;  /* 0x0000000208087210 */ /* 0x004fe8000785e0cd */
[----:B------:R-:W-:Y:S02]  /*10120*/  IADD3.X R9, RZ, R4, R206, P2, P0 ;  /* 0x00000004ff097210 */ /* 0x000fe400017e04ce */
        /* <DEDUP_REMOVED lines=14> */
.L_x_1267:
[----:B------:R-:W-:Y:S05]  /*10210*/  BSYNC B0 ;  /* 0x0000000000007941 */ /* 0x000fea0003800000 */
.L_x_1266:
[C---:B--2---:R-:W-:Y:S01]  /*10220*/  IADD3 R0, R185.reuse, 0x1, RZ ;  /* 0x00000001b9007810 */ /* 0x044fe20007ffe0ff */
[----:B------:R-:W0:Y:S01]  /*10230*/  LDGDEPBAR ;  /* 0x00000000000079af */ /* 0x000e220000000000 */
[----:B------:R-:W-:Y:S01]  /*10240*/  ISETP.GE.AND P0, PT, R185, 0x1, PT ;  /* 0x00000001b900780c */ /* 0x000fe20003f06270 */
[----:B------:R-:W-:Y:S02]  /*10250*/  IMAD.MOV.U32 R102, RZ, RZ, R100 ;  /* 0x000000ffff667224 */ /* 0x000fe400078e0064 */
[----:B------:R-:W-:Y:S01]  /*10260*/  IMAD.MOV.U32 R103, RZ, RZ, R101 ;  /* 0x000000ffff677224 */ /* 0x000fe200078e0065 */
[----:B------:R-:W-:Y:S02]  /*10270*/  SEL R185, R0, RZ, !P0 ;  /* 0x000000ff00b97207 */ /* 0x000fe40004000000 */
[C---:B------:R-:W-:Y:S02]  /*10280*/  ISETP.GT.AND P0, PT, R199.reuse, R226, PT ;  /* 0x000000e2c700720c */ /* 0x040fe40003f04270 */
[----:B------:R-:W-:Y:S05]  /*10290*/  IADD3 R0, R199, -0x1, RZ ;  /* 0xffffffffc7007810 */ /* 0x000fea0007ffe0ff */
[----:B------:R-:W-:Y:S06]  /*102a0*/  IMAD.MOV.U32 R199, RZ, RZ, R0 ;  /* 0x000000ffffc77224 */ /* 0x000fec00078e0000 */
[----:B-1----:R-:W-:-:S05]  /*102b0*/  @P0 BRA `(.L_x_1270) ;  /* 0xffffc3a000000947 */ /* 0x002fca000383ffff */
[----:B------:R-:W2:Y:S01]  /*102c0*/  LDL R4, [R1+0x4] ;  /* 0x0000040001047983 */ /* 0x000ea20000100800 */
[----:B------:R-:W-:Y:S01]  /*102d0*/  IMAD.MOV.U32 R102, RZ, RZ, R100 ;  /* 0x000000ffff667224 */ /* 0x000fe200078e0064 */
[----:B------:R-:W-:Y:S01]  /*102e0*/  MOV R199, R0 ;  /* 0x0000000000c77202 */ /* 0x000fe20000000f00 */
[----:B------:R-:W-:Y:S01]  /*102f0*/  IMAD.MOV.U32 R103, RZ, RZ, R101 ;  /* 0x000000ffff677224 */ /* 0x000fe200078e0065 */
[----:B--2---:R-:W-:-:S02]  /*10300*/  SHF.L.U32 R4, R4, 0x7, RZ ;  /* 0x0000000704047819 */ /* 0x004fc400000006ff */
.L_x_1253:
[----:B------:R-:W2:Y:S04]  /*10310*/  LDL R2, [R1+0x64] ;  /* 0x0000640001027983 */ /* 0x000ea80000100800 */
[----:B------:R-:W3:Y:S01]  /*10320*/  LDL R3, [R1+0x58] ;  /* 0x0000580001037983 */ /* 0x000ee20000100800 */
[----:B------:R-:W-:Y:S01]  /*10330*/  IMAD.MOV.U32 R243, RZ, RZ, 0x1 ;  /* 0x00000001fff37424 */ /* 0x000fe200078e00ff */
[----:B------:R-:W-:-:S04]  /*10340*/  IADD3 R4, R4, 0x7f, RZ ;  /* 0x0000007f04047810 */ /* 0x000fc80007ffe0ff */
[----:B------:R-:W-:-:S13]  /*10350*/  ISETP.NE.AND P0, PT, R243, c[0x0][0x2c4], PT ;  /* 0x0000b100f3007a0c */ /* 0x000fda0003f05270 */
[----:B------:R-:W-:-:S05]  /*10360*/  @P0 IMAD.HI.U32 R0, R4, c[0x0][0x2c8], RZ ;  /* 0x0000b20004000a27 */ /* 0x000fca00078e00ff */
[----:B------:R-:W-:Y:S02]  /*10370*/  @P0 SHF.R.U32.HI R4, RZ, c[0x0][0x2cc], R0 ;  /* 0x0000b300ff040a19 */ /* 0x000fe40000011600 */
[----:B------:R-:W-:Y:S02]  /*10380*/  ISETP.LE.AND P0, PT, R243, c[0x0][0x32c], PT ;  /* 0x0000cb00f3007a0c */ /* 0x000fe40003f03270 */
        /* <DEDUP_REMOVED lines=14> */
.L_x_1273:
[----:B------:R-:W-:-:S13]  /*10470*/  ISETP.NE.AND P0, PT, R243, c[0x0][0x32c], PT ;  /* 0x0000cb00f3007a0c */ /* 0x000fda0003f05270 */
[----:B------:R-:W-:-:S05]  /*10480*/  @P0 IMAD.HI.U32 R3, R0, c[0x0][0x330], RZ ;  /* 0x0000cc0000030a27 */ /* 0x000fca00078e00ff */
[----:B------:R-:W-:Y:S02]  /*10490*/  @P0 SHF.R.U32.HI R0, RZ, c[0x0][0x334], R3 ;  /* 0x0000cd00ff000a19 */ /* 0x000fe40000011603 */
.L_x_1274:
[----:B------:R-:W-:Y:S05]  /*104a0*/  BSYNC B0 ;  /* 0x0000000000007941 */ /* 0x000fea0003800000 */
.L_x_1272:
[----:B------:R-:W-:-:S05]  /*104b0*/  IMAD R0, R0, c[0x0][0x32c], RZ ;  /* 0x0000cb0000007a24 */ /* 0x000fca00078e02ff */
[----:B------:R-:W-:-:S04]  /*104c0*/  IMNMX R2, R2, R0, !PT ;  /* 0x0000000002027217 */ /* 0x000fc80007800200 */
.L_x_1271:
[----:B------:R-:W-:Y:S01]  /*104d0*/  IADD3 R2, R2, 0x3f, RZ ;  /* 0x0000003f02027810 */ /* 0x000fe20007ffe0ff */
[----:B------:R-:W-:Y:S02]  /*104e0*/  IMAD.MOV.U32 R245, RZ, RZ, 0x1f ;  /* 0x0000001ffff57424 */ /* 0x000fe400078e00ff */
[----:B------:R-:W-:Y:S01]  /*104f0*/  IMAD.MOV.U32 R244, RZ, RZ, -0x1 ;  /* 0xfffffffffff47424 */ /* 0x000fe200078e00ff */
[----:B------:R-:W-:-:S04]  /*10500*/  SHF.R.S32.HI R0, RZ, 0x1f, R2 ;  /* 0x0000001fff007819 */ /* 0x000fc80000011402 */
[----:B------:R-:W-:-:S04]  /*10510*/  LEA.HI R0, R0, R2, RZ, 0x6 ;  /* 0x0000000200007211 */ /* 0x000fc800078f30ff */
[----:B------:R-:W-:-:S04]  /*10520*/  SHF.R.S32.HI R0, RZ, 0x6, R0 ;  /* 0x00000006ff007819 */ /* 0x000fc80000011400 */
[----:B------:R-:W-:-:S04]  /*10530*/  IMNMX R226, R225, R0, !PT ;  /* 0x00000000e1e27217 */ /* 0x000fc80007800200 */
[----:B------:R-:W-:-:S13]  /*10540*/  ISETP.GE.AND P0, PT, R199, R226, PT ;  /* 0x000000e2c700720c */ /* 0x000fda0003f06270 */
[----:B------:R-:W-:Y:S05]  /*10550*/  @!P0 BRA `(.L_x_1275) ;  /* 0x0000323000008947 */ /* 0x000fea0003800000 */
[----:B------:R-:W-:Y:S01]  /*10560*/  IADD3 R0, R212, 0x40, RZ ;  /* 0x00000040d4007810 */ /* 0x000fe20007ffe0ff */
[C---:B------:R-:W-:Y:S01]  /*10570*/  IMAD.SHL.U32 R204, R241.reuse, 0x2, RZ ;  /* 0x00000002f1cc7824 */ /* 0x040fe200078e00ff */
[----:B------:R-:W-:Y:S01]  /*10580*/  SHF.R.S32.HI R3, RZ, 0x1f, R241 ;  /* 0x0000001fff037819 */ /* 0x000fe200000114f1 */
[----:B------:R-:W-:Y:S01]  /*10590*/  IMAD.MOV.U32 R100, RZ, RZ, R102 ;  /* 0x000000ffff647224 */ /* 0x000fe200078e0066 */
[----:B------:R-:W-:Y:S01]  /*105a0*/  ISETP.GE.AND P4, PT, R0, c[0x0][0x1d4], PT ;  /* 0x0000750000007a0c */ /* 0x000fe20003f86270 */
[----:B------:R-:W-:Y:S01]  /*105b0*/  IMAD.MOV.U32 R0, RZ, RZ, R103 ;  /* 0x000000ffff007224 */ /* 0x000fe200078e0067 */
[----:B------:R-:W-:Y:S01]  /*105c0*/  SHF.R.S32.HI R206, RZ, 0x1f, R212 ;  /* 0x0000001fffce7819 */ /* 0x000fe200000114d4 */
[----:B------:R-:W-:Y:S01]  /*105d0*/  IMAD.MOV.U32 R186, RZ, RZ, R199 ;  /* 0x000000ffffba7224 */ /* 0x000fe200078e00c7 */
[----:B------:R-:W-:Y:S01]  /*105e0*/  SHF.L.U64.HI R205, R241, 0x1, R3 ;  /* 0x00000001f1cd7819 */ /* 0x000fe20000010203 */
[C---:B------:R-:W-:Y:S01]  /*105f0*/  IMAD.SHL.U32 R240, R212.reuse, 0x2, RZ ;  /* 0x00000002d4f07824 */ /* 0x040fe200078e00ff */
[----:B------:R-:W-:Y:S01]  /*10600*/  ISETP.GE.AND P3, PT, R212, c[0x0][0x1d4], PT ;  /* 0x00007500d4007a0c */ /* 0x000fe20003f66270 */
[C---:B------:R-:W-:Y:S01]  /*10610*/  IMAD.SHL.U32 R196, R227.reuse, 0x2, RZ ;  /* 0x00000002e3c47824 */ /* 0x040fe200078e00ff */
[----:B------:R-:W-:-:S02]  /*10620*/  SHF.L.U64.HI R203, R227, 0x1, R239 ;  /* 0x00000001e3cb7819 */ /* 0x000fc400000102ef */
[----:B------:R-:W-:Y:S02]  /*10630*/  SHF.L.U64.HI R206, R212, 0x1, R206 ;  /* 0x00000001d4ce7819 */ /* 0x000fe400000102ce */
[----:B------:R-:W-:Y:S02]  /*10640*/  SEL R241, RZ, 0x10, P4 ;  /* 0x00000010fff17807 */ /* 0x000fe40002000000 */
.L_x_1285:
[----:B------:R-:W-:Y:S04]  /*10650*/  DEPBAR.LE SB0, 0x2 ;  /* 0x000080800000791a */ /* 0x000fe80000000000 */
[----:B------:R-:W-:Y:S01]  /*10660*/  WARPSYNC 0xffffffff ;  /* 0xffffffff00007948 */ /* 0x000fe20003800000 */
[----:B------:R-:W-:Y:S01]  /*10670*/  BAR.SYNC.DEFER_BLOCKING 0x0 ;  /* 0x0000000000007b1d */ /* 0x000fe20000010000 */
[----:B------:R-:W-:Y:S01]  /*10680*/  IMAD R184, R185, 0x6000, RZ ;  /* 0x00006000b9b87824 */ /* 0x000fe200078e02ff */
[----:B------:R-:W-:Y:S01]  /*10690*/  ISETP.GE.AND P0, PT, R225, R186, PT ;  /* 0x000000bae100720c */ /* 0x000fe20003f06270 */
[----:B------:R-:W-:Y:S03]  /*106a0*/  IMAD.MOV.U32 R180, RZ, RZ, 0x20 ;  /* 0x00000020ffb47424 */ /* 0x000fe600078e00ff */
[----:B------:R-:W-:Y:S02]  /*106b0*/  IADD3 R101, R193, R184, RZ ;  /* 0x000000b8c1657210 */ /* 0x000fe40007ffe0ff */
[----:B------:R-:W-:Y:S05]  /*106c0*/  SEL R180, R180, 0xffffffe0, !P1 ;  /* 0xffffffe0b4b47807 */ /* 0x000fea0004800000 */
[----:B------:R-:W-:Y:S01]  /*106d0*/  IMAD.IADD R102, R180, 0x1, R101 ;  /* 0x00000001b4667824 */ /* 0x000fe200078e0265 */
[----:B------:R1:W2:Y:S01]  /*106e0*/  LDSM.16.M88.4 R32, [R188] ;  /* 0x00000000bc20783b */ /* 0x0002a20000000200 */
[----:B------:R-:W-:Y:S03]  /*106f0*/  BSSY B0, `(.L_x_1276) ;  /* 0x0000040000007945 */ /* 0x000fe60003800000 */
[----:B------:R1:W3:Y:S04]  /*10700*/  LDSM.16.M88.4 R8, [R101+0xc100] ;  /* 0x00c100006508783b */ /* 0x0002e80000000200 */
        /* <DEDUP_REMOVED lines=26> */
.L_x_1345:
[----:B------:R-:W-:-:S05]  /*108b0*/  BRA.DIV ~URZ, `(.L_x_1279) ;  /* 0x0000ab227f007947 */ /* 0x000fca000b800000 */
[----:B------:R-:W5:Y:S01]  /*108c0*/  SHFL.IDX PT, R2, R20, RZ, 0x181f ;  /* 0x00181fff14027589 */ /* 0x000f6200000e0000 */
[----:B------:R-:W-:Y:S03]  /*108d0*/  SEL R3, RZ, 0x10, P6 ;  /* 0x00000010ff037807 */ /* 0x000fe60003000000 */
[----:B----4-:R-:W4:Y:S01]  /*108e0*/  SHFL.IDX PT, R5, R5, 0x1, 0x181f ;  /* 0x00381f0005057f89 */ /* 0x010f2200000e0000 */
[----:B-----5:R-:W-:Y:S05]  /*108f0*/  IADD3 R6, P0, R2, R240, RZ ;  /* 0x000000f002067210 */ /* 0x020fea0007f1e0ff */
[----:B---3--:R-:W-:Y:S01]  /*10900*/  IMAD.X R7, R4, 0x1, R206, P0 ;  /* 0x0000000104077824 */ /* 0x008fe200000e06ce */
[----:B------:R-:W-:Y:S05]  /*10910*/  IADD3 R14, P0, R2, R204, RZ ;  /* 0x000000cc020e7210 */ /* 0x000fea0007f1e0ff */
[----:B------:R-:W-:Y:S01]  /*10920*/  IMAD.X R15, R4, 0x1, R205, P0 ;  /* 0x00000001040f7824 */ /* 0x000fe200000e06cd */
[----:B------:R-:W-:Y:S02]  /*10930*/  IADD3 R12, P0, R2, R196, RZ ;  /* 0x000000c4020c7210 */ /* 0x000fe40007f1e0ff */
[----:B------:R3:W2:Y:S02]  /*10940*/  SHFL.IDX PT, R2, R20, 0x1, 0x181f ;  /* 0x00381f0014027f89 */ /* 0x0006a400000e0000 */
[----:B------:R-:W-:Y:S01]  /*10950*/  IADD3.X R13, R4, R203, RZ, P0, !PT ;  /* 0x000000cb040d7210 */ /* 0x000fe200007fe4ff */
[----:B------:R-:W-:Y:S05]  /*10960*/  IMAD R4, R202, 0x6000, R230 ;  /* 0x00006000ca047824 */ /* 0x000fea00078e02e6 */
[----:B------:R3:W-:Y:S04]  /*10970*/  LDGSTS.E.BYPASS.LTC128B.128 [R4], [R6.64], !P3 ;  /* 0x0000000006047fae */ /* 0x0007e8000d901d46 */
[----:B------:R5:W-:Y:S04]  /*10980*/  LDGSTS.E.BYPASS.LTC128B.128 [R4+0x2000], [R14.64], !P4 ;  /* 0x020000000e047fae */ /* 0x000be8000e101d46 */
[----:B------:R3:W-:Y:S01]  /*10990*/  LDGSTS.E.BYPASS.LTC128B.128 [R4+0x4000], [R12.64], !P6 ;  /* 0x040000000c047fae */ /* 0x0007e2000f101d46 */
[----:B-----5:R-:W-:Y:S01]  /*109a0*/  MOV R14, R3 ;  /* 0x00000003000e7202 */ /* 0x020fe20000000f00 */
[----:B------:R-:W-:Y:S05]  /*109b0*/  IMAD.MOV.U32 R15, RZ, RZ, R241 ;  /* 0x000000ffff0f7224 */ /* 0x000fea00078e00f1 */
.L_x_1346:
        /* <DEDUP_REMOVED lines=19> */
.L_x_1277:
[----:B------:R-:W-:Y:S05]  /*10af0*/  BSYNC B0 ;  /* 0x0000000000007941 */ /* 0x000fea0003800000 */
.L_x_1276:
[----:B------:R-:W0:Y:S01]  /*10b00*/  LDGDEPBAR ;  /* 0x00000000000079af */ /* 0x000e220000000000 */
[----:B------:R-:W-:Y:S01]  /*10b10*/  WARPSYNC 0xffffffff ;  /* 0xffffffff00007948 */ /* 0x000fe20003800000 */
[C---:B--23--:R-:W-:Y:S03]  /*10b20*/  HMMA.16816.F32.BF16 R4, R32.reuse, R8, RZ ;  /* 0x000000082004723c */ /* 0x04cfe600000418ff */
[----:B------:R-:W-:Y:S01]  /*10b30*/  ISETP.GE.AND P0, PT, R202, 0x1, PT ;  /* 0x00000001ca00780c */ /* 0x000fe20003f06270 */
[C---:B------:R-:W-:Y:S01]  /*10b40*/  IMAD.IADD R103, R191.reuse, 0x1, R102 ;  /* 0x00000001bf677824 */ /* 0x040fe200078e0266 */
[----:B------:R-:W-:Y:S01]  /*10b50*/  IADD3 R3, R180, R101, R191 ;  /* 0x00000065b4037210 */ /* 0x000fe20007ffe0bf */
[----:B------:R-:W-:Y:S01]  /*10b60*/  LDSM.16.M88.4 R164, [R189] ;  /* 0x00000000bda4783b */ /* 0x000fe20000000200 */
[----:B------:R-:W-:Y:S01]  /*10b70*/  IADD3 R2, R202, 0x1, RZ ;  /* 0x00000001ca027810 */ /* 0x000fe20007ffe0ff */
[C---:B------:R-:W-:Y:S04]  /*10b80*/  HMMA.16816.F32.BF16 R8, R32.reuse, R10, RZ ;  /* 0x0000000a2008723c */ /* 0x040fe800000418ff */
[----:B------:R-:W-:Y:S01]  /*10b90*/  SEL R202, R2, RZ, !P0 ;  /* 0x000000ff02ca7207 */ /* 0x000fe20004000000 */
[----:B------:R-:W-:Y:S01]  /*10ba0*/  IMAD.IADD R2, R191, 0x1, R101 ;  /* 0x00000001bf027824 */ /* 0x000fe200078e0265 */
[----:B------:R-:W-:Y:S02]  /*10bb0*/  LDSM.16.M88.4 R168, [R103+0xc100] ;  /* 0x00c1000067a8783b */ /* 0x000fe40000000200 */
[C---:B----4-:R-:W-:Y:S06]  /*10bc0*/  HMMA.16816.F32.BF16 R12, R32.reuse, R16, RZ ;  /* 0x00000010200c723c */ /* 0x050fec00000418ff */
[----:B------:R-:W-:Y:S02]  /*10bd0*/  LDSM.16.M88.4 R160, [R2+0xc100] ;  /* 0x00c1000002a0783b */ /* 0x000fe40000000200 */
[C---:B------:R-:W-:Y:S06]  /*10be0*/  HMMA.16816.F32.BF16 R16, R32.reuse, R18, RZ ;  /* 0x000000122010723c */ /* 0x040fec00000418ff */
[----:B------:R-:W-:Y:S02]  /*10bf0*/  LDSM.16.M88.4 R172, [R102+0xe900] ;  /* 0x00e9000066ac783b */ /* 0x000fe40000000200 */
[C---:B-1----:R-:W-:Y:S06]  /*10c00*/  HMMA.16816.F32.BF16 R20, R32.reuse, R24, RZ ;  /* 0x000000182014723c */ /* 0x042fec00000418ff */
[----:B------:R-:W-:Y:S02]  /*10c10*/  LDSM.16.M88.4 R176, [R2+0xe100] ;  /* 0x00e1000002b0783b */ /* 0x000fe40000000200 */
[C---:B------:R-:W-:Y:S06]  /*10c20*/  HMMA.16816.F32.BF16 R24, R32.reuse, R26, RZ ;  /* 0x0000001a2018723c */ /* 0x040fec00000418ff */
[----:B------:R-:W-:Y:S02]  /*10c30*/  LDSM.16.M88.4 R180, [R101+0x10100] ;  /* 0x0101000065b4783b */ /* 0x000fe40000000200 */
[C---:B------:R-:W-:Y:S08]  /*10c40*/  HMMA.16816.F32.BF16 R28, R32.reuse, R104, RZ ;  /* 0x00000068201c723c */ /* 0x040ff000000418ff */
        /* <DEDUP_REMOVED lines=23> */
[----:B------:R-:W-:Y:S07]  /*10dc0*/  LDSM.16.M88.4 R148, [R101+0xe100] ;  /* 0x00e100006594783b */ /* 0x000fee0000000200 */
[C---:B----4-:R-:W-:Y:S08]  /*10dd0*/  HMMA.16816.F32.BF16 R28, R104.reuse, R152, R28 ;  /* 0x00000098681c723c */ /* 0x050ff0000004181c */
[----:B------:R-:W-:Y:S01]  /*10de0*/  HMMA.16816.F32.BF16 R32, R104, R154, R32 ;  /* 0x0000009a6820723c */ /* 0x000fe20000041820 */
[----:B------:R-:W3:Y:S07]  /*10df0*/  LDSM.16.M88.4 R104, [R188+0x4000] ;  /* 0x00400000bc68783b */ /* 0x000eee0000000200 */
[C---:B------:R-:W-:Y:S01]  /*10e00*/  HMMA.16816.F32.BF16 R4, R164.reuse, R168, R4 ;  /* 0x000000a8a404723c */ /* 0x040fe20000041804 */
[----:B------:R-:W4:Y:S07]  /*10e10*/  LDSM.16.M88.4 R152, [R101+0xe900] ;  /* 0x00e900006598783b */ /* 0x000f2e0000000200 */
[C---:B------:R-:W-:Y:S01]  /*10e20*/  HMMA.16816.F32.BF16 R8, R164.reuse, R170, R8 ;  /* 0x000000aaa408723c */ /* 0x040fe20000041808 */
[----:B------:R-:W-:Y:S07]  /*10e30*/  LDSM.16.M88.4 R168, [R102+0xe100] ;  /* 0x00e1000066a8783b */ /* 0x000fee0000000200 */
[C---:B-----5:R-:W-:Y:S08]  /*10e40*/  HMMA.16816.F32.BF16 R12, R164.reuse, R140, R12 ;  /* 0x0000008ca40c723c */ /* 0x060ff0000004180c */
[C---:B------:R-:W-:Y:S01]  /*10e50*/  HMMA.16816.F32.BF16 R16, R164.reuse, R142, R16 ;  /* 0x0000008ea410723c */ /* 0x040fe20000041810 */
[----:B------:R-:W5:Y:S07]  /*10e60*/  LDSM.16.M88.4 R140, [R101+0xf100] ;  /* 0x00f10000658c783b */ /* 0x000f6e0000000200 */
        /* <DEDUP_REMOVED lines=75> */
[C---:B------:R-:W-:Y:S08]  /*11320*/  HMMA.16816.F32.BF16 R16, R164.reuse, R146, R16 ;  /* 0x00000092a410723c */ /* 0x040ff00000041810 */
        /* <DEDUP_REMOVED lines=15> */
[C---:B--2---:R-:W-:Y:S08]  /*11420*/  HMMA.16816.F32.BF16 R12, R172.reuse, R104, R12 ;  /* 0x00000068ac0c723c */ /* 0x044ff0000004180c */
        /* <DEDUP_REMOVED lines=15> */
[----:B------:R-:W-:Y:S01]  /*11520*/  FMUL.FTZ R15, R15, c[0x0][0x320] ;  /* 0x0000c8000f0f7a20 */ /* 0x000fe20000410000 */
[----:B-1----:R-:W-:Y:S01]  /*11530*/  FMNMX.FTZ R103, R140, R0, !PT ;  /* 0x000000008c677209 */ /* 0x002fe20007810000 */
[----:B------:R-:W-:Y:S02]  /*11540*/  FMUL.FTZ R16, R16, c[0x0][0x320] ;  /* 0x0000c80010107a20 */ /* 0x000fe40000410000 */
[----:B------:R-:W-:Y:S02]  /*11550*/  FMUL.FTZ R18, R18, c[0x0][0x320] ;  /* 0x0000c80012127a20 */ /* 0x000fe40000410000 */
[----:B------:R-:W-:Y:S01]  /*11560*/  FMUL.FTZ R17, R17, c[0x0][0x320] ;  /* 0x0000c80011117a20 */ /* 0x000fe20000410000 */
[----:B------:R1:W4:Y:S01]  /*11570*/  MUFU.TANH R144, R7 ;  /* 0x0000000700907308 */ /* 0x0003220000002400 */
[----:B------:R-:W-:Y:S01]  /*11580*/  FMUL.FTZ R19, R19, c[0x0][0x320] ;  /* 0x0000c80013137a20 */ /* 0x000fe20000410000 */
[----:B--2---:R-:W-:Y:S08]  /*11590*/  FMNMX.FTZ R102, R143, R100, !PT ;  /* 0x000000648f667209 */ /* 0x004ff00007810000 */
[----:B------:R-:W2:Y:S01]  /*115a0*/  MUFU.TANH R141, R8 ;  /* 0x00000008008d7308 */ /* 0x000ea20000002400 */
[----:B---3--:R-:W-:Y:S09]  /*115b0*/  FMNMX.FTZ R103, R142, R103, !PT ;  /* 0x000000678e677209 */ /* 0x008ff20007810000 */
[----:B------:R-:W3:Y:S01]  /*115c0*/  MUFU.TANH R104, R10 ;  /* 0x0000000a00687308 */ /* 0x000ee20000002400 */
[----:B-1----:R-:W1:Y:S01]  /*115d0*/  LDSM.16.M88.4 R4, [R3+0x11100] ;  /* 0x011100000304783b */ /* 0x002e620000000200 */
[----:B----4-:R-:W-:Y:S08]  /*115e0*/  FMNMX.FTZ R102, R144, R102, !PT ;  /* 0x0000006690667209 */ /* 0x010ff00007810000 */
[----:B------:R-:W4:Y:S01]  /*115f0*/  MUFU.TANH R101, R9 ;  /* 0x0000000900657308 */ /* 0x000f220000002400 */
[----:B--2---:R-:W-:Y:S09]  /*11600*/  FMNMX.FTZ R103, R141, R103, !PT ;  /* 0x000000678d677209 */ /* 0x004ff20007810000 */
[----:B------:R2:W5:Y:S01]  /*11610*/  MUFU.TANH R105, R11 ;  /* 0x0000000b00697308 */ /* 0x0005620000002400 */
[----:B---3--:R-:W-:Y:S09]  /*11620*/  FMNMX.FTZ R102, R104, R102, !PT ;  /* 0x0000006668667209 */ /* 0x008ff20007810000 */
[----:B------:R-:W3:Y:S01]  /*11630*/  MUFU.TANH R145, R12 ;  /* 0x0000000c00917308 */ /* 0x000ee20000002400 */
[----:B----4-:R-:W-:Y:S09]  /*11640*/  FMNMX.FTZ R103, R101, R103, !PT ;  /* 0x0000006765677209 */ /* 0x010ff20007810000 */
[----:B------:R-:W4:Y:S01]  /*11650*/  MUFU.TANH R149, R14 ;  /* 0x0000000e00957308 */ /* 0x000f220000002400 */
[----:B--2---:R-:W2:Y:S01]  /*11660*/  LDSM.16.M88.4 R8, [R3+0x11900] ;  /* 0x011900000308783b */ /* 0x004ea20000000200 */
[C---:B-1----:R-:W-:Y:S03]  /*11670*/  HMMA.16816.F32.BF16 R20, R172.reuse, R4, R20 ;  /* 0x00000004ac14723c */ /* 0x042fe60000041814 */
[----:B-----5:R-:W-:Y:S05]  /*11680*/  FMNMX.FTZ R102, R105, R102, !PT ;  /* 0x0000006669667209 */ /* 0x020fea0007810000 */
[----:B------:R-:W1:Y:S01]  /*11690*/  MUFU.TANH R147, R13 ;  /* 0x0000000d00937308 */ /* 0x000e620000002400 */
[C---:B------:R-:W-:Y:S03]  /*116a0*/  HMMA.16816.F32.BF16 R24, R172.reuse, R6, R24 ;  /* 0x00000006ac18723c */ /* 0x040fe60000041818 */
[----:B---3--:R-:W-:Y:S06]  /*116b0*/  FMNMX.FTZ R103, R145, R103, !PT ;  /* 0x0000006791677209 */ /* 0x008fec0007810000 */
[----:B------:R-:W3:Y:S03]  /*116c0*/  MUFU.TANH R151, R15 ;  /* 0x0000000f00977308 */ /* 0x000ee60000002400 */
[----:B----4-:R-:W-:Y:S03]  /*116d0*/  FMNMX.FTZ R102, R149, R102, !PT ;  /* 0x0000006695667209 */ /* 0x010fe60007810000 */
[----:B------:R-:W-:Y:S04]  /*116e0*/  FMUL.FTZ R20, R20, c[0x0][0x320] ;  /* 0x0000c80014147a20 */ /* 0x000fe80000410000 */
[----:B------:R-:W4:Y:S01]  /*116f0*/  MUFU.TANH R146, R16 ;  /* 0x0000001000927308 */ /* 0x000f220000002400 */
        /* <DEDUP_REMOVED lines=9> */
[C---:B--2---:R-:W-:Y:S03]  /*11790*/  HMMA.16816.F32.BF16 R28, R172.reuse, R8, R28 ;  /* 0x00000008ac1c723c */ /* 0x044fe6000004181c */
[----:B---3--:R-:W-:Y:S03]  /*117a0*/  FMNMX.FTZ R102, R151, R102, !PT ;  /* 0x0000006697667209 */ /* 0x008fe60007810000 */
[----:B------:R-:W2:Y:S02]  /*117b0*/  MUFU.TANH R148, R17 ;  /* 0x0000001100947308 */ /* 0x000ea40000002400 */
[----:B------:R-:W-:Y:S04]  /*117c0*/  HMMA.16816.F32.BF16 R32, R172, R10, R32 ;  /* 0x0000000aac20723c */ /* 0x000fe80000041820 */
[----:B----4-:R-:W-:Y:S04]  /*117d0*/  FMNMX.FTZ R103, R146, R103, !PT ;  /* 0x0000006792677209 */ /* 0x010fe80007810000 */
[----:B------:R-:W3:Y:S01]  /*117e0*/  MUFU.TANH R152, R19 ;  /* 0x0000001300987308 */ /* 0x000ee20000002400 */
[----:B-1----:R-:W-:Y:S07]  /*117f0*/  FMNMX.FTZ R102, R150, R102, !PT ;  /* 0x0000006696667209 */ /* 0x002fee0007810000 */
[----:B------:R-:W-:Y:S02]  /*11800*/  FMUL.FTZ R28, R28, c[0x0][0x320] ;  /* 0x0000c8001c1c7a20 */ /* 0x000fe40000410000 */
[----:B------:R-:W1:Y:S01]  /*11810*/  MUFU.TANH R154, R20 ;  /* 0x00000014009a7308 */ /* 0x000e620000002400 */
[----:B------:R-:W-:Y:S02]  /*11820*/  FMUL.FTZ R30, R30, c[0x0][0x320] ;  /* 0x0000c8001e1e7a20 */ /* 0x000fe40000410000 */
        /* <DEDUP_REMOVED lines=8> */
[----:B---3--:R-:W-:Y:S06]  /*118b0*/  FMNMX.FTZ R102, R152, R102, !PT ;  /* 0x0000006698667209 */ /* 0x008fec0007810000 */
        /* <DEDUP_REMOVED lines=27> */
[----:B--2---:R-:W-:Y:S02]  /*11a70*/  FMNMX.FTZ R102, R167, R102, !PT ;  /* 0x00000066a7667209 */ /* 0x004fe40007810000 */
[----:B---3--:R-:W-:Y:S02]  /*11a80*/  FMNMX.FTZ R103, R163, R103, !PT ;  /* 0x00000067a3677209 */ /* 0x008fe40007810000 */
[----:B-1----:R-:W-:Y:S01]  /*11a90*/  FMNMX.FTZ R102, R168, R102, !PT ;  /* 0x00000066a8667209 */ /* 0x002fe20007810000 */
[----:B------:R-:W-:-:S05]  /*11aa0*/  BRA.DIV ~URZ, `(.L_x_1280) ;  /* 0x00009b727f007947 */ /* 0x000fca000b800000 */
[----:B------:R1:W2:Y:S02]  /*11ab0*/  SHFL.BFLY PT, R2, R103, 0x2, 0x1f ;  /* 0x0c401f0067027f89 */ /* 0x0002a400000e0000 */
.L_x_1347:
[----:B-12---:R-:W-:Y:S01]  /*11ac0*/  FMNMX.FTZ R103, R103, R2, !PT ;  /* 0x0000000267677209 */ /* 0x006fe20007810000 */
[----:B------:R-:W-:Y:S01]  /*11ad0*/  SHFL.BFLY PT, R3, R102, 0x2, 0x1f ;  /* 0x0c401f0066037f89 */ /* 0x000fe200000e0000 */
[----:B------:R-:W-:Y:S04]  /*11ae0*/  DEPBAR.LE SB0, 0x2 ;  /* 0x000080800000791a */ /* 0x000fe80000000000 */
[----:B------:R-:W-:Y:S01]  /*11af0*/  IADD3 R156, R194, R184, RZ ;  /* 0x000000b8c29c7210 */ /* 0x000fe20007ffe0ff */
[----:B------:R-:W-:Y:S01]  /*11b00*/  BSSY B0, `(.L_x_1281) ;  /* 0x00001bd000007945 */ /* 0x000fe20003800000 */
[----:B------:R-:W-:Y:S01]  /*11b10*/  IADD3 R184, R184, R195, RZ ;  /* 0x000000c3b8b87210 */ /* 0x000fe20007ffe0ff */
[----:B------:R-:W1:Y:S08]  /*11b20*/  SHFL.BFLY PT, R2, R103, 0x1, 0x1f ;  /* 0x0c201f0067027f89 */ /* 0x000e7000000e0000 */
[----:B------:R-:W-:Y:S01]  /*11b30*/  BAR.SYNC.DEFER_BLOCKING 0x0 ;  /* 0x0000000000007b1d */ /* 0x000fe20000010000 */
[----:B-1----:R-:W-:Y:S02]  /*11b40*/  FMNMX.FTZ R103, R103, R2, !PT ;  /* 0x0000000267677209 */ /* 0x002fe40007810000 */
[----:B------:R-:W-:Y:S03]  /*11b50*/  FMNMX.FTZ R102, R102, R3, !PT ;  /* 0x0000000366667209 */ /* 0x000fe60007810000 */
[C---:B------:R-:W-:Y:S02]  /*11b60*/  FMUL.FTZ R162, R103.reuse, c[0x0][0x2d0] ;  /* 0x0000b40067a27a20 */ /* 0x040fe40000410000 */
[----:B------:R-:W-:Y:S01]  /*11b70*/  FADD.FTZ R0, -R103, R0 ;  /* 0x0000000067007221 */ /* 0x000fe20000010100 */
[----:B------:R-:W1:Y:S01]  /*11b80*/  SHFL.BFLY PT, R5, R102, 0x1, 0x1f ;  /* 0x0c201f0066057f89 */ /* 0x000e6200000e0000 */
[--C-:B------:R-:W-:Y:S02]  /*11b90*/  FFMA.FTZ R3, R140, c[0x0][0x2d0], -R162.reuse ;  /* 0x0000b4008c037a23 */ /* 0x100fe400000108a2 */
[----:B------:R-:W-:Y:S02]  /*11ba0*/  FMUL.FTZ R0, R0, c[0x0][0x2d0] ;  /* 0x0000b40000007a20 */ /* 0x000fe40000410000 */
[----:B------:R2:W-:Y:S01]  /*11bb0*/  MUFU.EX2 R215, R3 ;  /* 0x0000000300d77308 */ /* 0x0005e20000000800 */
[----:B------:R-:W-:Y:S02]  /*11bc0*/  FFMA.FTZ R4, R142, c[0x0][0x2d0], -R162 ;  /* 0x0000b4008e047a23 */ /* 0x000fe400000108a2 */
[----:B------:R-:W3:Y:S07]  /*11bd0*/  LDSM.16.MT88.4 R12, [R156+0x100] ;  /* 0x000100009c0c783b */ /* 0x000eee0000004200 */
[----:B------:R4:W5:Y:S01]  /*11be0*/  MUFU.EX2 R2, R0 ;  /* 0x0000000000027308 */ /* 0x0009620000000800 */
[----:B------:R-:W-:Y:S01]  /*11bf0*/  LDSM.16.MT88.4 R28, [R184+0x100] ;  /* 0x00010000b81c783b */ /* 0x000fe20000004200 */
[----:B-1----:R-:W-:Y:S08]  /*11c00*/  FMNMX.FTZ R102, R102, R5, !PT ;  /* 0x0000000566667209 */ /* 0x002ff00007810000 */
[----:B------:R1:W1:Y:S01]  /*11c10*/  MUFU.EX2 R218, R4 ;  /* 0x0000000400da7308 */ /* 0x0002620000000800 */
[----:B------:R-:W-:Y:S04]  /*11c20*/  FMUL.FTZ R140, R102, c[0x0][0x2d0] ;  /* 0x0000b400668c7a20 */ /* 0x000fe80000410000 */
[----:B--2---:R-:W-:Y:S05]  /*11c30*/  FFMA.FTZ R3, R143, c[0x0][0x2d0], -R140 ;  /* 0x0000b4008f037a23 */ /* 0x004fea000001088c */
[----:B------:R2:W-:Y:S01]  /*11c40*/  MUFU.EX2 R210, R3 ;  /* 0x0000000300d27308 */ /* 0x0005e20000000800 */
[----:B----4-:R-:W-:Y:S02]  /*11c50*/  FFMA.FTZ R0, R141, c[0x0][0x2d0], -R162 ;  /* 0x0000b4008d007a23 */ /* 0x010fe400000108a2 */
[C---:B-----5:R-:W-:Y:S02]  /*11c60*/  FMUL.FTZ R5, R2.reuse, R109 ;  /* 0x0000006d02057220 */ /* 0x060fe40000410000 */
[C---:B------:R-:W-:Y:S02]  /*11c70*/  FMUL.FTZ R8, R2.reuse, R112 ;  /* 0x0000007002087220 */ /* 0x040fe40000410000 */
[C---:B------:R-:W-:Y:S03]  /*11c80*/  FMUL.FTZ R9, R2.reuse, R113 ;  /* 0x0000007102097220 */ /* 0x040fe60000410000 */
[----:B------:R4:W-:Y:S01]  /*11c90*/  MUFU.EX2 R217, R0 ;  /* 0x0000000000d97308 */ /* 0x0009e20000000800 */
[C---:B------:R-:W-:Y:S02]  /*11ca0*/  FMUL.FTZ R16, R2.reuse, R120 ;  /* 0x0000007802107220 */ /* 0x040fe40000410000 */
[C---:B-1----:R-:W-:Y:S02]  /*11cb0*/  FMUL.FTZ R4, R2.reuse, R108 ;  /* 0x0000006c02047220 */ /* 0x042fe40000410000 */
[C---:B------:R-:W-:Y:S02]  /*11cc0*/  FMUL.FTZ R17, R2.reuse, R121 ;  /* 0x0000007902117220 */ /* 0x040fe40000410000 */
[C---:B------:R-:W-:Y:S02]  /*11cd0*/  FMUL.FTZ R24, R2.reuse, R128 ;  /* 0x0000008002187220 */ /* 0x040fe40000410000 */
[C---:B------:R-:W-:Y:S02]  /*11ce0*/  FMUL.FTZ R25, R2.reuse, R129 ;  /* 0x0000008102197220 */ /* 0x040fe40000410000 */
[C---:B------:R-:W-:Y:S02]  /*11cf0*/  FMUL.FTZ R32, R2.reuse, R136 ;  /* 0x0000008802207220 */ /* 0x040fe40000410000 */
[----:B------:R-:W-:Y:S02]  /*11d00*/  FMUL.FTZ R33, R2, R137 ;  /* 0x0000008902217220 */ /* 0x000fe40000410000 */
[----:B--2---:R-:W-:Y:S02]  /*11d10*/  FFMA.FTZ R3, R144, c[0x0][0x2d0], -R140 ;  /* 0x0000b40090037a23 */ /* 0x004fe4000001088c */
[C---:B------:R-:W-:Y:S02]  /*11d20*/  FMUL.FTZ R36, R2.reuse, R36 ;  /* 0x0000002402247220 */ /* 0x040fe40000410000 */
[----:B------:R1:W-:Y:S01]  /*11d30*/  MUFU.EX2 R214, R3 ;  /* 0x0000000300d67308 */ /* 0x0003e20000000800 */
[C---:B------:R-:W-:Y:S02]  /*11d40*/  FMUL.FTZ R37, R2.reuse, R37 ;  /* 0x0000002502257220 */ /* 0x040fe40000410000 */
[C---:B------:R-:W-:Y:S02]  /*11d50*/  FMUL.FTZ R40, R2.reuse, R40 ;  /* 0x0000002802287220 */ /* 0x040fe40000410000 */
[--C-:B----4-:R-:W-:Y:S02]  /*11d60*/  FFMA.FTZ R0, R101, c[0x0][0x2d0], -R162.reuse ;  /* 0x0000b40065007a23 */ /* 0x110fe400000108a2 */
[----:B------:R-:W-:Y:S02]  /*11d70*/  FFMA.FTZ R101, R145, c[0x0][0x2d0], -R162 ;  /* 0x0000b40091657a23 */ /* 0x000fe400000108a2 */
[C---:B------:R-:W-:Y:S01]  /*11d80*/  FMUL.FTZ R41, R2.reuse, R41 ;  /* 0x0000002902297220 */ /* 0x040fe20000410000 */
[----:B------:R-:W2:Y:S01]  /*11d90*/  MUFU.EX2 R216, R0 ;  /* 0x0000000000d87308 */ /* 0x000ea20000000800 */
[C---:B------:R-:W-:Y:S02]  /*11da0*/  FMUL.FTZ R44, R2.reuse, R44 ;  /* 0x0000002c022c7220 */ /* 0x040fe40000410000 */
[C---:B------:R-:W-:Y:S02]  /*11db0*/  FMUL.FTZ R45, R2.reuse, R45 ;  /* 0x0000002d022d7220 */ /* 0x040fe40000410000 */
[C---:B------:R-:W-:Y:S02]  /*11dc0*/  FMUL.FTZ R48, R2.reuse, R48 ;  /* 0x0000003002307220 */ /* 0x040fe40000410000 */
[C---:B------:R-:W-:Y:S02]  /*11dd0*/  FMUL.FTZ R49, R2.reuse, R49 ;  /* 0x0000003102317220 */ /* 0x040fe40000410000 */
[C---:B------:R-:W-:Y:S01]  /*11de0*/  FMUL.FTZ R52, R2.reuse, R52 ;  /* 0x0000003402347220 */ /* 0x040fe20000410000 */
[----:B------:R4:W-:Y:S01]  /*11df0*/  MUFU.EX2 R209, R101 ;  /* 0x0000006500d17308 */ /* 0x0009e20000000800 */
[C---:B------:R-:W-:Y:S02]  /*11e00*/  FMUL.FTZ R53, R2.reuse, R53 ;  /* 0x0000003502357220 */ /* 0x040fe40000410000 */
[----:B------:R-:W-:Y:S02]  /*11e10*/  FMUL.FTZ R56, R2, R56 ;  /* 0x0000003802387220 */ /* 0x000fe40000410000 */
[----:B-1----:R-:W-:Y:S01]  /*11e20*/  FFMA.FTZ R3, R104, c[0x0][0x2d0], -R140 ;  /* 0x0000b40068037a23 */ /* 0x002fe2000001088c */
[----:B------:R-:W-:Y:S01]  /*11e30*/  F2FP.BF16.PACK_AB R104, R218, R215 ;  /* 0x000000d7da68723e */ /* 0x000fe200000010ff */
[C---:B------:R-:W-:Y:S02]  /*11e40*/  FMUL.FTZ R57, R2.reuse, R57 ;  /* 0x0000003902397220 */ /* 0x040fe40000410000 */
[C---:B------:R-:W-:Y:S01]  /*11e50*/  FMUL.FTZ R60, R2.reuse, R60 ;  /* 0x0000003c023c7220 */ /* 0x040fe20000410000 */
[----:B------:R1:W-:Y:S01]  /*11e60*/  MUFU.EX2 R213, R3 ;  /* 0x0000000300d57308 */ /* 0x0003e20000000800 */
[C---:B------:R-:W-:Y:S02]  /*11e70*/  FMUL.FTZ R61, R2.reuse, R61 ;  /* 0x0000003d023d7220 */ /* 0x040fe40000410000 */
[----:B------:R-:W-:Y:S01]  /*11e80*/  FMUL.FTZ R64, R2, R64 ;  /* 0x0000004002407220 */ /* 0x000fe20000410000 */
[----:B--2---:R-:W-:Y:S01]  /*11e90*/  F2FP.BF16.PACK_AB R106, R216, R217 ;  /* 0x000000d9d86a723e */ /* 0x004fe200000010ff */
[----:B------:R-:W-:Y:S01]  /*11ea0*/  FADD.FTZ R0, -R102, R100 ;  /* 0x0000006466007221 */ /* 0x000fe20000010100 */
[----:B------:R-:W-:Y:S01]  /*11eb0*/  IADD3 R100, R192, R156, RZ ;  /* 0x0000009cc0647210 */ /* 0x000fe20007ffe0ff */
[----:B------:R-:W-:Y:S02]  /*11ec0*/  FMUL.FTZ R65, R2, R65 ;  /* 0x0000004102417220 */ /* 0x000fe40000410000 */
[----:B------:R-:W-:Y:S02]  /*11ed0*/  FMUL.FTZ R0, R0, c[0x0][0x2d0] ;  /* 0x0000b40000007a20 */ /* 0x000fe40000410000 */
[----:B------:R-:W2:Y:S01]  /*11ee0*/  LDSM.16.MT88.4 R20, [R100+0x100] ;  /* 0x000100006414783b */ /* 0x000ea20000004200 */
[C---:B------:R-:W-:Y:S02]  /*11ef0*/  FMUL.FTZ R68, R2.reuse, R68 ;  /* 0x0000004402447220 */ /* 0x040fe40000410000 */
[----:B----4-:R-:W-:Y:S01]  /*11f00*/  FFMA.FTZ R101, R147, c[0x0][0x2d0], -R162 ;  /* 0x0000b40093657a23 */ /* 0x010fe200000108a2 */
[----:B------:R-:W4:Y:S01]  /*11f10*/  MUFU.EX2 R0, R0 ;  /* 0x0000000000007308 */ /* 0x000f220000000800 */
[C---:B------:R-:W-:Y:S02]  /*11f20*/  FMUL.FTZ R69, R2.reuse, R69 ;  /* 0x0000004502457220 */ /* 0x040fe40000410000 */
[C---:B------:R-:W-:Y:S02]  /*11f30*/  FMUL.FTZ R72, R2.reuse, R72 ;  /* 0x0000004802487220 */ /* 0x040fe40000410000 */
[C---:B------:R-:W-:Y:S02]  /*11f40*/  FMUL.FTZ R73, R2.reuse, R73 ;  /* 0x0000004902497220 */ /* 0x040fe40000410000 */
[----:B------:R-:W-:Y:S02]  /*11f50*/  FMUL.FTZ R76, R2, R76 ;  /* 0x0000004c024c7220 */ /* 0x000fe40000410000 */
[----:B-1----:R-:W-:Y:S01]  /*11f60*/  FFMA.FTZ R3, R105, c[0x0][0x2d0], -R140 ;  /* 0x0000b40069037a23 */ /* 0x002fe2000001088c */
[----:B------:R1:W-:Y:S01]  /*11f70*/  MUFU.EX2 R208, R101 ;  /* 0x0000006500d07308 */ /* 0x0003e20000000800 */
[----:B------:R-:W-:Y:S01]  /*11f80*/  F2FP.BF16.PACK_AB R105, R214, R210 ;  /* 0x000000d2d669723e */ /* 0x000fe200000010ff */
[C---:B------:R-:W-:Y:S02]  /*11f90*/  FMUL.FTZ R77, R2.reuse, R77 ;  /* 0x0000004d024d7220 */ /* 0x040fe40000410000 */
[C---:B------:R-:W-:Y:S02]  /*11fa0*/  FMUL.FTZ R80, R2.reuse, R80 ;  /* 0x0000005002507220 */ /* 0x040fe40000410000 */
[C---:B------:R-:W-:Y:S02]  /*11fb0*/  FMUL.FTZ R81, R2.reuse, R81 ;  /* 0x0000005102517220 */ /* 0x040fe40000410000 */
[C---:B------:R-:W-:Y:S02]  /*11fc0*/  FMUL.FTZ R84, R2.reuse, R84 ;  /* 0x0000005402547220 */ /* 0x040fe40000410000 */
[----:B------:R-:W5:Y:S01]  /*11fd0*/  MUFU.EX2 R211, R3 ;  /* 0x0000000300d37308 */ /* 0x000f620000000800 */
[C---:B------:R-:W-:Y:S02]  /*11fe0*/  FMUL.FTZ R85, R2.reuse, R85 ;  /* 0x0000005502557220 */ /* 0x040fe40000410000 */
[----:B------:R-:W-:Y:S02]  /*11ff0*/  FMUL.FTZ R88, R2, R88 ;  /* 0x0000005802587220 */ /* 0x000fe40000410000 */
[C---:B----4-:R-:W-:Y:S02]  /*12000*/  FMUL.FTZ R6, R0.reuse, R110 ;  /* 0x0000006e00067220 */ /* 0x050fe40000410000 */
[C---:B------:R-:W-:Y:S02]  /*12010*/  FMUL.FTZ R7, R0.reuse, R111 ;  /* 0x0000006f00077220 */ /* 0x040fe40000410000 */
[C---:B------:R-:W-:Y:S02]  /*12020*/  FMUL.FTZ R10, R0.reuse, R114 ;  /* 0x00000072000a7220 */ /* 0x040fe40000410000 */
[C---:B------:R-:W-:Y:S02]  /*12030*/  FMUL.FTZ R11, R0.reuse, R115 ;  /* 0x00000073000b7220 */ /* 0x040fe40000410000 */
[----:B------:R-:W-:Y:S01]  /*12040*/  FMUL.FTZ R18, R0, R122 ;  /* 0x0000007a00127220 */ /* 0x000fe20000410000 */
[----:B------:R-:W-:Y:S01]  /*12050*/  LDSM.16.MT88.4 R112, [R156+0x2100] ;  /* 0x002100009c70783b */ /* 0x000fe20000004200 */
[--C-:B-1----:R-:W-:Y:S02]  /*12060*/  FFMA.FTZ R101, R146, c[0x0][0x2d0], -R162.reuse ;  /* 0x0000b40092657a23 */ /* 0x102fe400000108a2 */
[C---:B------:R-:W-:Y:S02]  /*12070*/  FMUL.FTZ R19, R0.reuse, R123 ;  /* 0x0000007b00137220 */ /* 0x040fe40000410000 */
[----:B------:R1:W-:Y:S01]  /*12080*/  MUFU.EX2 R207, R101 ;  /* 0x0000006500cf7308 */ /* 0x0003e20000000800 */
[C---:B------:R-:W-:Y:S02]  /*12090*/  FMUL.FTZ R26, R0.reuse, R130 ;  /* 0x00000082001a7220 */ /* 0x040fe40000410000 */
[C---:B------:R-:W-:Y:S01]  /*120a0*/  FMUL.FTZ R27, R0.reuse, R131 ;  /* 0x00000083001b7220 */ /* 0x040fe20000410000 */
[----:B------:R-:W-:Y:S01]  /*120b0*/  LDSM.16.MT88.4 R120, [R100+0x900] ;  /* 0x000900006478783b */ /* 0x000fe20000004200 */
[----:B-----5:R-:W-:Y:S01]  /*120c0*/  F2FP.BF16.PACK_AB R107, R211, R213 ;  /* 0x000000d5d36b723e */ /* 0x020fe200000010ff */
[----:B------:R-:W-:Y:S01]  /*120d0*/  FMUL.FTZ R34, R0, R138 ;  /* 0x0000008a00227220 */ /* 0x000fe20000410000 */
[----:B------:R-:W-:Y:S01]  /*120e0*/  IADD3 R3, R192, R184, RZ ;  /* 0x000000b8c0037210 */ /* 0x000fe20007ffe0ff */
[C---:B------:R-:W-:Y:S02]  /*120f0*/  FMUL.FTZ R35, R0.reuse, R139 ;  /* 0x0000008b00237220 */ /* 0x040fe40000410000 */
[C---:B------:R-:W-:Y:S02]  /*12100*/  FMUL.FTZ R38, R0.reuse, R38 ;  /* 0x0000002600267220 */ /* 0x040fe40000410000 */
[C---:B---3--:R-:W-:Y:S01]  /*12110*/  HMMA.16816.F32.BF16 R4, R104.reuse, R12, R4 ;  /* 0x0000000c6804723c */ /* 0x048fe20000041804 */
[----:B------:R-:W3:Y:S04]  /*12120*/  LDSM.16.MT88.4 R108, [R3+0x100] ;  /* 0x00010000036c783b */ /* 0x000ee80000004200 */
[----:B------:R-:W-:Y:S02]  /*12130*/  FMUL.FTZ R39, R0, R39 ;  /* 0x0000002700277220 */ /* 0x000fe40000410000 */
[C---:B------:R-:W-:Y:S01]  /*12140*/  FMUL.FTZ R12, R2.reuse, R116 ;  /* 0x00000074020c7220 */ /* 0x040fe20000410000 */
[C---:B------:R-:W-:Y:S01]  /*12150*/  HMMA.16816.F32.BF16 R8, R104.reuse, R14, R8 ;  /* 0x0000000e6808723c */ /* 0x040fe20000041808 */
[----:B------:R-:W-:Y:S03]  /*12160*/  LDSM.16.MT88.4 R128, [R156+0x2900] ;  /* 0x002900009c80783b */ /* 0x000fe60000004200 */
[----:B------:R-:W-:Y:S02]  /*12170*/  FMUL.FTZ R13, R2, R117 ;  /* 0x00000075020d7220 */ /* 0x000fe40000410000 */
[----:B-1----:R-:W-:Y:S02]  /*12180*/  FFMA.FTZ R101, R148, c[0x0][0x2d0], -R162 ;  /* 0x0000b40094657a23 */ /* 0x002fe400000108a2 */
[C---:B------:R-:W-:Y:S01]  /*12190*/  FMUL.FTZ R14, R0.reuse, R118 ;  /* 0x00000076000e7220 */ /* 0x040fe20000410000 */
[----:B------:R-:W-:Y:S01]  /*121a0*/  LDSM.16.MT88.4 R136, [R184+0x2900] ;  /* 0x00290000b888783b */ /* 0x000fe20000004200 */
[----:B------:R1:W-:Y:S02]  /*121b0*/  MUFU.EX2 R199, R101 ;  /* 0x0000006500c77308 */ /* 0x0003e40000000800 */
[C---:B------:R-:W-:Y:S02]  /*121c0*/  FMUL.FTZ R15, R0.reuse, R119 ;  /* 0x00000077000f7220 */ /* 0x040fe40000410000 */
[C---:B------:R-:W-:Y:S02]  /*121d0*/  FMUL.FTZ R42, R0.reuse, R42 ;  /* 0x0000002a002a7220 */ /* 0x040fe40000410000 */
[C---:B------:R-:W-:Y:S01]  /*121e0*/  FMUL.FTZ R43, R0.reuse, R43 ;  /* 0x0000002b002b7220 */ /* 0x040fe20000410000 */
[----:B------:R-:W4:Y:S01]  /*121f0*/  LDSM.16.MT88.4 R116, [R100+0x2100] ;  /* 0x002100006474783b */ /* 0x000f220000004200 */
[C---:B------:R-:W-:Y:S01]  /*12200*/  FMUL.FTZ R46, R0.reuse, R46 ;  /* 0x0000002e002e7220 */ /* 0x040fe20000410000 */
[C---:B--2---:R-:W-:Y:S03]  /*12210*/  HMMA.16816.F32.BF16 R12, R104.reuse, R20, R12 ;  /* 0x00000014680c723c */ /* 0x044fe6000004180c */
[C---:B------:R-:W-:Y:S02]  /*12220*/  FMUL.FTZ R47, R0.reuse, R47 ;  /* 0x0000002f002f7220 */ /* 0x040fe40000410000 */
[----:B------:R-:W-:Y:S01]  /*12230*/  FMUL.FTZ R50, R0, R50 ;  /* 0x0000003200327220 */ /* 0x000fe20000410000 */
[----:B------:R-:W-:Y:S01]  /*12240*/  LDSM.16.MT88.4 R144, [R100+0x3900] ;  /* 0x003900006490783b */ /* 0x000fe20000004200 */
[C---:B------:R-:W-:Y:S01]  /*12250*/  FMUL.FTZ R20, R2.reuse, R124 ;  /* 0x0000007c02147220 */ /* 0x040fe20000410000 */
[C---:B------:R-:W-:Y:S04]  /*12260*/  HMMA.16816.F32.BF16 R16, R104.reuse, R22, R16 ;  /* 0x000000166810723c */ /* 0x040fe80000041810 */
[----:B------:R-:W-:Y:S02]  /*12270*/  FMUL.FTZ R21, R2, R125 ;  /* 0x0000007d02157220 */ /* 0x000fe40000410000 */
[C---:B------:R-:W-:Y:S02]  /*12280*/  FMUL.FTZ R51, R0.reuse, R51 ;  /* 0x0000003300337220 */ /* 0x040fe40000410000 */
[C---:B------:R-:W-:Y:S04]  /*12290*/  FMUL.FTZ R22, R0.reuse, R126 ;  /* 0x0000007e00167220 */ /* 0x040fe80000410000 */
[C---:B------:R-:W-:Y:S02]  /*122a0*/  FMUL.FTZ R23, R0.reuse, R127 ;  /* 0x0000007f00177220 */ /* 0x040fe40000410000 */
[--C-:B-1----:R-:W-:Y:S01]  /*122b0*/  FFMA.FTZ R101, R149, c[0x0][0x2d0], -R140.reuse ;  /* 0x0000b40095657a23 */ /* 0x102fe2000001088c */
[----:B------:R-:W-:Y:S01]  /*122c0*/  LDSM.16.MT88.4 R124, [R3+0x900] ;  /* 0x00090000037c783b */ /* 0x000fe20000004200 */
[C---:B------:R-:W-:Y:S02]  /*122d0*/  FMUL.FTZ R54, R0.reuse, R54 ;  /* 0x0000003600367220 */ /* 0x040fe40000410000 */
[----:B------:R1:W2:Y:S01]  /*122e0*/  MUFU.EX2 R183, R101 ;  /* 0x0000006500b77308 */ /* 0x0002a20000000800 */
[C---:B------:R-:W-:Y:S03]  /*122f0*/  HMMA.16816.F32.BF16 R20, R104.reuse, R28, R20 ;  /* 0x0000001c6814723c */ /* 0x040fe60000041814 */
[C---:B------:R-:W-:Y:S02]  /*12300*/  FMUL.FTZ R55, R0.reuse, R55 ;  /* 0x0000003700377220 */ /* 0x040fe40000410000 */
[----:B------:R-:W-:Y:S02]  /*12310*/  FMUL.FTZ R58, R0, R58 ;  /* 0x0000003a003a7220 */ /* 0x000fe40000410000 */
[C---:B------:R-:W-:Y:S01]  /*12320*/  FMUL.FTZ R28, R2.reuse, R132 ;  /* 0x00000084021c7220 */ /* 0x040fe20000410000 */
[C---:B------:R-:W-:Y:S04]  /*12330*/  HMMA.16816.F32.BF16 R24, R104.reuse, R30, R24 ;  /* 0x0000001e6818723c */ /* 0x040fe80000041818 */
[----:B------:R-:W-:Y:S02]  /*12340*/  FMUL.FTZ R29, R2, R133 ;  /* 0x00000085021d7220 */ /* 0x000fe40000410000 */
[C---:B------:R-:W-:Y:S02]  /*12350*/  FMUL.FTZ R59, R0.reuse, R59 ;  /* 0x0000003b003b7220 */ /* 0x040fe40000410000 */
[C---:B------:R-:W-:Y:S04]  /*12360*/  FMUL.FTZ R30, R0.reuse, R134 ;  /* 0x00000086001e7220 */ /* 0x040fe80000410000 */
[C---:B------:R-:W-:Y:S02]  /*12370*/  FMUL.FTZ R31, R0.reuse, R135 ;  /* 0x00000087001f7220 */ /* 0x040fe40000410000 */
[----:B------:R-:W-:Y:S01]  /*12380*/  LDSM.16.MT88.4 R132, [R100+0x2900] ;  /* 0x002900006484783b */ /* 0x000fe20000004200 */
[--C-:B-1----:R-:W-:Y:S02]  /*12390*/  FFMA.FTZ R101, R151, c[0x0][0x2d0], -R140.reuse ;  /* 0x0000b40097657a23 */ /* 0x102fe4000001088c */
[C---:B------:R-:W-:Y:S02]  /*123a0*/  FMUL.FTZ R62, R0.reuse, R62 ;  /* 0x0000003e003e7220 */ /* 0x040fe40000410000 */
[C---:B---3--:R-:W-:Y:S01]  /*123b0*/  HMMA.16816.F32.BF16 R28, R104.reuse, R108, R28 ;  /* 0x0000006c681c723c */ /* 0x048fe2000004181c */
[----:B------:R1:W3:Y:S02]  /*123c0*/  MUFU.EX2 R182, R101 ;  /* 0x0000006500b67308 */ /* 0x0002e40000000800 */
[C---:B------:R-:W-:Y:S02]  /*123d0*/  FMUL.FTZ R63, R0.reuse, R63 ;  /* 0x0000003f003f7220 */ /* 0x040fe40000410000 */
[C---:B------:R-:W-:Y:S02]  /*123e0*/  FMUL.FTZ R66, R0.reuse, R66 ;  /* 0x0000004200427220 */ /* 0x040fe40000410000 */
[C---:B------:R-:W-:Y:S01]  /*123f0*/  FMUL.FTZ R67, R0.reuse, R67 ;  /* 0x0000004300437220 */ /* 0x040fe20000410000 */
[C---:B------:R-:W-:Y:S01]  /*12400*/  HMMA.16816.F32.BF16 R32, R104.reuse, R110, R32 ;  /* 0x0000006e6820723c */ /* 0x040fe20000041820 */
[----:B------:R-:W5:Y:S03]  /*12410*/  LDSM.16.MT88.4 R108, [R184+0x2100] ;  /* 0x00210000b86c783b */ /* 0x000f660000004200 */
[C---:B------:R-:W-:Y:S02]  /*12420*/  FMUL.FTZ R70, R0.reuse, R70 ;  /* 0x0000004600467220 */ /* 0x040fe40000410000 */
[C---:B------:R-:W-:Y:S02]  /*12430*/  FMUL.FTZ R71, R0.reuse, R71 ;  /* 0x0000004700477220 */ /* 0x040fe40000410000 */
[C---:B------:R-:W-:Y:S04]  /*12440*/  HMMA.16816.F32.BF16 R36, R104.reuse, R112, R36 ;  /* 0x000000706824723c */ /* 0x040fe80000041824 */
[C---:B------:R-:W-:Y:S02]  /*12450*/  FMUL.FTZ R74, R0.reuse, R74 ;  /* 0x0000004a004a7220 */ /* 0x040fe40000410000 */
[----:B------:R-:W-:Y:S02]  /*12460*/  FMUL.FTZ R75, R0, R75 ;  /* 0x0000004b004b7220 */ /* 0x000fe40000410000 */
[C---:B------:R-:W-:Y:S01]  /*12470*/  HMMA.16816.F32.BF16 R40, R104.reuse, R114, R40 ;  /* 0x000000726828723c */ /* 0x040fe20000041828 */
[----:B------:R-:W2:Y:S03]  /*12480*/  LDSM.16.MT88.4 R112, [R3+0x2100] ;  /* 0x002100000370783b */ /* 0x000ea60000004200 */
[--C-:B-1----:R-:W-:Y:S02]  /*12490*/  FFMA.FTZ R101, R150, c[0x0][0x2d0], -R140.reuse ;  /* 0x0000b40096657a23 */ /* 0x102fe4000001088c */
[C---:B------:R-:W-:Y:S02]  /*124a0*/  FMUL.FTZ R78, R0.reuse, R78 ;  /* 0x0000004e004e7220 */ /* 0x040fe40000410000 */
[C---:B----4-:R-:W-:Y:S01]  /*124b0*/  HMMA.16816.F32.BF16 R44, R104.reuse, R116, R44 ;  /* 0x00000074682c723c */ /* 0x050fe2000004182c */
[----:B------:R1:W4:Y:S01]  /*124c0*/  MUFU.EX2 R181, R101 ;  /* 0x0000006500b57308 */ /* 0x0003220000000800 */
[----:B------:R-:W-:Y:S02]  /*124d0*/  LDSM.16.MT88.4 R148, [R184+0x3900] ;  /* 0x00390000b894783b */ /* 0x000fe40000004200 */
[C---:B------:R-:W-:Y:S02]  /*124e0*/  FMUL.FTZ R79, R0.reuse, R79 ;  /* 0x0000004f004f7220 */ /* 0x040fe40000410000 */
[C---:B------:R-:W-:Y:S02]  /*124f0*/  FMUL.FTZ R82, R0.reuse, R82 ;  /* 0x0000005200527220 */ /* 0x040fe40000410000 */
[C---:B------:R-:W-:Y:S02]  /*12500*/  HMMA.16816.F32.BF16 R48, R104.reuse, R118, R48 ;  /* 0x000000766830723c */ /* 0x040fe40000041830 */
[----:B------:R-:W3:Y:S02]  /*12510*/  LDSM.16.MT88.4 R116, [R156+0x4100] ;  /* 0x004100009c74783b */ /* 0x000ee40000004200 */
[C---:B------:R-:W-:Y:S02]  /*12520*/  FMUL.FTZ R83, R0.reuse, R83 ;  /* 0x0000005300537220 */ /* 0x040fe40000410000 */
[C---:B------:R-:W-:Y:S02]  /*12530*/  FMUL.FTZ R86, R0.reuse, R86 ;  /* 0x0000005600567220 */ /* 0x040fe40000410000 */
[----:B------:R-:W-:Y:S01]  /*12540*/  FMUL.FTZ R87, R0, R87 ;  /* 0x0000005700577220 */ /* 0x000fe20000410000 */
[C---:B-----5:R-:W-:Y:S03]  /*12550*/  HMMA.16816.F32.BF16 R52, R104.reuse, R108, R52 ;  /* 0x0000006c6834723c */ /* 0x060fe60000041834 */
[----:B------:R-:W-:Y:S02]  /*12560*/  FMUL.FTZ R89, R2, R89 ;  /* 0x0000005902597220 */ /* 0x000fe40000410000 */
[C---:B------:R-:W-:Y:S02]  /*12570*/  FMUL.FTZ R90, R0.reuse, R90 ;  /* 0x0000005a005a7220 */ /* 0x040fe40000410000 */
[----:B------:R-:W-:Y:S01]  /*12580*/  FMUL.FTZ R91, R0, R91 ;  /* 0x0000005b005b7220 */ /* 0x000fe20000410000 */
[C---:B------:R-:W-:Y:S01]  /*12590*/  HMMA.16816.F32.BF16 R56, R104.reuse, R110, R56 ;  /* 0x0000006e6838723c */ /* 0x040fe20000041838 */
[----:B------:R-:W5:Y:S03]  /*125a0*/  LDSM.16.MT88.4 R108, [R100+0x4100] ;  /* 0x00410000646c783b */ /* 0x000f660000004200 */
[----:B-1----:R-:W-:Y:S02]  /*125b0*/  FFMA.FTZ R101, R152, c[0x0][0x2d0], -R140 ;  /* 0x0000b40098657a23 */ /* 0x002fe4000001088c */
[C---:B------:R-:W-:Y:S02]  /*125c0*/  FMUL.FTZ R92, R2.reuse, R92 ;  /* 0x0000005c025c7220 */ /* 0x040fe40000410000 */
[C---:B--2---:R-:W-:Y:S01]  /*125d0*/  HMMA.16816.F32.BF16 R60, R104.reuse, R112, R60 ;  /* 0x00000070683c723c */ /* 0x044fe2000004183c */
[----:B------:R1:W2:Y:S03]  /*125e0*/  MUFU.EX2 R180, R101 ;  /* 0x0000006500b47308 */ /* 0x0002a60000000800 */
        /* <DEDUP_REMOVED lines=10> */
[----:B------:R-:W-:Y:S01]  /*12690*/  FFMA.FTZ R2, R2, R220, R215 ;  /* 0x000000dc02027223 */ /* 0x000fe200000100d7 */
[C---:B------:R-:W-:Y:S01]  /*126a0*/  HMMA.16816.F32.BF16 R72, R104.reuse, R118, R72 ;  /* 0x000000766848723c */ /* 0x040fe20000041848 */
[----:B------:R-:W3:Y:S03]  /*126b0*/  LDSM.16.MT88.4 R116, [R3+0x4100] ;  /* 0x004100000374783b */ /* 0x000ee60000004200 */
[----:B-1----:R-:W-:Y:S02]  /*126c0*/  FFMA.FTZ R101, R154, c[0x0][0x2d0], -R162 ;  /* 0x0000b4009a657a23 */ /* 0x002fe400000108a2 */
[----:B------:R-:W-:Y:S02]  /*126d0*/  FFMA.FTZ R0, R0, R221, R210 ;  /* 0x000000dd00007223 */ /* 0x000fe400000100d2 */
[C---:B-----5:R-:W-:Y:S01]  /*126e0*/  HMMA.16816.F32.BF16 R76, R104.reuse, R108, R76 ;  /* 0x0000006c684c723c */ /* 0x060fe2000004184c */
[----:B------:R1:W5:Y:S03]  /*126f0*/  MUFU.EX2 R179, R101 ;  /* 0x0000006500b37308 */ /* 0x0003660000000800 */
[----:B------:R-:W-:Y:S02]  /*12700*/  FADD.FTZ R2, R218, R2 ;  /* 0x00000002da027221 */ /* 0x000fe40000010000 */
[----:B------:R-:W-:Y:S02]  /*12710*/  FADD.FTZ R0, R214, R0 ;  /* 0x00000000d6007221 */ /* 0x000fe40000010000 */
[C---:B------:R-:W-:Y:S01]  /*12720*/  HMMA.16816.F32.BF16 R80, R104.reuse, R110, R80 ;  /* 0x0000006e6850723c */ /* 0x040fe20000041850 */
[----:B------:R-:W5:Y:S03]  /*12730*/  LDSM.16.MT88.4 R108, [R156+0x900] ;  /* 0x000900009c6c783b */ /* 0x000f660000004200 */
[----:B------:R-:W-:Y:S02]  /*12740*/  FADD.FTZ R2, R217, R2 ;  /* 0x00000002d9027221 */ /* 0x000fe40000010000 */
[----:B------:R-:W-:Y:S02]  /*12750*/  FADD.FTZ R0, R213, R0 ;  /* 0x00000000d5007221 */ /* 0x000fe40000010000 */
[C---:B--2---:R-:W-:Y:S04]  /*12760*/  HMMA.16816.F32.BF16 R84, R104.reuse, R112, R84 ;  /* 0x000000706854723c */ /* 0x044fe80000041854 */
[----:B------:R-:W-:Y:S02]  /*12770*/  FADD.FTZ R2, R216, R2 ;  /* 0x00000002d8027221 */ /* 0x000fe40000010000 */
[----:B------:R-:W-:Y:S02]  /*12780*/  FADD.FTZ R0, R211, R0 ;  /* 0x00000000d3007221 */ /* 0x000fe40000010000 */
[C---:B------:R-:W-:Y:S01]  /*12790*/  HMMA.16816.F32.BF16 R88, R104.reuse, R114, R88 ;  /* 0x000000726858723c */ /* 0x040fe20000041858 */
[----:B------:R-:W2:Y:S03]  /*127a0*/  LDSM.16.MT88.4 R112, [R184+0x900] ;  /* 0x00090000b870783b */ /* 0x000ea60000004200 */
[----:B-1----:R-:W-:Y:S02]  /*127b0*/  FFMA.FTZ R101, R157, c[0x0][0x2d0], -R162 ;  /* 0x0000b4009d657a23 */ /* 0x002fe400000108a2 */
[----:B------:R-:W-:Y:S02]  /*127c0*/  FADD.FTZ R2, R209, R2 ;  /* 0x00000002d1027221 */ /* 0x000fe40000010000 */
[----:B------:R1:W1:Y:S01]  /*127d0*/  MUFU.EX2 R178, R101 ;  /* 0x0000006500b27308 */ /* 0x0002620000000800 */
[C---:B---3--:R-:W-:Y:S03]  /*127e0*/  HMMA.16816.F32.BF16 R92, R104.reuse, R116, R92 ;  /* 0x00000074685c723c */ /* 0x048fe6000004185c */
[----:B------:R-:W-:Y:S02]  /*127f0*/  FADD.FTZ R0, R183, R0 ;  /* 0x00000000b7007221 */ /* 0x000fe40000010000 */
[----:B------:R-:W-:Y:S02]  /*12800*/  FADD.FTZ R2, R208, R2 ;  /* 0x00000002d0027221 */ /* 0x000fe40000010000 */
[----:B------:R-:W-:Y:S01]  /*12810*/  FADD.FTZ R0, R182, R0 ;  /* 0x00000000b6007221 */ /* 0x000fe20000010000 */
[----:B------:R-:W-:Y:S01]  /*12820*/  HMMA.16816.F32.BF16 R96, R104, R118, R96 ;  /* 0x000000766860723c */ /* 0x000fe20000041860 */
[----:B------:R-:W-:Y:S03]  /*12830*/  LDSM.16.MT88.4 R116, [R100+0x4900] ;  /* 0x004900006474783b */ /* 0x000fe60000004200 */
[----:B------:R-:W-:Y:S02]  /*12840*/  FADD.FTZ R2, R207, R2 ;  /* 0x00000002cf027221 */ /* 0x000fe40000010000 */
[----:B----4-:R-:W-:Y:S01]  /*12850*/  FADD.FTZ R0, R181, R0 ;  /* 0x00000000b5007221 */ /* 0x010fe20000010000 */
[----:B------:R-:W-:Y:S01]  /*12860*/  F2FP.BF16.PACK_AB R104, R208, R209 ;  /* 0x000000d1d068723e */ /* 0x000fe200000010ff */
[C---:B------:R-:W-:Y:S01]  /*12870*/  FADD.FTZ R2, R199.reuse, R2 ;  /* 0x00000002c7027221 */ /* 0x040fe20000010000 */
[----:B------:R-:W-:Y:S03]  /*12880*/  F2FP.BF16.PACK_AB R106, R199, R207 ;  /* 0x000000cfc76a723e */ /* 0x000fe600000010ff */
[----:B------:R-:W-:Y:S01]  /*12890*/  F2FP.BF16.PACK_AB R105, R182, R183 ;  /* 0x000000b7b669723e */ /* 0x000fe200000010ff */
[C---:B------:R-:W-:Y:S01]  /*128a0*/  FADD.FTZ R0, R180.reuse, R0 ;  /* 0x00000000b4007221 */ /* 0x040fe20000010000 */
[----:B------:R-:W-:Y:S01]  /*128b0*/  F2FP.BF16.PACK_AB R107, R180, R181 ;  /* 0x000000b5b46b723e */ /* 0x000fe200000010ff */
[----:B-1----:R-:W-:Y:S02]  /*128c0*/  FFMA.FTZ R101, R153, c[0x0][0x2d0], -R162 ;  /* 0x0000b40099657a23 */ /* 0x002fe400000108a2 */
[----:B-----5:R-:W-:Y:S02]  /*128d0*/  FADD.FTZ R2, R179, R2 ;  /* 0x00000002b3027221 */ /* 0x020fe40000010000 */
[----:B------:R1:W3:Y:S02]  /*128e0*/  MUFU.EX2 R177, R101 ;  /* 0x0000006500b17308 */ /* 0x0002e40000000800 */
[C---:B------:R-:W-:Y:S03]  /*128f0*/  HMMA.16816.F32.BF16 R4, R104.reuse, R108, R4 ;  /* 0x0000006c6804723c */ /* 0x040fe60000041804 */
[----:B------:R-:W-:Y:S05]  /*12900*/  FADD.FTZ R2, R178, R2 ;  /* 0x00000002b2027221 */ /* 0x000fea0000010000 */
[C---:B------:R-:W-:Y:S01]  /*12910*/  HMMA.16816.F32.BF16 R8, R104.reuse, R110, R8 ;  /* 0x0000006e6808723c */ /* 0x040fe20000041808 */
[----:B------:R-:W4:Y:S07]  /*12920*/  LDSM.16.MT88.4 R108, [R3+0x2900] ;  /* 0x00290000036c783b */ /* 0x000f2e0000004200 */
[C---:B------:R-:W-:Y:S04]  /*12930*/  HMMA.16816.F32.BF16 R12, R104.reuse, R120, R12 ;  /* 0x00000078680c723c */ /* 0x040fe8000004180c */
[----:B-1----:R-:W-:Y:S04]  /*12940*/  FFMA.FTZ R101, R155, c[0x0][0x2d0], -R162 ;  /* 0x0000b4009b657a23 */ /* 0x002fe800000108a2 */
[C---:B------:R-:W-:Y:S01]  /*12950*/  HMMA.16816.F32.BF16 R16, R104.reuse, R122, R16 ;  /* 0x0000007a6810723c */ /* 0x040fe20000041810 */
[----:B------:R-:W-:Y:S01]  /*12960*/  LDSM.16.MT88.4 R120, [R184+0x4900] ;  /* 0x00490000b878783b */ /* 0x000fe20000004200 */
[----:B------:R1:W5:Y:S02]  /*12970*/  MUFU.EX2 R176, R101 ;  /* 0x0000006500b07308 */ /* 0x0003640000000800 */
[----:B---3--:R-:W-:Y:S04]  /*12980*/  FADD.FTZ R2, R177, R2 ;  /* 0x00000002b1027221 */ /* 0x008fe80000010000 */
[C---:B--2---:R-:W-:Y:S01]  /*12990*/  HMMA.16816.F32.BF16 R20, R104.reuse, R112, R20 ;  /* 0x000000706814723c */ /* 0x044fe20000041814 */
[----:B------:R-:W-:Y:S07]  /*129a0*/  LDSM.16.MT88.4 R152, [R3+0x3900] ;  /* 0x003900000398783b */ /* 0x000fee0000004200 */
[C---:B------:R-:W-:Y:S01]  /*129b0*/  HMMA.16816.F32.BF16 R24, R104.reuse, R114, R24 ;  /* 0x000000726818723c */ /* 0x040fe20000041818 */
[----:B------:R-:W2:Y:S07]  /*129c0*/  LDSM.16.MT88.4 R112, [R156+0x4900] ;  /* 0x004900009c70783b */ /* 0x000eae0000004200 */
[C---:B------:R-:W-:Y:S04]  /*129d0*/  HMMA.16816.F32.BF16 R28, R104.reuse, R124, R28 ;  /* 0x0000007c681c723c */ /* 0x040fe8000004181c */
[----:B-1----:R-:W-:Y:S02]  /*129e0*/  FFMA.FTZ R101, R159, c[0x0][0x2d0], -R140 ;  /* 0x0000b4009f657a23 */ /* 0x002fe4000001088c */
[----:B-----5:R-:W-:Y:S02]  /*129f0*/  FADD.FTZ R2, R176, R2 ;  /* 0x00000002b0027221 */ /* 0x020fe40000010000 */
[C---:B------:R-:W-:Y:S01]  /*12a00*/  HMMA.16816.F32.BF16 R32, R104.reuse, R126, R32 ;  /* 0x0000007e6820723c */ /* 0x040fe20000041820 */
[----:B------:R1:W3:Y:S01]  /*12a10*/  MUFU.EX2 R175, R101 ;  /* 0x0000006500af7308 */ /* 0x0002e20000000800 */
[----:B------:R-:W-:Y:S06]  /*12a20*/  LDSM.16.MT88.4 R124, [R100+0x1100] ;  /* 0x00110000647c783b */ /* 0x000fec0000004200 */
[C---:B------:R-:W-:Y:S08]  /*12a30*/  HMMA.16816.F32.BF16 R36, R104.reuse, R128, R36 ;  /* 0x000000806824723c */ /* 0x040ff00000041824 */
[C---:B------:R-:W-:Y:S01]  /*12a40*/  HMMA.16816.F32.BF16 R40, R104.reuse, R130, R40 ;  /* 0x000000826828723c */ /* 0x040fe20000041828 */
[----:B------:R-:W-:Y:S07]  /*12a50*/  LDSM.16.MT88.4 R128, [R3+0x1100] ;  /* 0x001100000380783b */ /* 0x000fee0000004200 */
[C---:B------:R-:W-:Y:S04]  /*12a60*/  HMMA.16816.F32.BF16 R44, R104.reuse, R132, R44 ;  /* 0x00000084682c723c */ /* 0x040fe8000004182c */
[----:B-1----:R-:W-:Y:S02]  /*12a70*/  FFMA.FTZ R101, R160, c[0x0][0x2d0], -R140 ;  /* 0x0000b400a0657a23 */ /* 0x002fe4000001088c */
[----:B---3--:R-:W-:Y:S02]  /*12a80*/  FADD.FTZ R0, R175, R0 ;  /* 0x00000000af007221 */ /* 0x008fe40000010000 */
[C---:B------:R-:W-:Y:S01]  /*12a90*/  HMMA.16816.F32.BF16 R48, R104.reuse, R134, R48 ;  /* 0x000000866830723c */ /* 0x040fe20000041830 */
[----:B------:R1:W3:Y:S01]  /*12aa0*/  MUFU.EX2 R174, R101 ;  /* 0x0000006500ae7308 */ /* 0x0002e20000000800 */
[----:B------:R-:W-:Y:S06]  /*12ab0*/  LDSM.16.MT88.4 R132, [R100+0x3100] ;  /* 0x003100006484783b */ /* 0x000fec0000004200 */
[C---:B------:R-:W-:Y:S08]  /*12ac0*/  HMMA.16816.F32.BF16 R52, R104.reuse, R136, R52 ;  /* 0x000000886834723c */ /* 0x040ff00000041834 */
[C---:B------:R-:W-:Y:S01]  /*12ad0*/  HMMA.16816.F32.BF16 R56, R104.reuse, R138, R56 ;  /* 0x0000008a6838723c */ /* 0x040fe20000041838 */
[----:B------:R-:W-:Y:S07]  /*12ae0*/  LDSM.16.MT88.4 R136, [R184+0x3100] ;  /* 0x00310000b888783b */ /* 0x000fee0000004200 */
[C---:B----4-:R-:W-:Y:S04]  /*12af0*/  HMMA.16816.F32.BF16 R60, R104.reuse, R108, R60 ;  /* 0x0000006c683c723c */ /* 0x050fe8000004183c */
[----:B-1----:R-:W-:Y:S02]  /*12b00*/  FFMA.FTZ R101, R158, c[0x0][0x2d0], -R140 ;  /* 0x0000b4009e657a23 */ /* 0x002fe4000001088c */
[----:B---3--:R-:W-:Y:S02]  /*12b10*/  FADD.FTZ R0, R174, R0 ;  /* 0x00000000ae007221 */ /* 0x008fe40000010000 */
[C---:B------:R-:W-:Y:S01]  /*12b20*/  HMMA.16816.F32.BF16 R64, R104.reuse, R110, R64 ;  /* 0x0000006e6840723c */ /* 0x040fe20000041840 */
[----:B------:R1:W3:Y:S01]  /*12b30*/  MUFU.EX2 R173, R101 ;  /* 0x0000006500ad7308 */ /* 0x0002e20000000800 */
[----:B------:R-:W4:Y:S06]  /*12b40*/  LDSM.16.MT88.4 R108, [R3+0x4900] ;  /* 0x00490000036c783b */ /* 0x000f2c0000004200 */
[C---:B--2---:R-:W-:Y:S08]  /*12b50*/  HMMA.16816.F32.BF16 R68, R104.reuse, R112, R68 ;  /* 0x000000706844723c */ /* 0x044ff00000041844 */
[C---:B------:R-:W-:Y:S01]  /*12b60*/  HMMA.16816.F32.BF16 R72, R104.reuse, R114, R72 ;  /* 0x000000726848723c */ /* 0x040fe20000041848 */
[----:B------:R-:W2:Y:S07]  /*12b70*/  LDSM.16.MT88.4 R112, [R156+0x1100] ;  /* 0x001100009c70783b */ /* 0x000eae0000004200 */
[C---:B------:R-:W-:Y:S04]  /*12b80*/  HMMA.16816.F32.BF16 R76, R104.reuse, R116, R76 ;  /* 0x00000074684c723c */ /* 0x040fe8000004184c */
[----:B-1----:R-:W-:Y:S02]  /*12b90*/  FFMA.FTZ R101, R161, c[0x0][0x2d0], -R140 ;  /* 0x0000b400a1657a23 */ /* 0x002fe4000001088c */
[----:B---3--:R-:W-:Y:S02]  /*12ba0*/  FADD.FTZ R0, R173, R0 ;  /* 0x00000000ad007221 */ /* 0x008fe40000010000 */
[C---:B------:R-:W-:Y:S01]  /*12bb0*/  HMMA.16816.F32.BF16 R80, R104.reuse, R118, R80 ;  /* 0x000000766850723c */ /* 0x040fe20000041850 */
[----:B------:R1:W3:Y:S01]  /*12bc0*/  MUFU.EX2 R172, R101 ;  /* 0x0000006500ac7308 */ /* 0x0002e20000000800 */
[----:B------:R-:W5:Y:S06]  /*12bd0*/  LDSM.16.MT88.4 R116, [R184+0x1100] ;  /* 0x00110000b874783b */ /* 0x000f6c0000004200 */
[C---:B------:R-:W-:Y:S08]  /*12be0*/  HMMA.16816.F32.BF16 R84, R104.reuse, R120, R84 ;  /* 0x000000786854723c */ /* 0x040ff00000041854 */
[C---:B------:R-:W-:Y:S01]  /*12bf0*/  HMMA.16816.F32.BF16 R88, R104.reuse, R122, R88 ;  /* 0x0000007a6858723c */ /* 0x040fe20000041858 */
[----:B------:R-:W5:Y:S07]  /*12c00*/  LDSM.16.MT88.4 R120, [R156+0x3100] ;  /* 0x003100009c78783b */ /* 0x000f6e0000004200 */
[C---:B----4-:R-:W-:Y:S04]  /*12c10*/  HMMA.16816.F32.BF16 R92, R104.reuse, R108, R92 ;  /* 0x0000006c685c723c */ /* 0x050fe8000004185c */
[----:B-1----:R-:W-:Y:S02]  /*12c20*/  FFMA.FTZ R101, R165, c[0x0][0x2d0], -R162 ;  /* 0x0000b400a5657a23 */ /* 0x002fe400000108a2 */
[----:B---3--:R-:W-:Y:S02]  /*12c30*/  FADD.FTZ R0, R172, R0 ;  /* 0x00000000ac007221 */ /* 0x008fe40000010000 */
[----:B------:R-:W-:Y:S01]  /*12c40*/  HMMA.16816.F32.BF16 R96, R104, R110, R96 ;  /* 0x0000006e6860723c */ /* 0x000fe20000041860 */
[----:B------:R1:W3:Y:S01]  /*12c50*/  MUFU.EX2 R171, R101 ;  /* 0x0000006500ab7308 */ /* 0x0002e20000000800 */
[----:B------:R-:W4:Y:S05]  /*12c60*/  LDSM.16.MT88.4 R108, [R3+0x3100] ;  /* 0x00310000036c783b */ /* 0x000f2a0000004200 */
[----:B------:R-:W-:Y:S02]  /*12c70*/  F2FP.BF16.PACK_AB R104, R178, R179 ;  /* 0x000000b3b268723e */ /* 0x000fe400000010ff */
[----:B------:R-:W-:Y:S03]  /*12c80*/  F2FP.BF16.PACK_AB R106, R176, R177 ;  /* 0x000000b1b06a723e */ /* 0x000fe600000010ff */
[----:B------:R-:W-:Y:S02]  /*12c90*/  F2FP.BF16.PACK_AB R105, R174, R175 ;  /* 0x000000afae69723e */ /* 0x000fe400000010ff */
[----:B------:R-:W-:Y:S07]  /*12ca0*/  F2FP.BF16.PACK_AB R107, R172, R173 ;  /* 0x000000adac6b723e */ /* 0x000fee00000010ff */
[C---:B--2---:R-:W-:Y:S03]  /*12cb0*/  HMMA.16816.F32.BF16 R4, R104.reuse, R112, R4 ;  /* 0x000000706804723c */ /* 0x044fe60000041804 */
[----:B-1----:R-:W-:Y:S02]  /*12cc0*/  FFMA.FTZ R101, R166, c[0x0][0x2d0], -R162 ;  /* 0x0000b400a6657a23 */ /* 0x002fe400000108a2 */
[----:B---3--:R-:W-:Y:S03]  /*12cd0*/  FADD.FTZ R2, R171, R2 ;  /* 0x00000002ab027221 */ /* 0x008fe60000010000 */
[C---:B------:R-:W-:Y:S01]  /*12ce0*/  HMMA.16816.F32.BF16 R8, R104.reuse, R114, R8 ;  /* 0x000000726808723c */ /* 0x040fe20000041808 */
[----:B------:R1:W2:Y:S01]  /*12cf0*/  MUFU.EX2 R165, R101 ;  /* 0x0000006500a57308 */ /* 0x0002a20000000800 */
[----:B------:R-:W3:Y:S06]  /*12d00*/  LDSM.16.MT88.4 R112, [R156+0x5100] ;  /* 0x005100009c70783b */ /* 0x000eec0000004200 */
[C---:B------:R-:W-:Y:S08]  /*12d10*/  HMMA.16816.F32.BF16 R12, R104.reuse, R124, R12 ;  /* 0x0000007c680c723c */ /* 0x040ff0000004180c */
[C---:B------:R-:W-:Y:S01]  /*12d20*/  HMMA.16816.F32.BF16 R16, R104.reuse, R126, R16 ;  /* 0x0000007e6810723c */ /* 0x040fe20000041810 */
[----:B------:R-:W-:Y:S07]  /*12d30*/  LDSM.16.MT88.4 R124, [R100+0x1900] ;  /* 0x00190000647c783b */ /* 0x000fee0000004200 */
[C---:B-----5:R-:W-:Y:S04]  /*12d40*/  HMMA.16816.F32.BF16 R20, R104.reuse, R116, R20 ;  /* 0x000000746814723c */ /* 0x060fe80000041814 */
[----:B-1----:R-:W-:Y:S02]  /*12d50*/  FFMA.FTZ R101, R164, c[0x0][0x2d0], -R162 ;  /* 0x0000b400a4657a23 */ /* 0x002fe400000108a2 */
[----:B--2---:R-:W-:Y:S02]  /*12d60*/  FADD.FTZ R2, R165, R2 ;  /* 0x00000002a5027221 */ /* 0x004fe40000010000 */
[C---:B------:R-:W-:Y:S01]  /*12d70*/  HMMA.16816.F32.BF16 R24, R104.reuse, R118, R24 ;  /* 0x000000766818723c */ /* 0x040fe20000041818 */
[----:B------:R1:W-:Y:S01]  /*12d80*/  MUFU.EX2 R164, R101 ;  /* 0x0000006500a47308 */ /* 0x0003e20000000800 */
[----:B------:R-:W2:Y:S06]  /*12d90*/  LDSM.16.MT88.4 R116, [R100+0x5100] ;  /* 0x005100006474783b */ /* 0x000eac0000004200 */
[C---:B------:R-:W-:Y:S08]  /*12da0*/  HMMA.16816.F32.BF16 R28, R104.reuse, R128, R28 ;  /* 0x00000080681c723c */ /* 0x040ff0000004181c */
[C---:B------:R-:W-:Y:S01]  /*12db0*/  HMMA.16816.F32.BF16 R32, R104.reuse, R130, R32 ;  /* 0x000000826820723c */ /* 0x040fe20000041820 */
[----:B------:R-:W-:Y:S07]  /*12dc0*/  LDSM.16.MT88.4 R128, [R184+0x1900] ;  /* 0x00190000b880783b */ /* 0x000fee0000004200 */
[C---:B------:R-:W-:Y:S04]  /*12dd0*/  HMMA.16816.F32.BF16 R36, R104.reuse, R120, R36 ;  /* 0x000000786824723c */ /* 0x040fe80000041824 */
[----:B-1----:R-:W-:Y:S04]  /*12de0*/  FFMA.FTZ R101, R163, c[0x0][0x2d0], -R162 ;  /* 0x0000b400a3657a23 */ /* 0x002fe800000108a2 */
[C---:B------:R-:W-:Y:S01]  /*12df0*/  HMMA.16816.F32.BF16 R40, R104.reuse, R122, R40 ;  /* 0x0000007a6828723c */ /* 0x040fe20000041828 */
[----:B------:R1:W-:Y:S01]  /*12e00*/  MUFU.EX2 R163, R101 ;  /* 0x0000006500a37308 */ /* 0x0003e20000000800 */
[----:B------:R-:W5:Y:S06]  /*12e10*/  LDSM.16.MT88.4 R120, [R184+0x5100] ;  /* 0x00510000b878783b */ /* 0x000f6c0000004200 */
[C---:B------:R-:W-:Y:S08]  /*12e20*/  HMMA.16816.F32.BF16 R44, R104.reuse, R132, R44 ;  /* 0x00000084682c723c */ /* 0x040ff0000004182c */
[C---:B------:R-:W-:Y:S08]  /*12e30*/  HMMA.16816.F32.BF16 R48, R104.reuse, R134, R48 ;  /* 0x000000866830723c */ /* 0x040ff00000041830 */
[C---:B------:R-:W-:Y:S04]  /*12e40*/  HMMA.16816.F32.BF16 R52, R104.reuse, R136, R52 ;  /* 0x000000886834723c */ /* 0x040fe80000041834 */
[--C-:B-1----:R-:W-:Y:S04]  /*12e50*/  FFMA.FTZ R101, R169, c[0x0][0x2d0], -R140.reuse ;  /* 0x0000b400a9657a23 */ /* 0x102fe8000001088c */
[C---:B------:R-:W-:Y:S01]  /*12e60*/  HMMA.16816.F32.BF16 R56, R104.reuse, R138, R56 ;  /* 0x0000008a6838723c */ /* 0x040fe20000041838 */
[----:B------:R1:W1:Y:S01]  /*12e70*/  MUFU.EX2 R162, R101 ;  /* 0x0000006500a27308 */ /* 0x0002620000000800 */
[----:B------:R-:W-:Y:S06]  /*12e80*/  LDSM.16.MT88.4 R136, [R3+0x1900] ;  /* 0x001900000388783b */ /* 0x000fec0000004200 */
[C---:B----4-:R-:W-:Y:S08]  /*12e90*/  HMMA.16816.F32.BF16 R60, R104.reuse, R108, R60 ;  /* 0x0000006c683c723c */ /* 0x050ff0000004183c */
[C---:B------:R-:W-:Y:S01]  /*12ea0*/  HMMA.16816.F32.BF16 R64, R104.reuse, R110, R64 ;  /* 0x0000006e6840723c */ /* 0x040fe20000041840 */
[----:B------:R-:W4:Y:S07]  /*12eb0*/  LDSM.16.MT88.4 R108, [R3+0x5100] ;  /* 0x00510000036c783b */ /* 0x000f2e0000004200 */
[C---:B---3--:R-:W-:Y:S04]  /*12ec0*/  HMMA.16816.F32.BF16 R68, R104.reuse, R112, R68 ;  /* 0x000000706844723c */ /* 0x048fe80000041844 */
[----:B-1----:R-:W-:Y:S02]  /*12ed0*/  FFMA.FTZ R101, R170, c[0x0][0x2d0], -R140 ;  /* 0x0000b400aa657a23 */ /* 0x002fe4000001088c */
[----:B------:R-:W-:Y:S02]  /*12ee0*/  FADD.FTZ R0, R162, R0 ;  /* 0x00000000a2007221 */ /* 0x000fe40000010000 */
[C---:B------:R-:W-:Y:S01]  /*12ef0*/  HMMA.16816.F32.BF16 R72, R104.reuse, R114, R72 ;  /* 0x000000726848723c */ /* 0x040fe20000041848 */
[----:B------:R1:W3:Y:S01]  /*12f00*/  MUFU.EX2 R161, R101 ;  /* 0x0000006500a17308 */ /* 0x0002e20000000800 */
[----:B------:R-:W4:Y:S06]  /*12f10*/  LDSM.16.MT88.4 R112, [R156+0x1900] ;  /* 0x001900009c70783b */ /* 0x000f2c0000004200 */
[C---:B--2---:R-:W-:Y:S08]  /*12f20*/  HMMA.16816.F32.BF16 R76, R104.reuse, R116, R76 ;  /* 0x00000074684c723c */ /* 0x044ff0000004184c */
[C---:B------:R-:W-:Y:S08]  /*12f30*/  HMMA.16816.F32.BF16 R80, R104.reuse, R118, R80 ;  /* 0x000000766850723c */ /* 0x040ff00000041850 */
[C---:B-----5:R-:W-:Y:S04]  /*12f40*/  HMMA.16816.F32.BF16 R84, R104.reuse, R120, R84 ;  /* 0x000000786854723c */ /* 0x060fe80000041854 */
[----:B-1----:R-:W-:Y:S02]  /*12f50*/  FFMA.FTZ R101, R167, c[0x0][0x2d0], -R140 ;  /* 0x0000b400a7657a23 */ /* 0x002fe4000001088c */
[----:B---3--:R-:W-:Y:S02]  /*12f60*/  FADD.FTZ R0, R161, R0 ;  /* 0x00000000a1007221 */ /* 0x008fe40000010000 */
[C---:B------:R-:W-:Y:S01]  /*12f70*/  HMMA.16816.F32.BF16 R88, R104.reuse, R122, R88 ;  /* 0x0000007a6858723c */ /* 0x040fe20000041858 */
[----:B------:R1:W-:Y:S07]  /*12f80*/  MUFU.EX2 R160, R101 ;  /* 0x0000006500a07308 */ /* 0x0003ee0000000800 */
[C---:B----4-:R-:W-:Y:S08]  /*12f90*/  HMMA.16816.F32.BF16 R92, R104.reuse, R108, R92 ;  /* 0x0000006c685c723c */ /* 0x050ff0000004185c */
[----:B------:R-:W-:Y:S07]  /*12fa0*/  HMMA.16816.F32.BF16 R96, R104, R110, R96 ;  /* 0x0000006e6860723c */ /* 0x000fee0000041860 */
[----:B------:R-:W-:Y:S01]  /*12fb0*/  F2FP.BF16.PACK_AB R104, R165, R171 ;  /* 0x000000aba568723e */ /* 0x000fe200000010ff */
[----:B-1----:R-:W-:Y:S02]  /*12fc0*/  FFMA.FTZ R101, R168, c[0x0][0x2d0], -R140 ;  /* 0x0000b400a8657a23 */ /* 0x002fe4000001088c */
[----:B------:R-:W1:Y:S02]  /*12fd0*/  LDSM.16.MT88.4 R140, [R156+0x3900] ;  /* 0x003900009c8c783b */ /* 0x000e640000004200 */
[----:B------:R-:W-:Y:S02]  /*12fe0*/  F2FP.BF16.PACK_AB R106, R163, R164 ;  /* 0x000000a4a36a723e */ /* 0x000fe400000010ff */
[----:B------:R-:W-:Y:S01]  /*12ff0*/  F2FP.BF16.PACK_AB R105, R161, R162 ;  /* 0x000000a2a169723e */ /* 0x000fe200000010ff */
[----:B------:R-:W2:Y:S03]  /*13000*/  MUFU.EX2 R101, R101 ;  /* 0x0000006500657308 */ /* 0x000ea60000000800 */
[----:B------:R-:W3:Y:S01]  /*13010*/  LDSM.16.MT88.4 R156, [R156+0x5900] ;  /* 0x005900009c9c783b */ /* 0x000ee20000004200 */
[----:B--2---:R-:W-:Y:S07]  /*13020*/  F2FP.BF16.PACK_AB R107, R101, R160 ;  /* 0x000000a0656b723e */ /* 0x004fee00000010ff */
[C---:B------:R-:W-:Y:S01]  /*13030*/  HMMA.16816.F32.BF16 R108, R104.reuse, R112, R4 ;  /* 0x00000070686c723c */ /* 0x040fe20000041804 */
[----:B------:R-:W2:Y:S07]  /*13040*/  LDSM.16.MT88.4 R4, [R100+0x5900] ;  /* 0x005900006404783b */ /* 0x000eae0000004200 */
[C---:B------:R-:W-:Y:S01]  /*13050*/  HMMA.16816.F32.BF16 R112, R104.reuse, R114, R8 ;  /* 0x000000726870723c */ /* 0x040fe20000041808 */
[----:B------:R-:W4:Y:S07]  /*13060*/  LDSM.16.MT88.4 R8, [R184+0x5900] ;  /* 0x00590000b808783b */ /* 0x000f2e0000004200 */
[C---:B------:R-:W-:Y:S01]  /*13070*/  HMMA.16816.F32.BF16 R116, R104.reuse, R124, R12 ;  /* 0x0000007c6874723c */ /* 0x040fe2000004180c */
[----:B------:R5:W1:Y:S07]  /*13080*/  LDSM.16.MT88.4 R12, [R3+0x5900] ;  /* 0x00590000030c783b */ /* 0x000a6e0000004200 */
[C---:B------:R-:W-:Y:S08]  /*13090*/  HMMA.16816.F32.BF16 R120, R104.reuse, R126, R16 ;  /* 0x0000007e6878723c */ /* 0x040ff00000041810 */
[C---:B------:R-:W-:Y:S08]  /*130a0*/  HMMA.16816.F32.BF16 R124, R104.reuse, R128, R20 ;  /* 0x00000080687c723c */ /* 0x040ff00000041814 */
[C---:B------:R-:W-:Y:S04]  /*130b0*/  HMMA.16816.F32.BF16 R128, R104.reuse, R130, R24 ;  /* 0x000000826880723c */ /* 0x040fe80000041818 */
[----:B-----5:R-:W-:Y:S02]  /*130c0*/  FADD.FTZ R3, R164, R2 ;  /* 0x00000002a4037221 */ /* 0x020fe40000010000 */
[----:B------:R-:W-:Y:S01]  /*130d0*/  FADD.FTZ R2, R160, R0 ;  /* 0x00000000a0027221 */ /* 0x000fe20000010000 */
[----:B------:R-:W-:Y:S01]  /*130e0*/  IADD3 R0, R186, -0x2, RZ ;  /* 0xfffffffeba007810 */ /* 0x000fe20007ffe0ff */
[C---:B------:R-:W-:Y:S03]  /*130f0*/  HMMA.16816.F32.BF16 R132, R104.reuse, R136, R28 ;  /* 0x000000886884723c */ /* 0x040fe6000004181c */
[----:B------:R-:W-:Y:S01]  /*13100*/  ISETP.GE.AND P0, PT, R0, R225, PT ;  /* 0x000000e10000720c */ /* 0x000fe20003f06270 */
[----:B------:R-:W-:Y:S02]  /*13110*/  FADD.FTZ R220, R163, R3 ;  /* 0x00000003a3dc7221 */ /* 0x000fe40000010000 */
[----:B------:R-:W-:Y:S02]  /*13120*/  FADD.FTZ R221, R101, R2 ;  /* 0x0000000265dd7221 */ /* 0x000fe40000010000 */
[C---:B------:R-:W-:Y:S08]  /*13130*/  HMMA.16816.F32.BF16 R136, R104.reuse, R138, R32 ;  /* 0x0000008a6888723c */ /* 0x040ff00000041820 */
[C---:B-1----:R-:W-:Y:S08]  /*13140*/  HMMA.16816.F32.BF16 R36, R104.reuse, R140, R36 ;  /* 0x0000008c6824723c */ /* 0x042ff00000041824 */
        /* <DEDUP_REMOVED lines=9> */
[C---:B--2---:R-:W-:Y:S08]  /*131e0*/  HMMA.16816.F32.BF16 R76, R104.reuse, R4, R76 ;  /* 0x00000004684c723c */ /* 0x044ff0000004184c */
[C---:B------:R-:W-:Y:S08]  /*131f0*/  HMMA.16816.F32.BF16 R80, R104.reuse, R6, R80 ;  /* 0x000000066850723c */ /* 0x040ff00000041850 */
[C---:B----4-:R-:W-:Y:S08]  /*13200*/  HMMA.16816.F32.BF16 R84, R104.reuse, R8, R84 ;  /* 0x000000086854723c */ /* 0x050ff00000041854 */
[C---:B------:R-:W-:Y:S08]  /*13210*/  HMMA.16816.F32.BF16 R88, R104.reuse, R10, R88 ;  /* 0x0000000a6858723c */ /* 0x040ff00000041858 */
[C---:B------:R-:W-:Y:S08]  /*13220*/  HMMA.16816.F32.BF16 R92, R104.reuse, R12, R92 ;  /* 0x0000000c685c723c */ /* 0x040ff0000004185c */
[----:B------:R-:W-:Y:S01]  /*13230*/  HMMA.16816.F32.BF16 R96, R104, R14, R96 ;  /* 0x0000000e6860723c */ /* 0x000fe20000041860 */
[----:B------:R-:W-:Y:S07]  /*13240*/  @!UPT UIADD3 URZ, URZ, URZ, URZ ;  /* 0x0000003f3f3ff290 */ /* 0x000fee000fffe03f */
[----:B------:R-:W-:-:S11]  /*13250*/  @!P0 BRA `(.L_x_1282) ;  /* 0x0000047000008947 */ /* 0x000fd60003800000 */
[----:B------:R-:W-:Y:S01]  /*13260*/  IMAD.MOV.U32 R0, RZ, RZ, c[0x0][0x2b8] ;  /* 0x0000ae00ff007624 */ /* 0x000fe200078e00ff */
[----:B------:R-:W1:Y:S01]  /*13270*/  S2R R246, SR_CTAID.Y ;  /* 0x0000000000f67919 */ /* 0x000e620000002600 */
[----:B------:R-:W-:Y:S02]  /*13280*/  IMAD R2, R186, 0x40, R231 ;  /* 0x00000040ba027824 */ /* 0x000fe400078e02e7 */
[----:B------:R-:W-:Y:S01]  /*13290*/  IMAD.MOV.U32 R200, RZ, RZ, RZ ;  /* 0x000000ffffc87224 */ /* 0x000fe200078e00ff */
[----:B------:R-:W-:Y:S01]  /*132a0*/  ISETP.NE.AND P0, PT, R0, 0x1, PT ;  /* 0x000000010000780c */ /* 0x000fe20003f05270 */
[----:B------:R-:W-:Y:S01]  /*132b0*/  IMAD R10, R202, 0x3000, R235 ;  /* 0x00003000ca0a7824 */ /* 0x000fe200078e02eb */
[----:B------:R-:W-:Y:S04]  /*132c0*/  IADD3 R2, R2, -0x80, R219 ;  /* 0xffffff8002027810 */ /* 0x000fe80007ffe0db */
[----:B------:R-:W-:Y:S07]  /*132d0*/  MOV R0, R2 ;  /* 0x0000000200007202 */ /* 0x000fee0000000f00 */
[----:B------:R-:W-:Y:S05]  /*132e0*/  @P0 IMAD.HI.U32 R3, R2, c[0x0][0x2bc], RZ ;  /* 0x0000af0002030a27 */ /* 0x000fea00078e00ff */
[----:B------:R-:W-:Y:S01]  /*132f0*/  @P0 SHF.R.U32.HI R0, RZ, c[0x0][0x2c0], R3 ;  /* 0x0000b000ff000a19 */ /* 0x000fe20000011603 */
[----:B-1----:R-:W-:Y:S03]  /*13300*/  IMAD.WIDE.U32 R246, R246, c[0x0][0x1e8], RZ ;  /* 0x00007a00f6f67a25 */ /* 0x002fe600078e00ff */
[C---:B------:R-:W-:Y:S04]  /*13310*/  @!P5 IADD3 R3, P0, R0.reuse, R228, RZ ;  /* 0x000000e40003d210 */ /* 0x040fe80007f1e0ff */
[C---:B------:R-:W-:Y:S02]  /*13320*/  @!P5 LEA.HI.X.SX32 R5, R0.reuse, R232, 0x1, P0 ;  /* 0x000000e80005d211 */ /* 0x040fe400000f0eff */
[C---:B------:R-:W-:Y:S02]  /*13330*/  @!P5 LEA R4, P0, R3.reuse, c[0x0][0x2a0], 0x2 ;  /* 0x0000a8000304da11 */ /* 0x040fe400078010ff */
[----:B------:R-:W-:Y:S02]  /*13340*/  IADD3 R0, -R0, RZ, RZ ;  /* 0x000000ff00007210 */ /* 0x000fe40007ffe1ff */
[----:B------:R-:W-:Y:S03]  /*13350*/  @!P5 LEA.HI.X R5, R3, c[0x0][0x2a4], R5, 0x2, P0 ;  /* 0x0000a9000305da11 */ /* 0x000fe600000f1405 */
[----:B------:R-:W-:Y:S02]  /*13360*/  IMAD R201, R0, c[0x0][0x2b8], R2 ;  /* 0x0000ae0000c97a24 */ /* 0x000fe400078e0202 */
[----:B------:R-:W2:Y:S02]  /*13370*/  @!P5 LDG.E R200, [R4.64] ;  /* 0x0000000604c8d981 */ /* 0x000ea4000c1e1900 */
[C---:B------:R-:W-:Y:S01]  /*13380*/  IMAD.WIDE.U32 R2, R201.reuse, c[0x0][0x1e0], RZ ;  /* 0x00007800c9027a25 */ /* 0x040fe200078e00ff */
[----:B------:R-:W-:Y:S05]  /*13390*/  SHF.R.S32.HI R0, RZ, 0x1f, R201 ;  /* 0x0000001fff007819 */ /* 0x000fea00000114c9 */
        /* <DEDUP_REMOVED lines=13> */
.L_x_1348:
[----:B------:R-:W-:-:S05]  /*13470*/  BRA.DIV ~URZ, `(.L_x_1284) ;  /* 0x000082827f007947 */ /* 0x000fca000b800000 */
[----:B------:R-:W3:Y:S01]  /*13480*/  SHFL.IDX PT, R0, R11, RZ, 0x181f ;  /* 0x00181fff0b007589 */ /* 0x000ee200000e0000 */
[----:B------:R-:W-:Y:S02]  /*13490*/  SEL R12, RZ, 0x10, P6 ;  /* 0x00000010ff0c7807 */ /* 0x000fe40003000000 */
[----:B---3--:R-:W-:Y:S05]  /*134a0*/  IADD3 R2, P0, R0, R240, RZ ;  /* 0x000000f000027210 */ /* 0x008fea0007f1e0ff */
[----:B--2---:R-:W-:Y:S01]  /*134b0*/  IMAD.X R3, R4, 0x1, R206, P0 ;  /* 0x0000000104037824 */ /* 0x004fe200000e06ce */
[----:B------:R-:W-:Y:S05]  /*134c0*/  IADD3 R8, P0, R0, R204, RZ ;  /* 0x000000cc00087210 */ /* 0x000fea0007f1e0ff */
[----:B------:R-:W-:Y:S01]  /*134d0*/  IMAD.X R9, R4, 0x1, R205, P0 ;  /* 0x0000000104097824 */ /* 0x000fe200000e06cd */
[----:B------:R-:W-:Y:S02]  /*134e0*/  IADD3 R6, P0, R0, R196, RZ ;  /* 0x000000c400067210 */ /* 0x000fe40007f1e0ff */
[----:B------:R-:W-:Y:S01]  /*134f0*/  SHF.L.U32 R0, R10, 0x1, RZ ;  /* 0x000000010a007819 */ /* 0x000fe200000006ff */
[----:B------:R-:W-:Y:S02]  /*13500*/  IMAD.MOV.U32 R10, RZ, RZ, R241 ;  /* 0x000000ffff0a7224 */ /* 0x000fe400078e00f1 */
[----:B------:R-:W-:Y:S02]  /*13510*/  IMAD.X R7, R4, 0x1, R203, P0 ;  /* 0x0000000104077824 */ /* 0x000fe400000e06cb */
[----:B------:R-:W-:Y:S01]  /*13520*/  @!PT LDS RZ, [RZ] ;  /* 0x00000000fffff984 */ /* 0x000fe20000000800 */
[----:B------:R-:W-:Y:S01]  /*13530*/  @!PT LDS RZ, [RZ] ;  /* 0x00000000fffff984 */ /* 0x000fe20000000800 */
[----:B------:R2:W-:Y:S04]  /*13540*/  LDGSTS.E.BYPASS.LTC128B.128 [R0+0xc100], [R2.64], !P3 ;  /* 0x0c10000002007fae */ /* 0x0005e8000d901d46 */
[----:B------:R3:W-:Y:S04]  /*13550*/  LDGSTS.E.BYPASS.LTC128B.128 [R0+0xe100], [R8.64], !P4 ;  /* 0x0e10000008007fae */ /* 0x0007e8000e101d46 */
[----:B------:R4:W1:Y:S04]  /*13560*/  SHFL.IDX PT, R4, R5, 0x1, 0x181f ;  /* 0x00381f0005047f89 */ /* 0x00086800000e0000 */
[----:B------:R3:W-:Y:S04]  /*13570*/  LDGSTS.E.BYPASS.LTC128B.128 [R0+0x10100], [R6.64], !P6 ;  /* 0x1010000006007fae */ /* 0x0007e8000f101d46 */
[----:B--2---:R3:W2:Y:S01]  /*13580*/  SHFL.IDX PT, R2, R11, 0x1, 0x181f ;  /* 0x00381f000b027f89 */ /* 0x0046a200000e0000 */
[----:B-1--4-:R-:W-:Y:S03]  /*13590*/  MOV R5, R12 ;  /* 0x0000000c00057202 */ /* 0x012fe60000000f00 */
.L_x_1349:
        /* <DEDUP_REMOVED lines=19> */
.L_x_1282:
[----:B------:R-:W-:Y:S05]  /*136d0*/  BSYNC B0 ;  /* 0x0000000000007941 */ /* 0x000fea0003800000 */
.L_x_1281:
[C---:B-1----:R-:W-:Y:S01]  /*136e0*/  IADD3 R0, R185.reuse, 0x1, RZ ;  /* 0x00000001b9007810 */ /* 0x042fe20007ffe0ff */
[----:B------:R-:W0:Y:S01]  /*136f0*/  LDGDEPBAR ;  /* 0x00000000000079af */ /* 0x000e220000000000 */
[----:B------:R-:W-:Y:S01]  /*13700*/  ISETP.GE.AND P0, PT, R185, 0x1, PT ;  /* 0x00000001b900780c */ /* 0x000fe20003f06270 */
[----:B------:R-:W-:Y:S01]  /*13710*/  IMAD.MOV.U32 R100, RZ, RZ, R102 ;  /* 0x000000ffff647224 */ /* 0x000fe200078e0066 */
[----:B------:R-:W-:Y:S02]  /*13720*/  IADD3 R199, R186, -0x1, RZ ;  /* 0xffffffffbac77810 */ /* 0x000fe40007ffe0ff */
[----:B------:R-:W-:Y:S01]  /*13730*/  SEL R185, R0, RZ, !P0 ;  /* 0x000000ff00b97207 */ /* 0x000fe20004000000 */
[----:B------:R-:W-:Y:S01]  /*13740*/  IMAD.MOV.U32 R0, RZ, RZ, R103 ;  /* 0x000000ffff007224 */ /* 0x000fe200078e0067 */
[----:B------:R-:W-:Y:S01]  /*13750*/  ISETP.GT.AND P0, PT, R186, R226, PT ;  /* 0x000000e2ba00720c */ /* 0x000fe20003f04270 */
[----:B------:R-:W-:Y:S11]  /*13760*/  IMAD.MOV.U32 R186, RZ, RZ, R199 ;  /* 0x000000ffffba7224 */ /* 0x000ff600078e00c7 */
[----:B------:R-:W-:Y:S01]  /*13770*/  @!UPT UIADD3 URZ, URZ, URZ, URZ ;  /* 0x0000003f3f3ff290 */ /* 0x000fe2000fffe03f */
[----:B------:R-:W-:-:S05]  /*13780*/  @P0 BRA `(.L_x_1285) ;  /* 0xffffcec000000947 */ /* 0x000fca000383ffff */
.L_x_1275:
[----:B------:R-:W-:-:S13]  /*13790*/  ISETP.GE.AND P0, PT, R199, R225, PT ;  /* 0x000000e1c700720c */ /* 0x000fda0003f06270 */
[----:B------:R-:W-:Y:S05]  /*137a0*/  @!P0 BRA `(.L_x_1286) ;  /* 0x00003c0000008947 */ /* 0x000fea0003800000 */
[----:B------:R-:W-:Y:S01]  /*137b0*/  IADD3 R0, R212, 0x40, RZ ;  /* 0x00000040d4007810 */ /* 0x000fe20007ffe0ff */
[----:B------:R-:W-:Y:S01]  /*137c0*/  IMAD.MOV.U32 R186, RZ, RZ, 0x40 ;  /* 0x00000040ffba7424 */ /* 0x000fe200078e00ff */
[----:B------:R-:W-:Y:S01]  /*137d0*/  LOP3.LUT P0, RZ, R198, 0x4, RZ, 0xc0, !PT ;  /* 0x00000004c6ff7812 */ /* 0x000fe2000780c0ff */
[----:B------:R-:W-:Y:S01]  /*137e0*/  IMAD.MOV.U32 R101, RZ, RZ, R102 ;  /* 0x000000ffff657224 */ /* 0x000fe200078e0066 */
[----:B------:R-:W-:Y:S01]  /*137f0*/  SHF.R.S32.HI R196, RZ, 0x1f, R0 ;  /* 0x0000001fffc47819 */ /* 0x000fe20000011400 */
[----:B------:R-:W-:Y:S01]  /*13800*/  IMAD.MOV.U32 R100, RZ, RZ, R103 ;  /* 0x000000ffff647224 */ /* 0x000fe200078e0067 */
[----:B------:R-:W-:Y:S01]  /*13810*/  SHF.R.S32.HI R204, RZ, 0x1f, R212 ;  /* 0x0000001fffcc7819 */ /* 0x000fe200000114d4 */
[----:B------:R-:W-:Y:S01]  /*13820*/  IMAD.SHL.U32 R203, R212, 0x2, RZ ;  /* 0x00000002d4cb7824 */ /* 0x000fe200078e00ff */
[----:B------:R-:W-:Y:S02]  /*13830*/  LEA.HI R196, R196, R0, RZ, 0x3 ;  /* 0x00000000c4c47211 */ /* 0x000fe400078f18ff */
[----:B------:R-:W-:-:S02]  /*13840*/  ISETP.GE.AND P3, PT, R0, c[0x0][0x1d4], PT ;  /* 0x0000750000007a0c */ /* 0x000fc40003f66270 */
[----:B------:R-:W-:Y:S02]  /*13850*/  LOP3.LUT R196, R196, 0xfffffff8, RZ, 0xc0, !PT ;  /* 0xfffffff8c4c47812 */ /* 0x000fe400078ec0ff */
[C---:B------:R-:W-:Y:S02]  /*13860*/  ISETP.GE.AND P2, PT, R212.reuse, c[0x0][0x1d4], PT ;  /* 0x00007500d4007a0c */ /* 0x040fe40003f46270 */
[----:B------:R-:W-:Y:S02]  /*13870*/  SHF.R.S32.HI R198, RZ, 0x1f, R196 ;  /* 0x0000001fffc67819 */ /* 0x000fe400000114c4 */
[----:B------:R-:W-:Y:S02]  /*13880*/  SHF.L.U64.HI R204, R212, 0x1, R204 ;  /* 0x00000001d4cc7819 */ /* 0x000fe400000102cc */
[C---:B------:R-:W-:Y:S01]  /*13890*/  SHF.L.U64.HI R198, R196.reuse, 0x1, R198 ;  /* 0x00000001c4c67819 */ /* 0x040fe200000102c6 */
[----:B------:R-:W-:Y:S01]  /*138a0*/  IMAD.SHL.U32 R196, R196, 0x2, RZ ;  /* 0x00000002c4c47824 */ /* 0x000fe200078e00ff */
[----:B------:R-:W-:-:S02]  /*138b0*/  SEL R186, R186, 0xffffffc0, !P0 ;  /* 0xffffffc0baba7807 */ /* 0x000fc40004000000 */
.L_x_1303:
[----:B------:R-:W-:Y:S04]  /*138c0*/  DEPBAR.LE SB0, 0x2 ;  /* 0x000080800000791a */ /* 0x000fe80000000000 */
[----:B------:R-:W-:Y:S01]  /*138d0*/  WARPSYNC 0xffffffff ;  /* 0xffffffff00007948 */ /* 0x000fe20003800000 */
[----:B------:R-:W-:Y:S01]  /*138e0*/  BAR.SYNC.DEFER_BLOCKING 0x0 ;  /* 0x0000000000007b1d */ /* 0x000fe20000010000 */
[----:B------:R-:W-:Y:S01]  /*138f0*/  IMAD R184, R185, 0x6000, RZ ;  /* 0x00006000b9b87824 */ /* 0x000fe200078e02ff */
[----:B------:R-:W-:Y:S04]  /*13900*/  ISETP.GE.AND P0, PT, R225, R199, PT ;  /* 0x000000c7e100720c */ /* 0x000fe80003f06270 */
[----:B------:R-:W-:Y:S04]  /*13910*/  IADD3 R172, R193, R184, RZ ;  /* 0x000000b8c1ac7210 */ /* 0x000fe80007ffe0ff */
[----:B------:R-:W-:Y:S01]  /*13920*/  IADD3 R0, R197, R172, RZ ;  /* 0x000000acc5007210 */ /* 0x000fe20007ffe0ff */
        /* <DEDUP_REMOVED lines=29> */
.L_x_1350:
[----:B------:R-:W-:-:S05]  /*13b00*/  BRA.DIV ~URZ, `(.L_x_1290) ;  /* 0x00007ec27f007947 */ /* 0x000fca000b800000 */
[----:B------:R-:W5:Y:S01]  /*13b10*/  SHFL.IDX PT, R2, R21, RZ, 0x181f ;  /* 0x00181fff15027589 */ /* 0x000f6200000e0000 */
[C---:B------:R-:W-:Y:S01]  /*13b20*/  IMAD.SHL.U32 R22, R227.reuse, 0x2, RZ ;  /* 0x00000002e3167824 */ /* 0x040fe200078e00ff */
[----:B------:R-:W-:Y:S01]  /*13b30*/  SHF.L.U64.HI R23, R227, 0x1, R239 ;  /* 0x00000001e3177819 */ /* 0x000fe200000102ef */
[----:B------:R-:W-:Y:S01]  /*13b40*/  IMAD R4, R202, 0x6000, R230 ;  /* 0x00006000ca047824 */ /* 0x000fe200078e02e6 */
[C---:B-----5:R-:W-:Y:S05]  /*13b50*/  IADD3 R6, P0, R2.reuse, R203, RZ ;  /* 0x000000cb02067210 */ /* 0x060fea0007f1e0ff */
[C---:B---3--:R-:W-:Y:S01]  /*13b60*/  IMAD.X R7, R5.reuse, 0x1, R204, P0 ;  /* 0x0000000105077824 */ /* 0x048fe200000e06cc */
[C---:B------:R-:W-:Y:S04]  /*13b70*/  IADD3 R14, P0, R2.reuse, R196, RZ ;  /* 0x000000c4020e7210 */ /* 0x040fe80007f1e0ff */
[----:B------:R-:W-:Y:S01]  /*13b80*/  @!PT LDS RZ, [RZ] ;  /* 0x00000000fffff984 */ /* 0x000fe20000000800 */
[----:B------:R-:W-:Y:S01]  /*13b90*/  @!PT LDS RZ, [RZ] ;  /* 0x00000000fffff984 */ /* 0x000fe20000000800 */
[----:B------:R3:W-:Y:S01]  /*13ba0*/  LDGSTS.E.BYPASS.LTC128B.128 [R4], [R6.64], !P2 ;  /* 0x0000000006047fae */ /* 0x0007e2000d101d46 */
[C---:B------:R-:W-:Y:S02]  /*13bb0*/  IADD3.X R15, R5.reuse, R198, RZ, P0, !PT ;  /* 0x000000c6050f7210 */ /* 0x040fe400007fe4ff */
[----:B------:R-:W-:Y:S02]  /*13bc0*/  IADD3 R12, P0, R2, R22, RZ ;  /* 0x00000016020c7210 */ /* 0x000fe40007f1e0ff */
[----:B------:R3:W4:Y:S03]  /*13bd0*/  SHFL.IDX PT, R2, R21, 0x1, 0x181f ;  /* 0x00381f0015027f89 */ /* 0x00072600000e0000 */
[----:B------:R-:W-:Y:S01]  /*13be0*/  IMAD.X R13, R5, 0x1, R23, P0 ;  /* 0x00000001050d7824 */ /* 0x000fe200000e0617 */
[----:B------:R3:W-:Y:S04]  /*13bf0*/  LDGSTS.E.BYPASS.LTC128B.128 [R4+0x2000], [R14.64], !P3 ;  /* 0x020000000e047fae */ /* 0x0007e8000d901d46 */
[----:B------:R3:W2:Y:S04]  /*13c00*/  SHFL.IDX PT, R5, R20, 0x1, 0x181f ;  /* 0x00381f0014057f89 */ /* 0x0006a800000e0000 */
[----:B------:R3:W-:Y:S02]  /*13c10*/  LDGSTS.E.BYPASS.LTC128B.128 [R4+0x4000], [R12.64], !P6 ;  /* 0x040000000c047fae */ /* 0x0007e4000f101d46 */
.L_x_1351:
[C---:B---34-:R-:W-:Y:S05]  /*13c20*/  IADD3 R12, P0, R2.reuse, R203, RZ ;  /* 0x000000cb020c7210 */ /* 0x058fea0007f1e0ff */
[C---:B--2---:R-:W-:Y:S01]  /*13c30*/  IMAD.X R13, R5.reuse, 0x1, R204, P0 ;  /* 0x00000001050d7824 */ /* 0x044fe200000e06cc */
        /* <DEDUP_REMOVED lines=8> */
[----:B------:R-:W-:Y:S05]  /*13cc0*/  IMAD.X R3, R5, 0x1, R23, P0 ;  /* 0x0000000105037824 */ /* 0x000fea00000e0617 */
[----:B------:R2:W-:Y:S03]  /*13cd0*/  LDGSTS.E.BYPASS.LTC128B.128 [R4+0x5000], [R2.64], !P6 ;  /* 0x0500000002047fae */ /* 0x0005e6000f101d46 */
.L_x_1288:
[----:B------:R-:W-:Y:S05]  /*13ce0*/  BSYNC B0 ;  /* 0x0000000000007941 */ /* 0x000fea0003800000 */
.L_x_1287:
[----:B------:R-:W0:Y:S01]  /*13cf0*/  LDGDEPBAR ;  /* 0x00000000000079af */ /* 0x000e220000000000 */
[----:B------:R-:W-:Y:S01]  /*13d00*/  WARPSYNC 0xffffffff ;  /* 0xffffffff00007948 */ /* 0x000fe20003800000 */
[C---:B--23--:R-:W-:Y:S03]  /*13d10*/  HMMA.16816.F32.BF16 R4, R32.reuse, R8, RZ ;  /* 0x000000082004723c */ /* 0x04cfe600000418ff */
[C---:B------:R-:W-:Y:S02]  /*13d20*/  ISETP.NE.AND P0, PT, R243.reuse, c[0x0][0x2c4], PT ;  /* 0x0000b100f3007a0c */ /* 0x040fe40003f05270 */
[C---:B------:R-:W-:Y:S01]  /*13d30*/  IADD3 R2, R186.reuse, R172, RZ ;  /* 0x000000acba027210 */ /* 0x040fe20007ffe0ff */
[----:B------:R-:W2:Y:S01]  /*13d40*/  LDL R191, [R1+0x4] ;  /* 0x0000040001bf7983 */ /* 0x000ea20000100800 */
[C---:B------:R-:W-:Y:S01]  /*13d50*/  IADD3 R102, R186.reuse, R0, RZ ;  /* 0x00000000ba667210 */ /* 0x040fe20007ffe0ff */
[C---:B------:R-:W-:Y:S01]  /*13d60*/  HMMA.16816.F32.BF16 R8, R32.reuse, R10, RZ ;  /* 0x0000000a2008723c */ /* 0x040fe200000418ff */
[----:B------:R-:W-:Y:S01]  /*13d70*/  IADD3 R3, R186, R193, R184 ;  /* 0x000000c1ba037210 */ /* 0x000fe20007ffe0b8 */
[----:B------:R-:W-:Y:S01]  /*13d80*/  LDSM.16.M88.4 R160, [R190] ;  /* 0x00000000bea0783b */ /* 0x000fe20000000200 */
[----:B------:R-:W-:Y:S02]  /*13d90*/  ISETP.LE.AND P4, PT, R243, c[0x0][0x32c], PT ;  /* 0x0000cb00f3007a0c */ /* 0x000fe40003f83270 */
[----:B------:R-:W-:Y:S03]  /*13da0*/  IADD3 R3, R197, R3, RZ ;  /* 0x00000003c5037210 */ /* 0x000fe60007ffe0ff */
[C---:B----4-:R-:W-:Y:S02]  /*13db0*/  HMMA.16816.F32.BF16 R12, R32.reuse, R16, RZ ;  /* 0x00000010200c723c */ /* 0x050fe400000418ff */
[----:B------:R-:W-:Y:S06]  /*13dc0*/  LDSM.16.M88.4 R164, [R2+0xd900] ;  /* 0x00d9000002a4783b */ /* 0x000fec0000000200 */
[C---:B------:R-:W-:Y:S02]  /*13dd0*/  HMMA.16816.F32.BF16 R16, R32.reuse, R18, RZ ;  /* 0x000000122010723c */ /* 0x040fe400000418ff */
[----:B------:R-:W-:Y:S06]  /*13de0*/  LDSM.16.M88.4 R168, [R102+0xc100] ;  /* 0x00c1000066a8783b */ /* 0x000fec0000000200 */
[C---:B-1----:R-:W-:Y:S02]  /*13df0*/  HMMA.16816.F32.BF16 R20, R32.reuse, R24, RZ ;  /* 0x000000182014723c */ /* 0x042fe400000418ff */
[----:B------:R-:W-:Y:S06]  /*13e00*/  LDSM.16.M88.4 R176, [R187+0x8000] ;  /* 0x00800000bbb0783b */ /* 0x000fec0000000200 */
[C---:B------:R-:W-:Y:S02]  /*13e10*/  HMMA.16816.F32.BF16 R24, R32.reuse, R26, RZ ;  /* 0x0000001a2018723c */ /* 0x040fe400000418ff */
[----:B------:R-:W-:Y:S06]  /*13e20*/  LDSM.16.M88.4 R180, [R0+0x10100] ;  /* 0x0101000000b4783b */ /* 0x000fec0000000200 */
[C---:B------:R-:W-:Y:S08]  /*13e30*/  HMMA.16816.F32.BF16 R28, R32.reuse, R104, RZ ;  /* 0x00000068201c723c */ /* 0x040ff000000418ff */
        /* <DEDUP_REMOVED lines=13> */
[----:B------:R-:W5:Y:S07]  /*13f10*/  LDSM.16.M88.4 R140, [R102+0xc900] ;  /* 0x00c90000668c783b */ /* 0x000f6e0000000200 */
[C---:B-1----:R-:W-:Y:S01]  /*13f20*/  HMMA.16816.F32.BF16 R4, R160.reuse, R104, R4 ;  /* 0x00000068a004723c */ /* 0x042fe20000041804 */
[----:B------:R-:W-:Y:S07]  /*13f30*/  LDSM.16.M88.4 R156, [R172+0xe100] ;  /* 0x00e10000ac9c783b */ /* 0x000fee0000000200 */
[C---:B------:R-:W-:Y:S01]  /*13f40*/  HMMA.16816.F32.BF16 R8, R160.reuse, R106, R8 ;  /* 0x0000006aa008723c */ /* 0x040fe20000041808 */
[----:B------:R-:W1:Y:S07]  /*13f50*/  LDSM.16.M88.4 R104, [R102+0xd100] ;  /* 0x00d100006668783b */ /* 0x000e6e0000000200 */
        /* <DEDUP_REMOVED lines=8> */
[----:B------:R-:W3:Y:S07]  /*13fe0*/  LDSM.16.M88.4 R160, [R172+0xe900] ;  /* 0x00e90000aca0783b */ /* 0x000eee0000000200 */
[C---:B-----5:R-:W-:Y:S01]  /*13ff0*/  HMMA.16816.F32.BF16 R4, R152.reuse, R168, R4 ;  /* 0x000000a89804723c */ /* 0x060fe20000041804 */
[----:B------:R-:W5:Y:S07]  /*14000*/  LDSM.16.M88.4 R164, [R172+0xf100] ;  /* 0x00f10000aca4783b */ /* 0x000f6e0000000200 */
[C---:B------:R-:W-:Y:S01]  /*14010*/  HMMA.16816.F32.BF16 R8, R152.reuse, R170, R8 ;  /* 0x000000aa9808723c */ /* 0x040fe20000041808 */
[----:B------:R-:W4:Y:S07]  /*14020*/  LDSM.16.M88.4 R168, [R172+0xf900] ;  /* 0x00f90000aca8783b */ /* 0x000f2e0000000200 */
        /* <DEDUP_REMOVED lines=9> */
[C---:B----4-:R-:W-:Y:S01]  /*140c0*/  HMMA.16816.F32.BF16 R4, R148.reuse, R156, R4 ;  /* 0x0000009c9404723c */ /* 0x050fe20000041804 */
[----:B------:R-:W4:Y:S07]  /*140d0*/  LDSM.16.M88.4 R152, [R0+0xf100] ;  /* 0x00f100000098783b */ /* 0x000f2e0000000200 */
[C---:B------:R-:W-:Y:S01]  /*140e0*/  HMMA.16816.F32.BF16 R8, R148.reuse, R158, R8 ;  /* 0x0000009e9408723c */ /* 0x040fe20000041808 */
[----:B------:R-:W1:Y:S07]  /*140f0*/  LDSM.16.M88.4 R156, [R0+0xf900] ;  /* 0x00f90000009c783b */ /* 0x000e6e0000000200 */
[C---:B------:R-:W-:Y:S08]  /*14100*/  HMMA.16816.F32.BF16 R12, R148.reuse, R160, R12 ;  /* 0x000000a0940c723c */ /* 0x040ff0000004180c */
[C---:B------:R-:W-:Y:S01]  /*14110*/  HMMA.16816.F32.BF16 R16, R148.reuse, R162, R16 ;  /* 0x000000a29410723c */ /* 0x040fe20000041810 */
[----:B------:R-:W-:Y:S07]  /*14120*/  LDSM.16.M88.4 R160, [R190+0x4000] ;  /* 0x00400000bea0783b */ /* 0x000fee0000000200 */
[C---:B-----5:R-:W-:Y:S08]  /*14130*/  HMMA.16816.F32.BF16 R20, R148.reuse, R164, R20 ;  /* 0x000000a49414723c */ /* 0x060ff00000041814 */
[C---:B------:R-:W-:Y:S01]  /*14140*/  HMMA.16816.F32.BF16 R24, R148.reuse, R166, R24 ;  /* 0x000000a69418723c */ /* 0x040fe20000041818 */
[----:B------:R-:W5:Y:S07]  /*14150*/  LDSM.16.M88.4 R164, [R2+0xe100] ;  /* 0x00e1000002a4783b */ /* 0x000f6e0000000200 */
        /* <DEDUP_REMOVED lines=9> */
[----:B------:R-:W-:Y:S07]  /*141f0*/  LDSM.16.M88.4 R144, [R189+0x4000] ;  /* 0x00400000bd90783b */ /* 0x000fee0000000200 */
[C---:B----4-:R-:W-:Y:S08]  /*14200*/  HMMA.16816.F32.BF16 R20, R104.reuse, R152, R20 ;  /* 0x000000986814723c */ /* 0x050ff00000041814 */
[C---:B------:R-:W-:Y:S01]  /*14210*/  HMMA.16816.F32.BF16 R24, R104.reuse, R154, R24 ;  /* 0x0000009a6818723c */ /* 0x040fe20000041818 */
[----:B------:R-:W-:Y:S07]  /*14220*/  LDSM.16.M88.4 R152, [R102+0xe100] ;  /* 0x00e100006698783b */ /* 0x000fee0000000200 */
[C---:B------:R-:W-:Y:S08]  /*14230*/  HMMA.16816.F32.BF16 R28, R104.reuse, R156, R28 ;  /* 0x0000009c681c723c */ /* 0x040ff0000004181c */
[----:B------:R-:W-:Y:S01]  /*14240*/  HMMA.16816.F32.BF16 R32, R104, R158, R32 ;  /* 0x0000009e6820723c */ /* 0x000fe20000041820 */
[----:B------:R-:W3:Y:S07]  /*14250*/  LDSM.16.M88.4 R104, [R2+0xf900] ;  /* 0x00f900000268783b */ /* 0x000eee0000000200 */
[C---:B-----5:R-:W-:Y:S01]  /*14260*/  HMMA.16816.F32.BF16 R4, R160.reuse, R164, R4 ;  /* 0x000000a4a004723c */ /* 0x060fe20000041804 */
[----:B------:R-:W-:Y:S07]  /*14270*/  LDSM.16.M88.4 R156, [R3+0xf100] ;  /* 0x00f10000039c783b */ /* 0x000fee0000000200 */
[C---:B------:R-:W-:Y:S01]  /*14280*/  HMMA.16816.F32.BF16 R8, R160.reuse, R166, R8 ;  /* 0x000000a6a008723c */ /* 0x040fe20000041808 */
[----:B------:R-:W-:Y:S07]  /*14290*/  LDSM.16.M88.4 R164, [R188+0x8000] ;  /* 0x00800000bca4783b */ /* 0x000fee0000000200 */
[C---:B--2---:R-:W-:Y:S08]  /*142a0*/  HMMA.16816.F32.BF16 R12, R160.reuse, R148, R12 ;  /* 0x00000094a00c723c */ /* 0x044ff0000004180c */
[C---:B------:R-:W-:Y:S01]  /*142b0*/  HMMA.16816.F32.BF16 R16, R160.reuse, R150, R16 ;  /* 0x00000096a010723c */ /* 0x040fe20000041810 */
[----:B------:R-:W2:Y:S07]  /*142c0*/  LDSM.16.M88.4 R148, [R3+0xe900] ;  /* 0x00e900000394783b */ /* 0x000eae0000000200 */
[C---:B-1----:R-:W-:Y:S08]  /*142d0*/  HMMA.16816.F32.BF16 R20, R160.reuse, R140, R20 ;  /* 0x0000008ca014723c */ /* 0x042ff00000041814 */
[C---:B------:R-:W-:Y:S01]  /*142e0*/  HMMA.16816.F32.BF16 R24, R160.reuse, R142, R24 ;  /* 0x0000008ea018723c */ /* 0x040fe20000041818 */
[----:B------:R-:W1:Y:S07]  /*142f0*/  LDSM.16.M88.4 R140, [R3+0xf900] ;  /* 0x00f90000038c783b */ /* 0x000e6e0000000200 */
[C---:B---3--:R-:W-:Y:S08]  /*14300*/  HMMA.16816.F32.BF16 R28, R160.reuse, R104, R28 ;  /* 0x00000068a01c723c */ /* 0x048ff0000004181c */
[----:B------:R-:W-:Y:S01]  /*14310*/  HMMA.16816.F32.BF16 R32, R160, R106, R32 ;  /* 0x0000006aa020723c */ /* 0x000fe20000041820 */
[----:B------:R-:W3:Y:S07]  /*14320*/  LDSM.16.M88.4 R104, [R172+0x10900] ;  /* 0x01090000ac68783b */ /* 0x000eee0000000200 */
[C---:B------:R-:W-:Y:S01]  /*14330*/  HMMA.16816.F32.BF16 R4, R144.reuse, R152, R4 ;  /* 0x000000989004723c */ /* 0x040fe20000041804 */
[----:B------:R-:W4:Y:S07]  /*14340*/  LDSM.16.M88.4 R160, [R172+0x11100] ;  /* 0x01110000aca0783b */ /* 0x000f2e0000000200 */
[C---:B------:R-:W-:Y:S01]  /*14350*/  HMMA.16816.F32.BF16 R8, R144.reuse, R154, R8 ;  /* 0x0000009a9008723c */ /* 0x040fe20000041808 */
[----:B------:R-:W5:Y:S07]  /*14360*/  LDSM.16.M88.4 R172, [R172+0x11900] ;  /* 0x01190000acac783b */ /* 0x000f6e0000000200 */
[C---:B--2---:R-:W-:Y:S01]  /*14370*/  HMMA.16816.F32.BF16 R12, R144.reuse, R148, R12 ;  /* 0x00000094900c723c */ /* 0x044fe2000004180c */
[----:B------:R-:W-:Y:S07]  /*14380*/  LDSM.16.M88.4 R152, [R190+0x8000] ;  /* 0x00800000be98783b */ /* 0x000fee0000000200 */
[C---:B------:R-:W-:Y:S01]  /*14390*/  HMMA.16816.F32.BF16 R16, R144.reuse, R150, R16 ;  /* 0x000000969010723c */ /* 0x040fe20000041810 */
[----:B------:R-:W-:Y:S07]  /*143a0*/  LDSM.16.M88.4 R148, [R0+0x11900] ;  /* 0x011900000094783b */ /* 0x000fee0000000200 */
[C---:B------:R-:W-:Y:S08]  /*143b0*/  HMMA.16816.F32.BF16 R20, R144.reuse, R156, R20 ;  /* 0x0000009c9014723c */ /* 0x040ff00000041814 */
[C---:B------:R-:W-:Y:S01]  /*143c0*/  HMMA.16816.F32.BF16 R24, R144.reuse, R158, R24 ;  /* 0x0000009e9018723c */ /* 0x040fe20000041818 */
[----:B------:R-:W-:Y:S07]  /*143d0*/  LDSM.16.M88.4 R156, [R2+0x10100] ;  /* 0x01010000029c783b */ /* 0x000fee0000000200 */
[C---:B-1----:R-:W-:Y:S08]  /*143e0*/  HMMA.16816.F32.BF16 R28, R144.reuse, R140, R28 ;  /* 0x0000008c901c723c */ /* 0x042ff0000004181c */
[----:B------:R-:W-:Y:S01]  /*143f0*/  HMMA.16816.F32.BF16 R32, R144, R142, R32 ;  /* 0x0000008e9020723c */ /* 0x000fe20000041820 */
[----:B------:R-:W1:Y:S07]  /*14400*/  LDSM.16.M88.4 R140, [R0+0x10900] ;  /* 0x01090000008c783b */ /* 0x000e6e0000000200 */
[C---:B------:R-:W-:Y:S01]  /*14410*/  HMMA.16816.F32.BF16 R4, R164.reuse, R168, R4 ;  /* 0x000000a8a404723c */ /* 0x040fe20000041804 */
        /* <DEDUP_REMOVED lines=11> */
[----:B------:R5:W3:Y:S07]  /*144d0*/  LDSM.16.M88.4 R164, [R2+0x11900] ;  /* 0x0119000002a4783b */ /* 0x000aee0000000200 */
[C---:B------:R-:W-:Y:S01]  /*144e0*/  HMMA.16816.F32.BF16 R4, R176.reuse, R180, R4 ;  /* 0x000000b4b004723c */ /* 0x040fe20000041804 */
[----:B------:R-:W3:Y:S07]  /*144f0*/  LDSM.16.M88.4 R172, [R102+0x10100] ;  /* 0x0101000066ac783b */ /* 0x000eee0000000200 */
[C---:B------:R-:W-:Y:S08]  /*14500*/  HMMA.16816.F32.BF16 R8, R176.reuse, R182, R8 ;  /* 0x000000b6b008723c */ /* 0x040ff00000041808 */
[C---:B-1----:R-:W-:Y:S04]  /*14510*/  HMMA.16816.F32.BF16 R12, R176.reuse, R140, R12 ;  /* 0x0000008cb00c723c */ /* 0x042fe8000004180c */
[----:B-----5:R-:W-:Y:S04]  /*14520*/  IADD3 R2, R202, 0x1, RZ ;  /* 0x00000001ca027810 */ /* 0x020fe80007ffe0ff */
[C---:B------:R-:W-:Y:S08]  /*14530*/  HMMA.16816.F32.BF16 R16, R176.reuse, R142, R16 ;  /* 0x0000008eb010723c */ /* 0x040ff00000041810 */
[C---:B--2---:R-:W-:Y:S08]  /*14540*/  HMMA.16816.F32.BF16 R20, R176.reuse, R144, R20 ;  /* 0x00000090b014723c */ /* 0x044ff00000041814 */
        /* <DEDUP_REMOVED lines=8> */
[C---:B----4-:R-:W-:Y:S08]  /*145d0*/  HMMA.16816.F32.BF16 R20, R152.reuse, R160, R20 ;  /* 0x000000a09814723c */ /* 0x050ff00000041814 */
[C---:B------:R-:W-:Y:S08]  /*145e0*/  HMMA.16816.F32.BF16 R24, R152.reuse, R162, R24 ;  /* 0x000000a29818723c */ /* 0x040ff00000041818 */
[C---:B------:R-:W-:Y:S08]  /*145f0*/  HMMA.16816.F32.BF16 R28, R152.reuse, R164, R28 ;  /* 0x000000a4981c723c */ /* 0x040ff0000004181c */
[----:B------:R-:W-:Y:S07]  /*14600*/  HMMA.16816.F32.BF16 R32, R152, R166, R32 ;  /* 0x000000a69820723c */ /* 0x000fee0000041820 */
[----:B------:R-:W-:Y:S01]  /*14610*/  SHF.L.U32 R167, R199, 0x6, RZ ;  /* 0x00000006c7a77819 */ /* 0x000fe200000006ff */
        /* <DEDUP_REMOVED lines=37> */
[----:B------:R1:W1:Y:S01]  /*14870*/  MUFU.TANH R143, R15 ;  /* 0x0000000f008f7308 */ /* 0x0002620000002400 */
[----:B------:R-:W-:Y:S05]  /*14880*/  @P0 IMAD.HI.U32 R0, R4, c[0x0][0x2c8], RZ ;  /* 0x0000b20004000a27 */ /* 0x000fea00078e00ff */
[----:B------:R-:W-:Y:S01]  /*14890*/  @P0 SHF.R.U32.HI R4, RZ, c[0x0][0x2cc], R0 ;  /* 0x0000b300ff040a19 */ /* 0x000fe20000011600 */
[----:B------:R-:W-:Y:S03]  /*148a0*/  FMUL.FTZ R20, R20, c[0x0][0x320] ;  /* 0x0000c80014147a20 */ /* 0x000fe60000410000 */
[----:B------:R-:W1:Y:S01]  /*148b0*/  MUFU.TANH R105, R16 ;  /* 0x0000001000697308 */ /* 0x000e620000002400 */
[----:B------:R-:W-:Y:S01]  /*148c0*/  FMUL.FTZ R22, R22, c[0x0][0x320] ;  /* 0x0000c80016167a20 */ /* 0x000fe20000410000 */
[----:B------:R-:W1:Y:S01]  /*148d0*/  SHFL.IDX PT, R3, R4, RZ, 0x1c1f ;  /* 0x001c1fff04037589 */ /* 0x000e6200000e0000 */
[----:B------:R-:W-:Y:S01]  /*148e0*/  FMUL.FTZ R23, R23, c[0x0][0x320] ;  /* 0x0000c80017177a20 */ /* 0x000fe20000410000 */
[----:B------:R-:W-:Y:S02]  /*148f0*/  IADD3 R0, -R222, 0x1, -R167 ;  /* 0x00000001de007810 */ /* 0x000fe40007ffe9a7 */
[----:B------:R-:W-:Y:S02]  /*14900*/  ISETP.GE.AND P0, PT, R202, 0x1, PT ;  /* 0x00000001ca00780c */ /* 0x000fe40003f06270 */
[----:B------:R-:W-:Y:S02]  /*14910*/  IADD3 R0, -R224, R0, R223 ;  /* 0x00000000e0007210 */ /* 0x000fe40007ffe1df */
[----:B------:R2:W2:Y:S01]  /*14920*/  MUFU.TANH R103, R17 ;  /* 0x0000001100677308 */ /* 0x0004a20000002400 */
[----:B------:R-:W-:Y:S02]  /*14930*/  SEL R202, R2, RZ, !P0 ;  /* 0x000000ff02ca7207 */ /* 0x000fe40004000000 */
[C---:B------:R-:W-:Y:S01]  /*14940*/  IADD3 R6, R0.reuse, c[0x0][0x328], RZ ;  /* 0x0000ca0000067a10 */ /* 0x040fe20007ffe0ff */
[C---:B-----5:R-:W-:Y:S03]  /*14950*/  HMMA.16816.F32.BF16 R28, R168.reuse, R8, R28 ;  /* 0x00000008a81c723c */ /* 0x060fe6000004181c */
[----:B------:R-:W-:Y:S03]  /*14960*/  IADD3 R5, R0, UR4, RZ ;  /* 0x0000000400057c10 */ /* 0x000fe6000fffe0ff */
[----:B------:R5:W3:Y:S02]  /*14970*/  MUFU.TANH R141, R18 ;  /* 0x00000012008d7308 */ /* 0x000ae40000002400 */
[----:B------:R-:W-:Y:S04]  /*14980*/  HMMA.16816.F32.BF16 R32, R168, R10, R32 ;  /* 0x0000000aa820723c */ /* 0x000fe80000041820 */
[-C--:B-1----:R-:W-:Y:S02]  /*14990*/  IADD3 R2, R6, R3.reuse, RZ ;  /* 0x0000000306027210 */ /* 0x082fe40007ffe0ff */
[----:B------:R-:W-:Y:S02]  /*149a0*/  IADD3 R0, R5, R3, RZ ;  /* 0x0000000305007210 */ /* 0x000fe40007ffe0ff */
[----:B------:R1:W1:Y:S08]  /*149b0*/  MUFU.TANH R107, R19 ;  /* 0x00000013006b7308 */ /* 0x0002700000002400 */
[----:B------:R-:W-:Y:S02]  /*149c0*/  FMUL.FTZ R15, R28, c[0x0][0x320] ;  /* 0x0000c8001c0f7a20 */ /* 0x000fe40000410000 */
[----:B------:R3:W3:Y:S01]  /*149d0*/  MUFU.TANH R102, R20 ;  /* 0x0000001400667308 */ /* 0x0006e20000002400 */
[----:B------:R-:W-:Y:S02]  /*149e0*/  FMUL.FTZ R13, R29, c[0x0][0x320] ;  /* 0x0000c8001d0d7a20 */ /* 0x000fe40000410000 */
[----:B--2---:R-:W-:Y:S02]  /*149f0*/  FMUL.FTZ R17, R30, c[0x0][0x320] ;  /* 0x0000c8001e117a20 */ /* 0x004fe40000410000 */
[----:B-----5:R-:W-:Y:S02]  /*14a00*/  FMUL.FTZ R18, R25, c[0x0][0x320] ;  /* 0x0000c80019127a20 */ /* 0x020fe40000410000 */
[----:B------:R-:W-:Y:S02]  /*14a10*/  FMUL.FTZ R16, R31, c[0x0][0x320] ;  /* 0x0000c8001f107a20 */ /* 0x000fe40000410000 */
[----:B------:R-:W-:Y:S01]  /*14a20*/  FMUL.FTZ R12, R32, c[0x0][0x320] ;  /* 0x0000c800200c7a20 */ /* 0x000fe20000410000 */
[----:B------:R2:W2:Y:S01]  /*14a30*/  MUFU.TANH R104, R22 ;  /* 0x0000001600687308 */ /* 0x0004a20000002400 */
[----:B------:R-:W-:Y:S02]  /*14a40*/  FMUL.FTZ R11, R33, c[0x0][0x320] ;  /* 0x0000c800210b7a20 */ /* 0x000fe40000410000 */
[----:B------:R-:W-:Y:S02]  /*14a50*/  FMUL.FTZ R14, R34, c[0x0][0x320] ;  /* 0x0000c800220e7a20 */ /* 0x000fe40000410000 */
[----:B-1----:R-:W-:Y:S02]  /*14a60*/  FMUL.FTZ R19, R24, c[0x0][0x320] ;  /* 0x0000c80018137a20 */ /* 0x002fe40000410000 */
[----:B------:R-:W-:Y:S03]  /*14a70*/  FMUL.FTZ R24, R35, c[0x0][0x320] ;  /* 0x0000c80023187a20 */ /* 0x000fe60000410000 */
[----:B------:R-:W1:Y:S01]  /*14a80*/  MUFU.TANH R23, R23 ;  /* 0x0000001700177308 */ /* 0x000e620000002400 */
[----:B---3--:R-:W-:Y:S02]  /*14a90*/  FMUL.FTZ R20, R21, c[0x0][0x320] ;  /* 0x0000c80015147a20 */ /* 0x008fe40000410000 */
[----:B------:R-:W-:Y:S07]  /*14aa0*/  FMUL.FTZ R21, R27, c[0x0][0x320] ;  /* 0x0000c8001b157a20 */ /* 0x000fee0000410000 */
[----:B------:R-:W3:Y:S01]  /*14ab0*/  MUFU.TANH R20, R20 ;  /* 0x0000001400147308 */ /* 0x000ee20000002400 */
[----:B--2---:R-:W-:Y:S09]  /*14ac0*/  FMUL.FTZ R22, R26, c[0x0][0x320] ;  /* 0x0000c8001a167a20 */ /* 0x004ff20000410000 */
[----:B------:R-:W2:Y:S10]  /*14ad0*/  MUFU.TANH R19, R19 ;  /* 0x0000001300137308 */ /* 0x000eb40000002400 */
        /* <DEDUP_REMOVED lines=25> */
.L_x_1293:
[----:B------:R-:W-:Y:S04]  /*14c70*/  MOV R7, 0x1 ;  /* 0x0000000100077802 */ /* 0x000fe80000000f00 */
[----:B------:R-:W-:Y:S11]  /*14c80*/  ISETP.NE.AND P0, PT, R7, c[0x0][0x32c], PT ;  /* 0x0000cb0007007a0c */ /* 0x000ff60003f05270 */
[----:B------:R-:W-:Y:S02]  /*14c90*/  @!UPT UIADD3 URZ, URZ, URZ, URZ ;  /* 0x0000003f3f3ff290 */ /* 0x000fe4000fffe03f */
[----:B------:R-:W-:Y:S05]  /*14ca0*/  @P0 IMAD.HI.U32 R7, R3, c[0x0][0x330], RZ ;  /* 0x0000cc0003070a27 */ /* 0x000fea00078e00ff */
[----:B------:R-:W-:Y:S02]  /*14cb0*/  @P0 SHF.R.U32.HI R3, RZ, c[0x0][0x334], R7 ;  /* 0x0000cd00ff030a19 */ /* 0x000fe40000011607 */
.L_x_1294:
[----:B------:R-:W-:Y:S05]  /*14cc0*/  BSYNC B0 ;  /* 0x0000000000007941 */ /* 0x000fea0003800000 */
.L_x_1292:
[----:B------:R-:W-:Y:S04]  /*14cd0*/  IMAD R3, R3, c[0x0][0x32c], -R167 ;  /* 0x0000cb0003037a24 */ /* 0x000fe800078e0aa7 */
[----:B------:R-:W-:Y:S05]  /*14ce0*/  IMAD.IADD R3, R3, 0x1, -R222 ;  /* 0x0000000103037824 */ /* 0x000fea00078e0ade */
[----:B------:R-:W-:Y:S02]  /*14cf0*/  IADD3 R7, R3, c[0x0][0x32c], RZ ;  /* 0x0000cb0003077a10 */ /* 0x000fe40007ffe0ff */
[----:B------:R-:W-:Y:S02]  /*14d00*/  IMNMX R0, R0, R3, !PT ;  /* 0x0000000300007217 */ /* 0x000fe40007800200 */
[----:B------:R-:W-:Y:S02]  /*14d10*/  IMNMX R2, R2, R7, PT ;  /* 0x0000000702027217 */ /* 0x000fe40003800200 */
.L_x_1291:
        /* <DEDUP_REMOVED lines=66> */
.L_x_1297:
[----:B------:R-:W-:Y:S04]  /*15140*/  MOV R4, 0x1 ;  /* 0x0000000100047802 */ /* 0x000fe80000000f00 */
[----:B------:R-:W-:Y:S11]  /*15150*/  ISETP.NE.AND P0, PT, R4, c[0x0][0x32c], PT ;  /* 0x0000cb0004007a0c */ /* 0x000ff60003f05270 */
[----:B------:R-:W-:Y:S02]  /*15160*/  @!UPT UIADD3 URZ, URZ, URZ, URZ ;  /* 0x0000003f3f3ff290 */ /* 0x000fe4000fffe03f */
[----:B------:R-:W-:Y:S05]  /*15170*/  @P0 IMAD.HI.U32 R4, R3, c[0x0][0x330], RZ ;  /* 0x0000cc0003040a27 */ /* 0x000fea00078e00ff */
[----:B------:R-:W-:Y:S02]  /*15180*/  @P0 SHF.R.U32.HI R3, RZ, c[0x0][0x334], R4 ;  /* 0x0000cd00ff030a19 */ /* 0x000fe40000011604 */
.L_x_1298:
[----:B------:R-:W-:Y:S05]  /*15190*/  BSYNC B0 ;  /* 0x0000000000007941 */ /* 0x000fea0003800000 */
.L_x_1296:
[----:B------:R-:W-:Y:S04]  /*151a0*/  IMAD R3, R3, c[0x0][0x32c], -R167 ;  /* 0x0000cb0003037a24 */ /* 0x000fe800078e0aa7 */
[----:B------:R-:W-:Y:S05]  /*151b0*/  IMAD.IADD R3, R3, 0x1, -R222 ;  /* 0x0000000103037824 */ /* 0x000fea00078e0ade */
[----:B------:R-:W-:Y:S02]  /*151c0*/  IADD3 R4, R3, c[0x0][0x32c], RZ ;  /* 0x0000cb0003047a10 */ /* 0x000fe40007ffe0ff */
[----:B------:R-:W-:Y:S02]  /*151d0*/  IMNMX R0, R0, R3, !PT ;  /* 0x0000000300007217 */ /* 0x000fe40007800200 */
[----:B------:R-:W-:Y:S02]  /*151e0*/  IMNMX R2, R2, R4, PT ;  /* 0x0000000402027217 */ /* 0x000fe40003800200 */
.L_x_1295:
        /* <DEDUP_REMOVED lines=68> */
[----:B------:R-:W-:Y:S01]  /*15630*/  FMNMX.FTZ R11, R150, R11, !PT ;  /* 0x0000000b960b7209 */ /* 0x000fe20007810000 */
[----:B------:R-:W-:Y:S01]  /*15640*/  BSSY B0, `(.L_x_1299) ;  /* 0x00001cb000007945 */ /* 0x000fe20003800000 */
[----:B------:R-:W-:Y:S02]  /*15650*/  ISETP.LT.OR P0, PT, R2, 0x32, P0 ;  /* 0x000000320200780c */ /* 0x000fe40000701670 */
[----:B------:R-:W-:Y:S02]  /*15660*/  FMNMX.FTZ R11, R151, R11, !PT ;  /* 0x0000000b970b7209 */ /* 0x000fe40007810000 */
[----:B------:R-:W-:Y:S02]  /*15670*/  FSEL R173, R16, -INF , !P0 ;  /* 0xff80000010ad7808 */ /* 0x000fe40004000000 */
[----:B------:R-:W-:Y:S02]  /*15680*/  ISETP.GT.AND P0, PT, R0, 0x38, P1 ;  /* 0x000000380000780c */ /* 0x000fe40000f04270 */
[----:B------:R-:W-:Y:S02]  /*15690*/  FMNMX.FTZ R11, R158, R11, !PT ;  /* 0x0000000b9e0b7209 */ /* 0x000fe40007810000 */
[----:B------:R-:W-:Y:S02]  /*156a0*/  ISETP.LT.OR P0, PT, R2, 0x39, P0 ;  /* 0x000000390200780c */ /* 0x000fe40000701670 */
[----:B------:R-:W-:Y:S02]  /*156b0*/  IADD3 R156, R194, R184, RZ ;  /* 0x000000b8c29c7210 */ /* 0x000fe40007ffe0ff */
[----:B------:R-:W-:Y:S02]  /*156c0*/  FSEL R174, R14, -INF , !P0 ;  /* 0xff8000000eae7808 */ /* 0x000fe40004000000 */
[----:B------:R-:W-:Y:S02]  /*156d0*/  ISETP.GT.AND P0, PT, R0, 0x39, P1 ;  /* 0x000000390000780c */ /* 0x000fe40000f04270 */
[----:B------:R-:W-:Y:S02]  /*156e0*/  FMNMX.FTZ R0, R161, R11, !PT ;  /* 0x0000000ba1007209 */ /* 0x000fe40007810000 */
[----:B------:R-:W-:Y:S02]  /*156f0*/  ISETP.LT.OR P0, PT, R2, 0x3a, P0 ;  /* 0x0000003a0200780c */ /* 0x000fe40000701670 */
[----:B------:R-:W-:Y:S02]  /*15700*/  FMNMX.FTZ R0, R173, R0, !PT ;  /* 0x00000000ad007209 */ /* 0x000fe40007810000 */
[----:B------:R-:W-:Y:S02]  /*15710*/  FSEL R159, R24, -INF , !P0 ;  /* 0xff800000189f7808 */ /* 0x000fe40004000000 */
[----:B------:R-:W-:Y:S02]  /*15720*/  FMNMX.FTZ R0, R174, R0, !PT ;  /* 0x00000000ae007209 */ /* 0x000fe40007810000 */
[----:B-1----:R-:W-:Y:S02]  /*15730*/  FMNMX.FTZ R103, R103, R12, !PT ;  /* 0x0000000c67677209 */ /* 0x002fe40007810000 */
[----:B------:R-:W-:Y:S01]  /*15740*/  FMNMX.FTZ R0, R159, R0, !PT ;  /* 0x000000009f007209 */ /* 0x000fe20007810000 */
[----:B------:R-:W-:Y:S01]  /*15750*/  LDSM.16.MT88.4 R12, [R156+0x100] ;  /* 0x000100009c0c783b */ /* 0x000fe20000004200 */
[----:B------:R-:W-:Y:S07]  /*15760*/  IADD3 R184, R184, R195, RZ ;  /* 0x000000c3b8b87210 */ /* 0x000fee0007ffe0ff */
[----:B------:R-:W1:Y:S08]  /*15770*/  SHFL.BFLY PT, R102, R0, 0x2, 0x1f ;  /* 0x0c401f0000667f89 */ /* 0x000e7000000e0000 */
[----:B------:R-:W2:Y:S08]  /*15780*/  SHFL.BFLY PT, R2, R103, 0x1, 0x1f ;  /* 0x0c201f0067027f89 */ /* 0x000eb000000e0000 */
[----:B------:R-:W-:Y:S01]  /*15790*/  LDSM.16.MT88.4 R28, [R184+0x100] ;  /* 0x00010000b81c783b */ /* 0x000fe20000004200 */
[----:B-1----:R-:W-:Y:S02]  /*157a0*/  FMNMX.FTZ R102, R0, R102, !PT ;  /* 0x0000006600667209 */ /* 0x002fe40007810000 */
[----:B--2---:R-:W-:Y:S05]  /*157b0*/  FMNMX.FTZ R103, R103, R2, !PT ;  /* 0x0000000267677209 */ /* 0x004fea0007810000 */
[----:B------:R-:W1:Y:S01]  /*157c0*/  SHFL.BFLY PT, R2, R102, 0x1, 0x1f ;  /* 0x0c201f0066027f89 */ /* 0x000e6200000e0000 */
[C---:B------:R-:W-:Y:S01]  /*157d0*/  FSETP.NEU.FTZ.AND P0, PT, R103.reuse, -INF , PT ;  /* 0xff8000006700780b */ /* 0x040fe20003f1d000 */
[C---:B------:R-:W-:Y:S03]  /*157e0*/  FMUL.FTZ R140, R103.reuse, c[0x0][0x2d0] ;  /* 0x0000b400678c7a20 */ /* 0x040fe60000410000 */
[----:B------:R-:W-:Y:S02]  /*157f0*/  FSEL R0, R103, RZ, P0 ;  /* 0x000000ff67007208 */ /* 0x000fe40000000000 */
[----:B------:R-:W-:Y:S03]  /*15800*/  FSEL R140, R140, RZ, P0 ;  /* 0x000000ff8c8c7208 */ /* 0x000fe60000000000 */
[----:B------:R-:W-:Y:S01]  /*15810*/  FADD.FTZ R0, -R0, R100 ;  /* 0x0000006400007221 */ /* 0x000fe20000010100 */
[----:B------:R-:W-:Y:S01]  /*15820*/  IADD3 R100, R192, R156, RZ ;  /* 0x0000009cc0647210 */ /* 0x000fe20007ffe0ff */
[--C-:B------:R-:W-:Y:S02]  /*15830*/  FFMA.FTZ R7, R7, c[0x0][0x2d0], -R140.reuse ;  /* 0x0000b40007077a23 */ /* 0x100fe4000001088c */
[----:B------:R-:W-:Y:S02]  /*15840*/  FMUL.FTZ R0, R0, c[0x0][0x2d0] ;  /* 0x0000b40000007a20 */ /* 0x000fe40000410000 */
[--C-:B------:R-:W-:Y:S01]  /*15850*/  FFMA.FTZ R9, R9, c[0x0][0x2d0], -R140.reuse ;  /* 0x0000b40009097a23 */ /* 0x100fe2000001088c */
[----:B------:R-:W-:Y:S01]  /*15860*/  MUFU.EX2 R214, R7 ;  /* 0x0000000700d67308 */ /* 0x000fe20000000800 */
[--C-:B------:R-:W-:Y:S01]  /*15870*/  FFMA.FTZ R8, R8, c[0x0][0x2d0], -R140.reuse ;  /* 0x0000b40008087a23 */ /* 0x100fe2000001088c */
[----:B------:R-:W2:Y:S01]  /*15880*/  LDSM.16.MT88.4 R20, [R100+0x100] ;  /* 0x000100006414783b */ /* 0x000ea20000004200 */
[--C-:B------:R-:W-:Y:S01]  /*15890*/  FFMA.FTZ R10, R10, c[0x0][0x2d0], -R140.reuse ;  /* 0x0000b4000a0a7a23 */ /* 0x100fe2000001088c */
[----:B-1----:R-:W-:Y:S06]  /*158a0*/  FMNMX.FTZ R102, R102, R2, !PT ;  /* 0x0000000266667209 */ /* 0x002fec0007810000 */
[----:B------:R1:W3:Y:S01]  /*158b0*/  MUFU.EX2 R2, R0 ;  /* 0x0000000000027308 */ /* 0x0002e20000000800 */
[C---:B------:R-:W-:Y:S01]  /*158c0*/  FSETP.NEU.FTZ.AND P0, PT, R102.reuse, -INF , PT ;  /* 0xff8000006600780b */ /* 0x040fe20003f1d000 */
[----:B------:R-:W-:Y:S05]  /*158d0*/  FMUL.FTZ R141, R102, c[0x0][0x2d0] ;  /* 0x0000b400668d7a20 */ /* 0x000fea0000410000 */
[----:B------:R-:W-:Y:S03]  /*158e0*/  FSEL R141, R141, RZ, P0 ;  /* 0x000000ff8d8d7208 */ /* 0x000fe60000000000 */
[----:B------:R-:W4:Y:S02]  /*158f0*/  MUFU.EX2 R213, R9 ;  /* 0x0000000900d57308 */ /* 0x000f240000000800 */
[--C-:B------:R-:W-:Y:S02]  /*15900*/  FFMA.FTZ R3, R3, c[0x0][0x2d0], -R141.reuse ;  /* 0x0000b40003037a23 */ /* 0x100fe4000001088d */
[--C-:B------:R-:W-:Y:S02]  /*15910*/  FFMA.FTZ R4, R4, c[0x0][0x2d0], -R141.reuse ;  /* 0x0000b40004047a23 */ /* 0x100fe4000001088d */
[--C-:B------:R-:W-:Y:S02]  /*15920*/  FFMA.FTZ R5, R5, c[0x0][0x2d0], -R141.reuse ;  /* 0x0000b40005057a23 */ /* 0x100fe4000001088d */
[----:B------:R-:W-:Y:S02]  /*15930*/  FFMA.FTZ R6, R6, c[0x0][0x2d0], -R141 ;  /* 0x0000b40006067a23 */ /* 0x000fe4000001088d */
[----:B------:R5:W-:Y:S01]  /*15940*/  MUFU.EX2 R212, R8 ;  /* 0x0000000800d47308 */ /* 0x000be20000000800 */
[----:B-1----:R-:W-:Y:S01]  /*15950*/  FSEL R0, R102, RZ, P0 ;  /* 0x000000ff66007208 */ /* 0x002fe20000000000 */
[C---:B---3--:R-:W-:Y:S02]  /*15960*/  FMUL.FTZ R16, R2.reuse, R120 ;  /* 0x0000007802107220 */ /* 0x048fe40000410000 */
[----:B------:R-:W-:Y:S02]  /*15970*/  FMUL.FTZ R17, R2, R121 ;  /* 0x0000007902117220 */ /* 0x000fe40000410000 */
[----:B------:R-:W-:Y:S04]  /*15980*/  FADD.FTZ R0, -R0, R101 ;  /* 0x0000006500007221 */ /* 0x000fe80000010100 */
[----:B------:R-:W1:Y:S01]  /*15990*/  MUFU.EX2 R211, R10 ;  /* 0x0000000a00d37308 */ /* 0x000e620000000800 */
[--C-:B------:R-:W-:Y:S02]  /*159a0*/  FFMA.FTZ R101, R142, c[0x0][0x2d0], -R140.reuse ;  /* 0x0000b4008e657a23 */ /* 0x100fe4000001088c */
[----:B------:R-:W-:Y:S01]  /*159b0*/  FMUL.FTZ R0, R0, c[0x0][0x2d0] ;  /* 0x0000b40000007a20 */ /* 0x000fe20000410000 */
[----:B----4-:R-:W-:Y:S01]  /*159c0*/  F2FP.BF16.PACK_AB R104, R213, R214 ;  /* 0x000000d6d568723e */ /* 0x010fe200000010ff */
[C---:B------:R-:W-:Y:S02]  /*159d0*/  FMUL.FTZ R9, R2.reuse, R113 ;  /* 0x0000007102097220 */ /* 0x040fe40000410000 */
[C---:B------:R-:W-:Y:S02]  /*159e0*/  FMUL.FTZ R24, R2.reuse, R128 ;  /* 0x0000008002187220 */ /* 0x040fe40000410000 */
[C---:B------:R-:W-:Y:S01]  /*159f0*/  FMUL.FTZ R25, R2.reuse, R129 ;  /* 0x0000008102197220 */ /* 0x040fe20000410000 */
[----:B------:R3:W-:Y:S01]  /*15a00*/  MUFU.EX2 R210, R101 ;  /* 0x0000006500d27308 */ /* 0x0007e20000000800 */
[C---:B------:R-:W-:Y:S02]  /*15a10*/  FMUL.FTZ R32, R2.reuse, R136 ;  /* 0x0000008802207220 */ /* 0x040fe40000410000 */
[C---:B------:R-:W-:Y:S02]  /*15a20*/  FMUL.FTZ R33, R2.reuse, R137 ;  /* 0x0000008902217220 */ /* 0x040fe40000410000 */
[C---:B-----5:R-:W-:Y:S02]  /*15a30*/  FMUL.FTZ R8, R2.reuse, R112 ;  /* 0x0000007002087220 */ /* 0x060fe40000410000 */
[C---:B------:R-:W-:Y:S02]  /*15a40*/  FMUL.FTZ R36, R2.reuse, R36 ;  /* 0x0000002402247220 */ /* 0x040fe40000410000 */
[C---:B------:R-:W-:Y:S01]  /*15a50*/  FMUL.FTZ R37, R2.reuse, R37 ;  /* 0x0000002502257220 */ /* 0x040fe20000410000 */
[----:B------:R4:W-:Y:S01]  /*15a60*/  MUFU.EX2 R179, R3 ;  /* 0x0000000300b37308 */ /* 0x0009e20000000800 */
[C---:B------:R-:W-:Y:S02]  /*15a70*/  FMUL.FTZ R40, R2.reuse, R40 ;  /* 0x0000002802287220 */ /* 0x040fe40000410000 */
[C---:B------:R-:W-:Y:S01]  /*15a80*/  FMUL.FTZ R41, R2.reuse, R41 ;  /* 0x0000002902297220 */ /* 0x040fe20000410000 */
[----:B-1----:R-:W-:Y:S01]  /*15a90*/  F2FP.BF16.PACK_AB R106, R211, R212 ;  /* 0x000000d4d36a723e */ /* 0x002fe200000010ff */
[C---:B------:R-:W-:Y:S02]  /*15aa0*/  FMUL.FTZ R44, R2.reuse, R44 ;  /* 0x0000002c022c7220 */ /* 0x040fe40000410000 */
[C---:B------:R-:W-:Y:S02]  /*15ab0*/  FMUL.FTZ R45, R2.reuse, R45 ;  /* 0x0000002d022d7220 */ /* 0x040fe40000410000 */
[C---:B------:R-:W-:Y:S01]  /*15ac0*/  FMUL.FTZ R48, R2.reuse, R48 ;  /* 0x0000003002307220 */ /* 0x040fe20000410000 */
[----:B------:R-:W1:Y:S01]  /*15ad0*/  MUFU.EX2 R178, R4 ;  /* 0x0000000400b27308 */ /* 0x000e620000000800 */
[C---:B------:R-:W-:Y:S02]  /*15ae0*/  FMUL.FTZ R49, R2.reuse, R49 ;  /* 0x0000003102317220 */ /* 0x040fe40000410000 */
[C---:B------:R-:W-:Y:S02]  /*15af0*/  FMUL.FTZ R52, R2.reuse, R52 ;  /* 0x0000003402347220 */ /* 0x040fe40000410000 */
[--C-:B---3--:R-:W-:Y:S02]  /*15b00*/  FFMA.FTZ R101, R145, c[0x0][0x2d0], -R140.reuse ;  /* 0x0000b40091657a23 */ /* 0x108fe4000001088c */
[C---:B------:R-:W-:Y:S02]  /*15b10*/  FMUL.FTZ R53, R2.reuse, R53 ;  /* 0x0000003502357220 */ /* 0x040fe40000410000 */
[C---:B------:R-:W-:Y:S01]  /*15b20*/  FMUL.FTZ R56, R2.reuse, R56 ;  /* 0x0000003802387220 */ /* 0x040fe20000410000 */
[----:B------:R3:W-:Y:S01]  /*15b30*/  MUFU.EX2 R177, R5 ;  /* 0x0000000500b17308 */ /* 0x0007e20000000800 */
[C---:B------:R-:W-:Y:S02]  /*15b40*/  FMUL.FTZ R57, R2.reuse, R57 ;  /* 0x0000003902397220 */ /* 0x040fe40000410000 */
[----:B------:R-:W-:Y:S01]  /*15b50*/  FMUL.FTZ R60, R2, R60 ;  /* 0x0000003c023c7220 */ /* 0x000fe20000410000 */
[----:B----4-:R-:W-:Y:S01]  /*15b60*/  IADD3 R3, R192, R184, RZ ;  /* 0x000000b8c0037210 */ /* 0x010fe20007ffe0ff */
[C---:B------:R-:W-:Y:S02]  /*15b70*/  FMUL.FTZ R61, R2.reuse, R61 ;  /* 0x0000003d023d7220 */ /* 0x040fe40000410000 */
[C---:B------:R-:W-:Y:S02]  /*15b80*/  FMUL.FTZ R64, R2.reuse, R64 ;  /* 0x0000004002407220 */ /* 0x040fe40000410000 */
[C---:B------:R-:W-:Y:S01]  /*15b90*/  FMUL.FTZ R65, R2.reuse, R65 ;  /* 0x0000004102417220 */ /* 0x040fe20000410000 */
[----:B------:R-:W4:Y:S01]  /*15ba0*/  MUFU.EX2 R176, R6 ;  /* 0x0000000600b07308 */ /* 0x000f220000000800 */
[C---:B------:R-:W-:Y:S02]  /*15bb0*/  FMUL.FTZ R68, R2.reuse, R68 ;  /* 0x0000004402447220 */ /* 0x040fe40000410000 */
[----:B------:R-:W-:Y:S01]  /*15bc0*/  FMUL.FTZ R69, R2, R69 ;  /* 0x0000004502457220 */ /* 0x000fe20000410000 */
[----:B-1----:R-:W-:Y:S01]  /*15bd0*/  F2FP.BF16.PACK_AB R105, R178, R179 ;  /* 0x000000b3b269723e */ /* 0x002fe200000010ff */
[C---:B------:R-:W-:Y:S02]  /*15be0*/  FMUL.FTZ R4, R2.reuse, R108 ;  /* 0x0000006c02047220 */ /* 0x040fe40000410000 */
[C---:B------:R-:W-:Y:S02]  /*15bf0*/  FMUL.FTZ R72, R2.reuse, R72 ;  /* 0x0000004802487220 */ /* 0x040fe40000410000 */
[C---:B------:R-:W-:Y:S01]  /*15c00*/  FMUL.FTZ R73, R2.reuse, R73 ;  /* 0x0000004902497220 */ /* 0x040fe20000410000 */
[----:B------:R-:W1:Y:S01]  /*15c10*/  MUFU.EX2 R0, R0 ;  /* 0x0000000000007308 */ /* 0x000e620000000800 */
[C---:B------:R-:W-:Y:S02]  /*15c20*/  FMUL.FTZ R76, R2.reuse, R76 ;  /* 0x0000004c024c7220 */ /* 0x040fe40000410000 */
[C---:B------:R-:W-:Y:S02]  /*15c30*/  FMUL.FTZ R77, R2.reuse, R77 ;  /* 0x0000004d024d7220 */ /* 0x040fe40000410000 */
[C---:B---3--:R-:W-:Y:S02]  /*15c40*/  FMUL.FTZ R5, R2.reuse, R109 ;  /* 0x0000006d02057220 */ /* 0x048fe40000410000 */
[C---:B------:R-:W-:Y:S02]  /*15c50*/  FMUL.FTZ R80, R2.reuse, R80 ;  /* 0x0000005002507220 */ /* 0x040fe40000410000 */
[C---:B------:R-:W-:Y:S01]  /*15c60*/  FMUL.FTZ R81, R2.reuse, R81 ;  /* 0x0000005102517220 */ /* 0x040fe20000410000 */
[----:B------:R3:W5:Y:S01]  /*15c70*/  MUFU.EX2 R209, R101 ;  /* 0x0000006500d17308 */ /* 0x0007620000000800 */
[C---:B------:R-:W-:Y:S02]  /*15c80*/  FMUL.FTZ R84, R2.reuse, R84 ;  /* 0x0000005402547220 */ /* 0x040fe40000410000 */
[----:B------:R-:W-:Y:S01]  /*15c90*/  FMUL.FTZ R85, R2, R85 ;  /* 0x0000005502557220 */ /* 0x000fe20000410000 */
[----:B----4-:R-:W-:Y:S01]  /*15ca0*/  F2FP.BF16.PACK_AB R107, R176, R177 ;  /* 0x000000b1b06b723e */ /* 0x010fe200000010ff */
[C---:B------:R-:W-:Y:S02]  /*15cb0*/  FMUL.FTZ R88, R2.reuse, R88 ;  /* 0x0000005802587220 */ /* 0x040fe40000410000 */
[C---:B------:R-:W-:Y:S02]  /*15cc0*/  FMUL.FTZ R89, R2.reuse, R89 ;  /* 0x0000005902597220 */ /* 0x040fe40000410000 */
[C---:B------:R-:W-:Y:S02]  /*15cd0*/  FMUL.FTZ R92, R2.reuse, R92 ;  /* 0x0000005c025c7220 */ /* 0x040fe40000410000 */
[C---:B------:R-:W-:Y:S02]  /*15ce0*/  FMUL.FTZ R93, R2.reuse, R93 ;  /* 0x0000005d025d7220 */ /* 0x040fe40000410000 */
[----:B------:R-:W-:Y:S02]  /*15cf0*/  FMUL.FTZ R96, R2, R96 ;  /* 0x0000006002607220 */ /* 0x000fe40000410000 */
[C---:B-1----:R-:W-:Y:S02]  /*15d00*/  FMUL.FTZ R6, R0.reuse, R110 ;  /* 0x0000006e00067220 */ /* 0x042fe40000410000 */
[C---:B------:R-:W-:Y:S02]  /*15d10*/  FMUL.FTZ R7, R0.reuse, R111 ;  /* 0x0000006f00077220 */ /* 0x040fe40000410000 */
[----:B------:R-:W1:Y:S01]  /*15d20*/  LDSM.16.MT88.4 R108, [R3+0x100] ;  /* 0x00010000036c783b */ /* 0x000e620000004200 */
[C---:B------:R-:W-:Y:S02]  /*15d30*/  FMUL.FTZ R10, R0.reuse, R114 ;  /* 0x00000072000a7220 */ /* 0x040fe40000410000 */
[----:B------:R-:W-:Y:S02]  /*15d40*/  FMUL.FTZ R11, R0, R115 ;  /* 0x00000073000b7220 */ /* 0x000fe40000410000 */
[C---:B------:R-:W-:Y:S03]  /*15d50*/  HMMA.16816.F32.BF16 R4, R104.reuse, R12, R4 ;  /* 0x0000000c6804723c */ /* 0x040fe60000041804 */
[----:B------:R-:W4:Y:S02]  /*15d60*/  LDSM.16.MT88.4 R112, [R156+0x2100] ;  /* 0x002100009c70783b */ /* 0x000f240000004200 */
[--C-:B---3--:R-:W-:Y:S02]  /*15d70*/  FFMA.FTZ R101, R146, c[0x0][0x2d0], -R140.reuse ;  /* 0x0000b40092657a23 */ /* 0x108fe4000001088c */
[C---:B------:R-:W-:Y:S01]  /*15d80*/  FMUL.FTZ R12, R2.reuse, R116 ;  /* 0x00000074020c7220 */ /* 0x040fe20000410000 */
[C---:B------:R-:W-:Y:S01]  /*15d90*/  HMMA.16816.F32.BF16 R8, R104.reuse, R14, R8 ;  /* 0x0000000e6808723c */ /* 0x040fe20000041808 */
[----:B------:R3:W-:Y:S03]  /*15da0*/  MUFU.EX2 R208, R101 ;  /* 0x0000006500d07308 */ /* 0x0007e60000000800 */
[----:B------:R-:W-:Y:S02]  /*15db0*/  FMUL.FTZ R13, R2, R117 ;  /* 0x00000075020d7220 */ /* 0x000fe40000410000 */
[C---:B------:R-:W-:Y:S02]  /*15dc0*/  FMUL.FTZ R18, R0.reuse, R122 ;  /* 0x0000007a00127220 */ /* 0x040fe40000410000 */
[C---:B------:R-:W-:Y:S04]  /*15dd0*/  FMUL.FTZ R14, R0.reuse, R118 ;  /* 0x00000076000e7220 */ /* 0x040fe80000410000 */
[C---:B------:R-:W-:Y:S02]  /*15de0*/  FMUL.FTZ R15, R0.reuse, R119 ;  /* 0x00000077000f7220 */ /* 0x040fe40000410000 */
[----:B------:R-:W1:Y:S01]  /*15df0*/  LDSM.16.MT88.4 R116, [R100+0x2100] ;  /* 0x002100006474783b */ /* 0x000e620000004200 */
[C---:B------:R-:W-:Y:S02]  /*15e00*/  FMUL.FTZ R19, R0.reuse, R123 ;  /* 0x0000007b00137220 */ /* 0x040fe40000410000 */
[C---:B------:R-:W-:Y:S02]  /*15e10*/  FMUL.FTZ R26, R0.reuse, R130 ;  /* 0x00000082001a7220 */ /* 0x040fe40000410000 */
[C---:B--2---:R-:W-:Y:S03]  /*15e20*/  HMMA.16816.F32.BF16 R12, R104.reuse, R20, R12 ;  /* 0x00000014680c723c */ /* 0x044fe6000004180c */
[----:B------:R-:W-:Y:S01]  /*15e30*/  LDSM.16.MT88.4 R120, [R184+0x900] ;  /* 0x00090000b878783b */ /* 0x000fe20000004200 */
[----:B------:R-:W-:Y:S02]  /*15e40*/  FMUL.FTZ R27, R0, R131 ;  /* 0x00000083001b7220 */ /* 0x000fe40000410000 */
[----:B---3--:R-:W-:Y:S02]  /*15e50*/  FFMA.FTZ R101, R152, c[0x0][0x2d0], -R140 ;  /* 0x0000b40098657a23 */ /* 0x008fe4000001088c */
[C---:B------:R-:W-:Y:S02]  /*15e60*/  HMMA.16816.F32.BF16 R16, R104.reuse, R22, R16 ;  /* 0x000000166810723c */ /* 0x040fe40000041810 */
[----:B------:R2:W3:Y:S01]  /*15e70*/  MUFU.EX2 R207, R101 ;  /* 0x0000006500cf7308 */ /* 0x0004e20000000800 */
[----:B------:R-:W-:Y:S01]  /*15e80*/  LDSM.16.MT88.4 R128, [R156+0x2900] ;  /* 0x002900009c80783b */ /* 0x000fe20000004200 */
[C---:B------:R-:W-:Y:S02]  /*15e90*/  FMUL.FTZ R20, R2.reuse, R124 ;  /* 0x0000007c02147220 */ /* 0x040fe40000410000 */
[----:B------:R-:W-:Y:S02]  /*15ea0*/  FMUL.FTZ R21, R2, R125 ;  /* 0x0000007d02157220 */ /* 0x000fe40000410000 */
[C---:B------:R-:W-:Y:S04]  /*15eb0*/  FMUL.FTZ R22, R0.reuse, R126 ;  /* 0x0000007e00167220 */ /* 0x040fe80000410000 */
[C---:B------:R-:W-:Y:S02]  /*15ec0*/  FMUL.FTZ R23, R0.reuse, R127 ;  /* 0x0000007f00177220 */ /* 0x040fe40000410000 */
[----:B------:R-:W-:Y:S01]  /*15ed0*/  LDSM.16.MT88.4 R124, [R3+0x900] ;  /* 0x00090000037c783b */ /* 0x000fe20000004200 */
[C---:B------:R-:W-:Y:S02]  /*15ee0*/  FMUL.FTZ R34, R0.reuse, R138 ;  /* 0x0000008a00227220 */ /* 0x040fe40000410000 */
[C---:B------:R-:W-:Y:S02]  /*15ef0*/  FMUL.FTZ R35, R0.reuse, R139 ;  /* 0x0000008b00237220 */ /* 0x040fe40000410000 */
[C---:B------:R-:W-:Y:S03]  /*15f00*/  HMMA.16816.F32.BF16 R20, R104.reuse, R28, R20 ;  /* 0x0000001c6814723c */ /* 0x040fe60000041814 */
[----:B------:R-:W-:Y:S01]  /*15f10*/  LDSM.16.MT88.4 R136, [R184+0x2900] ;  /* 0x00290000b888783b */ /* 0x000fe20000004200 */
[C---:B------:R-:W-:Y:S02]  /*15f20*/  FMUL.FTZ R38, R0.reuse, R38 ;  /* 0x0000002600267220 */ /* 0x040fe40000410000 */
[----:B------:R-:W-:Y:S02]  /*15f30*/  FMUL.FTZ R39, R0, R39 ;  /* 0x0000002700277220 */ /* 0x000fe40000410000 */
[C---:B------:R-:W-:Y:S04]  /*15f40*/  HMMA.16816.F32.BF16 R24, R104.reuse, R30, R24 ;  /* 0x0000001e6818723c */ /* 0x040fe80000041818 */
[C---:B------:R-:W-:Y:S02]  /*15f50*/  FMUL.FTZ R28, R2.reuse, R132 ;  /* 0x00000084021c7220 */ /* 0x040fe40000410000 */
[----:B------:R-:W-:Y:S02]  /*15f60*/  FMUL.FTZ R29, R2, R133 ;  /* 0x00000085021d7220 */ /* 0x000fe40000410000 */
[C---:B------:R-:W-:Y:S04]  /*15f70*/  FMUL.FTZ R30, R0.reuse, R134 ;  /* 0x00000086001e7220 */ /* 0x040fe80000410000 */
[----:B------:R-:W-:Y:S02]  /*15f80*/  FMUL.FTZ R31, R0, R135 ;  /* 0x00000087001f7220 */ /* 0x000fe40000410000 */
[----:B------:R-:W-:Y:S01]  /*15f90*/  LDSM.16.MT88.4 R132, [R100+0x2900] ;  /* 0x002900006484783b */ /* 0x000fe20000004200 */
[--C-:B--2---:R-:W-:Y:S02]  /*15fa0*/  FFMA.FTZ R101, R144, c[0x0][0x2d0], -R141.reuse ;  /* 0x0000b40090657a23 */ /* 0x104fe4000001088d */
[C---:B------:R-:W-:Y:S02]  /*15fb0*/  FMUL.FTZ R42, R0.reuse, R42 ;  /* 0x0000002a002a7220 */ /* 0x040fe40000410000 */
[C---:B-1----:R-:W-:Y:S01]  /*15fc0*/  HMMA.16816.F32.BF16 R28, R104.reuse, R108, R28 ;  /* 0x0000006c681c723c */ /* 0x042fe2000004181c */
[----:B------:R1:W-:Y:S02]  /*15fd0*/  MUFU.EX2 R171, R101 ;  /* 0x0000006500ab7308 */ /* 0x0003e40000000800 */
[C---:B------:R-:W-:Y:S02]  /*15fe0*/  FMUL.FTZ R43, R0.reuse, R43 ;  /* 0x0000002b002b7220 */ /* 0x040fe40000410000 */
[C---:B------:R-:W-:Y:S02]  /*15ff0*/  FMUL.FTZ R46, R0.reuse, R46 ;  /* 0x0000002e002e7220 */ /* 0x040fe40000410000 */
[C---:B------:R-:W-:Y:S01]  /*16000*/  FMUL.FTZ R47, R0.reuse, R47 ;  /* 0x0000002f002f7220 */ /* 0x040fe20000410000 */
[C---:B------:R-:W-:Y:S01]  /*16010*/  HMMA.16816.F32.BF16 R32, R104.reuse, R110, R32 ;  /* 0x0000006e6820723c */ /* 0x040fe20000041820 */
[----:B------:R-:W2:Y:S03]  /*16020*/  LDSM.16.MT88.4 R108, [R184+0x2100] ;  /* 0x00210000b86c783b */ /* 0x000ea60000004200 */
[C---:B------:R-:W-:Y:S02]  /*16030*/  FMUL.FTZ R50, R0.reuse, R50 ;  /* 0x0000003200327220 */ /* 0x040fe40000410000 */
[C---:B------:R-:W-:Y:S02]  /*16040*/  FMUL.FTZ R51, R0.reuse, R51 ;  /* 0x0000003300337220 */ /* 0x040fe40000410000 */
[C---:B----4-:R-:W-:Y:S04]  /*16050*/  HMMA.16816.F32.BF16 R36, R104.reuse, R112, R36 ;  /* 0x000000706824723c */ /* 0x050fe80000041824 */
[C---:B------:R-:W-:Y:S02]  /*16060*/  FMUL.FTZ R54, R0.reuse, R54 ;  /* 0x0000003600367220 */ /* 0x040fe40000410000 */
[C---:B------:R-:W-:Y:S02]  /*16070*/  FMUL.FTZ R55, R0.reuse, R55 ;  /* 0x0000003700377220 */ /* 0x040fe40000410000 */
[C---:B------:R-:W-:Y:S01]  /*16080*/  HMMA.16816.F32.BF16 R40, R104.reuse, R114, R40 ;  /* 0x000000726828723c */ /* 0x040fe20000041828 */
[----:B------:R-:W4:Y:S03]  /*16090*/  LDSM.16.MT88.4 R112, [R3+0x2100] ;  /* 0x002100000370783b */ /* 0x000f260000004200 */
[--C-:B-1----:R-:W-:Y:S02]  /*160a0*/  FFMA.FTZ R101, R143, c[0x0][0x2d0], -R141.reuse ;  /* 0x0000b4008f657a23 */ /* 0x102fe4000001088d */
[C---:B------:R-:W-:Y:S02]  /*160b0*/  FMUL.FTZ R58, R0.reuse, R58 ;  /* 0x0000003a003a7220 */ /* 0x040fe40000410000 */
[C---:B------:R-:W-:Y:S01]  /*160c0*/  HMMA.16816.F32.BF16 R44, R104.reuse, R116, R44 ;  /* 0x00000074682c723c */ /* 0x040fe2000004182c */
[----:B------:R1:W1:Y:S03]  /*160d0*/  MUFU.EX2 R170, R101 ;  /* 0x0000006500aa7308 */ /* 0x0002660000000800 */
[C---:B------:R-:W-:Y:S02]  /*160e0*/  FMUL.FTZ R59, R0.reuse, R59 ;  /* 0x0000003b003b7220 */ /* 0x040fe40000410000 */
[C---:B------:R-:W-:Y:S02]  /*160f0*/  FMUL.FTZ R62, R0.reuse, R62 ;  /* 0x0000003e003e7220 */ /* 0x040fe40000410000 */
[C---:B------:R-:W-:Y:S01]  /*16100*/  HMMA.16816.F32.BF16 R48, R104.reuse, R118, R48 ;  /* 0x000000766830723c */ /* 0x040fe20000041830 */
[----:B------:R-:W3:Y:S03]  /*16110*/  LDSM.16.MT88.4 R116, [R156+0x4100] ;  /* 0x004100009c74783b */ /* 0x000ee60000004200 */
[C---:B------:R-:W-:Y:S02]  /*16120*/  FMUL.FTZ R63, R0.reuse, R63 ;  /* 0x0000003f003f7220 */ /* 0x040fe40000410000 */
[C---:B------:R-:W-:Y:S02]  /*16130*/  FMUL.FTZ R66, R0.reuse, R66 ;  /* 0x0000004200427220 */ /* 0x040fe40000410000 */
[C---:B------:R-:W-:Y:S01]  /*16140*/  FMUL.FTZ R67, R0.reuse, R67 ;  /* 0x0000004300437220 */ /* 0x040fe20000410000 */
[C---:B--2---:R-:W-:Y:S03]  /*16150*/  HMMA.16816.F32.BF16 R52, R104.reuse, R108, R52 ;  /* 0x0000006c6834723c */ /* 0x044fe60000041834 */
[C---:B------:R-:W-:Y:S02]  /*16160*/  FMUL.FTZ R70, R0.reuse, R70 ;  /* 0x0000004600467220 */ /* 0x040fe40000410000 */
[C---:B------:R-:W-:Y:S02]  /*16170*/  FMUL.FTZ R71, R0.reuse, R71 ;  /* 0x0000004700477220 */ /* 0x040fe40000410000 */
[C---:B------:R-:W-:Y:S01]  /*16180*/  FMUL.FTZ R74, R0.reuse, R74 ;  /* 0x0000004a004a7220 */ /* 0x040fe20000410000 */
[C---:B------:R-:W-:Y:S01]  /*16190*/  HMMA.16816.F32.BF16 R56, R104.reuse, R110, R56 ;  /* 0x0000006e6838723c */ /* 0x040fe20000041838 */
[----:B------:R-:W2:Y:S03]  /*161a0*/  LDSM.16.MT88.4 R108, [R100+0x4100] ;  /* 0x00410000646c783b */ /* 0x000ea60000004200 */
[--C-:B-1----:R-:W-:Y:S02]  /*161b0*/  FFMA.FTZ R101, R147, c[0x0][0x2d0], -R141.reuse ;  /* 0x0000b40093657a23 */ /* 0x102fe4000001088d */
[C---:B------:R-:W-:Y:S02]  /*161c0*/  FMUL.FTZ R75, R0.reuse, R75 ;  /* 0x0000004b004b7220 */ /* 0x040fe40000410000 */
[C---:B----4-:R-:W-:Y:S01]  /*161d0*/  HMMA.16816.F32.BF16 R60, R104.reuse, R112, R60 ;  /* 0x00000070683c723c */ /* 0x050fe2000004183c */
[----:B------:R1:W-:Y:S01]  /*161e0*/  MUFU.EX2 R169, R101 ;  /* 0x0000006500a97308 */ /* 0x0003e20000000800 */
[----:B------:R-:W-:Y:S02]  /*161f0*/  LDSM.16.MT88.4 R144, [R100+0x3900] ;  /* 0x003900006490783b */ /* 0x000fe40000004200 */
[C---:B------:R-:W-:Y:S02]  /*16200*/  FMUL.FTZ R78, R0.reuse, R78 ;  /* 0x0000004e004e7220 */ /* 0x040fe40000410000 */
[C---:B------:R-:W-:Y:S02]  /*16210*/  FMUL.FTZ R79, R0.reuse, R79 ;  /* 0x0000004f004f7220 */ /* 0x040fe40000410000 */
[C---:B------:R-:W-:Y:S02]  /*16220*/  HMMA.16816.F32.BF16 R64, R104.reuse, R114, R64 ;  /* 0x000000726840723c */ /* 0x040fe40000041840 */
[----:B------:R-:W4:Y:S02]  /*16230*/  LDSM.16.MT88.4 R112, [R184+0x4100] ;  /* 0x00410000b870783b */ /* 0x000f240000004200 */
[C---:B------:R-:W-:Y:S02]  /*16240*/  FMUL.FTZ R82, R0.reuse, R82 ;  /* 0x0000005200527220 */ /* 0x040fe40000410000 */
[C---:B------:R-:W-:Y:S02]  /*16250*/  FMUL.FTZ R83, R0.reuse, R83 ;  /* 0x0000005300537220 */ /* 0x040fe40000410000 */
[C---:B---3--:R-:W-:Y:S04]  /*16260*/  HMMA.16816.F32.BF16 R68, R104.reuse, R116, R68 ;  /* 0x000000746844723c */ /* 0x048fe80000041844 */
[C---:B------:R-:W-:Y:S02]  /*16270*/  FMUL.FTZ R86, R0.reuse, R86 ;  /* 0x0000005600567220 */ /* 0x040fe40000410000 */
[----:B------:R-:W-:Y:S02]  /*16280*/  FMUL.FTZ R87, R0, R87 ;  /* 0x0000005700577220 */ /* 0x000fe40000410000 */
[C---:B------:R-:W-:Y:S01]  /*16290*/  HMMA.16816.F32.BF16 R72, R104.reuse, R118, R72 ;  /* 0x000000766848723c */ /* 0x040fe20000041848 */
[----:B------:R-:W3:Y:S03]  /*162a0*/  LDSM.16.MT88.4 R116, [R3+0x4100] ;  /* 0x004100000374783b */ /* 0x000ee60000004200 */
[--C-:B-1----:R-:W-:Y:S02]  /*162b0*/  FFMA.FTZ R101, R148, c[0x0][0x2d0], -R141.reuse ;  /* 0x0000b40094657a23 */ /* 0x102fe4000001088d */
[C---:B------:R-:W-:Y:S02]  /*162c0*/  FMUL.FTZ R90, R0.reuse, R90 ;  /* 0x0000005a005a7220 */ /* 0x040fe40000410000 */
[----:B------:R1:W1:Y:S01]  /*162d0*/  MUFU.EX2 R168, R101 ;  /* 0x0000006500a87308 */ /* 0x0002620000000800 */
[C---:B--2---:R-:W-:Y:S03]  /*162e0*/  HMMA.16816.F32.BF16 R76, R104.reuse, R108, R76 ;  /* 0x0000006c684c723c */ /* 0x044fe6000004184c */
[C---:B------:R-:W-:Y:S02]  /*162f0*/  FMUL.FTZ R91, R0.reuse, R91 ;  /* 0x0000005b005b7220 */ /* 0x040fe40000410000 */
[C---:B------:R-:W-:Y:S02]  /*16300*/  FMUL.FTZ R94, R0.reuse, R94 ;  /* 0x0000005e005e7220 */ /* 0x040fe40000410000 */
[----:B------:R-:W-:Y:S01]  /*16310*/  FMUL.FTZ R95, R0, R95 ;  /* 0x0000005f005f7220 */ /* 0x000fe20000410000 */
[C---:B------:R-:W-:Y:S01]  /*16320*/  HMMA.16816.F32.BF16 R80, R104.reuse, R110, R80 ;  /* 0x0000006e6850723c */ /* 0x040fe20000041850 */
[----:B------:R-:W2:Y:S03]  /*16330*/  LDSM.16.MT88.4 R108, [R156+0x900] ;  /* 0x000900009c6c783b */ /* 0x000ea60000004200 */
[----:B------:R-:W-:Y:S02]  /*16340*/  FMUL.FTZ R97, R2, R97 ;  /* 0x0000006102617220 */ /* 0x000fe40000410000 */
[C---:B------:R-:W-:Y:S02]  /*16350*/  FMUL.FTZ R98, R0.reuse, R98 ;  /* 0x0000006200627220 */ /* 0x040fe40000410000 */
[----:B------:R-:W-:Y:S01]  /*16360*/  FMUL.FTZ R99, R0, R99 ;  /* 0x0000006300637220 */ /* 0x000fe20000410000 */
[C---:B----4-:R-:W-:Y:S03]  /*16370*/  HMMA.16816.F32.BF16 R84, R104.reuse, R112, R84 ;  /* 0x000000706854723c */ /* 0x050fe60000041854 */
[----:B------:R-:W-:Y:S02]  /*16380*/  FFMA.FTZ R2, R2, R220, R214 ;  /* 0x000000dc02027223 */ /* 0x000fe400000100d6 */
[--C-:B-1----:R-:W-:Y:S03]  /*16390*/  FFMA.FTZ R101, R153, c[0x0][0x2d0], -R140.reuse ;  /* 0x0000b40099657a23 */ /* 0x102fe6000001088c */
[C---:B------:R-:W-:Y:S01]  /*163a0*/  HMMA.16816.F32.BF16 R88, R104.reuse, R114, R88 ;  /* 0x000000726858723c */ /* 0x040fe20000041858 */
[----:B------:R-:W1:Y:S01]  /*163b0*/  LDSM.16.MT88.4 R112, [R100+0x900] ;  /* 0x000900006470783b */ /* 0x000e620000004200 */
[----:B------:R4:W-:Y:S06]  /*163c0*/  MUFU.EX2 R206, R101 ;  /* 0x0000006500ce7308 */ /* 0x0009ec0000000800 */
[C---:B---3--:R-:W-:Y:S08]  /*163d0*/  HMMA.16816.F32.BF16 R92, R104.reuse, R116, R92 ;  /* 0x00000074685c723c */ /* 0x048ff0000004185c */
[----:B------:R-:W-:Y:S01]  /*163e0*/  HMMA.16816.F32.BF16 R96, R104, R118, R96 ;  /* 0x000000766860723c */ /* 0x000fe20000041860 */
[----:B------:R-:W3:Y:S06]  /*163f0*/  LDSM.16.MT88.4 R116, [R3+0x2900] ;  /* 0x002900000374783b */ /* 0x000eec0000004200 */
[----:B-----5:R-:W-:Y:S02]  /*16400*/  F2FP.BF16.PACK_AB R104, R209, R210 ;  /* 0x000000d2d168723e */ /* 0x020fe400000010ff */
[----:B------:R-:W-:Y:S03]  /*16410*/  F2FP.BF16.PACK_AB R106, R207, R208 ;  /* 0x000000d0cf6a723e */ /* 0x000fe600000010ff */
[----:B------:R-:W-:Y:S01]  /*16420*/  F2FP.BF16.PACK_AB R105, R170, R171 ;  /* 0x000000abaa69723e */ /* 0x000fe200000010ff */
[--C-:B----4-:R-:W-:Y:S01]  /*16430*/  FFMA.FTZ R101, R154, c[0x0][0x2d0], -R140.reuse ;  /* 0x0000b4009a657a23 */ /* 0x110fe2000001088c */
[----:B------:R-:W-:Y:S03]  /*16440*/  F2FP.BF16.PACK_AB R107, R168, R169 ;  /* 0x000000a9a86b723e */ /* 0x000fe600000010ff */
[----:B------:R4:W5:Y:S04]  /*16450*/  MUFU.EX2 R205, R101 ;  /* 0x0000006500cd7308 */ /* 0x0009680000000800 */
[C---:B--2---:R-:W-:Y:S08]  /*16460*/  HMMA.16816.F32.BF16 R4, R104.reuse, R108, R4 ;  /* 0x0000006c6804723c */ /* 0x044ff00000041804 */
[C---:B------:R-:W-:Y:S01]  /*16470*/  HMMA.16816.F32.BF16 R8, R104.reuse, R110, R8 ;  /* 0x0000006e6808723c */ /* 0x040fe20000041808 */
[----:B------:R-:W2:Y:S07]  /*16480*/  LDSM.16.MT88.4 R108, [R156+0x4900] ;  /* 0x004900009c6c783b */ /* 0x000eae0000004200 */
[C---:B-1----:R-:W-:Y:S04]  /*16490*/  HMMA.16816.F32.BF16 R12, R104.reuse, R112, R12 ;  /* 0x00000070680c723c */ /* 0x042fe8000004180c */
[--C-:B----4-:R-:W-:Y:S02]  /*164a0*/  FFMA.FTZ R101, R155, c[0x0][0x2d0], -R140.reuse ;  /* 0x0000b4009b657a23 */ /* 0x110fe4000001088c */
[----:B------:R-:W-:Y:S02]  /*164b0*/  LDSM.16.MT88.4 R152, [R3+0x3900] ;  /* 0x003900000398783b */ /* 0x000fe40000004200 */
[C---:B------:R-:W-:Y:S01]  /*164c0*/  HMMA.16816.F32.BF16 R16, R104.reuse, R114, R16 ;  /* 0x000000726810723c */ /* 0x040fe20000041810 */
[----:B------:R1:W-:Y:S05]  /*164d0*/  MUFU.EX2 R191, R101 ;  /* 0x0000006500bf7308 */ /* 0x0003ea0000000800 */
[----:B------:R-:W4:Y:S02]  /*164e0*/  LDSM.16.MT88.4 R112, [R100+0x4900] ;  /* 0x004900006470783b */ /* 0x000f240000004200 */
[C---:B------:R-:W-:Y:S08]  /*164f0*/  HMMA.16816.F32.BF16 R20, R104.reuse, R120, R20 ;  /* 0x000000786814723c */ /* 0x040ff00000041814 */
[C---:B------:R-:W-:Y:S01]  /*16500*/  HMMA.16816.F32.BF16 R24, R104.reuse, R122, R24 ;  /* 0x0000007a6818723c */ /* 0x040fe20000041818 */
[----:B------:R-:W-:Y:S07]  /*16510*/  LDSM.16.MT88.4 R120, [R3+0x4900] ;  /* 0x004900000378783b */ /* 0x000fee0000004200 */
[C---:B------:R-:W-:Y:S04]  /*16520*/  HMMA.16816.F32.BF16 R28, R104.reuse, R124, R28 ;  /* 0x0000007c681c723c */ /* 0x040fe8000004181c */
[--C-:B-1----:R-:W-:Y:S04]  /*16530*/  FFMA.FTZ R101, R157, c[0x0][0x2d0], -R140.reuse ;  /* 0x0000b4009d657a23 */ /* 0x102fe8000001088c */
[C---:B------:R-:W-:Y:S01]  /*16540*/  HMMA.16816.F32.BF16 R32, R104.reuse, R126, R32 ;  /* 0x0000007e6820723c */ /* 0x040fe20000041820 */
[----:B------:R1:W1:Y:S01]  /*16550*/  MUFU.EX2 R183, R101 ;  /* 0x0000006500b77308 */ /* 0x0002620000000800 */
[----:B------:R-:W-:Y:S06]  /*16560*/  LDSM.16.MT88.4 R124, [R100+0x1100] ;  /* 0x00110000647c783b */ /* 0x000fec0000004200 */
[C---:B------:R-:W-:Y:S08]  /*16570*/  HMMA.16816.F32.BF16 R36, R104.reuse, R128, R36 ;  /* 0x000000806824723c */ /* 0x040ff00000041824 */
[C---:B------:R-:W-:Y:S01]  /*16580*/  HMMA.16816.F32.BF16 R40, R104.reuse, R130, R40 ;  /* 0x000000826828723c */ /* 0x040fe20000041828 */
[----:B------:R-:W-:Y:S07]  /*16590*/  LDSM.16.MT88.4 R128, [R3+0x1100] ;  /* 0x001100000380783b */ /* 0x000fee0000004200 */
[C---:B------:R-:W-:Y:S04]  /*165a0*/  HMMA.16816.F32.BF16 R44, R104.reuse, R132, R44 ;  /* 0x00000084682c723c */ /* 0x040fe8000004182c */
[--C-:B-1----:R-:W-:Y:S04]  /*165b0*/  FFMA.FTZ R101, R149, c[0x0][0x2d0], -R141.reuse ;  /* 0x0000b40095657a23 */ /* 0x102fe8000001088d */
[C---:B------:R-:W-:Y:S01]  /*165c0*/  HMMA.16816.F32.BF16 R48, R104.reuse, R134, R48 ;  /* 0x000000866830723c */ /* 0x040fe20000041830 */
[----:B------:R1:W-:Y:S07]  /*165d0*/  MUFU.EX2 R166, R101 ;  /* 0x0000006500a67308 */ /* 0x0003ee0000000800 */
[C---:B------:R-:W-:Y:S08]  /*165e0*/  HMMA.16816.F32.BF16 R52, R104.reuse, R136, R52 ;  /* 0x000000886834723c */ /* 0x040ff00000041834 */
[C---:B------:R-:W-:Y:S01]  /*165f0*/  HMMA.16816.F32.BF16 R56, R104.reuse, R138, R56 ;  /* 0x0000008a6838723c */ /* 0x040fe20000041838 */
[----:B------:R-:W-:Y:S07]  /*16600*/  LDSM.16.MT88.4 R136, [R3+0x1900] ;  /* 0x001900000388783b */ /* 0x000fee0000004200 */
[C---:B---3--:R-:W-:Y:S04]  /*16610*/  HMMA.16816.F32.BF16 R60, R104.reuse, R116, R60 ;  /* 0x00000074683c723c */ /* 0x048fe8000004183c */
[--C-:B-1----:R-:W-:Y:S04]  /*16620*/  FFMA.FTZ R101, R150, c[0x0][0x2d0], -R141.reuse ;  /* 0x0000b40096657a23 */ /* 0x102fe8000001088d */
[C---:B------:R-:W-:Y:S01]  /*16630*/  HMMA.16816.F32.BF16 R64, R104.reuse, R118, R64 ;  /* 0x000000766840723c */ /* 0x040fe20000041840 */
[----:B------:R1:W3:Y:S01]  /*16640*/  MUFU.EX2 R165, R101 ;  /* 0x0000006500a57308 */ /* 0x0002e20000000800 */
[----:B------:R-:W3:Y:S06]  /*16650*/  LDSM.16.MT88.4 R116, [R184+0x4900] ;  /* 0x00490000b874783b */ /* 0x000eec0000004200 */
[C---:B--2---:R-:W-:Y:S08]  /*16660*/  HMMA.16816.F32.BF16 R68, R104.reuse, R108, R68 ;  /* 0x0000006c6844723c */ /* 0x044ff00000041844 */
[C---:B------:R-:W-:Y:S01]  /*16670*/  HMMA.16816.F32.BF16 R72, R104.reuse, R110, R72 ;  /* 0x0000006e6848723c */ /* 0x040fe20000041848 */
[----:B------:R-:W2:Y:S07]  /*16680*/  LDSM.16.MT88.4 R108, [R156+0x1100] ;  /* 0x001100009c6c783b */ /* 0x000eae0000004200 */
[C---:B----4-:R-:W-:Y:S04]  /*16690*/  HMMA.16816.F32.BF16 R76, R104.reuse, R112, R76 ;  /* 0x00000070684c723c */ /* 0x050fe8000004184c */
[--C-:B-1----:R-:W-:Y:S02]  /*166a0*/  FFMA.FTZ R101, R151, c[0x0][0x2d0], -R141.reuse ;  /* 0x0000b40097657a23 */ /* 0x102fe4000001088d */
[----:B------:R-:W-:Y:S02]  /*166b0*/  LDSM.16.MT88.4 R148, [R184+0x3900] ;  /* 0x00390000b894783b */ /* 0x000fe40000004200 */
[C---:B------:R-:W-:Y:S01]  /*166c0*/  HMMA.16816.F32.BF16 R80, R104.reuse, R114, R80 ;  /* 0x000000726850723c */ /* 0x040fe20000041850 */
[----:B------:R1:W-:Y:S05]  /*166d0*/  MUFU.EX2 R164, R101 ;  /* 0x0000006500a47308 */ /* 0x0003ea0000000800 */
[----:B------:R-:W4:Y:S02]  /*166e0*/  LDSM.16.MT88.4 R112, [R184+0x1100] ;  /* 0x00110000b870783b */ /* 0x000f240000004200 */
[C---:B---3--:R-:W-:Y:S08]  /*166f0*/  HMMA.16816.F32.BF16 R84, R104.reuse, R116, R84 ;  /* 0x000000746854723c */ /* 0x048ff00000041854 */
[C---:B------:R-:W-:Y:S01]  /*16700*/  HMMA.16816.F32.BF16 R88, R104.reuse, R118, R88 ;  /* 0x000000766858723c */ /* 0x040fe20000041858 */
[----:B------:R-:W3:Y:S03]  /*16710*/  LDSM.16.MT88.4 R116, [R156+0x3100] ;  /* 0x003100009c74783b */ /* 0x000ee60000004200 */
[--C-:B-1----:R-:W-:Y:S04]  /*16720*/  FFMA.FTZ R101, R158, c[0x0][0x2d0], -R141.reuse ;  /* 0x0000b4009e657a23 */ /* 0x102fe8000001088d */
[C---:B------:R-:W-:Y:S01]  /*16730*/  HMMA.16816.F32.BF16 R92, R104.reuse, R120, R92 ;  /* 0x00000078685c723c */ /* 0x040fe2000004185c */
[----:B------:R-:W1:Y:S07]  /*16740*/  MUFU.EX2 R163, R101 ;  /* 0x0000006500a37308 */ /* 0x000e6e0000000800 */
[----:B------:R-:W-:Y:S01]  /*16750*/  HMMA.16816.F32.BF16 R96, R104, R122, R96 ;  /* 0x0000007a6860723c */ /* 0x000fe20000041860 */
[----:B------:R-:W3:Y:S06]  /*16760*/  LDSM.16.MT88.4 R120, [R100+0x3100] ;  /* 0x003100006478783b */ /* 0x000eec0000004200 */
[----:B-----5:R-:W-:Y:S02]  /*16770*/  F2FP.BF16.PACK_AB R104, R205, R206 ;  /* 0x000000cecd68723e */ /* 0x020fe400000010ff */
[----:B------:R-:W-:Y:S03]  /*16780*/  F2FP.BF16.PACK_AB R106, R183, R191 ;  /* 0x000000bfb76a723e */ /* 0x000fe600000010ff */
[----:B------:R-:W-:Y:S02]  /*16790*/  F2FP.BF16.PACK_AB R105, R165, R166 ;  /* 0x000000a6a569723e */ /* 0x000fe400000010ff */
[----:B-1----:R-:W-:Y:S01]  /*167a0*/  F2FP.BF16.PACK_AB R107, R163, R164 ;  /* 0x000000a4a36b723e */ /* 0x002fe200000010ff */
[--C-:B------:R-:W-:Y:S04]  /*167b0*/  FFMA.FTZ R101, R160, c[0x0][0x2d0], -R140.reuse ;  /* 0x0000b400a0657a23 */ /* 0x100fe8000001088c */
[----:B------:R1:W-:Y:S02]  /*167c0*/  MUFU.EX2 R182, R101 ;  /* 0x0000006500b67308 */ /* 0x0003e40000000800 */
[C---:B--2---:R-:W-:Y:S08]  /*167d0*/  HMMA.16816.F32.BF16 R4, R104.reuse, R108, R4 ;  /* 0x0000006c6804723c */ /* 0x044ff00000041804 */
[C---:B------:R-:W-:Y:S01]  /*167e0*/  HMMA.16816.F32.BF16 R8, R104.reuse, R110, R8 ;  /* 0x0000006e6808723c */ /* 0x040fe20000041808 */
[----:B------:R-:W2:Y:S07]  /*167f0*/  LDSM.16.MT88.4 R108, [R184+0x3100] ;  /* 0x00310000b86c783b */ /* 0x000eae0000004200 */
[C---:B------:R-:W-:Y:S04]  /*16800*/  HMMA.16816.F32.BF16 R12, R104.reuse, R124, R12 ;  /* 0x0000007c680c723c */ /* 0x040fe8000004180c */
[--C-:B-1----:R-:W-:Y:S04]  /*16810*/  FFMA.FTZ R101, R162, c[0x0][0x2d0], -R140.reuse ;  /* 0x0000b400a2657a23 */ /* 0x102fe8000001088c */
[C---:B------:R-:W-:Y:S01]  /*16820*/  HMMA.16816.F32.BF16 R16, R104.reuse, R126, R16 ;  /* 0x0000007e6810723c */ /* 0x040fe20000041810 */
[----:B------:R1:W5:Y:S07]  /*16830*/  MUFU.EX2 R181, R101 ;  /* 0x0000006500b57308 */ /* 0x00036e0000000800 */
[C---:B----4-:R-:W-:Y:S08]  /*16840*/  HMMA.16816.F32.BF16 R20, R104.reuse, R112, R20 ;  /* 0x000000706814723c */ /* 0x050ff00000041814 */
[C---:B------:R-:W-:Y:S01]  /*16850*/  HMMA.16816.F32.BF16 R24, R104.reuse, R114, R24 ;  /* 0x000000726818723c */ /* 0x040fe20000041818 */
[----:B------:R-:W4:Y:S07]  /*16860*/  LDSM.16.MT88.4 R112, [R3+0x3100] ;  /* 0x003100000370783b */ /* 0x000f2e0000004200 */
[C---:B------:R-:W-:Y:S04]  /*16870*/  HMMA.16816.F32.BF16 R28, R104.reuse, R128, R28 ;  /* 0x00000080681c723c */ /* 0x040fe8000004181c */
[--C-:B-1----:R-:W-:Y:S02]  /*16880*/  FFMA.FTZ R101, R172, c[0x0][0x2d0], -R140.reuse ;  /* 0x0000b400ac657a23 */ /* 0x102fe4000001088c */
[----:B------:R-:W-:Y:S02]  /*16890*/  FFMA.FTZ R140, R175, c[0x0][0x2d0], -R140 ;  /* 0x0000b400af8c7a23 */ /* 0x000fe4000001088c */
[C---:B------:R-:W-:Y:S01]  /*168a0*/  HMMA.16816.F32.BF16 R32, R104.reuse, R130, R32 ;  /* 0x000000826820723c */ /* 0x040fe20000041820 */
[----:B------:R-:W-:Y:S01]  /*168b0*/  LDSM.16.MT88.4 R128, [R184+0x1900] ;  /* 0x00190000b880783b */ /* 0x000fe20000004200 */
[----:B------:R-:W-:Y:S06]  /*168c0*/  MUFU.EX2 R172, R140 ;  /* 0x0000008c00ac7308 */ /* 0x000fec0000000800 */
[C---:B---3--:R-:W-:Y:S04]  /*168d0*/  HMMA.16816.F32.BF16 R36, R104.reuse, R116, R36 ;  /* 0x000000746824723c */ /* 0x048fe80000041824 */
[----:B------:R1:W3:Y:S04]  /*168e0*/  MUFU.EX2 R180, R101 ;  /* 0x0000006500b47308 */ /* 0x0002e80000000800 */
[C---:B------:R-:W-:Y:S01]  /*168f0*/  HMMA.16816.F32.BF16 R40, R104.reuse, R118, R40 ;  /* 0x000000766828723c */ /* 0x040fe20000041828 */
[----:B------:R-:W3:Y:S07]  /*16900*/  LDSM.16.MT88.4 R116, [R156+0x5100] ;  /* 0x005100009c74783b */ /* 0x000eee0000004200 */
[C---:B------:R-:W-:Y:S08]  /*16910*/  HMMA.16816.F32.BF16 R44, R104.reuse, R120, R44 ;  /* 0x00000078682c723c */ /* 0x040ff0000004182c */
[C---:B------:R-:W-:Y:S01]  /*16920*/  HMMA.16816.F32.BF16 R48, R104.reuse, R122, R48 ;  /* 0x0000007a6830723c */ /* 0x040fe20000041830 */
[----:B------:R-:W5:Y:S03]  /*16930*/  LDSM.16.MT88.4 R120, [R100+0x5100] ;  /* 0x005100006478783b */ /* 0x000f660000004200 */
[--C-:B-1----:R-:W-:Y:S04]  /*16940*/  FFMA.FTZ R101, R161, c[0x0][0x2d0], -R141.reuse ;  /* 0x0000b400a1657a23 */ /* 0x102fe8000001088d */
[C---:B--2---:R-:W-:Y:S01]  /*16950*/  HMMA.16816.F32.BF16 R52, R104.reuse, R108, R52 ;  /* 0x0000006c6834723c */ /* 0x044fe20000041834 */
[----:B------:R1:W-:Y:S07]  /*16960*/  MUFU.EX2 R162, R101 ;  /* 0x0000006500a27308 */ /* 0x0003ee0000000800 */
[C---:B------:R-:W-:Y:S01]  /*16970*/  HMMA.16816.F32.BF16 R56, R104.reuse, R110, R56 ;  /* 0x0000006e6838723c */ /* 0x040fe20000041838 */
[----:B------:R-:W2:Y:S07]  /*16980*/  LDSM.16.MT88.4 R108, [R184+0x5100] ;  /* 0x00510000b86c783b */ /* 0x000eae0000004200 */
[C---:B----4-:R-:W-:Y:S08]  /*16990*/  HMMA.16816.F32.BF16 R60, R104.reuse, R112, R60 ;  /* 0x00000070683c723c */ /* 0x050ff0000004183c */
[C---:B------:R-:W-:Y:S01]  /*169a0*/  HMMA.16816.F32.BF16 R64, R104.reuse, R114, R64 ;  /* 0x000000726840723c */ /* 0x040fe20000041840 */
[----:B------:R-:W4:Y:S03]  /*169b0*/  LDSM.16.MT88.4 R112, [R3+0x5100] ;  /* 0x005100000370783b */ /* 0x000f260000004200 */
[--C-:B-1----:R-:W-:Y:S04]  /*169c0*/  FFMA.FTZ R101, R173, c[0x0][0x2d0], -R141.reuse ;  /* 0x0000b400ad657a23 */ /* 0x102fe8000001088d */
[C---:B---3--:R-:W-:Y:S01]  /*169d0*/  HMMA.16816.F32.BF16 R68, R104.reuse, R116, R68 ;  /* 0x000000746844723c */ /* 0x048fe20000041844 */
[----:B------:R1:W3:Y:S07]  /*169e0*/  MUFU.EX2 R161, R101 ;  /* 0x0000006500a17308 */ /* 0x0002ee0000000800 */
[C---:B------:R-:W-:Y:S01]  /*169f0*/  HMMA.16816.F32.BF16 R72, R104.reuse, R118, R72 ;  /* 0x000000766848723c */ /* 0x040fe20000041848 */
[----:B------:R-:W3:Y:S07]  /*16a00*/  LDSM.16.MT88.4 R116, [R156+0x1900] ;  /* 0x001900009c74783b */ /* 0x000eee0000004200 */
[C---:B-----5:R-:W-:Y:S08]  /*16a10*/  HMMA.16816.F32.BF16 R76, R104.reuse, R120, R76 ;  /* 0x00000078684c723c */ /* 0x060ff0000004184c */
[C---:B------:R-:W-:Y:S01]  /*16a20*/  HMMA.16816.F32.BF16 R80, R104.reuse, R122, R80 ;  /* 0x0000007a6850723c */ /* 0x040fe20000041850 */
[----:B------:R-:W5:Y:S03]  /*16a30*/  LDSM.16.MT88.4 R120, [R100+0x1900] ;  /* 0x001900006478783b */ /* 0x000f660000004200 */
[--C-:B-1----:R-:W-:Y:S02]  /*16a40*/  FFMA.FTZ R101, R174, c[0x0][0x2d0], -R141.reuse ;  /* 0x0000b400ae657a23 */ /* 0x102fe4000001088d */
[----:B------:R-:W-:Y:S02]  /*16a50*/  FFMA.FTZ R141, R159, c[0x0][0x2d0], -R141 ;  /* 0x0000b4009f8d7a23 */ /* 0x000fe4000001088d */
[C---:B--2---:R-:W-:Y:S01]  /*16a60*/  HMMA.16816.F32.BF16 R84, R104.reuse, R108, R84 ;  /* 0x0000006c6854723c */ /* 0x044fe20000041854 */
[----:B------:R-:W-:Y:S07]  /*16a70*/  MUFU.EX2 R160, R101 ;  /* 0x0000006500a07308 */ /* 0x000fee0000000800 */
[C---:B------:R-:W-:Y:S03]  /*16a80*/  HMMA.16816.F32.BF16 R88, R104.reuse, R110, R88 ;  /* 0x0000006e6858723c */ /* 0x040fe60000041858 */
[----:B------:R1:W2:Y:S05]  /*16a90*/  MUFU.EX2 R101, R141 ;  /* 0x0000008d00657308 */ /* 0x0002aa0000000800 */
[C---:B----4-:R-:W-:Y:S08]  /*16aa0*/  HMMA.16816.F32.BF16 R92, R104.reuse, R112, R92 ;  /* 0x00000070685c723c */ /* 0x050ff0000004185c */
[----:B------:R-:W-:Y:S07]  /*16ab0*/  HMMA.16816.F32.BF16 R96, R104, R114, R96 ;  /* 0x000000726860723c */ /* 0x000fee0000041860 */
[----:B------:R-:W-:Y:S02]  /*16ac0*/  F2FP.BF16.PACK_AB R104, R181, R182 ;  /* 0x000000b6b568723e */ /* 0x000fe400000010ff */
[----:B------:R-:W-:Y:S01]  /*16ad0*/  F2FP.BF16.PACK_AB R106, R172, R180 ;  /* 0x000000b4ac6a723e */ /* 0x000fe200000010ff */
[----:B-1----:R-:W1:Y:S02]  /*16ae0*/  LDSM.16.MT88.4 R140, [R156+0x3900] ;  /* 0x003900009c8c783b */ /* 0x002e640000004200 */
[----:B---3--:R-:W-:Y:S02]  /*16af0*/  F2FP.BF16.PACK_AB R105, R161, R162 ;  /* 0x000000a2a169723e */ /* 0x008fe400000010ff */
[----:B--2---:R-:W-:Y:S04]  /*16b00*/  F2FP.BF16.PACK_AB R107, R101, R160 ;  /* 0x000000a0656b723e */ /* 0x004fe800000010ff */
[----:B------:R-:W2:Y:S03]  /*16b10*/  LDSM.16.MT88.4 R156, [R156+0x5900] ;  /* 0x005900009c9c783b */ /* 0x000ea60000004200 */
[C---:B------:R-:W-:Y:S05]  /*16b20*/  HMMA.16816.F32.BF16 R108, R104.reuse, R116, R4 ;  /* 0x00000074686c723c */ /* 0x040fea0000041804 */
[----:B------:R-:W3:Y:S03]  /*16b30*/  LDSM.16.MT88.4 R4, [R100+0x5900] ;  /* 0x005900006404783b */ /* 0x000ee60000004200 */
[C---:B------:R-:W-:Y:S05]  /*16b40*/  HMMA.16816.F32.BF16 R112, R104.reuse, R118, R8 ;  /* 0x000000766870723c */ /* 0x040fea0000041808 */
[----:B------:R-:W4:Y:S03]  /*16b50*/  LDSM.16.MT88.4 R8, [R184+0x5900] ;  /* 0x00590000b808783b */ /* 0x000f260000004200 */
[C---:B-----5:R-:W-:Y:S05]  /*16b60*/  HMMA.16816.F32.BF16 R116, R104.reuse, R120, R12 ;  /* 0x000000786874723c */ /* 0x060fea000004180c */
[----:B------:R5:W1:Y:S03]  /*16b70*/  LDSM.16.MT88.4 R12, [R3+0x5900] ;  /* 0x00590000030c783b */ /* 0x000a660000004200 */
[C---:B------:R-:W-:Y:S08]  /*16b80*/  HMMA.16816.F32.BF16 R120, R104.reuse, R122, R16 ;  /* 0x0000007a6878723c */ /* 0x040ff00000041810 */
[C---:B------:R-:W-:Y:S08]  /*16b90*/  HMMA.16816.F32.BF16 R124, R104.reuse, R128, R20 ;  /* 0x00000080687c723c */ /* 0x040ff00000041814 */
[C---:B------:R-:W-:Y:S04]  /*16ba0*/  HMMA.16816.F32.BF16 R128, R104.reuse, R130, R24 ;  /* 0x000000826880723c */ /* 0x040fe80000041818 */
[----:B-----5:R-:W-:Y:S02]  /*16bb0*/  FFMA.FTZ R3, R0, R221, R179 ;  /* 0x000000dd00037223 */ /* 0x020fe400000100b3 */
[----:B------:R-:W-:Y:S02]  /*16bc0*/  FADD.FTZ R0, R213, R2 ;  /* 0x00000002d5007221 */ /* 0x000fe40000010000 */
[C---:B------:R-:W-:Y:S04]  /*16bd0*/  HMMA.16816.F32.BF16 R132, R104.reuse, R136, R28 ;  /* 0x000000886884723c */ /* 0x040fe8000004181c */
[----:B------:R-:W-:Y:S02]  /*16be0*/  FADD.FTZ R2, R178, R3 ;  /* 0x00000003b2027221 */ /* 0x000fe40000010000 */
[----:B------:R-:W-:Y:S02]  /*16bf0*/  FADD.FTZ R0, R212, R0 ;  /* 0x00000000d4007221 */ /* 0x000fe40000010000 */
[C---:B------:R-:W-:Y:S04]  /*16c00*/  HMMA.16816.F32.BF16 R136, R104.reuse, R138, R32 ;  /* 0x0000008a6888723c */ /* 0x040fe80000041820 */
[----:B------:R-:W-:Y:S02]  /*16c10*/  FADD.FTZ R2, R177, R2 ;  /* 0x00000002b1027221 */ /* 0x000fe40000010000 */
[----:B------:R-:W-:Y:S02]  /*16c20*/  FADD.FTZ R0, R211, R0 ;  /* 0x00000000d3007221 */ /* 0x000fe40000010000 */
[C---:B-1----:R-:W-:Y:S04]  /*16c30*/  HMMA.16816.F32.BF16 R36, R104.reuse, R140, R36 ;  /* 0x0000008c6824723c */ /* 0x042fe80000041824 */
        /* <DEDUP_REMOVED lines=23> */
[C---:B--2---:R-:W-:Y:S04]  /*16db0*/  HMMA.16816.F32.BF16 R68, R104.reuse, R156, R68 ;  /* 0x0000009c6844723c */ /* 0x044fe80000041844 */
[----:B------:R-:W-:Y:S01]  /*16dc0*/  FADD.FTZ R0, R163, R3 ;  /* 0x00000003a3007221 */ /* 0x000fe20000010000 */
[----:B------:R-:W-:Y:S01]  /*16dd0*/  IADD3 R3, R199, -0x2, RZ ;  /* 0xfffffffec7037810 */ /* 0x000fe20007ffe0ff */
[----:B------:R-:W-:Y:S02]  /*16de0*/  FADD.FTZ R2, R182, R2 ;  /* 0x00000002b6027221 */ /* 0x000fe40000010000 */
[C---:B------:R-:W-:Y:S03]  /*16df0*/  HMMA.16816.F32.BF16 R72, R104.reuse, R158, R72 ;  /* 0x0000009e6848723c */ /* 0x040fe60000041848 */
[----:B------:R-:W-:Y:S01]  /*16e00*/  ISETP.GE.AND P0, PT, R3, R225, PT ;  /* 0x000000e10300720c */ /* 0x000fe20003f06270 */
[----:B------:R-:W-:Y:S02]  /*16e10*/  FADD.FTZ R0, R162, R0 ;  /* 0x00000000a2007221 */ /* 0x000fe40000010000 */
[----:B------:R-:W-:Y:S02]  /*16e20*/  FADD.FTZ R2, R181, R2 ;  /* 0x00000002b5027221 */ /* 0x000fe40000010000 */
[C---:B---3--:R-:W-:Y:S04]  /*16e30*/  HMMA.16816.F32.BF16 R76, R104.reuse, R4, R76 ;  /* 0x00000004684c723c */ /* 0x048fe8000004184c */
[----:B------:R-:W-:Y:S02]  /*16e40*/  FADD.FTZ R0, R161, R0 ;  /* 0x00000000a1007221 */ /* 0x000fe40000010000 */
[----:B------:R-:W-:Y:S02]  /*16e50*/  FADD.FTZ R2, R180, R2 ;  /* 0x00000002b4027221 */ /* 0x000fe40000010000 */
[C---:B------:R-:W-:Y:S04]  /*16e60*/  HMMA.16816.F32.BF16 R80, R104.reuse, R6, R80 ;  /* 0x000000066850723c */ /* 0x040fe80000041850 */
[----:B------:R-:W-:Y:S02]  /*16e70*/  FADD.FTZ R0, R160, R0 ;  /* 0x00000000a0007221 */ /* 0x000fe40000010000 */
[----:B------:R-:W-:Y:S02]  /*16e80*/  FADD.FTZ R220, R172, R2 ;  /* 0x00000002acdc7221 */ /* 0x000fe40000010000 */
[C---:B----4-:R-:W-:Y:S04]  /*16e90*/  HMMA.16816.F32.BF16 R84, R104.reuse, R8, R84 ;  /* 0x000000086854723c */ /* 0x050fe80000041854 */
[----:B------:R-:W-:Y:S04]  /*16ea0*/  FADD.FTZ R221, R101, R0 ;  /* 0x0000000065dd7221 */ /* 0x000fe80000010000 */
[C---:B------:R-:W-:Y:S08]  /*16eb0*/  HMMA.16816.F32.BF16 R88, R104.reuse, R10, R88 ;  /* 0x0000000a6858723c */ /* 0x040ff00000041858 */
[C---:B------:R-:W-:Y:S08]  /*16ec0*/  HMMA.16816.F32.BF16 R92, R104.reuse, R12, R92 ;  /* 0x0000000c685c723c */ /* 0x040ff0000004185c */
        /* <DEDUP_REMOVED lines=13> */
[C---:B------:R-:W-:Y:S01]  /*16fa0*/  @!P5 IADD3 R3, P0, R0.reuse, R228, RZ ;  /* 0x000000e40003d210 */ /* 0x040fe20007f1e0ff */
        /* <DEDUP_REMOVED lines=22> */
.L_x_1352:
[----:B------:R-:W-:-:S05]  /*17110*/  BRA.DIV ~URZ, `(.L_x_1302) ;  /* 0x00004b727f007947 */ /* 0x000fca000b800000 */
[----:B------:R-:W3:Y:S01]  /*17120*/  SHFL.IDX PT, R0, R10, RZ, 0x181f ;  /* 0x00181fff0a007589 */ /* 0x000ee200000e0000 */
[C---:B------:R-:W-:Y:S01]  /*17130*/  IMAD.SHL.U32 R11, R227.reuse, 0x2, RZ ;  /* 0x00000002e30b7824 */ /* 0x040fe200078e00ff */
[----:B------:R-:W-:Y:S02]  /*17140*/  SHF.L.U64.HI R12, R227, 0x1, R239 ;  /* 0x00000001e30c7819 */ /* 0x000fe400000102ef */
[----:B---3--:R-:W-:Y:S05]  /*17150*/  IADD3 R2, P0, R0, R203, RZ ;  /* 0x000000cb00027210 */ /* 0x008fea0007f1e0ff */
[----:B--2---:R-:W-:Y:S01]  /*17160*/  IMAD.X R3, R4, 0x1, R204, P0 ;  /* 0x0000000104037824 */ /* 0x004fe200000e06cc */
[----:B------:R-:W-:Y:S04]  /*17170*/  IADD3 R8, P0, R0, R196, RZ ;  /* 0x000000c400087210 */ /* 0x000fe80007f1e0ff */
[----:B------:R-:W-:Y:S02]  /*17180*/  IADD3.X R9, R4, R198, RZ, P0, !PT ;  /* 0x000000c604097210 */ /* 0x000fe400007fe4ff */
[----:B------:R-:W-:Y:S01]  /*17190*/  IADD3 R6, P0, R0, R11, RZ ;  /* 0x0000000b00067210 */ /* 0x000fe20007f1e0ff */
[----:B------:R-:W-:Y:S03]  /*171a0*/  IMAD.SHL.U32 R0, R7, 0x2, RZ ;  /* 0x0000000207007824 */ /* 0x000fe600078e00ff */
[----:B------:R-:W-:Y:S02]  /*171b0*/  IADD3.X R7, R4, R12, RZ, P0, !PT ;  /* 0x0000000c04077210 */ /* 0x000fe400007fe4ff */
[----:B------:R-:W-:Y:S01]  /*171c0*/  @!PT LDS RZ, [RZ] ;  /* 0x00000000fffff984 */ /* 0x000fe20000000800 */
[----:B------:R-:W-:Y:S01]  /*171d0*/  @!PT LDS RZ, [RZ] ;  /* 0x00000000fffff984 */ /* 0x000fe20000000800 */
[----:B------:R2:W-:Y:S04]  /*171e0*/  LDGSTS.E.BYPASS.LTC128B.128 [R0+0xc100], [R2.64], !P2 ;  /* 0x0c10000002007fae */ /* 0x0005e8000d101d46 */
[----:B------:R3:W-:Y:S04]  /*171f0*/  LDGSTS.E.BYPASS.LTC128B.128 [R0+0xe100], [R8.64], !P3 ;  /* 0x0e10000008007fae */ /* 0x0007e8000d901d46 */
[----:B------:R3:W4:Y:S04]  /*17200*/  SHFL.IDX PT, R4, R5, 0x1, 0x181f ;  /* 0x00381f0005047f89 */ /* 0x00072800000e0000 */
[----:B------:R3:W-:Y:S04]  /*17210*/  LDGSTS.E.BYPASS.LTC128B.128 [R0+0x10100], [R6.64], !P6 ;  /* 0x1010000006007fae */ /* 0x0007e8000f101d46 */
[----:B--2---:R3:W2:Y:S02]  /*17220*/  SHFL.IDX PT, R2, R10, 0x1, 0x181f ;  /* 0x00381f000a027f89 */ /* 0x0046a400000e0000 */
.L_x_1353:
[----:B--23--:R-:W-:Y:S05]  /*17230*/  IADD3 R8, P0, R2, R203, RZ ;  /* 0x000000cb02087210 */ /* 0x00cfea0007f1e0ff */
[----:B----4-:R-:W-:Y:S01]  /*17240*/  IMAD.X R9, R4, 0x1, R204, P0 ;  /* 0x0000000104097824 */ /* 0x010fe200000e06cc */
        /* <DEDUP_REMOVED lines=10> */
.L_x_1300:
[----:B------:R-:W-:Y:S05]  /*172f0*/  BSYNC B0 ;  /* 0x0000000000007941 */ /* 0x000fea0003800000 */
.L_x_1299:
[C---:B------:R-:W-:Y:S01]  /*17300*/  ISETP.GE.AND P0, PT, R185.reuse, 0x1, PT ;  /* 0x00000001b900780c */ /* 0x040fe20003f06270 */
[----:B------:R-:W0:Y:S01]  /*17310*/  LDGDEPBAR ;  /* 0x00000000000079af */ /* 0x000e220000000000 */
[----:B------:R-:W-:Y:S01]  /*17320*/  IADD3 R185, R185, 0x1, RZ ;  /* 0x00000001b9b97810 */ /* 0x000fe20007ffe0ff */
[----:B------:R-:W-:Y:S01]  /*17330*/  IMAD.MOV.U32 R101, RZ, RZ, R102 ;  /* 0x000000ffff657224 */ /* 0x000fe200078e0066 */
[----:B--2---:R-:W-:Y:S01]  /*17340*/  IADD3 R0, R199, -0x1, RZ ;  /* 0xffffffffc7007810 */ /* 0x004fe20007ffe0ff */
[----:B------:R-:W-:Y:S01]  /*17350*/  IMAD.MOV.U32 R100, RZ, RZ, R103 ;  /* 0x000000ffff647224 */ /* 0x000fe200078e0067 */
[----:B------:R-:W-:Y:S02]  /*17360*/  SEL R185, R185, RZ, !P0 ;  /* 0x000000ffb9b97207 */ /* 0x000fe40004000000 */
[----:B------:R-:W-:Y:S01]  /*17370*/  ISETP.GE.AND P0, PT, R225, R199, PT ;  /* 0x000000c7e100720c */ /* 0x000fe20003f06270 */
[----:B------:R-:W-:Y:S11]  /*17380*/  IMAD.MOV.U32 R199, RZ, RZ, R0 ;  /* 0x000000ffffc77224 */ /* 0x000ff600078e0000 */
[----:B------:R-:W-:Y:S01]  /*17390*/  @!UPT UIADD3 URZ, URZ, URZ, URZ ;  /* 0x0000003f3f3ff290 */ /* 0x000fe2000fffe03f */
[----:B-1----:R-:W-:-:S05]  /*173a0*/  @!P0 BRA `(.L_x_1303) ;  /* 0xffffc51000008947 */ /* 0x002fca000383ffff */
.L_x_1286:
[----:B------:R-:W-:Y:S05]  /*173b0*/  BRA.DIV ~URZ, `(.L_x_1304) ;  /* 0x00004b127f007947 */ /* 0x000fea000b800000 */
[----:B------:R1:W2:Y:S02]  /*173c0*/  SHFL.BFLY PT, R5, R220, 0x2, 0x1f ;  /* 0x0c401f00dc057f89 */ /* 0x0002a400000e0000 */
.L_x_1354:
[----:B--2---:R-:W-:Y:S01]  /*173d0*/  FADD.FTZ R5, R5, R220 ;  /* 0x000000dc05057221 */ /* 0x004fe20000010000 */
[----:B------:R-:W-:Y:S05]  /*173e0*/  BRA.DIV ~URZ, `(.L_x_1305) ;  /* 0x00004b427f007947 */ /* 0x000fea000b800000 */
[----:B------:R-:W2:Y:S04]  /*173f0*/  SHFL.BFLY PT, R0, R221, 0x2, 0x1f ;  /* 0x0c401f00dd007f89 */ /* 0x000ea800000e0000 */
[----:B------:R-:W3:Y:S01]  /*17400*/  SHFL.BFLY PT, R2, R5, 0x1, 0x1f ;  /* 0x0c201f0005027f89 */ /* 0x000ee200000e0000 */
[----:B--2---:R-:W-:Y:S02]  /*17410*/  FADD.FTZ R0, R0, R221 ;  /* 0x000000dd00007221 */ /* 0x004fe40000010000 */
[----:B---3--:R-:W-:-:S03]  /*17420*/  FADD.FTZ R5, R5, R2 ;  /* 0x0000000205057221 */ /* 0x008fc60000010000 */
[----:B------:R2:W3:Y:S04]  /*17430*/  SHFL.BFLY PT, R3, R0, 0x1, 0x1f ;  /* 0x0c201f0000037f89 */ /* 0x0004e800000e0000 */
.L_x_1355:
[----:B------:R-:W-:Y:S01]  /*17440*/  FSETP.NE.FTZ.AND P1, PT, R5, RZ, PT ;  /* 0x000000ff0500720b */ /* 0x000fe20003f35000 */
[----:B---3--:R-:W-:Y:S01]  /*17450*/  FADD.FTZ R3, R3, R0 ;  /* 0x0000000003037221 */ /* 0x008fe20000010000 */
[----:B------:R-:W-:Y:S02]  /*17460*/  MOV R2, RZ ;  /* 0x000000ff00027202 */ /* 0x000fe40000000f00 */
[----:B--2---:R-:W-:Y:S02]  /*17470*/  MOV R0, RZ ;  /* 0x000000ff00007202 */ /* 0x004fe40000000f00 */
[----:B------:R-:W-:Y:S02]  /*17480*/  FSETP.NE.FTZ.AND P0, PT, R3, RZ, PT ;  /* 0x000000ff0300720b */ /* 0x000fe40003f15000 */
[----:B------:R-:W-:-:S05]  /*17490*/  MOV R100, 0xff800000 ;  /* 0xff80000000647802 */ /* 0x000fca0000000f00 */
[----:B------:R-:W2:Y:S01]  /*174a0*/  @P1 MUFU.LG2 R4, R5 ;  /* 0x0000000500041308 */ /* 0x000ea20000000c00 */
        /* <DEDUP_REMOVED lines=109> */
.L_x_1215:
        /* <DEDUP_REMOVED lines=56> */
[----:B------:R-:W-:Y:S02]  /*17f00*/  F2FP.BF16.PACK_AB R50, R51, R50 ;  /* 0x000000323332723e */ /* 0x000fe400000010ff */
[----:B------:R-:W-:Y:S01]  /*17f10*/  F2FP.BF16.PACK_AB R27, R27, R52 ;  /* 0x000000341b1b723e */ /* 0x000fe200000010ff */
        /* <DEDUP_REMOVED lines=9> */
[----:B--2---:R-:W-:Y:S01]  /*17fb0*/  IMAD.MOV.U32 R8, RZ, RZ, 0x40 ;  /* 0x00000040ff087424 */ /* 0x004fe200078e00ff */
[----:B------:R-:W-:Y:S02]  /*17fc0*/  F2FP.BF16.PACK_AB R66, R67, R66 ;  /* 0x000000424342723e */ /* 0x000fe400000010ff */
[----:B------:R-:W-:Y:S02]  /*17fd0*/  F2FP.BF16.PACK_AB R23, R23, R68 ;  /* 0x000000441717723e */ /* 0x000fe400000010ff */
[----:B------:R-:W-:Y:S02]  /*17fe0*/  F2FP.BF16.PACK_AB R70, R71, R70 ;  /* 0x000000464746723e */ /* 0x000fe400000010ff */
[----:B------:R-:W-:Y:S02]  /*17ff0*/  F2FP.BF16.PACK_AB R21, R21, R72 ;  /* 0x000000481515723e */ /* 0x000fe400000010ff */
[----:B---3--:R-:W-:Y:S01]  /*18000*/  SEL R6, R8, 0xffffffc0, !P2 ;  /* 0xffffffc008067807 */ /* 0x008fe20005000000 */
[----:B------:R-:W-:Y:S01]  /*18010*/  IMAD.IADD R8, R4, 0x1, R2 ;  /* 0x0000000104087824 */ /* 0x000fe200078e0202 */
[----:B------:R-:W-:-:S02]  /*18020*/  F2FP.BF16.PACK_AB R74, R75, R74 ;  /* 0x0000004a4b4a723e */ /* 0x000fc400000010ff */
[----:B------:R-:W-:Y:S01]  /*18030*/  F2FP.BF16.PACK_AB R20, R20, R76 ;  /* 0x0000004c1414723e */ /* 0x000fe200000010ff */
[----:B------:R-:W-:Y:S01]  /*18040*/  IMAD.IADD R4, R6, 0x1, R3 ;  /* 0x0000000106047824 */ /* 0x000fe200078e0203 */
[----:B------:R2:W-:Y:S01]  /*18050*/  STS [R8], R7 ;  /* 0x0000000708007388 */ /* 0x0005e20000000800 */
[----:B----4-:R-:W-:Y:S01]  /*18060*/  IMAD.IADD R5, R0, 0x1, R6 ;  /* 0x0000000100057824 */ /* 0x010fe200078e0206 */
[----:B------:R-:W-:Y:S02]  /*18070*/  F2FP.BF16.PACK_AB R19, R19, R78 ;  /* 0x0000004e1313723e */ /* 0x000fe400000010ff */
        /* <DEDUP_REMOVED lines=8> */
[----:B------:R-:W-:Y:S02]  /*18100*/  F2FP.BF16.PACK_AB R10, R10, R90 ;  /* 0x0000005a0a0a723e */ /* 0x000fe400000010ff */
[----:B------:R-:W-:Y:S02]  /*18110*/  F2FP.BF16.PACK_AB R9, R9, R92 ;  /* 0x0000005c0909723e */ /* 0x000fe400000010ff */
[----:B------:R-:W-:Y:S02]  /*18120*/  F2FP.BF16.PACK_AB R15, R15, R94 ;  /* 0x0000005e0f0f723e */ /* 0x000fe400000010ff */
[----:B------:R-:W-:-:S02]  /*18130*/  F2FP.BF16.PACK_AB R14, R14, R96 ;  /* 0x000000600e0e723e */ /* 0x000fc400000010ff */
[----:B------:R-:W-:Y:S01]  /*18140*/  F2FP.BF16.PACK_AB R13, R99, R13 ;  /* 0x0000000d630d723e */ /* 0x000fe200000010ff */
[----:B--2---:R-:W-:Y:S01]  /*18150*/  IMAD.IADD R7, R6, 0x1, R2 ;  /* 0x0000000106077824 */ /* 0x004fe200078e0202 */
[----:B------:R-:W-:Y:S01]  /*18160*/  ISETP.NE.U32.AND P0, PT, RZ, c[0x0][0x500], PT ;  /* 0x00014000ff007a0c */ /* 0x000fe20003f05070 */
[----:B------:R-:W-:Y:S01]  /*18170*/  IMAD.IADD R6, R8, 0x1, R6 ;  /* 0x0000000108067824 */ /* 0x000fe200078e0206 */
[----:B------:R-:W-:Y:S02]  /*18180*/  ISETP.NE.U32.AND P1, PT, RZ, c[0x0][0x508], PT ;  /* 0x00014200ff007a0c */ /* 0x000fe40003f25070 */
[----:B------:R-:W-:Y:S01]  /*18190*/  STS [R7], R34 ;  /* 0x0000002207007388 */ /* 0x000fe20000000800 */
[----:B------:R-:W-:Y:S02]  /*181a0*/  ISETP.NE.AND.EX P0, PT, RZ, c[0x0][0x504], PT, P0 ;  /* 0x00014100ff007a0c */ /* 0x000fe40003f05300 */
[----:B------:R-:W-:Y:S01]  /*181b0*/  ISETP.NE.AND.EX P1, PT, RZ, c[0x0][0x50c], PT, P1 ;  /* 0x00014300ff007a0c */ /* 0x000fe20003f25310 */
[----:B------:R-:W-:Y:S04]  /*181c0*/  STS [R7+0x400], R130 ;  /* 0x0004008207007388 */ /* 0x000fe80000000800 */
        /* <DEDUP_REMOVED lines=30> */
[----:B--2---:R-:W-:-:S03]  /*183b0*/  IMAD.MOV.U32 R2, RZ, RZ, 0x4 ;  /* 0x00000004ff027424 */ /* 0x004fc600078e00ff */
[----:B------:R-:W-:Y:S04]  /*183c0*/  STS [R7+0x8000], R11 ;  /* 0x0080000b07007388 */ /* 0x000fe80000000800 */
[----:B------:R-:W-:Y:S04]  /*183d0*/  STS [R7+0x8400], R10 ;  /* 0x0084000a07007388 */ /* 0x000fe80000000800 */
[----:B------:R2:W-:Y:S04]  /*183e0*/  STS [R4+0x8080], R9 ;  /* 0x0080800904007388 */ /* 0x0005e80000000800 */
[----:B------:R3:W-:Y:S04]  /*183f0*/  STS [R4+0x8480], R15 ;  /* 0x0084800f04007388 */ /* 0x0007e80000000800 */
[----:B------:R3:W-:Y:S04]  /*18400*/  STS [R6+0x8000], R14 ;  /* 0x0080000e06007388 */ /* 0x0007e80000000800 */
[----:B------:R3:W-:Y:S01]  /*18410*/  STS [R6+0x8400], R13 ;  /* 0x0084000d06007388 */ /* 0x0007e20000000800 */
[----:B--2---:R-:W-:-:S03]  /*18420*/  IMAD.WIDE R8, R242, R2, c[0x0][0x500] ;  /* 0x00014000f2087625 */ /* 0x004fc600078e0202 */
[----:B------:R-:W-:Y:S06]  /*18430*/  BAR.SYNC.DEFER_BLOCKING 0x1, 0x100 ;  /* 0x0044000000007b1d */ /* 0x000fec0000010000 */
[----:B------:R-:W2:Y:S01]  /*18440*/  @P0 LDG.E R0, [R8.64] ;  /* 0x0000000608000981 */ /* 0x000ea2000c1e1900 */
[----:B------:R-:W-:Y:S02]  /*18450*/  IMAD.MOV.U32 R24, RZ, RZ, c[0x0][0x388] ;  /* 0x0000e200ff187624 */ /* 0x000fe400078e00ff */
[----:B------:R-:W-:-:S05]  /*18460*/  @P1 IMAD.WIDE R2, R242, R2, c[0x0][0x508] ;  /* 0x00014200f2021625 */ /* 0x000fca00078e0202 */
[----:B------:R4:W5:Y:S02]  /*18470*/  @P1 LDG.E R24, [R2.64] ;  /* 0x0000000602181981 */ /* 0x000964000c1e1900 */
[----:B----4-:R-:W-:Y:S02]  /*18480*/  CS2R R2, SRZ ;  /* 0x0000000000027805 */ /* 0x010fe4000001ff00 */
[--C-:B--2---:R-:W-:Y:S01]  /*18490*/  @P0 SHF.R.S32.HI R3, RZ, 0x1f, R0.reuse ;  /* 0x0000001fff030819 */ /* 0x104fe20000011400 */
[----:B------:R-:W-:Y:S01]  /*184a0*/  @P0 IMAD.MOV.U32 R2, RZ, RZ, R0 ;  /* 0x000000ffff020224 */ /* 0x000fe200078e0000 */
[----:B------:R-:W-:Y:S05]  /*184b0*/  @P1 BRA `(.L_x_1307) ;  /* 0x0000004000001947 */ /* 0x000fea0003800000 */
[----:B---3--:R-:W-:Y:S05]  /*184c0*/  @!P0 BRA `(.L_x_1307) ;  /* 0x0000003000008947 */ /* 0x008fea0003800000 */
[----:B------:R-:W2:Y:S04]  /*184d0*/  LDG.E R4, [R8.64] ;  /* 0x0000000608047981 */ /* 0x000ea8000c1e1900 */
[----:B------:R-:W2:Y:S02]  /*184e0*/  LDG.E R0, [R8.64+0x4] ;  /* 0x0000040608007981 */ /* 0x000ea4000c1e1900 */
[----:B--2--5:R-:W-:-:S02]  /*184f0*/  IADD3 R24, -R4, R0, RZ ;  /* 0x0000000004187210 */ /* 0x024fc40007ffe1ff */
.L_x_1307:
[----:B---3--:R-:W2:Y:S01]  /*18500*/  S2R R9, SR_CTAID.Y ;  /* 0x0000000000097919 */ /* 0x008ea20000002600 */
[----:B------:R-:W-:Y:S01]  /*18510*/  LOP3.LUT R0, R37, 0xffffffe0, RZ, 0xc0, !PT ;  /* 0xffffffe025007812 */ /* 0x000fe200078ec0ff */
[----:B------:R-:W-:Y:S01]  /*18520*/  IMAD.MOV.U32 R8, RZ, RZ, c[0x0][0x4e8] ;  /* 0x00013a00ff087624 */ /* 0x000fe200078e00ff */
[----:B------:R-:W-:Y:S01]  /*18530*/  SHF.R.S32.HI R4, RZ, 0x1f, R36 ;  /* 0x0000001fff047819 */ /* 0x000fe20000011424 */
[----:B------:R-:W3:Y:S01]  /*18540*/  S2R R20, SR_CTAID.X ;  /* 0x0000000000147919 */ /* 0x000ee20000002500 */
[----:B------:R-:W-:Y:S01]  /*18550*/  LEA.HI R16, R39, R45, RZ, 0x3 ;  /* 0x0000002d27107211 */ /* 0x000fe200078f18ff */
[----:B------:R-:W-:Y:S01]  /*18560*/  IMAD.IADD R0, R45, 0x1, -R0 ;  /* 0x000000012d007824 */ /* 0x000fe200078e0a00 */
[----:B------:R-:W-:Y:S01]  /*18570*/  LEA.HI R4, R4, R36, RZ, 0x3 ;  /* 0x0000002404047211 */ /* 0x000fe200078f18ff */
[----:B------:R-:W4:Y:S01]  /*18580*/  S2R R10, SR_CTAID.Y ;  /* 0x00000000000a7919 */ /* 0x000f220000002600 */
        /* <DEDUP_REMOVED lines=11> */
[----:B--2---:R-:W-:Y:S01]  /*18640*/  SHF.R.S32.HI R9, RZ, 0x1f, R9 ;  /* 0x0000001fff097819 */ /* 0x004fe20000011409 */
        /* <DEDUP_REMOVED lines=9> */
[----:B---3--:R-:W-:Y:S01]  /*186e0*/  LEA R0, R20, R6, 0x7 ;  /* 0x0000000614007211 */ /* 0x008fe200078e38ff */
[----:B----4-:R-:W-:Y:S01]  /*186f0*/  IMAD.WIDE.U32 R4, R10, c[0x0][0x490], R2 ;  /* 0x000124000a047a25 */ /* 0x010fe200078e0002 */
        /* <DEDUP_REMOVED lines=48> */
[----:B------:R-:W2:Y:S01]  /*18a00*/  SHFL.IDX PT, R11, R4, RZ, 0x1c1f ;  /* 0x001c1fff040b7589 */ /* 0x000ea200000e0000 */
[----:B------:R-:W-:-:S03]  /*18a10*/  IMAD.WIDE.U32 R2, R7, c[0x0][0x3e0], R2 ;  /* 0x0000f80007027a25 */ /* 0x000fc600078e0002 */
[----:B------:R-:W-:Y:S01]  /*18a20*/  SHFL.IDX PT, R8, R9, 0x1, 0x1c1f ;  /* 0x003c1f0009087f89 */ /* 0x000fe200000e0000 */
[----:B------:R-:W-:-:S03]  /*18a30*/  IMAD R5, R5, c[0x0][0x3e0], RZ ;  /* 0x0000f80005057a24 */ /* 0x000fc600078e02ff */
[----:B------:R3:W4:Y:S01]  /*18a40*/  SHFL.IDX PT, R9, R4, 0x1, 0x1c1f ;  /* 0x003c1f0004097f89 */ /* 0x00072200000e0000 */
[----:B------:R-:W-:Y:S02]  /*18a50*/  IMAD R12, R7, c[0x0][0x3e4], R5 ;  /* 0x0000f900070c7a24 */ /* 0x000fe400078e0205 */
[----:B------:R-:W-:Y:S02]  /*18a60*/  IMAD.SHL.U32 R5, R19, 0x8, RZ ;  /* 0x0000000813057824 */ /* 0x000fe400078e00ff */
[----:B------:R-:W-:-:S03]  /*18a70*/  IMAD.IADD R3, R3, 0x1, R12 ;  /* 0x0000000103037824 */ /* 0x000fc600078e020c */
[----:B------:R-:W-:Y:S01]  /*18a80*/  LOP3.LUT R7, R15, 0x7ffffe00, R5, 0xf8, !PT ;  /* 0x7ffffe000f077812 */ /* 0x000fe200078ef805 */
[----:B---3--:R-:W-:Y:S01]  /*18a90*/  IMAD R4, R0, c[0x0][0x4e8], R14 ;  /* 0x00013a0000047a24 */ /* 0x008fe200078e020e */
        /* <DEDUP_REMOVED lines=9> */
[----:B--2---:R2:W-:Y:S02]  /*18b30*/  @!P1 ST.E [R10.64], R100 ;  /* 0x000000640a009985 */ /* 0x0045e4000c101906 */
[----:B------:R-:W-:Y:S02]  /*18b40*/  IMAD.IADD R3, R3, 0x1, R5 ;  /* 0x0000000103037824 */ /* 0x000fe400078e0205 */
[----:B----4-:R3:W-:Y:S01]  /*18b50*/  @!P0 ST.E [R8.64], R41 ;  /* 0x0000002908008985 */ /* 0x0107e2000c101906 */
[----:B------:R-:W-:-:S03]  /*18b60*/  LEA R25, P0, R2, c[0x0][0x380], 0x1 ;  /* 0x0000e00002197a11 */ /* 0x000fc600078008ff */
[----:B------:R3:W4:Y:S04]  /*18b70*/  LDS.128 R36, [R0+0x1080] ;  /* 0x0010800000247984 */ /* 0x0007280000000c00 */
[----:B------:R3:W1:Y:S04]  /*18b80*/  LDS.128 R48, [R0+0x2080] ;  /* 0x0020800000307984 */ /* 0x0006680000000c00 */
[----:B------:R3:W1:Y:S04]  /*18b90*/  LDS.128 R56, [R0+0x3080] ;  /* 0x0030800000387984 */ /* 0x0006680000000c00 */
[----:B------:R3:W1:Y:S04]  /*18ba0*/  LDS.128 R32, [R0+0x5080] ;  /* 0x0050800000207984 */ /* 0x0006680000000c00 */
[----:B------:R3:W1:Y:S01]  /*18bb0*/  LDS.128 R44, [R0+0x6080] ;  /* 0x00608000002c7984 */ /* 0x0006620000000c00 */
[----:B--2---:R-:W-:-:S03]  /*18bc0*/  LEA R10, R20, R16, 0x7 ;  /* 0x00000010140a7211 */ /* 0x004fc600078e38ff */
[----:B------:R3:W2:Y:S01]  /*18bd0*/  LDS.128 R52, [R0+0x7080] ;  /* 0x0070800000347984 */ /* 0x0006a20000000c00 */
        /* <DEDUP_REMOVED lines=8> */
[----:B----4-:R-:W4:Y:S01]  /*18c60*/  LDS.128 R20, [R0+0x80] ;  /* 0x0000800000147984 */ /* 0x010f220000000c00 */
        /* <DEDUP_REMOVED lines=9> */
[----:B-1-3--:R-:W-:-:S03]  /*18d00*/  @!P2 IMAD.WIDE R8, R6, 0x2, R2 ;  /* 0x000000020608a825 */ /* 0x00afc600078e0202 */
[----:B------:R-:W-:Y:S02]  /*18d10*/  @!P1 LOP3.LUT R4, R4, 0xfffffff8, RZ, 0xc0, !PT ;  /* 0xfffffff804049812 */ /* 0x000fe400078ec0ff */
[----:B------:R-:W-:-:S03]  /*18d20*/  @!P0 SHF.R.S32.HI R0, RZ, 0x1f, R7 ;  /* 0x0000001fff008819 */ /* 0x000fc60000011407 */
[----:B------:R-:W-:Y:S01]  /*18d30*/  @!P1 IMAD.WIDE R4, R4, 0x2, R2 ;  /* 0x0000000204049825 */ /* 0x000fe200078e0202 */
[----:B------:R-:W-:-:S04]  /*18d40*/  @!P0 LEA.HI R0, R0, R7, RZ, 0x3 ;  /* 0x0000000700008211 */ /* 0x000fc800078f18ff */
[----:B------:R-:W-:Y:S01]  /*18d50*/  @!P0 LOP3.LUT R0, R0, 0xfffffff8, RZ, 0xc0, !PT ;  /* 0xfffffff800008812 */ /* 0x000fe200078ec0ff */
[----:B----4-:R1:W-:Y:S04]  /*18d60*/  @!P2 ST.E.128 [R8.64], R20 ;  /* 0x000000140800a985 */ /* 0x0103e8000c101d06 */
[----:B------:R-:W-:Y:S01]  /*18d70*/  @!P0 IMAD.WIDE R2, R0, 0x2, R2 ;  /* 0x0000000200028825 */ /* 0x000fe200078e0202 */
[----:B-----5:R1:W-:Y:S04]  /*18d80*/  @!P1 ST.E.128 [R4.64], R16 ;  /* 0x0000001004009985 */ /* 0x0203e8000c101d06 */
[----:B--2---:R1:W-:Y:S02]  /*18d90*/  @!P0 ST.E.128 [R2.64], R12 ;  /* 0x0000000c02008985 */ /* 0x0043e4000c101d06 */
.L_x_1309:
[----:B----4-:R-:W-:Y:S05]  /*18da0*/  BSYNC B0 ;  /* 0x0000000000007941 */ /* 0x010fea0003800000 */
.L_x_1308:
[----:B---3--:R-:W-:Y:S01]  /*18db0*/  IADD3 R0, R10, 0x20, RZ ;  /* 0x000000200a007810 */ /* 0x008fe20007ffe0ff */
[----:B-1----:R1:W3:Y:S01]  /*18dc0*/  SHFL.IDX PT, R3, R11, 0x1, 0x181f ;  /* 0x00381f000b037f89 */ /* 0x0022e200000e0000 */
        /* <DEDUP_REMOVED lines=21> */
.L_x_1311:
[----:B------:R-:W-:Y:S05]  /*18f20*/  BSYNC B0 ;  /* 0x0000000000007941 */ /* 0x000fea0003800000 */
.L_x_1310:
[----:B------:R-:W-:Y:S01]  /*18f30*/  IADD3 R0, R10, 0x40, RZ ;  /* 0x000000400a007810 */ /* 0x000fe20007ffe0ff */
[----:B---3--:R3:W1:Y:S01]  /*18f40*/  SHFL.IDX PT, R3, R11, 0x2, 0x181f ;  /* 0x00581f000b037f89 */ /* 0x00866200000e0000 */
[----:B------:R-:W-:Y:S02]  /*18f50*/  BSSY B0, `(.L_x_1312) ;  /* 0x0000015000007945 */ /* 0x000fe40003800000 */
[----:B------:R-:W-:Y:S01]  /*18f60*/  ISETP.GE.AND P0, PT, R0, R24, PT ;  /* 0x000000180000720c */ /* 0x000fe20003f06270 */
[----:B----4-:R3:W4:-:S12]  /*18f70*/  SHFL.IDX PT, R2, R25, 0x2, 0x181f ;  /* 0x00581f0019027f89 */ /* 0x01071800000e0000 */
        /* <DEDUP_REMOVED lines=18> */
.L_x_1313:
[----:B------:R-:W-:Y:S05]  /*190a0*/  BSYNC B0 ;  /* 0x0000000000007941 */ /* 0x000fea0003800000 */
.L_x_1312:
[----:B------:R-:W-:Y:S01]  /*190b0*/  IADD3 R0, R10, 0x60, RZ ;  /* 0x000000600a007810 */ /* 0x000fe20007ffe0ff */
[----:B-1----:R1:W3:Y:S03]  /*190c0*/  SHFL.IDX PT, R3, R11, 0x3, 0x181f ;  /* 0x00781f000b037f89 */ /* 0x0022e600000e0000 */
[----:B------:R-:W-:Y:S01]  /*190d0*/  ISETP.GE.AND P0, PT, R0, R24, PT ;  /* 0x000000180000720c */ /* 0x000fe20003f06270 */
[----:B----4-:R1:W4:-:S12]  /*190e0*/  SHFL.IDX PT, R2, R25, 0x3, 0x181f ;  /* 0x00781f0019027f89 */ /* 0x01031800000e0000 */
[----:B------:R-:W-:Y:S05]  /*190f0*/  @P0 EXIT ;  /* 0x000000000000094d */ /* 0x000fea0003800000 */
[C---:B------:R-:W-:Y:S02]  /*19100*/  IADD3 R4, R6.reuse, 0x40, RZ ;  /* 0x0000004006047810 */ /* 0x040fe40007ffe0ff */
[----:B------:R-:W-:Y:S02]  /*19110*/  ISETP.GE.AND P1, PT, R6, c[0x0][0x3c8], PT ;  /* 0x0000f20006007a0c */ /* 0x000fe40003f26270 */
[----:B------:R-:W-:-:S11]  /*19120*/  ISETP.GE.AND P0, PT, R4, c[0x0][0x3c8], PT ;  /* 0x0000f20004007a0c */ /* 0x000fd60003f06270 */
[----:B---34-:R-:W-:Y:S02]  /*19130*/  @!P1 IMAD.WIDE R8, R6, 0x2, R2 ;  /* 0x0000000206089825 */ /* 0x018fe400078e0202 */
[----:B------:R-:W-:-:S03]  /*19140*/  @!P0 SHF.R.S32.HI R0, RZ, 0x1f, R4 ;  /* 0x0000001fff008819 */ /* 0x000fc60000011404 */
[----:B------:R3:W-:Y:S01]  /*19150*/  @!P1 ST.E.128 [R8.64], R56 ;  /* 0x0000003808009985 */ /* 0x0007e2000c101d06 */
[----:B------:R-:W-:-:S04]  /*19160*/  @!P0 LEA.HI R0, R0, R4, RZ, 0x3 ;  /* 0x0000000400008211 */ /* 0x000fc800078f18ff */
[----:B------:R-:W-:-:S05]  /*19170*/  @!P0 LOP3.LUT R0, R0, 0xfffffff8, RZ, 0xc0, !PT ;  /* 0xfffffff800008812 */ /* 0x000fca00078ec0ff */
[----:B------:R-:W-:Y:S01]  /*19180*/  @!P0 IMAD.WIDE R4, R0, 0x2, R2 ;  /* 0x0000000200048825 */ /* 0x000fe200078e0202 */
[----:B------:R-:W-:-:S04]  /*19190*/  IADD3 R0, R6, 0x80, RZ ;  /* 0x0000008006007810 */ /* 0x000fc80007ffe0ff */
[----:B--2---:R3:W-:Y:S01]  /*191a0*/  @!P0 ST.E.128 [R4.64], R52 ;  /* 0x0000003404008985 */ /* 0x0047e2000c101d06 */
[----:B------:R-:W-:-:S13]  /*191b0*/  ISETP.GE.AND P0, PT, R0, c[0x0][0x3c8], PT ;  /* 0x0000f20000007a0c */ /* 0x000fda0003f06270 */
[----:B------:R-:W-:Y:S05]  /*191c0*/  @P0 EXIT ;  /* 0x000000000000094d */ /* 0x000fea0003800000 */
[----:B---3--:R-:W-:-:S04]  /*191d0*/  SHF.R.S32.HI R4, RZ, 0x1f, R0 ;  /* 0x0000001fff047819 */ /* 0x008fc80000011400 */
[----:B------:R-:W-:-:S04]  /*191e0*/  LEA.HI R0, R4, R0, RZ, 0x3 ;  /* 0x0000000004007211 */ /* 0x000fc800078f18ff */
[----:B------:R-:W-:-:S05]  /*191f0*/  LOP3.LUT R0, R0, 0xfffffff8, RZ, 0xc0, !PT ;  /* 0xfffffff800007812 */ /* 0x000fca00078ec0ff */
[----:B------:R-:W-:-:S05]  /*19200*/  IMAD.WIDE R2, R0, 0x2, R2 ;  /* 0x0000000200027825 */ /* 0x000fca00078e0202 */
[----:B------:R-:W-:Y:S01]  /*19210*/  ST.E.128 [R2.64], R60 ;  /* 0x0000003c02007985 */ /* 0x000fe2000c101d06 */
[----:B------:R-:W-:Y:S05]  /*19220*/  EXIT ;  /* 0x000000000000794d */ /* 0x000fea0003800000 */
.L_x_1306:
        /* <DEDUP_REMOVED lines=18> */
.L_x_1314:
        /* <DEDUP_REMOVED lines=43> */
.L_x_1316:
[----:B----4-:R-:W-:Y:S05]  /*19600*/  BSYNC B0 ;  /* 0x0000000000007941 */ /* 0x010fea0003800000 */
.L_x_1315:
        /* <DEDUP_REMOVED lines=45> */
.L_x_1356:
[----:B------:R-:W-:Y:S05]  /*198e0*/  BRA.DIV ~URZ, `(.L_x_1318) ;  /* 0x000027c27f007947 */ /* 0x000fea000b800000 */
[----:B------:R4:W1:Y:S02]  /*198f0*/  SHFL.IDX PT, R2, R14, RZ, 0x181f ;  /* 0x00181fff0e027589 */ /* 0x00086400000e0000 */
.L_x_1357:
        /* <DEDUP_REMOVED lines=20> */
.L_x_1320:
[----:B------:R-:W-:Y:S05]  /*19a40*/  BSYNC B0 ;  /* 0x0000000000007941 */ /* 0x000fea0003800000 */
.L_x_1319:
[----:B------:R-:W-:Y:S05]  /*19a50*/  BRA.DIV ~URZ, `(.L_x_1321) ;  /* 0x000026d27f007947 */ /* 0x000fea000b800000 */
[----:B------:R3:W2:Y:S04]  /*19a60*/  SHFL.IDX PT, R0, R12, 0x1, 0x181f ;  /* 0x00381f000c007f89 */ /* 0x0006a800000e0000 */
[----:B-1----:R3:W1:Y:S02]  /*19a70*/  SHFL.IDX PT, R2, R14, 0x1, 0x181f ;  /* 0x00381f000e027f89 */ /* 0x00266400000e0000 */
.L_x_1358:
        /* <DEDUP_REMOVED lines=20> */
.L_x_1323:
[----:B------:R-:W-:Y:S05]  /*19bc0*/  BSYNC B0 ;  /* 0x0000000000007941 */ /* 0x000fea0003800000 */
.L_x_1322:
[----:B------:R-:W-:Y:S05]  /*19bd0*/  BRA.DIV ~URZ, `(.L_x_1324) ;  /* 0x000026427f007947 */ /* 0x000fea000b800000 */
[----:B------:R2:W3:Y:S02]  /*19be0*/  SHFL.IDX PT, R0, R12, 0x2, 0x181f ;  /* 0x00581f000c007f89 */ /* 0x0004e400000e0000 */
.L_x_1359:
[----:B------:R-:W-:Y:S05]  /*19bf0*/  BRA.DIV ~URZ, `(.L_x_1325) ;  /* 0x000026a27f007947 */ /* 0x000fea000b800000 */
[----:B-1----:R1:W2:Y:S02]  /*19c00*/  SHFL.IDX PT, R2, R14, 0x2, 0x181f ;  /* 0x00581f000e027f89 */ /* 0x0022a400000e0000 */
.L_x_1360:
        /* <DEDUP_REMOVED lines=20> */
.L_x_1327:
[----:B------:R-:W-:Y:S05]  /*19d50*/  BSYNC B0 ;  /* 0x0000000000007941 */ /* 0x000fea0003800000 */
.L_x_1326:
[----:B------:R-:W-:Y:S05]  /*19d60*/  BRA.DIV ~URZ, `(.L_x_1328) ;  /* 0x000025b27f007947 */ /* 0x000fea000b800000 */
[----:B--2---:R2:W3:Y:S04]  /*19d70*/  SHFL.IDX PT, R6, R12, 0x3, 0x181f ;  /* 0x00781f000c067f89 */ /* 0x0044e800000e0000 */
[----:B------:R2:W1:Y:S02]  /*19d80*/  SHFL.IDX PT, R0, R14, 0x3, 0x181f ;  /* 0x00781f000e007f89 */ /* 0x00046400000e0000 */
.L_x_1361:
        /* <DEDUP_REMOVED lines=22> */
.L_x_1216:
[----:B------:R-:W-:Y:S01]  /*19ef0*/  IMAD.MOV.U32 R30, RZ, RZ, R18 ;  /* 0x000000ffff1e7224 */ /* 0x000fe200078e0012 */
[----:B------:R-:W-:Y:S01]  /*19f00*/  MOV R3, 0x181f ;  /* 0x0000181f00037802 */ /* 0x000fe20000000f00 */
[----:B------:R-:W-:Y:S01]  /*19f10*/  IMAD.MOV.U32 R29, RZ, RZ, RZ ;  /* 0x000000ffff1d7224 */ /* 0x000fe200078e00ff */
[----:B------:R-:W-:Y:S02]  /*19f20*/  MOV R160, 0xffffffff ;  /* 0xffffffff00a07802 */ /* 0x000fe40000000f00 */
[----:B------:R-:W-:Y:S02]  /*19f30*/  MOV R2, 0x19f50 ;  /* 0x00019f5000027802 */ /* 0x000fe40000000f00 */
[----:B-----5:R-:W-:Y:S05]  /*19f40*/  CALL.REL.NOINC `($__internal_5_$__cuda_sm70_shflsync_idx_p) ;  /* 0x0000a89000007944 */ /* 0x020fea0003c00000 */
[----:B------:R-:W-:Y:S01]  /*19f50*/  MOV R9, R31 ;  /* 0x0000001f00097202 */ /* 0x000fe20000000f00 */
[----:B------:R-:W-:Y:S05]  /*19f60*/  BRA `(.L_x_1329) ;  /* 0xfffed57000007947 */ /* 0x000fea000383ffff */
.L_x_1217:
[----:B------:R-:W-:Y:S01]  /*19f70*/  IMAD.MOV.U32 R30, RZ, RZ, R19 ;  /* 0x000000ffff1e7224 */ /* 0x000fe200078e0013 */
[----:B------:R-:W-:Y:S01]  /*19f80*/  MOV R3, 0x181f ;  /* 0x0000181f00037802 */ /* 0x000fe20000000f00 */
[----:B------:R-:W-:Y:S01]  /*19f90*/  IMAD.MOV.U32 R29, RZ, RZ, RZ ;  /* 0x000000ffff1d7224 */ /* 0x000fe200078e00ff */
[----:B------:R-:W-:-:S02]  /*19fa0*/  MOV R160, 0xffffffff ;  /* 0xffffffff00a07802 */ /* 0x000fc40000000f00 */
[----:B------:R-:W-:Y:S02]  /*19fb0*/  MOV R2, 0x19fd0 ;  /* 0x00019fd000027802 */ /* 0x000fe40000000f00 */
[----:B-12--5:R-:W-:Y:S05]  /*19fc0*/  CALL.REL.NOINC `($__internal_5_$__cuda_sm70_shflsync_idx_p) ;  /* 0x0000a81000007944 */ /* 0x026fea0003c00000 */
[----:B------:R-:W-:Y:S01]  /*19fd0*/  MOV R2, R31 ;  /* 0x0000001f00027202 */ /* 0x000fe20000000f00 */
[----:B------:R-:W-:Y:S05]  /*19fe0*/  BRA `(.L_x_1330) ;  /* 0xfffed51000007947 */ /* 0x000fea000383ffff */
.L_x_1220:
[----:B------:R-:W-:Y:S01]  /*19ff0*/  IMAD.MOV.U32 R30, RZ, RZ, R18 ;  /* 0x000000ffff1e7224 */ /* 0x000fe200078e0012 */
[----:B--2---:R-:W-:Y:S01]  /*1a000*/  MOV R3, 0x181f ;  /* 0x0000181f00037802 */ /* 0x004fe20000000f00 */
[----:B------:R-:W-:Y:S01]  /*1a010*/  IMAD.MOV.U32 R29, RZ, RZ, 0x1 ;  /* 0x00000001ff1d7424 */ /* 0x000fe200078e00ff */
[----:B------:R-:W-:Y:S02]  /*1a020*/  MOV R160, 0xffffffff ;  /* 0xffffffff00a07802 */ /* 0x000fe40000000f00 */
[----:B----4-:R-:W-:Y:S02]  /*1a030*/  MOV R2, 0x1a050 ;  /* 0x0001a05000027802 */ /* 0x010fe40000000f00 */
[----:B-1-3-5:R-:W-:Y:S05]  /*1a040*/  CALL.REL.NOINC `($__internal_5_$__cuda_sm70_shflsync_idx_p) ;  /* 0x0000a79000007944 */ /* 0x02afea0003c00000 */
[----:B------:R-:W-:Y:S01]  /*1a050*/  IMAD.MOV.U32 R9, RZ, RZ, R31 ;  /* 0x000000ffff097224 */ /* 0x000fe200078e001f */
[----:B------:R-:W-:Y:S01]  /*1a060*/  MOV R30, R19 ;  /* 0x00000013001e7202 */ /* 0x000fe20000000f00 */
[----:B------:R-:W-:Y:S01]  /*1a070*/  IMAD.MOV.U32 R29, RZ, RZ, 0x1 ;  /* 0x00000001ff1d7424 */ /* 0x000fe200078e00ff */
[----:B------:R-:W-:Y:S01]  /*1a080*/  MOV R3, 0x181f ;  /* 0x0000181f00037802 */ /* 0x000fe20000000f00 */
[----:B------:R-:W-:Y:S01]  /*1a090*/  IMAD.MOV.U32 R160, RZ, RZ, -0x1 ;  /* 0xffffffffffa07424 */ /* 0x000fe200078e00ff */
[----:B------:R-:W-:-:S02]  /*1a0a0*/  MOV R2, 0x1a0c0 ;  /* 0x0001a0c000027802 */ /* 0x000fc40000000f00 */
[----:B------:R-:W-:Y:S05]  /*1a0b0*/  CALL.REL.NOINC `($__internal_5_$__cuda_sm70_shflsync_idx_p) ;  /* 0x0000a72000007944 */ /* 0x000fea0003c00000 */
[----:B------:R-:W-:Y:S01]  /*1a0c0*/  MOV R2, R31 ;  /* 0x0000001f00027202 */ /* 0x000fe20000000f00 */
[----:B------:R-:W-:Y:S05]  /*1a0d0*/  BRA `(.L_x_1331) ;  /* 0xfffed5c000007947 */ /* 0x000fea000383ffff */
.L_x_1223:
[----:B------:R-:W-:Y:S01]  /*1a0e0*/  IMAD.MOV.U32 R30, RZ, RZ, R18 ;  /* 0x000000ffff1e7224 */ /* 0x000fe200078e0012 */
[----:B-1----:R-:W-:Y:S01]  /*1a0f0*/  MOV R3, 0x181f ;  /* 0x0000181f00037802 */ /* 0x002fe20000000f00 */
[----:B------:R-:W-:Y:S01]  /*1a100*/  IMAD.MOV.U32 R29, RZ, RZ, 0x2 ;  /* 0x00000002ff1d7424 */ /* 0x000fe200078e00ff */
[----:B------:R-:W-:-:S02]  /*1a110*/  MOV R160, 0xffffffff ;  /* 0xffffffff00a07802 */ /* 0x000fc40000000f00 */
[----:B----4-:R-:W-:Y:S02]  /*1a120*/  MOV R2, 0x1a140 ;  /* 0x0001a14000027802 */ /* 0x010fe40000000f00 */
[----:B--23-5:R-:W-:Y:S05]  /*1a130*/  CALL.REL.NOINC `($__internal_5_$__cuda_sm70_shflsync_idx_p) ;  /* 0x0000a6a000007944 */ /* 0x02cfea0003c00000 */
[----:B------:R-:W-:Y:S01]  /*1a140*/  MOV R9, R31 ;  /* 0x0000001f00097202 */ /* 0x000fe20000000f00 */
[----:B------:R-:W-:Y:S05]  /*1a150*/  BRA `(.L_x_1332) ;  /* 0xfffed6c000007947 */ /* 0x000fea000383ffff */
.L_x_1224:
[----:B------:R-:W-:Y:S01]  /*1a160*/  IMAD.MOV.U32 R30, RZ, RZ, R19 ;  /* 0x000000ffff1e7224 */ /* 0x000fe200078e0013 */
[----:B------:R-:W-:Y:S01]  /*1a170*/  MOV R3, 0x181f ;  /* 0x0000181f00037802 */ /* 0x000fe20000000f00 */
[----:B------:R-:W-:Y:S01]  /*1a180*/  IMAD.MOV.U32 R29, RZ, RZ, 0x2 ;  /* 0x00000002ff1d7424 */ /* 0x000fe200078e00ff */
[----:B------:R-:W-:Y:S02]  /*1a190*/  MOV R160, 0xffffffff ;  /* 0xffffffff00a07802 */ /* 0x000fe40000000f00 */
[----:B----4-:R-:W-:Y:S02]  /*1a1a0*/  MOV R2, 0x1a1c0 ;  /* 0x0001a1c000027802 */ /* 0x010fe40000000f00 */
[----:B-123-5:R-:W-:Y:S05]  /*1a1b0*/  CALL.REL.NOINC `($__internal_5_$__cuda_sm70_shflsync_idx_p) ;  /* 0x0000a62000007944 */ /* 0x02efea0003c00000 */
[----:B------:R-:W-:Y:S01]  /*1a1c0*/  MOV R2, R31 ;  /* 0x0000001f00027202 */ /* 0x000fe20000000f00 */
[----:B------:R-:W-:Y:S05]  /*1a1d0*/  BRA `(.L_x_1333) ;  /* 0xfffed66000007947 */ /* 0x000fea000383ffff */
.L_x_1227:
[----:B------:R-:W-:Y:S01]  /*1a1e0*/  IMAD.MOV.U32 R30, RZ, RZ, R18 ;  /* 0x000000ffff1e7224 */ /* 0x000fe200078e0012 */
[----:B-1----:R-:W-:Y:S01]  /*1a1f0*/  MOV R3, 0x181f ;  /* 0x0000181f00037802 */ /* 0x002fe20000000f00 */
[----:B------:R-:W-:Y:S01]  /*1a200*/  IMAD.MOV.U32 R29, RZ, RZ, 0x3 ;  /* 0x00000003ff1d7424 */ /* 0x000fe200078e00ff */
[----:B------:R-:W-:-:S02]  /*1a210*/  MOV R160, 0xffffffff ;  /* 0xffffffff00a07802 */ /* 0x000fc40000000f00 */
[----:B------:R-:W-:Y:S02]  /*1a220*/  MOV R2, 0x1a240 ;  /* 0x0001a24000027802 */ /* 0x000fe40000000f00 */
[----:B---345:R-:W-:Y:S05]  /*1a230*/  CALL.REL.NOINC `($__internal_5_$__cuda_sm70_shflsync_idx_p) ;  /* 0x0000a5a000007944 */ /* 0x038fea0003c00000 */
[----:B------:R-:W-:Y:S01]  /*1a240*/  IMAD.MOV.U32 R11, RZ, RZ, R31 ;  /* 0x000000ffff0b7224 */ /* 0x000fe200078e001f */
[----:B------:R-:W-:Y:S01]  /*1a250*/  MOV R30, R19 ;  /* 0x00000013001e7202 */ /* 0x000fe20000000f00 */
[----:B------:R-:W-:Y:S01]  /*1a260*/  IMAD.MOV.U32 R29, RZ, RZ, 0x3 ;  /* 0x00000003ff1d7424 */ /* 0x000fe200078e00ff */
[----:B------:R-:W-:Y:S01]  /*1a270*/  MOV R3, 0x181f ;  /* 0x0000181f00037802 */ /* 0x000fe20000000f00 */
[----:B------:R-:W-:Y:S01]  /*1a280*/  IMAD.MOV.U32 R160, RZ, RZ, -0x1 ;  /* 0xffffffffffa07424 */ /* 0x000fe200078e00ff */
[----:B------:R-:W-:Y:S02]  /*1a290*/  MOV R2, 0x1a2b0 ;  /* 0x0001a2b000027802 */ /* 0x000fe40000000f00 */
[----:B------:R-:W-:Y:S05]  /*1a2a0*/  CALL.REL.NOINC `($__internal_5_$__cuda_sm70_shflsync_idx_p) ;  /* 0x0000a53000007944 */ /* 0x000fea0003c00000 */
[----:B------:R-:W-:Y:S01]  /*1a2b0*/  MOV R10, R31 ;  /* 0x0000001f000a7202 */ /* 0x000fe20000000f00 */
[----:B------:R-:W-:Y:S05]  /*1a2c0*/  BRA `(.L_x_1334) ;  /* 0xfffed70000007947 */ /* 0x000fea000383ffff */
.L_x_1230:
[----:B------:R-:W-:Y:S01]  /*1a2d0*/  IMAD.MOV.U32 R30, RZ, RZ, R16 ;  /* 0x000000ffff1e7224 */ /* 0x000fe200078e0010 */
[----:B------:R-:W-:Y:S01]  /*1a2e0*/  MOV R3, 0x181f ;  /* 0x0000181f00037802 */ /* 0x000fe20000000f00 */
[----:B------:R-:W-:Y:S01]  /*1a2f0*/  IMAD.MOV.U32 R29, RZ, RZ, RZ ;  /* 0x000000ffff1d7224 */ /* 0x000fe200078e00ff */
[----:B------:R-:W-:Y:S02]  /*1a300*/  MOV R160, 0xffffffff ;  /* 0xffffffff00a07802 */ /* 0x000fe40000000f00 */
[----:B------:R-:W-:-:S02]  /*1a310*/  MOV R2, 0x1a330 ;  /* 0x0001a33000027802 */ /* 0x000fc40000000f00 */
[----:B------:R-:W-:Y:S05]  /*1a320*/  CALL.REL.NOINC `($__internal_5_$__cuda_sm70_shflsync_idx_p) ;  /* 0x0000a4b000007944 */ /* 0x000fea0003c00000 */
[----:B------:R-:W-:Y:S01]  /*1a330*/  MOV R9, R31 ;  /* 0x0000001f00097202 */ /* 0x000fe20000000f00 */
[----:B------:R-:W-:Y:S05]  /*1a340*/  BRA `(.L_x_1335) ;  /* 0xfffee4d000007947 */ /* 0x000fea000383ffff */
.L_x_1231:
[----:B------:R-:W-:Y:S01]  /*1a350*/  IMAD.MOV.U32 R30, RZ, RZ, R17 ;  /* 0x000000ffff1e7224 */ /* 0x000fe200078e0011 */
[----:B------:R-:W-:Y:S01]  /*1a360*/  MOV R3, 0x181f ;  /* 0x0000181f00037802 */ /* 0x000fe20000000f00 */
[----:B------:R-:W-:Y:S01]  /*1a370*/  IMAD.MOV.U32 R29, RZ, RZ, RZ ;  /* 0x000000ffff1d7224 */ /* 0x000fe200078e00ff */
[----:B------:R-:W-:-:S02]  /*1a380*/  MOV R160, 0xffffffff ;  /* 0xffffffff00a07802 */ /* 0x000fc40000000f00 */
[----:B------:R-:W-:Y:S02]  /*1a390*/  MOV R2, 0x1a3b0 ;  /* 0x0001a3b000027802 */ /* 0x000fe40000000f00 */
[----:B-12---:R-:W-:Y:S05]  /*1a3a0*/  CALL.REL.NOINC `($__internal_5_$__cuda_sm70_shflsync_idx_p) ;  /* 0x0000a43000007944 */ /* 0x006fea0003c00000 */
[C---:B------:R-:W-:Y:S01]  /*1a3b0*/  IMAD.SHL.U32 R20, R212.reuse, 0x2, RZ ;  /* 0x00000002d4147824 */ /* 0x040fe200078e00ff */
[----:B------:R-:W-:Y:S01]  /*1a3c0*/  SHF.R.S32.HI R2, RZ, 0x1f, R212 ;  /* 0x0000001fff027819 */ /* 0x000fe200000114d4 */
[----:B------:R-:W-:Y:S01]  /*1a3d0*/  IMAD.SHL.U32 R18, R241, 0x2, RZ ;  /* 0x00000002f1127824 */ /* 0x000fe200078e00ff */
[C---:B------:R-:W-:Y:S01]  /*1a3e0*/  SHF.L.U64.HI R23, R227.reuse, 0x1, R239 ;  /* 0x00000001e3177819 */ /* 0x040fe200000102ef */
[----:B------:R-:W-:Y:S01]  /*1a3f0*/  IMAD.SHL.U32 R22, R227, 0x2, RZ ;  /* 0x00000002e3167824 */ /* 0x000fe200078e00ff */
[----:B------:R-:W-:Y:S01]  /*1a400*/  SHF.L.U64.HI R21, R212, 0x1, R2 ;  /* 0x00000001d4157819 */ /* 0x000fe20000010202 */
[----:B------:R-:W-:Y:S01]  /*1a410*/  IMAD.MOV.U32 R30, RZ, RZ, R16 ;  /* 0x000000ffff1e7224 */ /* 0x000fe200078e0010 */
[----:B------:R-:W-:Y:S01]  /*1a420*/  IADD3 R12, P0, R31, R20, RZ ;  /* 0x000000141f0c7210 */ /* 0x000fe20007f1e0ff */
[----:B------:R-:W-:Y:S01]  /*1a430*/  IMAD.MOV.U32 R29, RZ, RZ, 0x1 ;  /* 0x00000001ff1d7424 */ /* 0x000fe200078e00ff */
[----:B------:R-:W-:Y:S01]  /*1a440*/  SHF.R.S32.HI R2, RZ, 0x1f, R241 ;  /* 0x0000001fff027819 */ /* 0x000fe200000114f1 */
[----:B------:R-:W-:Y:S01]  /*1a450*/  IMAD.MOV.U32 R160, RZ, RZ, -0x1 ;  /* 0xffffffffffa07424 */ /* 0x000fe200078e00ff */
[----:B------:R-:W-:Y:S01]  /*1a460*/  SEL R25, RZ, 0x10, P6 ;  /* 0x00000010ff197807 */ /* 0x000fe20003000000 */
[----:B------:R-:W-:Y:S01]  /*1a470*/  IMAD.X R13, R9, 0x1, R21, P0 ;  /* 0x00000001090d7824 */ /* 0x000fe200000e0615 */
[----:B------:R-:W-:-:S02]  /*1a480*/  SHF.L.U64.HI R19, R241, 0x1, R2 ;  /* 0x00000001f1137819 */ /* 0x000fc40000010202 */
[----:B------:R-:W-:Y:S02]  /*1a490*/  IADD3 R10, P0, R31, R18, RZ ;  /* 0x000000121f0a7210 */ /* 0x000fe40007f1e0ff */
[----:B------:R-:W-:-:S03]  /*1a4a0*/  IADD3 R2, R212, 0x40, RZ ;  /* 0x00000040d4027810 */ /* 0x000fc60007ffe0ff */
[----:B------:R-:W-:Y:S01]  /*1a4b0*/  IMAD.X R11, R9, 0x1, R19, P0 ;  /* 0x00000001090b7824 */ /* 0x000fe200000e0613 */
[----:B------:R-:W-:Y:S02]  /*1a4c0*/  ISETP.GE.AND P3, PT, R2, c[0x0][0x1d4], PT ;  /* 0x0000750002007a0c */ /* 0x000fe40003f66270 */
[----:B------:R-:W-:Y:S02]  /*1a4d0*/  IADD3 R2, P0, R31, R22, RZ ;  /* 0x000000161f027210 */ /* 0x000fe40007f1e0ff */
[----:B------:R-:W-:-:S03]  /*1a4e0*/  SEL R14, RZ, 0x10, P3 ;  /* 0x00000010ff0e7807 */ /* 0x000fc60001800000 */
[----:B------:R-:W-:Y:S01]  /*1a4f0*/  IMAD.X R3, R9, 0x1, R23, P0 ;  /* 0x0000000109037824 */ /* 0x000fe200000e0617 */
[----:B------:R-:W-:Y:S01]  /*1a500*/  ISETP.GE.AND P0, PT, R212, c[0x0][0x1d4], PT ;  /* 0x00007500d4007a0c */ /* 0x000fe20003f06270 */
[----:B------:R-:W-:-:S03]  /*1a510*/  IMAD.MOV.U32 R9, RZ, RZ, R25 ;  /* 0x000000ffff097224 */ /* 0x000fc600078e0019 */
[----:B------:R-:W-:-:S09]  /*1a520*/  SEL R15, RZ, 0x10, P0 ;  /* 0x00000010ff0f7807 */ /* 0x000fd20000000000 */
[----:B------:R-:W-:Y:S01]  /*1a530*/  @!PT LDS RZ, [RZ] ;  /* 0x00000000fffff984 */ /* 0x000fe20000000800 */
[----:B------:R-:W-:Y:S01]  /*1a540*/  @!PT LDS RZ, [RZ] ;  /* 0x00000000fffff984 */ /* 0x000fe20000000800 */
[----:B------:R-:W-:Y:S01]  /*1a550*/  @!PT LDS RZ, [RZ] ;  /* 0x00000000fffff984 */ /* 0x000fe20000000800 */
[----:B------:R1:W-:Y:S04]  /*1a560*/  LDGSTS.E.BYPASS.LTC128B.128 [R148+0x12100], [R12.64], !P0 ;  /* 0x121000000c947fae */ /* 0x0003e8000c101d46 */
[----:B------:R1:W-:Y:S04]  /*1a570*/  LDGSTS.E.BYPASS.LTC128B.128 [R148+0x14100], [R10.64], !P3 ;  /* 0x141000000a947fae */ /* 0x0003e8000d901d46 */
[----:B------:R2:W-:Y:S02]  /*1a580*/  LDGSTS.E.BYPASS.LTC128B.128 [R148+0x16100], [R2.64], !P6 ;  /* 0x1610000002947fae */ /* 0x0005e4000f101d46 */
[----:B--2---:R-:W-:Y:S01]  /*1a590*/  IMAD.MOV.U32 R3, RZ, RZ, 0x181f ;  /* 0x0000181fff037424 */ /* 0x004fe200078e00ff */
[----:B------:R-:W-:-:S02]  /*1a5a0*/  MOV R2, 0x1a5c0 ;  /* 0x0001a5c000027802 */ /* 0x000fc40000000f00 */
[----:B-1----:R-:W-:Y:S05]  /*1a5b0*/  CALL.REL.NOINC `($__internal_5_$__cuda_sm70_shflsync_idx_p) ;  /* 0x0000a22000007944 */ /* 0x002fea0003c00000 */
        /* <DEDUP_REMOVED lines=9> */
.L_x_1235:
[----:B------:R-:W-:Y:S01]  /*1a650*/  IMAD.MOV.U32 R30, RZ, RZ, R6 ;  /* 0x000000ffff1e7224 */ /* 0x000fe200078e0006 */
[----:B------:R-:W-:Y:S01]  /*1a660*/  MOV R3, 0x181f ;  /* 0x0000181f00037802 */ /* 0x000fe20000000f00 */
[----:B------:R-:W-:Y:S01]  /*1a670*/  IMAD.MOV.U32 R29, RZ, RZ, RZ ;  /* 0x000000ffff1d7224 */ /* 0x000fe200078e00ff */
[----:B------:R-:W-:-:S02]  /*1a680*/  MOV R160, 0xffffffff ;  /* 0xffffffff00a07802 */ /* 0x000fc40000000f00 */
[----:B------:R-:W-:Y:S02]  /*1a690*/  MOV R2, 0x1a6b0 ;  /* 0x0001a6b000027802 */ /* 0x000fe40000000f00 */
[----:B-1234-:R-:W-:Y:S05]  /*1a6a0*/  CALL.REL.NOINC `($__internal_5_$__cuda_sm70_shflsync_idx_p) ;  /* 0x0000a13000007944 */ /* 0x01efea0003c00000 */
[----:B------:R-:W-:Y:S01]  /*1a6b0*/  MOV R5, R31 ;  /* 0x0000001f00057202 */ /* 0x000fe20000000f00 */
[----:B------:R-:W-:Y:S05]  /*1a6c0*/  BRA `(.L_x_1337) ;  /* 0xfffee76000007947 */ /* 0x000fea000383ffff */
.L_x_1236:
[----:B------:R-:W-:Y:S01]  /*1a6d0*/  IMAD.MOV.U32 R30, RZ, RZ, R22 ;  /* 0x000000ffff1e7224 */ /* 0x000fe200078e0016 */
[----:B------:R-:W-:Y:S01]  /*1a6e0*/  MOV R3, 0x181f ;  /* 0x0000181f00037802 */ /* 0x000fe20000000f00 */
[----:B------:R-:W-:Y:S01]  /*1a6f0*/  IMAD.MOV.U32 R29, RZ, RZ, RZ ;  /* 0x000000ffff1d7224 */ /* 0x000fe200078e00ff */
[----:B------:R-:W-:Y:S02]  /*1a700*/  MOV R160, 0xffffffff ;  /* 0xffffffff00a07802 */ /* 0x000fe40000000f00 */
[----:B------:R-:W-:Y:S02]  /*1a710*/  MOV R2, 0x1a730 ;  /* 0x0001a73000027802 */ /* 0x000fe40000000f00 */
[----:B-1234-:R-:W-:Y:S05]  /*1a720*/  CALL.REL.NOINC `($__internal_5_$__cuda_sm70_shflsync_idx_p) ;  /* 0x0000a0b000007944 */ /* 0x01efea0003c00000 */
[C---:B------:R-:W-:Y:S01]  /*1a730*/  IMAD.SHL.U32 R25, R212.reuse, 0x2, RZ ;  /* 0x00000002d4197824 */ /* 0x040fe200078e00ff */
[----:B------:R-:W-:Y:S01]  /*1a740*/  SHF.R.S32.HI R3, RZ, 0x1f, R212 ;  /* 0x0000001fff037819 */ /* 0x000fe200000114d4 */
[----:B------:R-:W-:Y:S01]  /*1a750*/  IMAD.SHL.U32 R23, R241, 0x2, RZ ;  /* 0x00000002f1177824 */ /* 0x000fe200078e00ff */
[----:B------:R-:W-:Y:S01]  /*1a760*/  SHF.R.S32.HI R2, RZ, 0x1f, R241 ;  /* 0x0000001fff027819 */ /* 0x000fe200000114f1 */
[----:B------:R-:W-:Y:S01]  /*1a770*/  IMAD.SHL.U32 R27, R227, 0x2, RZ ;  /* 0x00000002e31b7824 */ /* 0x000fe200078e00ff */
[----:B------:R-:W-:Y:S01]  /*1a780*/  SHF.L.U64.HI R26, R212, 0x1, R3 ;  /* 0x00000001d41a7819 */ /* 0x000fe20000010203 */
[----:B------:R-:W-:Y:S01]  /*1a790*/  IMAD.MOV.U32 R30, RZ, RZ, R6 ;  /* 0x000000ffff1e7224 */ /* 0x000fe200078e0006 */
[----:B------:R-:W-:Y:S01]  /*1a7a0*/  IADD3 R14, P0, R31, R25, RZ ;  /* 0x000000191f0e7210 */ /* 0x000fe20007f1e0ff */
[----:B------:R-:W-:Y:S01]  /*1a7b0*/  IMAD.MOV.U32 R160, RZ, RZ, -0x1 ;  /* 0xffffffffffa07424 */ /* 0x000fe200078e00ff */
[----:B------:R-:W-:-:S02]  /*1a7c0*/  SHF.L.U64.HI R24, R241, 0x1, R2 ;  /* 0x00000001f1187819 */ /* 0x000fc40000010202 */
[C---:B------:R-:W-:Y:S01]  /*1a7d0*/  IADD3 R2, R212.reuse, 0x40, RZ ;  /* 0x00000040d4027810 */ /* 0x040fe20007ffe0ff */
[----:B------:R-:W-:Y:S01]  /*1a7e0*/  IMAD.X R15, R5, 0x1, R26, P0 ;  /* 0x00000001050f7824 */ /* 0x000fe200000e061a */
[----:B------:R-:W-:Y:S02]  /*1a7f0*/  IADD3 R12, P0, R31, R23, RZ ;  /* 0x000000171f0c7210 */ /* 0x000fe40007f1e0ff */
[----:B------:R-:W-:Y:S02]  /*1a800*/  ISETP.GE.AND P4, PT, R212, c[0x0][0x1d4], PT ;  /* 0x00007500d4007a0c */ /* 0x000fe40003f86270 */
[----:B------:R-:W-:Y:S01]  /*1a810*/  ISETP.GE.AND P3, PT, R2, c[0x0][0x1d4], PT ;  /* 0x0000750002007a0c */ /* 0x000fe20003f66270 */
[----:B------:R-:W-:Y:S01]  /*1a820*/  IMAD.X R13, R5, 0x1, R24, P0 ;  /* 0x00000001050d7824 */ /* 0x000fe200000e0618 */
[----:B------:R-:W-:Y:S02]  /*1a830*/  SHF.L.U64.HI R28, R227, 0x1, R239 ;  /* 0x00000001e31c7819 */ /* 0x000fe400000102ef */
[----:B------:R-:W-:-:S02]  /*1a840*/  IADD3 R2, P0, R31, R27, RZ ;  /* 0x0000001b1f027210 */ /* 0x000fc40007f1e0ff */
[----:B------:R-:W-:Y:S02]  /*1a850*/  SEL R29, RZ, 0x10, P6 ;  /* 0x00000010ff1d7807 */ /* 0x000fe40003000000 */
[----:B------:R-:W-:Y:S01]  /*1a860*/  SEL R21, RZ, 0x10, P4 ;  /* 0x00000010ff157807 */ /* 0x000fe20002000000 */
[----:B------:R-:W-:Y:S01]  /*1a870*/  IMAD.X R3, R5, 0x1, R28, P0 ;  /* 0x0000000105037824 */ /* 0x000fe200000e061c */
[----:B------:R-:W-:Y:S01]  /*1a880*/  SEL R20, RZ, 0x10, P3 ;  /* 0x00000010ff147807 */ /* 0x000fe20001800000 */
[----:B------:R-:W-:Y:S01]  /*1a890*/  @!PT LDS RZ, [RZ] ;  /* 0x00000000fffff984 */ /* 0x000fe20000000800 */
[----:B------:R-:W-:Y:S01]  /*1a8a0*/  @!PT LDS RZ, [RZ] ;  /* 0x00000000fffff984 */ /* 0x000fe20000000800 */
[----:B------:R-:W-:Y:S01]  /*1a8b0*/  @!PT LDS RZ, [RZ] ;  /* 0x00000000fffff984 */ /* 0x000fe20000000800 */
[----:B------:R1:W-:Y:S01]  /*1a8c0*/  LDGSTS.E.BYPASS.LTC128B.128 [R230+0x6000], [R14.64], !P4 ;  /* 0x060000000ee67fae */ /* 0x0003e2000e101d46 */
[----:B------:R-:W-:Y:S02]  /*1a8d0*/  IMAD.MOV.U32 R6, RZ, RZ, R29 ;  /* 0x000000ffff067224 */ /* 0x000fe400078e001d */
[----:B------:R-:W-:Y:S01]  /*1a8e0*/  IMAD.MOV.U32 R29, RZ, RZ, 0x1 ;  /* 0x00000001ff1d7424 */ /* 0x000fe200078e00ff */
        /* <DEDUP_REMOVED lines=14> */
.L_x_1247:
[----:B------:R-:W-:Y:S01]  /*1a9d0*/  IMAD.MOV.U32 R30, RZ, RZ, R5 ;  /* 0x000000ffff1e7224 */ /* 0x000fe200078e0005 */
[----:B------:R-:W-:Y:S01]  /*1a9e0*/  MOV R3, 0x181f ;  /* 0x0000181f00037802 */ /* 0x000fe20000000f00 */
[----:B------:R-:W-:Y:S01]  /*1a9f0*/  IMAD.MOV.U32 R29, RZ, RZ, RZ ;  /* 0x000000ffff1d7224 */ /* 0x000fe200078e00ff */
[----:B------:R-:W-:-:S02]  /*1aa00*/  MOV R160, 0xffffffff ;  /* 0xffffffff00a07802 */ /* 0x000fc40000000f00 */
[----:B------:R-:W-:Y:S02]  /*1aa10*/  MOV R2, 0x1aa30 ;  /* 0x0001aa3000027802 */ /* 0x000fe40000000f00 */
[----:B------:R-:W-:Y:S05]  /*1aa20*/  CALL.REL.NOINC `($__internal_5_$__cuda_sm70_shflsync_idx_p) ;  /* 0x00009db000007944 */ /* 0x000fea0003c00000 */
[----:B------:R-:W-:Y:S01]  /*1aa30*/  MOV R4, R31 ;  /* 0x0000001f00047202 */ /* 0x000fe20000000f00 */
[----:B------:R-:W-:Y:S05]  /*1aa40*/  BRA `(.L_x_1339) ;  /* 0xffff159000007947 */ /* 0x000fea000383ffff */
.L_x_1248:
[----:B------:R-:W-:Y:S01]  /*1aa50*/  IMAD.MOV.U32 R30, RZ, RZ, R13 ;  /* 0x000000ffff1e7224 */ /* 0x000fe200078e000d */
[----:B------:R-:W-:Y:S01]  /*1aa60*/  MOV R3, 0x181f ;  /* 0x0000181f00037802 */ /* 0x000fe20000000f00 */
[----:B------:R-:W-:Y:S01]  /*1aa70*/  IMAD.MOV.U32 R29, RZ, RZ, RZ ;  /* 0x000000ffff1d7224 */ /* 0x000fe200078e00ff */
[----:B------:R-:W-:Y:S02]  /*1aa80*/  MOV R160, 0xffffffff ;  /* 0xffffffff00a07802 */ /* 0x000fe40000000f00 */
[----:B------:R-:W-:Y:S02]  /*1aa90*/  MOV R2, 0x1aab0 ;  /* 0x0001aab000027802 */ /* 0x000fe40000000f00 */
[----:B-12---:R-:W-:Y:S05]  /*1aaa0*/  CALL.REL.NOINC `($__internal_5_$__cuda_sm70_shflsync_idx_p) ;  /* 0x00009d3000007944 */ /* 0x006fea0003c00000 */
[----:B------:R-:W-:Y:S01]  /*1aab0*/  SHF.R.S32.HI R0, RZ, 0x1f, R241 ;  /* 0x0000001fff007819 */ /* 0x000fe200000114f1 */
[C---:B------:R-:W-:Y:S01]  /*1aac0*/  IMAD.SHL.U32 R12, R212.reuse, 0x2, RZ ;  /* 0x00000002d40c7824 */ /* 0x040fe200078e00ff */
[----:B------:R-:W-:Y:S01]  /*1aad0*/  SHF.R.S32.HI R2, RZ, 0x1f, R212 ;  /* 0x0000001fff027819 */ /* 0x000fe200000114d4 */
[C---:B------:R-:W-:Y:S01]  /*1aae0*/  IMAD.SHL.U32 R15, R241.reuse, 0x2, RZ ;  /* 0x00000002f10f7824 */ /* 0x040fe200078e00ff */
[----:B------:R-:W-:Y:S01]  /*1aaf0*/  SHF.L.U64.HI R16, R241, 0x1, R0 ;  /* 0x00000001f1107819 */ /* 0x000fe20000010200 */
[----:B------:R-:W-:Y:S01]  /*1ab00*/  IMAD.SHL.U32 R17, R227, 0x2, RZ ;  /* 0x00000002e3117824 */ /* 0x000fe200078e00ff */
[C---:B------:R-:W-:Y:S01]  /*1ab10*/  IADD3 R0, R212.reuse, 0x40, RZ ;  /* 0x00000040d4007810 */ /* 0x040fe20007ffe0ff */
[----:B------:R-:W-:Y:S01]  /*1ab20*/  IMAD.MOV.U32 R30, RZ, RZ, R5 ;  /* 0x000000ffff1e7224 */ /* 0x000fe200078e0005 */
[C---:B------:R-:W-:Y:S01]  /*1ab30*/  SHF.L.U64.HI R14, R212.reuse, 0x1, R2 ;  /* 0x00000001d40e7819 */ /* 0x040fe20000010202 */
[----:B------:R-:W-:Y:S01]  /*1ab40*/  IMAD.MOV.U32 R29, RZ, RZ, 0x1 ;  /* 0x00000001ff1d7424 */ /* 0x000fe200078e00ff */
[----:B------:R-:W-:Y:S01]  /*1ab50*/  IADD3 R8, P0, R31, R12, RZ ;  /* 0x0000000c1f087210 */ /* 0x000fe20007f1e0ff */
[----:B------:R-:W-:Y:S01]  /*1ab60*/  IMAD.MOV.U32 R160, RZ, RZ, -0x1 ;  /* 0xffffffffffa07424 */ /* 0x000fe200078e00ff */
[----:B------:R-:W-:-:S02]  /*1ab70*/  ISETP.GE.AND P4, PT, R212, c[0x0][0x1d4], PT ;  /* 0x00007500d4007a0c */ /* 0x000fc40003f86270 */
[----:B------:R-:W-:Y:S01]  /*1ab80*/  ISETP.GE.AND P3, PT, R0, c[0x0][0x1d4], PT ;  /* 0x0000750000007a0c */ /* 0x000fe20003f66270 */
[C---:B------:R-:W-:Y:S01]  /*1ab90*/  IMAD.X R9, R4.reuse, 0x1, R14, P0 ;  /* 0x0000000104097824 */ /* 0x040fe200000e060e */
[----:B------:R-:W-:Y:S02]  /*1aba0*/  IADD3 R6, P2, R31, R15, RZ ;  /* 0x0000000f1f067210 */ /* 0x000fe40007f5e0ff */
[----:B------:R-:W-:Y:S02]  /*1abb0*/  SHF.L.U64.HI R18, R227, 0x1, R239 ;  /* 0x00000001e3127819 */ /* 0x000fe400000102ef */
[----:B------:R-:W-:Y:S01]  /*1abc0*/  IADD3 R2, P0, R31, R17, RZ ;  /* 0x000000111f027210 */ /* 0x000fe20007f1e0ff */
[C---:B------:R-:W-:Y:S01]  /*1abd0*/  IMAD.X R7, R4.reuse, 0x1, R16, P2 ;  /* 0x0000000104077824 */ /* 0x040fe200010e0610 */
[----:B------:R-:W-:Y:S02]  /*1abe0*/  SEL R0, RZ, 0x10, P6 ;  /* 0x00000010ff007807 */ /* 0x000fe40003000000 */
[----:B------:R-:W-:Y:S01]  /*1abf0*/  SEL R11, RZ, 0x10, P4 ;  /* 0x00000010ff0b7807 */ /* 0x000fe20002000000 */
[----:B------:R-:W-:Y:S01]  /*1ac00*/  IMAD.X R3, R4, 0x1, R18, P0 ;  /* 0x0000000104037824 */ /* 0x000fe200000e0612 */
[----:B------:R-:W-:Y:S01]  /*1ac10*/  @!PT LDS RZ, [RZ] ;  /* 0x00000000fffff984 */ /* 0x000fe20000000800 */
[----:B------:R-:W-:Y:S01]  /*1ac20*/  @!PT LDS RZ, [RZ] ;  /* 0x00000000fffff984 */ /* 0x000fe20000000800 */
[----:B------:R-:W-:Y:S01]  /*1ac30*/  @!PT LDS RZ, [RZ] ;  /* 0x00000000fffff984 */ /* 0x000fe20000000800 */
[----:B------:R1:W-:Y:S01]  /*1ac40*/  LDGSTS.E.BYPASS.LTC128B.128 [R148+0xc100], [R8.64], !P4 ;  /* 0x0c10000008947fae */ /* 0x0003e2000e101d46 */
[----:B------:R-:W-:Y:S01]  /*1ac50*/  SEL R10, RZ, 0x10, P3 ;  /* 0x00000010ff0a7807 */ /* 0x000fe20001800000 */
[----:B------:R-:W-:-:S02]  /*1ac60*/  IMAD.MOV.U32 R5, RZ, RZ, R0 ;  /* 0x000000ffff057224 */ /* 0x000fc400078e0000 */
[----:B------:R1:W-:Y:S04]  /*1ac70*/  LDGSTS.E.BYPASS.LTC128B.128 [R148+0xe100], [R6.64], !P3 ;  /* 0x0e10000006947fae */ /* 0x0003e8000d901d46 */
[----:B------:R2:W-:Y:S02]  /*1ac80*/  LDGSTS.E.BYPASS.LTC128B.128 [R148+0x10100], [R2.64], !P6 ;  /* 0x1010000002947fae */ /* 0x0005e4000f101d46 */
[----:B--2---:R-:W-:Y:S01]  /*1ac90*/  IMAD.MOV.U32 R3, RZ, RZ, 0x181f ;  /* 0x0000181fff037424 */ /* 0x004fe200078e00ff */
[----:B------:R-:W-:Y:S02]  /*1aca0*/  MOV R2, 0x1acc0 ;  /* 0x0001acc000027802 */ /* 0x000fe40000000f00 */
        /* <DEDUP_REMOVED lines=10> */
.L_x_1256:
[----:B------:R-:W-:Y:S01]  /*1ad50*/  MOV R3, 0x181f ;  /* 0x0000181f00037802 */ /* 0x000fe20000000f00 */
[----:B------:R-:W-:Y:S01]  /*1ad60*/  IMAD.MOV.U32 R30, RZ, RZ, R5 ;  /* 0x000000ffff1e7224 */ /* 0x000fe200078e0005 */
[----:B------:R-:W-:Y:S01]  /*1ad70*/  MOV R160, 0xffffffff ;  /* 0xffffffff00a07802 */ /* 0x000fe20000000f00 */
[----:B------:R-:W-:Y:S01]  /*1ad80*/  IMAD.MOV.U32 R29, RZ, RZ, RZ ;  /* 0x000000ffff1d7224 */ /* 0x000fe200078e00ff */
[----:B------:R-:W-:Y:S02]  /*1ad90*/  MOV R2, 0x1adb0 ;  /* 0x0001adb000027802 */ /* 0x000fe40000000f00 */
[----:B-1234-:R-:W-:Y:S05]  /*1ada0*/  CALL.REL.NOINC `($__internal_5_$__cuda_sm70_shflsync_idx_p) ;  /* 0x00009a3000007944 */ /* 0x01efea0003c00000 */
[----:B------:R-:W-:Y:S01]  /*1adb0*/  MOV R4, R31 ;  /* 0x0000001f00047202 */ /* 0x000fe20000000f00 */
[----:B------:R-:W-:-:S05]  /*1adc0*/  BRA `(.L_x_1341) ;  /* 0xffff1af000007947 */ /* 0x000fca000383ffff */
.L_x_1257:
[----:B------:R-:W-:Y:S01]  /*1add0*/  MOV R3, 0x181f ;  /* 0x0000181f00037802 */ /* 0x000fe20000000f00 */
[----:B------:R-:W-:Y:S01]  /*1ade0*/  IMAD.MOV.U32 R30, RZ, RZ, R20 ;  /* 0x000000ffff1e7224 */ /* 0x000fe200078e0014 */
[----:B------:R-:W-:Y:S01]  /*1adf0*/  MOV R160, 0xffffffff ;  /* 0xffffffff00a07802 */ /* 0x000fe20000000f00 */
[----:B------:R-:W-:Y:S01]  /*1ae00*/  IMAD.MOV.U32 R29, RZ, RZ, RZ ;  /* 0x000000ffff1d7224 */ /* 0x000fe200078e00ff */
[----:B------:R-:W-:Y:S02]  /*1ae10*/  MOV R2, 0x1ae30 ;  /* 0x0001ae3000027802 */ /* 0x000fe40000000f00 */
[----:B-1234-:R-:W-:Y:S05]  /*1ae20*/  CALL.REL.NOINC `($__internal_5_$__cuda_sm70_shflsync_idx_p) ;  /* 0x000099b000007944 */ /* 0x01efea0003c00000 */
[C---:B------:R-:W-:Y:S01]  /*1ae30*/  IADD3 R12, P0, R31.reuse, R243, RZ ;  /* 0x000000f31f0c7210 */ /* 0x040fe20007f1e0ff */
[----:B------:R-:W-:Y:S01]  /*1ae40*/  IMAD.MOV.U32 R30, RZ, RZ, R5 ;  /* 0x000000ffff1e7224 */ /* 0x000fe200078e0005 */
[----:B------:R-:W-:Y:S01]  /*1ae50*/  IADD3 R14, R212, 0x40, RZ ;  /* 0x00000040d40e7810 */ /* 0x000fe20007ffe0ff */
[----:B------:R-:W-:Y:S01]  /*1ae60*/  IMAD.MOV.U32 R29, RZ, RZ, 0x1 ;  /* 0x00000001ff1d7424 */ /* 0x000fe200078e00ff */
[----:B------:R-:W-:Y:S01]  /*1ae70*/  MOV R15, R218 ;  /* 0x000000da000f7202 */ /* 0x000fe20000000f00 */
[----:B------:R-:W-:Y:S01]  /*1ae80*/  IMAD.X R13, R4, 0x1, R207, P0 ;  /* 0x00000001040d7824 */ /* 0x000fe200000e06cf */
[C---:B------:R-:W-:Y:S02]  /*1ae90*/  IADD3 R6, P0, R31.reuse, R205, RZ ;  /* 0x000000cd1f067210 */ /* 0x040fe40007f1e0ff */
[----:B------:R-:W-:Y:S02]  /*1aea0*/  ISETP.GE.AND P2, PT, R14, c[0x0][0x1d4], PT ;  /* 0x000075000e007a0c */ /* 0x000fe40003f46270 */
[----:B------:R-:W-:Y:S01]  /*1aeb0*/  SEL R14, RZ, 0x10, P6 ;  /* 0x00000010ff0e7807 */ /* 0x000fe20003000000 */
[C---:B------:R-:W-:Y:S01]  /*1aec0*/  IMAD.X R7, R4.reuse, 0x1, R206, P0 ;  /* 0x0000000104077824 */ /* 0x040fe200000e06ce */
[----:B------:R-:W-:Y:S02]  /*1aed0*/  IADD3 R2, P0, R31, R203, RZ ;  /* 0x000000cb1f027210 */ /* 0x000fe40007f1e0ff */
[----:B------:R-:W-:Y:S03]  /*1aee0*/  MOV R160, 0xffffffff ;  /* 0xffffffff00a07802 */ /* 0x000fe60000000f00 */
[----:B------:R-:W-:Y:S01]  /*1aef0*/  IMAD.X R3, R4, 0x1, R204, P0 ;  /* 0x0000000104037824 */ /* 0x000fe200000e06cc */
[----:B------:R-:W-:Y:S01]  /*1af00*/  ISETP.GE.AND P0, PT, R212, c[0x0][0x1d4], PT ;  /* 0x00007500d4007a0c */ /* 0x000fe20003f06270 */
[----:B------:R-:W-:Y:S11]  /*1af10*/  IMAD R4, R202, 0x6000, R230 ;  /* 0x00006000ca047824 */ /* 0x000ff600078e02e6 */
[----:B------:R-:W-:Y:S01]  /*1af20*/  @!UPT UIADD3 URZ, URZ, URZ, URZ ;  /* 0x0000003f3f3ff290 */ /* 0x000fe2000fffe03f */
[----:B------:R-:W-:Y:S01]  /*1af30*/  @!PT LDS RZ, [RZ] ;  /* 0x00000000fffff984 */ /* 0x000fe20000000800 */
[----:B------:R-:W-:Y:S01]  /*1af40*/  @!PT LDS RZ, [RZ] ;  /* 0x00000000fffff984 */ /* 0x000fe20000000800 */
[----:B------:R-:W-:Y:S01]  /*1af50*/  @!PT LDS RZ, [RZ] ;  /* 0x00000000fffff984 */ /* 0x000fe20000000800 */
[----:B------:R1:W-:Y:S04]  /*1af60*/  LDGSTS.E.BYPASS.LTC128B.128 [R4], [R12.64], !P0 ;  /* 0x000000000c047fae */ /* 0x0003e8000c101d46 */
[----:B------:R1:W-:Y:S04]  /*1af70*/  LDGSTS.E.BYPASS.LTC128B.128 [R4+0x2000], [R6.64], !P2 ;  /* 0x0200000006047fae */ /* 0x0003e8000d101d46 */
[----:B------:R2:W-:Y:S02]  /*1af80*/  LDGSTS.E.BYPASS.LTC128B.128 [R4+0x4000], [R2.64], !P6 ;  /* 0x0400000002047fae */ /* 0x0005e4000f101d46 */
[----:B--2---:R-:W-:Y:S01]  /*1af90*/  MOV R2, 0x1afc0 ;  /* 0x0001afc000027802 */ /* 0x004fe20000000f00 */
[----:B------:R-:W-:Y:S02]  /*1afa0*/  IMAD.MOV.U32 R3, RZ, RZ, 0x181f ;  /* 0x0000181fff037424 */ /* 0x000fe400078e00ff */
[----:B-1----:R-:W-:Y:S05]  /*1afb0*/  CALL.REL.NOINC `($__internal_5_$__cuda_sm70_shflsync_idx_p) ;  /* 0x0000982000007944 */ /* 0x002fea0003c00000 */
[----:B------:R-:W-:Y:S01]  /*1afc0*/  MOV R30, R20 ;  /* 0x00000014001e7202 */ /* 0x000fe20000000f00 */
[----:B------:R-:W-:Y:S01]  /*1afd0*/  IMAD.MOV.U32 R5, RZ, RZ, R31 ;  /* 0x000000ffff057224 */ /* 0x000fe200078e001f */
[----:B------:R-:W-:Y:S01]  /*1afe0*/  MOV R3, 0x181f ;  /* 0x0000181f00037802 */ /* 0x000fe20000000f00 */
[----:B------:R-:W-:Y:S01]  /*1aff0*/  IMAD.MOV.U32 R29, RZ, RZ, 0x1 ;  /* 0x00000001ff1d7424 */ /* 0x000fe200078e00ff */
[----:B------:R-:W-:Y:S01]  /*1b000*/  MOV R2, 0x1b030 ;  /* 0x0001b03000027802 */ /* 0x000fe20000000f00 */
[----:B------:R-:W-:Y:S02]  /*1b010*/  IMAD.MOV.U32 R160, RZ, RZ, -0x1 ;  /* 0xffffffffffa07424 */ /* 0x000fe400078e00ff */
[----:B------:R-:W-:Y:S05]  /*1b020*/  CALL.REL.NOINC `($__internal_5_$__cuda_sm70_shflsync_idx_p) ;  /* 0x000097b000007944 */ /* 0x000fea0003c00000 */
[----:B------:R-:W-:Y:S01]  /*1b030*/  MOV R2, R31 ;  /* 0x0000001f00027202 */ /* 0x000fe20000000f00 */
[----:B------:R-:W-:-:S05]  /*1b040*/  BRA `(.L_x_1342) ;  /* 0xffff19c000007947 */ /* 0x000fca000383ffff */
.L_x_1268:
[----:B------:R-:W-:Y:S01]  /*1b050*/  MOV R3, 0x181f ;  /* 0x0000181f00037802 */ /* 0x000fe20000000f00 */
[----:B------:R-:W-:Y:S01]  /*1b060*/  IMAD.MOV.U32 R30, RZ, RZ, R5 ;  /* 0x000000ffff1e7224 */ /* 0x000fe200078e0005 */
[----:B------:R-:W-:Y:S01]  /*1b070*/  MOV R160, 0xffffffff ;  /* 0xffffffff00a07802 */ /* 0x000fe20000000f00 */
[----:B------:R-:W-:Y:S01]  /*1b080*/  IMAD.MOV.U32 R29, RZ, RZ, RZ ;  /* 0x000000ffff1d7224 */ /* 0x000fe200078e00ff */
[----:B------:R-:W-:Y:S02]  /*1b090*/  MOV R2, 0x1b0b0 ;  /* 0x0001b0b000027802 */ /* 0x000fe40000000f00 */
[----:B------:R-:W-:Y:S05]  /*1b0a0*/  CALL.REL.NOINC `($__internal_5_$__cuda_sm70_shflsync_idx_p) ;  /* 0x0000973000007944 */ /* 0x000fea0003c00000 */
[----:B------:R-:W-:Y:S01]  /*1b0b0*/  MOV R4, R31 ;  /* 0x0000001f00047202 */ /* 0x000fe20000000f00 */
[----:B------:R-:W-:-:S05]  /*1b0c0*/  BRA `(.L_x_1343) ;  /* 0xffff4ea000007947 */ /* 0x000fca000383ffff */
.L_x_1269:
[----:B------:R-:W-:Y:S01]  /*1b0d0*/  MOV R3, 0x181f ;  /* 0x0000181f00037802 */ /* 0x000fe20000000f00 */
[----:B------:R-:W-:Y:S01]  /*1b0e0*/  IMAD.MOV.U32 R30, RZ, RZ, R11 ;  /* 0x000000ffff1e7224 */ /* 0x000fe200078e000b */
[----:B------:R-:W-:Y:S01]  /*1b0f0*/  MOV R160, 0xffffffff ;  /* 0xffffffff00a07802 */ /* 0x000fe20000000f00 */
[----:B------:R-:W-:Y:S01]  /*1b100*/  IMAD.MOV.U32 R29, RZ, RZ, RZ ;  /* 0x000000ffff1d7224 */ /* 0x000fe200078e00ff */
[----:B------:R-:W-:Y:S02]  /*1b110*/  MOV R2, 0x1b130 ;  /* 0x0001b13000027802 */ /* 0x000fe40000000f00 */
[----:B-12---:R-:W-:Y:S05]  /*1b120*/  CALL.REL.NOINC `($__internal_5_$__cuda_sm70_shflsync_idx_p) ;  /* 0x000096b000007944 */ /* 0x006fea0003c00000 */
[C---:B------:R-:W-:Y:S01]  /*1b130*/  IADD3 R8, P0, R31.reuse, R243, RZ ;  /* 0x000000f31f087210 */ /* 0x040fe20007f1e0ff */
[----:B------:R-:W-:Y:S01]  /*1b140*/  IMAD.MOV.U32 R30, RZ, RZ, R5 ;  /* 0x000000ffff1e7224 */ /* 0x000fe200078e0005 */
[----:B------:R-:W-:Y:S01]  /*1b150*/  IADD3 R0, R212, 0x40, RZ ;  /* 0x00000040d4007810 */ /* 0x000fe20007ffe0ff */
[----:B------:R-:W-:Y:S01]  /*1b160*/  IMAD.MOV.U32 R29, RZ, RZ, 0x1 ;  /* 0x00000001ff1d7424 */ /* 0x000fe200078e00ff */
[----:B------:R-:W-:Y:S01]  /*1b170*/  SEL R12, RZ, 0x10, P6 ;  /* 0x00000010ff0c7807 */ /* 0x000fe20003000000 */
[----:B------:R-:W-:Y:S01]  /*1b180*/  IMAD.X R9, R4, 0x1, R207, P0 ;  /* 0x0000000104097824 */ /* 0x000fe200000e06cf */
[C---:B------:R-:W-:Y:S01]  /*1b190*/  IADD3 R6, P0, R31.reuse, R205, RZ ;  /* 0x000000cd1f067210 */ /* 0x040fe20007f1e0ff */
[----:B------:R-:W-:Y:S01]  /*1b1a0*/  IMAD.MOV.U32 R160, RZ, RZ, -0x1 ;  /* 0xffffffffffa07424 */ /* 0x000fe200078e00ff */
[----:B------:R-:W-:Y:S01]  /*1b1b0*/  ISETP.GE.AND P2, PT, R0, c[0x0][0x1d4], PT ;  /* 0x0000750000007a0c */ /* 0x000fe20003f46270 */
[----:B------:R-:W-:Y:S01]  /*1b1c0*/  IMAD.SHL.U32 R0, R10, 0x2, RZ ;  /* 0x000000020a007824 */ /* 0x000fe200078e00ff */
[----:B------:R-:W-:Y:S01]  /*1b1d0*/  MOV R10, R218 ;  /* 0x000000da000a7202 */ /* 0x000fe20000000f00 */
[C---:B------:R-:W-:Y:S01]  /*1b1e0*/  IMAD.X R7, R4.reuse, 0x1, R206, P0 ;  /* 0x0000000104077824 */ /* 0x040fe200000e06ce */
[----:B------:R-:W-:Y:S01]  /*1b1f0*/  IADD3 R2, P0, R31, R203, RZ ;  /* 0x000000cb1f027210 */ /* 0x000fe20007f1e0ff */
[----:B------:R-:W-:Y:S04]  /*1b200*/  IMAD.MOV.U32 R5, RZ, RZ, R12 ;  /* 0x000000ffff057224 */ /* 0x000fe800078e000c */
[----:B------:R-:W-:Y:S01]  /*1b210*/  IMAD.X R3, R4, 0x1, R204, P0 ;  /* 0x0000000104037824 */ /* 0x000fe200000e06cc */
[----:B------:R-:W-:Y:S11]  /*1b220*/  ISETP.GE.AND P0, PT, R212, c[0x0][0x1d4], PT ;  /* 0x00007500d4007a0c */ /* 0x000ff60003f06270 */
[----:B------:R-:W-:Y:S02]  /*1b230*/  @!UPT UIADD3 URZ, URZ, URZ, URZ ;  /* 0x0000003f3f3ff290 */ /* 0x000fe4000fffe03f */
[----:B------:R-:W-:Y:S01]  /*1b240*/  @!PT LDS RZ, [RZ] ;  /* 0x00000000fffff984 */ /* 0x000fe20000000800 */
[----:B------:R-:W-:Y:S01]  /*1b250*/  @!PT LDS RZ, [RZ] ;  /* 0x00000000fffff984 */ /* 0x000fe20000000800 */
[----:B------:R-:W-:Y:S01]  /*1b260*/  @!PT LDS RZ, [RZ] ;  /* 0x00000000fffff984 */ /* 0x000fe20000000800 */
[----:B------:R1:W-:Y:S05]  /*1b270*/  LDGSTS.E.BYPASS.LTC128B.128 [R0+0xc100], [R8.64], !P0 ;  /* 0x0c10000008007fae */ /* 0x0003ea000c101d46 */
[----:B------:R1:W-:Y:S05]  /*1b280*/  LDGSTS.E.BYPASS.LTC128B.128 [R0+0xe100], [R6.64], !P2 ;  /* 0x0e10000006007fae */ /* 0x0003ea000d101d46 */
[----:B------:R2:W-:Y:S02]  /*1b290*/  LDGSTS.E.BYPASS.LTC128B.128 [R0+0x10100], [R2.64], !P6 ;  /* 0x1010000002007fae */ /* 0x0005e4000f101d46 */
[----:B--2---:R-:W-:Y:S02]  /*1b2a0*/  MOV R3, 0x181f ;  /* 0x0000181f00037802 */ /* 0x004fe40000000f00 */
[----:B------:R-:W-:Y:S02]  /*1b2b0*/  MOV R2, 0x1b2d0 ;  /* 0x0001b2d000027802 */ /* 0x000fe40000000f00 */
        /* <DEDUP_REMOVED lines=10> */
.L_x_1278:
        /* <DEDUP_REMOVED lines=8> */
.L_x_1279:
        /* <DEDUP_REMOVED lines=8> */
[----:B------:R-:W-:Y:S01]  /*1b460*/  SEL R14, RZ, 0x10, P6 ;  /* 0x00000010ff0e7807 */ /* 0x000fe20003000000 */
[----:B------:R-:W-:Y:S01]  /*1b470*/  IMAD.MOV.U32 R15, RZ, RZ, R241 ;  /* 0x000000ffff0f7224 */ /* 0x000fe200078e00f1 */
[----:B------:R-:W-:Y:S01]  /*1b480*/  MOV R29, 0x1 ;  /* 0x00000001001d7802 */ /* 0x000fe20000000f00 */
[C---:B------:R-:W-:Y:S01]  /*1b490*/  IMAD.X R13, R4.reuse, 0x1, R206, P0 ;  /* 0x00000001040d7824 */ /* 0x040fe200000e06ce */
[C---:B------:R-:W-:Y:S02]  /*1b4a0*/  IADD3 R6, P0, R31.reuse, R204, RZ ;  /* 0x000000cc1f067210 */ /* 0x040fe40007f1e0ff */
[----:B------:R-:W-:Y:S03]  /*1b4b0*/  MOV R160, 0xffffffff ;  /* 0xffffffff00a07802 */ /* 0x000fe60000000f00 */
[C---:B------:R-:W-:Y:S01]  /*1b4c0*/  IMAD.X R7, R4.reuse, 0x1, R205, P0 ;  /* 0x0000000104077824 */ /* 0x040fe200000e06cd */
[----:B------:R-:W-:Y:S04]  /*1b4d0*/  IADD3 R2, P0, R31, R196, RZ ;  /* 0x000000c41f027210 */ /* 0x000fe80007f1e0ff */
[----:B------:R-:W-:Y:S01]  /*1b4e0*/  IADD3.X R3, R4, R203, RZ, P0, !PT ;  /* 0x000000cb04037210 */ /* 0x000fe200007fe4ff */
[----:B------:R-:W-:Y:S05]  /*1b4f0*/  IMAD R4, R202, 0x6000, R230 ;  /* 0x00006000ca047824 */ /* 0x000fea00078e02e6 */
        /* <DEDUP_REMOVED lines=18> */
.L_x_1280:
[----:B------:R-:W-:Y:S01]  /*1b620*/  MOV R4, 0x2 ;  /* 0x0000000200047802 */ /* 0x000fe20000000f00 */
[----:B------:R-:W-:Y:S01]  /*1b630*/  IMAD.MOV.U32 R2, RZ, RZ, R103 ;  /* 0x000000ffff027224 */ /* 0x000fe200078e0067 */
[----:B------:R-:W-:Y:S02]  /*1b640*/  MOV R3, 0x1b660 ;  /* 0x0001b66000037802 */ /* 0x000fe40000000f00 */
[----:B------:R-:W-:Y:S05]  /*1b650*/  CALL.REL.NOINC `($__internal_4_$__cuda_sm70_shflsync_bfly_p) ;  /* 0x0000913000007944 */ /* 0x000fea0003c00000 */
[----:B------:R-:W-:Y:S01]  /*1b660*/  MOV R2, R4 ;  /* 0x0000000400027202 */ /* 0x000fe20000000f00 */
[----:B------:R-:W-:-:S05]  /*1b670*/  BRA `(.L_x_1347) ;  /* 0xffff644000007947 */ /* 0x000fca000383ffff */
.L_x_1283:
        /* <DEDUP_REMOVED lines=8> */
.L_x_1284:
[----:B------:R-:W-:Y:S01]  /*1b700*/  MOV R3, 0x181f ;  /* 0x0000181f00037802 */ /* 0x000fe20000000f00 */
[----:B------:R-:W-:Y:S01]  /*1b710*/  IMAD.MOV.U32 R30, RZ, RZ, R11 ;  /* 0x000000ffff1e7224 */ /* 0x000fe200078e000b */
[----:B------:R-:W-:Y:S01]  /*1b720*/  MOV R160, 0xffffffff ;  /* 0xffffffff00a07802 */ /* 0x000fe20000000f00 */
[----:B------:R-:W-:Y:S01]  /*1b730*/  IMAD.MOV.U32 R29, RZ, RZ, RZ ;  /* 0x000000ffff1d7224 */ /* 0x000fe200078e00ff */
[----:B------:R-:W-:Y:S02]  /*1b740*/  MOV R2, 0x1b760 ;  /* 0x0001b76000027802 */ /* 0x000fe40000000f00 */
[----:B-12---:R-:W-:Y:S05]  /*1b750*/  CALL.REL.NOINC `($__internal_5_$__cuda_sm70_shflsync_idx_p) ;  /* 0x0000908000007944 */ /* 0x006fea0003c00000 */
[C---:B------:R-:W-:Y:S01]  /*1b760*/  IADD3 R8, P0, R31.reuse, R240, RZ ;  /* 0x000000f01f087210 */ /* 0x040fe20007f1e0ff */
[----:B------:R-:W-:Y:S01]  /*1b770*/  IMAD.SHL.U32 R0, R10, 0x2, RZ ;  /* 0x000000020a007824 */ /* 0x000fe200078e00ff */
[----:B------:R-:W-:Y:S01]  /*1b780*/  SEL R12, RZ, 0x10, P6 ;  /* 0x00000010ff0c7807 */ /* 0x000fe20003000000 */
[----:B------:R-:W-:Y:S01]  /*1b790*/  IMAD.MOV.U32 R30, RZ, RZ, R5 ;  /* 0x000000ffff1e7224 */ /* 0x000fe200078e0005 */
        /* <DEDUP_REMOVED lines=13> */
[----:B------:R-:W-:Y:S05]  /*1b870*/  IADD3.X R3, R4, R203, RZ, P0, !PT ;  /* 0x000000cb04037210 */ /* 0x000fea00007fe4ff */
        /* <DEDUP_REMOVED lines=13> */
.L_x_1289:
        /* <DEDUP_REMOVED lines=8> */
.L_x_1290:
[----:B------:R-:W-:Y:S01]  /*1b9d0*/  MOV R3, 0x181f ;  /* 0x0000181f00037802 */ /* 0x000fe20000000f00 */
[----:B------:R-:W-:Y:S01]  /*1b9e0*/  IMAD.MOV.U32 R30, RZ, RZ, R21 ;  /* 0x000000ffff1e7224 */ /* 0x000fe200078e0015 */
[----:B------:R-:W-:Y:S01]  /*1b9f0*/  MOV R160, 0xffffffff ;  /* 0xffffffff00a07802 */ /* 0x000fe20000000f00 */
[----:B------:R-:W-:Y:S01]  /*1ba00*/  IMAD.MOV.U32 R29, RZ, RZ, RZ ;  /* 0x000000ffff1d7224 */ /* 0x000fe200078e00ff */
[----:B------:R-:W-:Y:S02]  /*1ba10*/  MOV R2, 0x1ba30 ;  /* 0x0001ba3000027802 */ /* 0x000fe40000000f00 */
[----:B-1234-:R-:W-:Y:S05]  /*1ba20*/  CALL.REL.NOINC `($__internal_5_$__cuda_sm70_shflsync_idx_p) ;  /* 0x00008db000007944 */ /* 0x01efea0003c00000 */
[----:B------:R-:W-:Y:S01]  /*1ba30*/  IADD3 R12, P0, R31, R203, RZ ;  /* 0x000000cb1f0c7210 */ /* 0x000fe20007f1e0ff */
[C---:B------:R-:W-:Y:S01]  /*1ba40*/  IMAD.SHL.U32 R22, R227.reuse, 0x2, RZ ;  /* 0x00000002e3167824 */ /* 0x040fe200078e00ff */
[----:B------:R-:W-:Y:S01]  /*1ba50*/  SHF.L.U64.HI R23, R227, 0x1, R239 ;  /* 0x00000001e3177819 */ /* 0x000fe200000102ef */
[----:B------:R-:W-:Y:S01]  /*1ba60*/  IMAD R4, R202, 0x6000, R230 ;  /* 0x00006000ca047824 */ /* 0x000fe200078e02e6 */
[----:B------:R-:W-:Y:S01]  /*1ba70*/  MOV R29, 0x1 ;  /* 0x00000001001d7802 */ /* 0x000fe20000000f00 */
[----:B------:R-:W-:Y:S01]  /*1ba80*/  IMAD.X R13, R5, 0x1, R204, P0 ;  /* 0x00000001050d7824 */ /* 0x000fe200000e06cc */
[----:B------:R-:W-:Y:S01]  /*1ba90*/  IADD3 R6, P0, R31, R196, RZ ;  /* 0x000000c41f067210 */ /* 0x000fe20007f1e0ff */
[----:B------:R-:W-:Y:S01]  /*1baa0*/  IMAD.MOV.U32 R30, RZ, RZ, R20 ;  /* 0x000000ffff1e7224 */ /* 0x000fe200078e0014 */
[----:B------:R-:W-:Y:S02]  /*1bab0*/  MOV R160, 0xffffffff ;  /* 0xffffffff00a07802 */ /* 0x000fe40000000f00 */
[----:B------:R-:W-:Y:S01]  /*1bac0*/  @!PT LDS RZ, [RZ] ;  /* 0x00000000fffff984 */ /* 0x000fe20000000800 */
[----:B------:R-:W-:Y:S01]  /*1bad0*/  @!PT LDS RZ, [RZ] ;  /* 0x00000000fffff984 */ /* 0x000fe20000000800 */
[----:B------:R-:W-:Y:S01]  /*1bae0*/  @!PT LDS RZ, [RZ] ;  /* 0x00000000fffff984 */ /* 0x000fe20000000800 */
[----:B------:R1:W-:Y:S01]  /*1baf0*/  LDGSTS.E.BYPASS.LTC128B.128 [R4], [R12.64], !P2 ;  /* 0x000000000c047fae */ /* 0x0003e2000d101d46 */
[----:B------:R-:W-:Y:S02]  /*1bb00*/  IADD3.X R7, R5, R198, RZ, P0, !PT ;  /* 0x000000c605077210 */ /* 0x000fe400007fe4ff */
[----:B------:R-:W-:Y:S03]  /*1bb10*/  IADD3 R2, P0, R31, R22, RZ ;  /* 0x000000161f027210 */ /* 0x000fe60007f1e0ff */
[----:B------:R1:W-:Y:S02]  /*1bb20*/  LDGSTS.E.BYPASS.LTC128B.128 [R4+0x2000], [R6.64], !P3 ;  /* 0x0200000006047fae */ /* 0x0003e4000d901d46 */
[----:B------:R-:W-:Y:S05]  /*1bb30*/  IMAD.X R3, R5, 0x1, R23, P0 ;  /* 0x0000000105037824 */ /* 0x000fea00000e0617 */
        /* <DEDUP_REMOVED lines=13> */
.L_x_1301:
        /* <DEDUP_REMOVED lines=8> */
.L_x_1302:
[----:B------:R-:W-:Y:S01]  /*1bc90*/  MOV R3, 0x181f ;  /* 0x0000181f00037802 */ /* 0x000fe20000000f00 */
[----:B------:R-:W-:Y:S01]  /*1bca0*/  IMAD.MOV.U32 R30, RZ, RZ, R10 ;  /* 0x000000ffff1e7224 */ /* 0x000fe200078e000a */
[----:B------:R-:W-:Y:S01]  /*1bcb0*/  MOV R160, 0xffffffff ;  /* 0xffffffff00a07802 */ /* 0x000fe20000000f00 */
[----:B------:R-:W-:Y:S01]  /*1bcc0*/  IMAD.MOV.U32 R29, RZ, RZ, RZ ;  /* 0x000000ffff1d7224 */ /* 0x000fe200078e00ff */
[----:B------:R-:W-:Y:S02]  /*1bcd0*/  MOV R2, 0x1bcf0 ;  /* 0x0001bcf000027802 */ /* 0x000fe40000000f00 */
[----:B-12---:R-:W-:Y:S05]  /*1bce0*/  CALL.REL.NOINC `($__internal_5_$__cuda_sm70_shflsync_idx_p) ;  /* 0x00008af000007944 */ /* 0x006fea0003c00000 */
[----:B------:R-:W-:Y:S01]  /*1bcf0*/  IADD3 R14, P0, R31, R203, RZ ;  /* 0x000000cb1f0e7210 */ /* 0x000fe20007f1e0ff */
[----:B------:R-:W-:Y:S01]  /*1bd00*/  IMAD.SHL.U32 R11, R227, 0x2, RZ ;  /* 0x00000002e30b7824 */ /* 0x000fe200078e00ff */
[----:B------:R-:W-:Y:S01]  /*1bd10*/  SHF.L.U32 R0, R7, 0x1, RZ ;  /* 0x0000000107007819 */ /* 0x000fe200000006ff */
[----:B------:R-:W-:Y:S01]  /*1bd20*/  IMAD.MOV.U32 R30, RZ, RZ, R5 ;  /* 0x000000ffff1e7224 */ /* 0x000fe200078e0005 */
[----:B------:R-:W-:Y:S01]  /*1bd30*/  SHF.L.U64.HI R12, R227, 0x1, R239 ;  /* 0x00000001e30c7819 */ /* 0x000fe200000102ef */
        /* <DEDUP_REMOVED lines=25> */
.L_x_1304:
[----:B------:R-:W-:Y:S01]  /*1bed0*/  IMAD.MOV.U32 R2, RZ, RZ, R220 ;  /* 0x000000ffff027224 */ /* 0x000fe200078e00dc */
[----:B------:R-:W-:-:S02]  /*1bee0*/  MOV R4, 0x2 ;  /* 0x0000000200047802 */ /* 0x000fc40000000f00 */
[----:B------:R-:W-:Y:S02]  /*1bef0*/  MOV R3, 0x1bf10 ;  /* 0x0001bf1000037802 */ /* 0x000fe40000000f00 */
[----:B------:R-:W-:Y:S05]  /*1bf00*/  CALL.REL.NOINC `($__internal_4_$__cuda_sm70_shflsync_bfly_p) ;  /* 0x0000888000007944 */ /* 0x000fea0003c00000 */
[----:B------:R-:W-:Y:S01]  /*1bf10*/  MOV R5, R4 ;  /* 0x0000000400057202 */ /* 0x000fe20000000f00 */
[----:B------:R-:W-:Y:S05]  /*1bf20*/  BRA `(.L_x_1354) ;  /* 0xffffb4a000007947 */ /* 0x000fea000383ffff */
.L_x_1305:
[----:B------:R-:W-:Y:S01]  /*1bf30*/  IMAD.MOV.U32 R2, RZ, RZ, R5 ;  /* 0x000000ffff027224 */ /* 0x000fe200078e0005 */
[----:B------:R-:W-:Y:S02]  /*1bf40*/  MOV R4, 0x1 ;  /* 0x0000000100047802 */ /* 0x000fe40000000f00 */
[----:B------:R-:W-:Y:S02]  /*1bf50*/  MOV R3, 0x1bf70 ;  /* 0x0001bf7000037802 */ /* 0x000fe40000000f00 */
[----:B-1----:R-:W-:Y:S05]  /*1bf60*/  CALL.REL.NOINC `($__internal_4_$__cuda_sm70_shflsync_bfly_p) ;  /* 0x0000882000007944 */ /* 0x002fea0003c00000 */
[----:B------:R-:W-:Y:S01]  /*1bf70*/  FADD.FTZ R5, R5, R4 ;  /* 0x0000000405057221 */ /* 0x000fe20000010000 */
[----:B------:R-:W-:Y:S02]  /*1bf80*/  MOV R2, R221 ;  /* 0x000000dd00027202 */ /* 0x000fe40000000f00 */
[----:B------:R-:W-:Y:S02]  /*1bf90*/  MOV R4, 0x2 ;  /* 0x0000000200047802 */ /* 0x000fe40000000f00 */
[----:B------:R-:W-:Y:S02]  /*1bfa0*/  MOV R3, 0x1bfc0 ;  /* 0x0001bfc000037802 */ /* 0x000fe40000000f00 */
[----:B------:R-:W-:Y:S05]  /*1bfb0*/  CALL.REL.NOINC `($__internal_4_$__cuda_sm70_shflsync_bfly_p) ;  /* 0x000087d000007944 */ /* 0x000fea0003c00000 */
[----:B------:R-:W-:Y:S01]  /*1bfc0*/  FADD.FTZ R0, R221, R4 ;  /* 0x00000004dd007221 */ /* 0x000fe20000010000 */
[----:B------:R-:W-:-:S02]  /*1bfd0*/  MOV R4, 0x1 ;  /* 0x0000000100047802 */ /* 0x000fc40000000f00 */
[----:B------:R-:W-:Y:S02]  /*1bfe0*/  MOV R3, 0x1c010 ;  /* 0x0001c01000037802 */ /* 0x000fe40000000f00 */
[----:B------:R-:W-:Y:S02]  /*1bff0*/  MOV R2, R0 ;  /* 0x0000000000027202 */ /* 0x000fe40000000f00 */
[----:B------:R-:W-:Y:S05]  /*1c000*/  CALL.REL.NOINC `($__internal_4_$__cuda_sm70_shflsync_bfly_p) ;  /* 0x0000878000007944 */ /* 0x000fea0003c00000 */
[----:B------:R-:W-:Y:S01]  /*1c010*/  MOV R3, R4 ;  /* 0x0000000400037202 */ /* 0x000fe20000000f00 */
[----:B------:R-:W-:Y:S05]  /*1c020*/  BRA `(.L_x_1355) ;  /* 0xffffb41000007947 */ /* 0x000fea000383ffff */
.L_x_1317:
[----:B------:R-:W-:Y:S01]  /*1c030*/  IMAD.MOV.U32 R30, RZ, RZ, R12 ;  /* 0x000000ffff1e7224 */ /* 0x000fe200078e000c */
[----:B------:R-:W-:Y:S01]  /*1c040*/  MOV R3, 0x181f ;  /* 0x0000181f00037802 */ /* 0x000fe20000000f00 */
[----:B------:R-:W-:Y:S01]  /*1c050*/  IMAD.MOV.U32 R29, RZ, RZ, RZ ;  /* 0x000000ffff1d7224 */ /* 0x000fe200078e00ff */
[----:B------:R-:W-:Y:S02]  /*1c060*/  MOV R160, 0xffffffff ;  /* 0xffffffff00a07802 */ /* 0x000fe40000000f00 */
[----:B------:R-:W-:Y:S02]  /*1c070*/  MOV R2, 0x1c090 ;  /* 0x0001c09000027802 */ /* 0x000fe40000000f00 */
[----:B-1---5:R-:W-:Y:S05]  /*1c080*/  CALL.REL.NOINC `($__internal_5_$__cuda_sm70_shflsync_idx_p) ;  /* 0x0000875000007944 */ /* 0x022fea0003c00000 */
[----:B------:R-:W-:Y:S01]  /*1c090*/  MOV R0, R31 ;  /* 0x0000001f00007202 */ /* 0x000fe20000000f00 */
[----:B------:R-:W-:Y:S05]  /*1c0a0*/  BRA `(.L_x_1356) ;  /* 0xffffd83000007947 */ /* 0x000fea000383ffff */
.L_x_1318:
[----:B------:R-:W-:Y:S01]  /*1c0b0*/  IMAD.MOV.U32 R30, RZ, RZ, R14 ;  /* 0x000000ffff1e7224 */ /* 0x000fe200078e000e */
[----:B------:R-:W-:Y:S01]  /*1c0c0*/  MOV R3, 0x181f ;  /* 0x0000181f00037802 */ /* 0x000fe20000000f00 */
[----:B------:R-:W-:Y:S01]  /*1c0d0*/  IMAD.MOV.U32 R29, RZ, RZ, RZ ;  /* 0x000000ffff1d7224 */ /* 0x000fe200078e00ff */
[----:B------:R-:W-:-:S02]  /*1c0e0*/  MOV R160, 0xffffffff ;  /* 0xffffffff00a07802 */ /* 0x000fc40000000f00 */
[----:B------:R-:W-:Y:S02]  /*1c0f0*/  MOV R2, 0x1c110 ;  /* 0x0001c11000027802 */ /* 0x000fe40000000f00 */
[----:B-123-5:R-:W-:Y:S05]  /*1c100*/  CALL.REL.NOINC `($__internal_5_$__cuda_sm70_shflsync_idx_p) ;  /* 0x000086d000007944 */ /* 0x02efea0003c00000 */
[----:B------:R-:W-:Y:S01]  /*1c110*/  MOV R2, R31 ;  /* 0x0000001f00027202 */ /* 0x000fe20000000f00 */
[----:B------:R-:W-:Y:S05]  /*1c120*/  BRA `(.L_x_1357) ;  /* 0xffffd7d000007947 */ /* 0x000fea000383ffff */
.L_x_1321:
[----:B------:R-:W-:Y:S01]  /*1c130*/  IMAD.MOV.U32 R30, RZ, RZ, R12 ;  /* 0x000000ffff1e7224 */ /* 0x000fe200078e000c */
[----:B-1----:R-:W-:Y:S01]  /*1c140*/  MOV R3, 0x181f ;  /* 0x0000181f00037802 */ /* 0x002fe20000000f00 */
[----:B------:R-:W-:Y:S01]  /*1c150*/  IMAD.MOV.U32 R29, RZ, RZ, 0x1 ;  /* 0x00000001ff1d7424 */ /* 0x000fe200078e00ff */
[----:B------:R-:W-:Y:S02]  /*1c160*/  MOV R160, 0xffffffff ;  /* 0xffffffff00a07802 */ /* 0x000fe40000000f00 */
[----:B------:R-:W-:Y:S02]  /*1c170*/  MOV R2, 0x1c190 ;  /* 0x0001c19000027802 */ /* 0x000fe40000000f00 */
[----:B--2-4-:R-:W-:Y:S05]  /*1c180*/  CALL.REL.NOINC `($__internal_5_$__cuda_sm70_shflsync_idx_p) ;  /* 0x0000865000007944 */ /* 0x014fea0003c00000 */
        /* <DEDUP_REMOVED lines=9> */
.L_x_1324:
[----:B------:R-:W-:Y:S01]  /*1c220*/  IMAD.MOV.U32 R30, RZ, RZ, R12 ;  /* 0x000000ffff1e7224 */ /* 0x000fe200078e000c */
[----:B-1----:R-:W-:Y:S01]  /*1c230*/  MOV R3, 0x181f ;  /* 0x0000181f00037802 */ /* 0x002fe20000000f00 */
[----:B------:R-:W-:Y:S01]  /*1c240*/  IMAD.MOV.U32 R29, RZ, RZ, 0x2 ;  /* 0x00000002ff1d7424 */ /* 0x000fe200078e00ff */
[----:B------:R-:W-:-:S02]  /*1c250*/  MOV R160, 0xffffffff ;  /* 0xffffffff00a07802 */ /* 0x000fc40000000f00 */
[----:B------:R-:W-:Y:S02]  /*1c260*/  MOV R2, 0x1c280 ;  /* 0x0001c28000027802 */ /* 0x000fe40000000f00 */
[----:B---34-:R-:W-:Y:S05]  /*1c270*/  CALL.REL.NOINC `($__internal_5_$__cuda_sm70_shflsync_idx_p) ;  /* 0x0000856000007944 */ /* 0x018fea0003c00000 */
[----:B------:R-:W-:Y:S01]  /*1c280*/  MOV R0, R31 ;  /* 0x0000001f00007202 */ /* 0x000fe20000000f00 */
[----:B------:R-:W-:Y:S05]  /*1c290*/  BRA `(.L_x_1359) ;  /* 0xffffd95000007947 */ /* 0x000fea000383ffff */
.L_x_1325:
[----:B------:R-:W-:Y:S01]  /*1c2a0*/  IMAD.MOV.U32 R30, RZ, RZ, R14 ;  /* 0x000000ffff1e7224 */ /* 0x000fe200078e000e */
[----:B-1----:R-:W-:Y:S01]  /*1c2b0*/  MOV R3, 0x181f ;  /* 0x0000181f00037802 */ /* 0x002fe20000000f00 */
[----:B------:R-:W-:Y:S01]  /*1c2c0*/  IMAD.MOV.U32 R29, RZ, RZ, 0x2 ;  /* 0x00000002ff1d7424 */ /* 0x000fe200078e00ff */
[----:B------:R-:W-:Y:S02]  /*1c2d0*/  MOV R160, 0xffffffff ;  /* 0xffffffff00a07802 */ /* 0x000fe40000000f00 */
[----:B------:R-:W-:Y:S02]  /*1c2e0*/  MOV R2, 0x1c300 ;  /* 0x0001c30000027802 */ /* 0x000fe40000000f00 */
[----:B--234-:R-:W-:Y:S05]  /*1c2f0*/  CALL.REL.NOINC `($__internal_5_$__cuda_sm70_shflsync_idx_p) ;  /* 0x000084e000007944 */ /* 0x01cfea0003c00000 */
[----:B------:R-:W-:Y:S01]  /*1c300*/  MOV R2, R31 ;  /* 0x0000001f00027202 */ /* 0x000fe20000000f00 */
[----:B------:R-:W-:Y:S05]  /*1c310*/  BRA `(.L_x_1360) ;  /* 0xffffd8f000007947 */ /* 0x000fea000383ffff */
.L_x_1328:
[----:B------:R-:W-:Y:S01]  /*1c320*/  IMAD.MOV.U32 R30, RZ, RZ, R12 ;  /* 0x000000ffff1e7224 */ /* 0x000fe200078e000c */
[----:B--2---:R-:W-:Y:S01]  /*1c330*/  MOV R3, 0x181f ;  /* 0x0000181f00037802 */ /* 0x004fe20000000f00 */
[----:B------:R-:W-:Y:S01]  /*1c340*/  IMAD.MOV.U32 R29, RZ, RZ, 0x3 ;  /* 0x00000003ff1d7424 */ /* 0x000fe200078e00ff */
[----:B------:R-:W-:-:S02]  /*1c350*/  MOV R160, 0xffffffff ;  /* 0xffffffff00a07802 */ /* 0x000fc40000000f00 */
[----:B------:R-:W-:Y:S02]  /*1c360*/  MOV R2, 0x1c380 ;  /* 0x0001c38000027802 */ /* 0x000fe40000000f00 */
[----:B-1--4-:R-:W-:Y:S05]  /*1c370*/  CALL.REL.NOINC `($__internal_5_$__cuda_sm70_shflsync_idx_p) ;  /* 0x0000846000007944 */ /* 0x012fea0003c00000 */
        /* <DEDUP_REMOVED lines=9> */
        .type           $_ZN7cutlass13device_kernelIN5flash19enable_sm80_to_sm89INS1_16FlashAttnFwdSm80INS1_25CollectiveMainloopFwdSm80ILi8ELi2ELb0EN4cute5tupleIJNS5_1CILi128EEENS7_ILi64EEENS7_ILi192EEEEEELi192ENS_10bfloat16_tEfNS_4arch4Sm80ELb0ELb1ELb1ELb1ELb1ELb1ELb1ELb0EEENS1_21CollectiveEpilogueFwdINS6_IJS8_SA_S9_EEENS6_IJNS7_ILi1EEESI_SI_EEESC_SE_Li256ELb1ELb1ELb0ELb0EEENS1_19SingleTileSchedulerILb1ELb0ELb1ELi128EEEEEEEEEvNT_6ParamsE$_ZZN5flash25CollectiveMainloopFwdSm80ILi8ELi2ELb0EN4cute5tupleIJNS1_1CILi128EEENS3_ILi64EEENS3_ILi192EEEEEELi192EN7cutlass10bfloat16_tEfNS8_4arch4Sm80ELb0ELb1ELb1ELb1ELb1ELb1ELb1ELb0EE3mmaINS_16FlashAttnFwdSm80ISC_NS_21CollectiveEpilogueFwdINS2_IJS4_S6_S5_EEENS2_IJNS3_ILi1EEESH_SH_EEES9_SB_Li256ELb1ELb1ELb0ELb0EEENS_19SingleTileSchedulerILb1ELb0ELb1ELi128EEEE13SharedStorageENS1_6TensorINS1_11ArrayEngineIfLm96EEENS1_6LayoutINS2_IJNS2_IJNS3_ILi2EEESS_EEESH_NS3_ILi24EEEEEENS2_IJNS2_IJSH_SS_EEENS3_ILi0EEENS3_ILi4EEEEEEEEEENS_7SoftmaxILi2ELi0EEEEEbRKNSC_6ParamsERT0_RT1_iRKNS_16SeqlenInfoQKNewKILb1ELb1EEENS2_IJiiiiEEERT_ENKUlvE_clEv,@function
        .size           $_ZN7cutlass13device_kernelIN5flash19enable_sm80_to_sm89INS1_16FlashAttnFwdSm80INS1_25CollectiveMainloopFwdSm80ILi8ELi2ELb0EN4cute5tupleIJNS5_1CILi128EEENS7_ILi64EEENS7_ILi192EEEEEELi192ENS_10bfloat16_tEfNS_4arch4Sm80ELb0ELb1ELb1ELb1ELb1ELb1ELb1ELb0EEENS1_21CollectiveEpilogueFwdINS6_IJS8_SA_S9_EEENS6_IJNS7_ILi1EEESI_SI_EEESC_SE_Li256ELb1ELb1ELb0ELb0EEENS1_19SingleTileSchedulerILb1ELb0ELb1ELi128EEEEEEEEEvNT_6ParamsE$_ZZN5flash25CollectiveMainloopFwdSm80ILi8ELi2ELb0EN4cute5tupleIJNS1_1CILi128EEENS3_ILi64EEENS3_ILi192EEEEEELi192EN7cutlass10bfloat16_tEfNS8_4arch4Sm80ELb0ELb1ELb1ELb1ELb1ELb1ELb1ELb0EE3mmaINS_16FlashAttnFwdSm80ISC_NS_21CollectiveEpilogueFwdINS2_IJS4_S6_S5_EEENS2_IJNS3_ILi1EEESH_SH_EEES9_SB_Li256ELb1ELb1ELb0ELb0EEENS_19SingleTileSchedulerILb1ELb0ELb1ELi128EEEE13SharedStorageENS1_6TensorINS1_11ArrayEngineIfLm96EEENS1_6LayoutINS2_IJNS2_IJNS3_ILi2EEESS_EEESH_NS3_ILi24EEEEEENS2_IJNS2_IJSH_SS_EEENS3_ILi0EEENS3_ILi4EEEEEEEEEENS_7SoftmaxILi2ELi0EEEEEbRKNSC_6ParamsERT0_RT1_iRKNS_16SeqlenInfoQKNewKILb1ELb1EEENS2_IJiiiiEEERT_ENKUlvE_clEv,($__internal_4_$__cuda_sm70_shflsync_bfly_p - $_ZN7cutlass13device_kernelIN5flash19enable_sm80_to_sm89INS1_16FlashAttnFwdSm80INS1_25CollectiveMainloopFwdSm80ILi8ELi2ELb0EN4cute5tupleIJNS5_1CILi128EEENS7_ILi64EEENS7_ILi192EEEEEELi192ENS_10bfloat16_tEfNS_4arch4Sm80ELb0ELb1ELb1ELb1ELb1ELb1ELb1ELb0EEENS1_21CollectiveEpilogueFwdINS6_IJS8_SA_S9_EEENS6_IJNS7_ILi1EEESI_SI_EEESC_SE_Li256ELb1ELb1ELb0ELb0EEENS1_19SingleTileSchedulerILb1ELb0ELb1ELi128EEEEEEEEEvNT_6ParamsE$_ZZN5flash25CollectiveMainloopFwdSm80ILi8ELi2ELb0EN4cute5tupleIJNS1_1CILi128EEENS3_ILi64EEENS3_ILi192EEEEEELi192EN7cutlass10bfloat16_tEfNS8_4arch4Sm80ELb0ELb1ELb1ELb1ELb1ELb1ELb1ELb0EE3mmaINS_16FlashAttnFwdSm80ISC_NS_21CollectiveEpilogueFwdINS2_IJS4_S6_S5_EEENS2_IJNS3_ILi1EEESH_SH_EEES9_SB_Li256ELb1ELb1ELb0ELb0EEENS_19SingleTileSchedulerILb1ELb0ELb1ELi128EEEE13SharedStorageENS1_6TensorINS1_11ArrayEngineIfLm96EEENS1_6LayoutINS2_IJNS2_IJNS3_ILi2EEESS_EEESH_NS3_ILi24EEEEEENS2_IJNS2_IJSH_SS_EEENS3_ILi0EEENS3_ILi4EEEEEEEEEENS_7SoftmaxILi2ELi0EEEEEbRKNSC_6ParamsERT0_RT1_iRKNS_16SeqlenInfoQKNewKILb1ELb1EEENS2_IJiiiiEEERT_ENKUlvE_clEv)
$_ZN7cutlass13device_kernelIN5flash19enable_sm80_to_sm89INS1_16FlashAttnFwdSm80INS1_25CollectiveMainloopFwdSm80ILi8ELi2ELb0EN4cute5tupleIJNS5_1CILi128EEENS7_ILi64EEENS7_ILi192EEEEEELi192ENS_10bfloat16_tEfNS_4arch4Sm80ELb0ELb1ELb1ELb1ELb1ELb1ELb1ELb0EEENS1_21CollectiveEpilogueFwdINS6_IJS8_SA_S9_EEENS6_IJNS7_ILi1EEESI_SI_EEESC_SE_Li256ELb1ELb1ELb0ELb0EEENS1_19SingleTileSchedulerILb1ELb0ELb1ELi128EEEEEEEEEvNT_6ParamsE$_ZZN5flash25CollectiveMainloopFwdSm80ILi8ELi2ELb0EN4cute5tupleIJNS1_1CILi128EEENS3_ILi64EEENS3_ILi192EEEEEELi192EN7cutlass10bfloat16_tEfNS8_4arch4Sm80ELb0ELb1ELb1ELb1ELb1ELb1ELb1ELb0EE3mmaINS_16FlashAttnFwdSm80ISC_NS_21CollectiveEpilogueFwdINS2_IJS4_S6_S5_EEENS2_IJNS3_ILi1EEESH_SH_EEES9_SB_Li256ELb1ELb1ELb0ELb0EEENS_19SingleTileSchedulerILb1ELb0ELb1ELi128EEEE13SharedStorageENS1_6TensorINS1_11ArrayEngineIfLm96EEENS1_6LayoutINS2_IJNS2_IJNS3_ILi2EEESS_EEESH_NS3_ILi24EEEEEENS2_IJNS2_IJSH_SS_EEENS3_ILi0EEENS3_ILi4EEEEEEEEEENS_7SoftmaxILi2ELi0EEEEEbRKNSC_6ParamsERT0_RT1_iRKNS_16SeqlenInfoQKNewKILb1ELb1EEENS2_IJiiiiEEERT_ENKUlvE_clEv:
        /* <DEDUP_REMOVED lines=9> */
[----:B------:R-:W-:Y:S05]  /*1c4a0*/  RET.REL.NODEC R2 `(_ZN7cutlass13device_kernelIN5flash19enable_sm80_to_sm89INS1_16FlashAttnFwdSm80INS1_25CollectiveMainloopFwdSm80ILi8ELi2ELb0EN4cute5tupleIJNS5_1CILi128EEENS7_ILi64EEENS7_ILi192EEEEEELi192ENS_10bfloat16_tEfNS_4arch4Sm80ELb0ELb1ELb1ELb1ELb1ELb1ELb1ELb0EEENS1_21CollectiveEpilogueFwdINS6_IJS8_SA_S9_EEENS6_IJNS7_ILi1EEESI_SI_EEESC_SE_Li256ELb1ELb1ELb0ELb0EEENS1_19SingleTileSchedulerILb1ELb0ELb1ELi128EEEEEEEEEvNT_6ParamsE) ;  /* 0xfffe3b5002007950 */ /* 0x000fea0003c3ffff */
.L_x_1362:
[----:B------:R-:W2:Y:S04]  /*1c4b0*/  LDL.64 R12, [R37+0x8] ;  /* 0x00000800250c7983 */ /* 0x000ea80000100a00 */
[----:B------:R-:W3:Y:S04]  /*1c4c0*/  LDL.64 R2, [R37+0x18] ;  /* 0x0000180025027983 */ /* 0x000ee80000100a00 */
[----:B------:R-:W4:Y:S01]  /*1c4d0*/  LDL.64 R16, [R37+0x20] ;  /* 0x0000200025107983 */ /* 0x000f220000100a00 */
[----:B------:R-:W-:-:S03]  /*1c4e0*/  ULDC.64 UR4, c[0x0][0x118] ;  /* 0x0000460000047ab9 */ /* 0x000fc60000000a00 */
        /* <DEDUP_REMOVED lines=10> */
[----:B------:R-:W1:Y:S01]  /*1c590*/  LD.E.64 R12, [R10.64+0x120] ;  /* 0x000120040a0c7980 */ /* 0x000e62000c101b00 */
[----:B------:R-:W-:-:S02]  /*1c5a0*/  ISETP.NE.AND P0, PT, R29, RZ, PT ;  /* 0x000000ff1d00720c */ /* 0x000fc40003f05270 */
[----:B--2---:R-:W-:Y:S02]  /*1c5b0*/  SHF.R.S32.HI R39, RZ, 0x1f, R52 ;  /* 0x0000001fff277819 */ /* 0x004fe40000011434 */
[----:B---3--:R-:W-:Y:S01]  /*1c5c0*/  SHF.R.S32.HI R16, RZ, 0x1f, R2 ;  /* 0x0000001fff107819 */ /* 0x008fe20000011402 */
[----:B------:R-:W-:Y:S01]  /*1c5d0*/  IMAD R9, R15, R2, RZ ;  /* 0x000000020f097224 */ /* 0x000fe200078e02ff */
[----:B------:R-:W-:-:S04]  /*1c5e0*/  LEA.HI R3, R39, R52, RZ, 0x2 ;  /* 0x0000003427037211 */ /* 0x000fc800078f10ff */
[----:B------:R-:W-:Y:S01]  /*1c5f0*/  SHF.R.S32.HI R73, RZ, 0x2, R3 ;  /* 0x00000002ff497819 */ /* 0x000fe20000011403 */
[----:B------:R-:W-:-:S04]  /*1c600*/  IMAD.WIDE.U32 R26, R14, R2, RZ ;  /* 0x000000020e1a7225 */ /* 0x000fc800078e00ff */
[----:B-1----:R-:W-:-:S04]  /*1c610*/  IMAD R18, R13, R2, RZ ;  /* 0x000000020d127224 */ /* 0x002fc800078e02ff */
[-C--:B------:R-:W-:Y:S02]  /*1c620*/  IMAD R18, R12, R16.reuse, R18 ;  /* 0x000000100c127224 */ /* 0x080fe400078e0212 */
[----:B------:R-:W-:Y:S01]  /*1c630*/  IMAD R16, R14, R16, R9 ;  /* 0x000000100e107224 */ /* 0x000fe200078e0209 */
[----:B------:R-:W-:Y:S01]  /*1c640*/  LOP3.LUT R9, R3, 0xfffffffc, RZ, 0xc0, !PT ;  /* 0xfffffffc03097812 */ /* 0x000fe200078ec0ff */
[----:B------:R-:W-:-:S04]  /*1c650*/  IMAD.WIDE.U32 R24, R12, R2, RZ ;  /* 0x000000020c187225 */ /* 0x000fc800078e00ff */
[----:B------:R-:W-:Y:S02]  /*1c660*/  IMAD.IADD R53, R52, 0x1, -R9 ;  /* 0x0000000134357824 */ /* 0x000fe400078e0a09 */
[----:B----4-:R-:W-:Y:S01]  /*1c670*/  IMAD R38, R17, 0x80, R73 ;  /* 0x0000008011267824 */ /* 0x010fe200078e0249 */
[----:B------:R-:W-:Y:S01]  /*1c680*/  IADD3 R19, R25, R18, RZ ;  /* 0x0000001219137210 */ /* 0x000fe20007ffe0ff */
[----:B------:R-:W-:Y:S01]  /*1c690*/  IMAD.IADD R17, R27, 0x1, R16 ;  /* 0x000000011b117824 */ /* 0x000fe200078e0210 */
[C---:B------:R-:W-:Y:S02]  /*1c6a0*/  SHF.L.U32 R72, R53.reuse, 0x3, RZ ;  /* 0x0000000335487819 */ /* 0x040fe400000006ff */
[----:B------:R-:W-:Y:S01]  /*1c6b0*/  LEA R2, R53, R38, 0x6 ;  /* 0x0000002635027211 */ /* 0x000fe200078e30ff */
[----:B------:R-:W-:Y:S05]  /*1c6c0*/  @!P0 BRA `(.L_x_1363) ;  /* 0x00003c7000008947 */ /* 0x000fea0003800000 */
[----:B-----5:R-:W-:Y:S01]  /*1c6d0*/  ISETP.NE.AND P0, PT, R28, 0x1, PT ;  /* 0x000000011c00780c */ /* 0x020fe20003f05270 */
[----:B------:R-:W-:-:S12]  /*1c6e0*/  BSSY B0, `(.L_x_1364) ;  /* 0x0000007000007945 */ /* 0x000fd80003800000 */
[----:B------:R-:W-:Y:S05]  /*1c6f0*/  @!P0 BRA `(.L_x_1365) ;  /* 0x0000005000008947 */ /* 0x000fea0003800000 */
[----:B------:R-:W-:Y:S02]  /*1c700*/  ULDC.64 UR4, c[0x0][0x118] ;  /* 0x0000460000047ab9 */ /* 0x000fe40000000a00 */
[----:B------:R1:W2:Y:S04]  /*1c710*/  LD.E R3, [R10.64+0x168] ;  /* 0x000168040a037980 */ /* 0x0002a8000c101900 */
[----:B-1----:R-:W3:Y:S01]  /*1c720*/  LD.E R10, [R10.64+0x16c] ;  /* 0x00016c040a0a7980 */ /* 0x002ee2000c101900 */
[----:B--2---:R-:W-:-:S05]  /*1c730*/  IMAD.HI.U32 R2, R2, R3, RZ ;  /* 0x0000000302027227 */ /* 0x004fca00078e00ff */
[----:B---3--:R-:W-:Y:S02]  /*1c740*/  SHF.R.U32.HI R2, RZ, R10, R2 ;  /* 0x0000000aff027219 */ /* 0x008fe40000011602 */
.L_x_1365:
[----:B------:R-:W-:Y:S05]  /*1c750*/  BSYNC B0 ;  /* 0x0000000000007941 */ /* 0x000fea0003800000 */
.L_x_1364:
[----:B------:R-:W-:Y:S01]  /*1c760*/  MOV R18, R24 ;  /* 0x0000001800127202 */ /* 0x000fe20000000f00 */
[-C--:B------:R-:W-:Y:S01]  /*1c770*/  IMAD R3, R13, R2.reuse, RZ ;  /* 0x000000020d037224 */ /* 0x080fe200078e02ff */
[----:B------:R-:W-:Y:S01]  /*1c780*/  SHF.R.S32.HI R10, RZ, 0x1f, R2 ;  /* 0x0000001fff0a7819 */ /* 0x000fe20000011402 */
[----:B------:R-:W-:Y:S01]  /*1c790*/  IMAD R9, R15, R2, RZ ;  /* 0x000000020f097224 */ /* 0x000fe200078e02ff */
[----:B------:R-:W-:Y:S01]  /*1c7a0*/  MOV R16, R26 ;  /* 0x0000001a00107202 */ /* 0x000fe20000000f00 */
[----:B------:R-:W-:-:S04]  /*1c7b0*/  IMAD.WIDE.U32 R18, R12, R2, R18 ;  /* 0x000000020c127225 */ /* 0x000fc800078e0012 */
[----:B------:R-:W-:Y:S01]  /*1c7c0*/  IMAD R12, R12, R10, R3 ;  /* 0x0000000a0c0c7224 */ /* 0x000fe200078e0203 */
[----:B------:R-:W-:Y:S01]  /*1c7d0*/  LEA R48, P0, R18, R20, 0x1 ;  /* 0x0000001412307211 */ /* 0x000fe200078008ff */
[----:B------:R-:W-:-:S03]  /*1c7e0*/  IMAD.WIDE.U32 R2, R14, R2, R16 ;  /* 0x000000020e027225 */ /* 0x000fc600078e0010 */
[----:B------:R-:W-:Y:S01]  /*1c7f0*/  IADD3 R12, R19, R12, RZ ;  /* 0x0000000c130c7210 */ /* 0x000fe20007ffe0ff */
[----:B------:R-:W-:-:S03]  /*1c800*/  IMAD R14, R14, R10, R9 ;  /* 0x0000000a0e0e7224 */ /* 0x000fc600078e0209 */
[----:B------:R-:W-:Y:S02]  /*1c810*/  LEA.HI.X R39, R18, R21, R12, 0x1, P0 ;  /* 0x0000001512277211 */ /* 0x000fe400000f0c0c */
[----:B------:R-:W-:Y:S02]  /*1c820*/  IADD3 R14, R3, R14, RZ ;  /* 0x0000000e030e7210 */ /* 0x000fe40007ffe0ff */
[----:B------:R-:W-:-:S04]  /*1c830*/  LEA R20, P0, R2, R22, 0x1 ;  /* 0x0000001602147211 */ /* 0x000fc800078008ff */
[----:B------:R-:W-:Y:S01]  /*1c840*/  LEA.HI.X R22, R2, R23, R14, 0x1, P0 ;  /* 0x0000001702167211 */ /* 0x000fe200000f0c0e */
[----:B------:R-:W-:Y:S06]  /*1c850*/  BRA.DIV ~URZ, `(.L_x_1366) ;  /* 0x000077a27f007947 */ /* 0x000fec000b800000 */
[----:B------:R1:W2:Y:S02]  /*1c860*/  SHFL.IDX PT, R9, R39, RZ, 0x1c1f ;  /* 0x001c1fff27097589 */ /* 0x0002a400000e0000 */
.L_x_1414:
[----:B------:R-:W-:Y:S05]  /*1c870*/  BRA.DIV ~URZ, `(.L_x_1367) ;  /* 0x000078027f007947 */ /* 0x000fea000b800000 */
[----:B------:R3:W4:Y:S01]  /*1c880*/  SHFL.IDX PT, R10, R48, RZ, 0x1c1f ;  /* 0x001c1fff300a7589 */ /* 0x00072200000e0000 */
[----:B--2---:R-:W-:-:S03]  /*1c890*/  MOV R11, R9 ;  /* 0x00000009000b7202 */ /* 0x004fc60000000f00 */
[----:B------:R3:W2:Y:S04]  /*1c8a0*/  SHFL.IDX PT, R12, R22, RZ, 0x1c1f ;  /* 0x001c1fff160c7589 */ /* 0x0006a800000e0000 */
[----:B------:R3:W1:Y:S02]  /*1c8b0*/  SHFL.IDX PT, R2, R20, RZ, 0x1c1f ;  /* 0x001c1fff14027589 */ /* 0x00066400000e0000 */
.L_x_1415:
[----:B------:R-:W-:Y:S01]  /*1c8c0*/  IMAD R28, R32, R28, RZ ;  /* 0x0000001c201c7224 */ /* 0x000fe200078e02ff */
[----:B------:R-:W-:Y:S01]  /*1c8d0*/  SHF.R.S32.HI R87, RZ, 0x1f, R52 ;  /* 0x0000001fff577819 */ /* 0x000fe20000011434 */
[----:B------:R-:W-:Y:S01]  /*1c8e0*/  BSSY B0, `(.L_x_1368) ;  /* 0x0000054000007945 */ /* 0x000fe20003800000 */
[----:B--2---:R-:W-:Y:S01]  /*1c8f0*/  IMAD.MOV.U32 R3, RZ, RZ, R12 ;  /* 0x000000ffff037224 */ /* 0x004fe200078e000c */
[----:B------:R-:W-:Y:S01]  /*1c900*/  CS2R R78, SRZ ;  /* 0x00000000004e7805 */ /* 0x000fe2000001ff00 */
        /* <DEDUP_REMOVED lines=18> */
[----:B------:R-:W-:Y:S01]  /*1ca30*/  ISETP.GE.AND P0, PT, R21, R36, PT ;  /* 0x000000241500720c */ /* 0x000fe20003f06270 */
[----:B------:R-:W-:Y:S01]  /*1ca40*/  CS2R R16, SRZ ;  /* 0x0000000000107805 */ /* 0x000fe2000001ff00 */
[----:B------:R-:W-:Y:S01]  /*1ca50*/  CS2R R18, SRZ ;  /* 0x0000000000127805 */ /* 0x000fe2000001ff00 */
[----:B------:R-:W-:-:S10]  /*1ca60*/  ULDC.64 UR4, c[0x0][0x118] ;  /* 0x0000460000047ab9 */ /* 0x000fd40000000a00 */
[----:B-1----:R-:W-:-:S04]  /*1ca70*/  @!P0 IMAD.WIDE R12, R21, 0x2, R2 ;  /* 0x00000002150c8825 */ /* 0x002fc800078e0202 */
[C---:B----4-:R-:W-:Y:S01]  /*1ca80*/  @!P0 IMAD.WIDE R14, R21.reuse, 0x2, R10 ;  /* 0x00000002150e8825 */ /* 0x050fe200078e020a */
[----:B------:R1:W5:Y:S04]  /*1ca90*/  @!P0 LD.E.64 R16, [R12.64] ;  /* 0x000000040c108980 */ /* 0x000368000c101b00 */
[----:B------:R2:W5:Y:S01]  /*1caa0*/  @!P0 LD.E.64 R18, [R14.64] ;  /* 0x000000040e128980 */ /* 0x000562000c101b00 */
[----:B-1----:R-:W-:-:S04]  /*1cab0*/  IADD3 R12, R21, 0x10, RZ ;  /* 0x00000010150c7810 */ /* 0x002fc80007ffe0ff */
[----:B------:R-:W-:Y:S01]  /*1cac0*/  ISETP.GE.AND P0, PT, R12, R36, PT ;  /* 0x000000240c00720c */ /* 0x000fe20003f06270 */
[----:B------:R-:W-:-:S12]  /*1cad0*/  CS2R R24, SRZ ;  /* 0x0000000000187805 */ /* 0x000fd8000001ff00 */
[----:B------:R-:W-:-:S04]  /*1cae0*/  @!P0 SHF.R.S32.HI R9, RZ, 0x1f, R12 ;  /* 0x0000001fff098819 */ /* 0x000fc8000001140c */
[----:B------:R-:W-:-:S04]  /*1caf0*/  @!P0 LEA.HI R9, R9, R12, RZ, 0x2 ;  /* 0x0000000c09098211 */ /* 0x000fc800078f10ff */
[----:B------:R-:W-:Y:S01]  /*1cb00*/  @!P0 LOP3.LUT R9, R9, 0xfffffffc, RZ, 0xc0, !PT ;  /* 0xfffffffc09098812 */ /* 0x000fe200078ec0ff */
[----:B------:R-:W-:-:S04]  /*1cb10*/  CS2R R26, SRZ ;  /* 0x00000000001a7805 */ /* 0x000fc8000001ff00 */
[----:B------:R-:W-:-:S04]  /*1cb20*/  @!P0 IMAD.WIDE R12, R9, 0x2, R2 ;  /* 0x00000002090c8825 */ /* 0x000fc800078e0202 */
[----:B--2---:R-:W-:Y:S01]  /*1cb30*/  @!P0 IMAD.WIDE R14, R9, 0x2, R10 ;  /* 0x00000002090e8825 */ /* 0x004fe200078e020a */
        /* <DEDUP_REMOVED lines=43> */
[----:B------:R-:W-:Y:S01]  /*1cdf0*/  @!P0 IMAD.WIDE R2, R9, 0x2, R2 ;  /* 0x0000000209028825 */ /* 0x000fe200078e0202 */
[----:B------:R2:W5:Y:S04]  /*1ce00*/  @!P0 LD.E.64 R50, [R10.64] ;  /* 0x000000040a328980 */ /* 0x000568000c101b00 */
[----:B------:R2:W5:Y:S02]  /*1ce10*/  @!P0 LD.E.64 R54, [R2.64] ;  /* 0x0000000402368980 */ /* 0x000564000c101b00 */
.L_x_1369:
[----:B------:R-:W-:Y:S05]  /*1ce20*/  BSYNC B0 ;  /* 0x0000000000007941 */ /* 0x000fea0003800000 */
.L_x_1368:
[----:B--2-45:R-:W-:Y:S01]  /*1ce30*/  IMAD.MOV.U32 R10, RZ, RZ, R50 ;  /* 0x000000ffff0a7224 */ /* 0x034fe200078e0032 */
[----:B-1----:R-:W-:Y:S01]  /*1ce40*/  MOV R2, R45 ;  /* 0x0000002d00027202 */ /* 0x002fe20000000f00 */
[----:B------:R-:W-:Y:S02]  /*1ce50*/  IMAD.MOV.U32 R9, RZ, RZ, R51 ;  /* 0x000000ffff097224 */ /* 0x000fe400078e0033 */
        /* <DEDUP_REMOVED lines=38> */
.L_x_1416:
[----:B---3--:R-:W-:Y:S01]  /*1d0c0*/  IMAD.MOV.U32 R3, RZ, RZ, R9 ;  /* 0x000000ffff037224 */ /* 0x008fe200078e0009 */
[----:B------:R-:W-:Y:S01]  /*1d0d0*/  IADD3 R9, R38, 0x40, RZ ;  /* 0x0000004026097810 */ /* 0x000fe20007ffe0ff */
[----:B------:R-:W-:Y:S01]  /*1d0e0*/  BSSY B0, `(.L_x_1371) ;  /* 0x000004d000007945 */ /* 0x000fe20003800000 */
[----:B------:R-:W-:Y:S01]  /*1d0f0*/  CS2R R70, SRZ ;  /* 0x0000000000467805 */ /* 0x000fe2000001ff00 */
[----:B------:R-:W-:Y:S01]  /*1d100*/  CS2R R66, SRZ ;  /* 0x0000000000427805 */ /* 0x000fe2000001ff00 */
[----:B------:R-:W-:Y:S01]  /*1d110*/  ISETP.GE.AND P0, PT, R9, R28, PT ;  /* 0x0000001c0900720c */ /* 0x000fe20003f06270 */
        /* <DEDUP_REMOVED lines=8> */
[----:B------:R-:W-:-:S04]  /*1d1a0*/  CS2R R56, SRZ ;  /* 0x0000000000387805 */ /* 0x000fc8000001ff00 */
[----:B------:R-:W-:Y:S05]  /*1d1b0*/  @P0 BRA `(.L_x_1372) ;  /* 0x000003f000000947 */ /* 0x000fea0003800000 */
[----:B------:R-:W-:Y:S01]  /*1d1c0*/  ISETP.GE.AND P0, PT, R21, R36, PT ;  /* 0x000000241500720c */ /* 0x000fe20003f06270 */
[----:B------:R-:W-:Y:S01]  /*1d1d0*/  CS2R R56, SRZ ;  /* 0x0000000000387805 */ /* 0x000fe2000001ff00 */
[----:B------:R-:W-:Y:S01]  /*1d1e0*/  CS2R R48, SRZ ;  /* 0x0000000000307805 */ /* 0x000fe2000001ff00 */
[----:B------:R-:W-:-:S10]  /*1d1f0*/  ULDC.64 UR4, c[0x0][0x118] ;  /* 0x0000460000047ab9 */ /* 0x000fd40000000a00 */
[----:B------:R-:W-:-:S04]  /*1d200*/  @!P0 IMAD.WIDE R12, R21, 0x2, R2 ;  /* 0x00000002150c8825 */ /* 0x000fc800078e0202 */
[C---:B--2-4-:R-:W-:Y:S01]  /*1d210*/  @!P0 IMAD.WIDE R14, R21.reuse, 0x2, R10 ;  /* 0x00000002150e8825 */ /* 0x054fe200078e020a */
        /* <DEDUP_REMOVED lines=57> */
.L_x_1372:
[----:B------:R-:W-:Y:S05]  /*1d5b0*/  BSYNC B0 ;  /* 0x0000000000007941 */ /* 0x000fea0003800000 */
.L_x_1371:
[----:B--2---:R-:W-:Y:S01]  /*1d5c0*/  SHF.R.S32.HI R2, RZ, 0x1f, R73 ;  /* 0x0000001fff027819 */ /* 0x004fe20000011449 */
[----:B----4-:R-:W2:Y:S01]  /*1d5d0*/  LDL.64 R10, [R37+0x28] ;  /* 0x00002800250a7983 */ /* 0x010ea20000100a00 */
[----:B------:R-:W-:-:S04]  /*1d5e0*/  DEPBAR.LE SB0, 0x3 ;  /* 0x000080c00000791a */ /* 0x000fc80000000000 */
[----:B------:R-:W-:Y:S01]  /*1d5f0*/  LEA.HI R2, R2, R73, RZ, 0x3 ;  /* 0x0000004902027211 */ /* 0x000fe200078f18ff */
[----:B------:R-:W-:-:S03]  /*1d600*/  IMAD.MOV.U32 R53, RZ, RZ, 0x20 ;  /* 0x00000020ff357424 */ /* 0x000fc600078e00ff */
[----:B------:R-:W-:-:S05]  /*1d610*/  LOP3.LUT R2, R2, 0xfffffff8, RZ, 0xc0, !PT ;  /* 0xfffffff802027812 */ /* 0x000fca00078ec0ff */
[----:B------:R-:W-:Y:S02]  /*1d620*/  IMAD.IADD R12, R73, 0x1, -R2 ;  /* 0x00000001490c7824 */ /* 0x000fe400078e0a02 */
[----:B------:R-:W3:Y:S01]  /*1d630*/  LDL.64 R2, [R37+0x20] ;  /* 0x0000200025027983 */ /* 0x000ee20000100a00 */
[----:B------:R-:W-:Y:S01]  /*1d640*/  WARPSYNC 0xffffffff ;  /* 0xffffffff00007948 */ /* 0x000fe20003800000 */
[----:B------:R-:W-:Y:S01]  /*1d650*/  ULDC.64 UR4, c[0x0][0x118] ;  /* 0x0000460000047ab9 */ /* 0x000fe20000000a00 */
[----:B-----5:R-:W-:Y:S01]  /*1d660*/  IMAD.MOV.U32 R9, RZ, RZ, R78 ;  /* 0x000000ffff097224 */ /* 0x020fe200078e004e */
[----:B------:R-:W-:Y:S01]  /*1d670*/  BAR.SYNC.DEFER_BLOCKING 0x0 ;  /* 0x0000000000007b1d */ /* 0x000fe20000010000 */
[----:B------:R-:W-:Y:S02]  /*1d680*/  LEA.HI R52, R87, R52, RZ, 0x5 ;  /* 0x0000003457347211 */ /* 0x000fe400078f28ff */
[----:B------:R-:W-:-:S04]  /*1d690*/  LOP3.LUT P0, RZ, R12, 0x4, RZ, 0xc0, !PT ;  /* 0x000000040cff7812 */ /* 0x000fc8000780c0ff */
[----:B------:R-:W-:Y:S01]  /*1d6a0*/  SEL R53, R53, 0xffffffe0, !P0 ;  /* 0xffffffe035357807 */ /* 0x000fe20004000000 */
[----:B--2---:R1:W2:Y:S04]  /*1d6b0*/  LD.E.64 R30, [R10.64] ;  /* 0x000000040a1e7980 */ /* 0x0042a8000c101b00 */
[----:B---3--:R3:W4:Y:S01]  /*1d6c0*/  LD.E R13, [R2.64] ;  /* 0x00000004020d7980 */ /* 0x008722000c101900 */
[----:B-1----:R-:W-:Y:S02]  /*1d6d0*/  IMAD.MOV.U32 R10, RZ, RZ, R71 ;  /* 0x000000ffff0a7224 */ /* 0x002fe400078e0047 */
[----:B---3--:R-:W-:Y:S02]  /*1d6e0*/  IMAD.MOV.U32 R3, RZ, RZ, R79 ;  /* 0x000000ffff037224 */ /* 0x008fe400078e004f */
[----:B------:R-:W-:-:S03]  /*1d6f0*/  IMAD.MOV.U32 R2, RZ, RZ, R70 ;  /* 0x000000ffff027224 */ /* 0x000fc600078e0046 */
[----:B------:R-:W-:Y:S01]  /*1d700*/  PRMT R101, R3, 0x5410, R9 ;  /* 0x0000541003657816 */ /* 0x000fe20000000009 */
        /* <DEDUP_REMOVED lines=8> */
[----:B------:R-:W-:Y:S01]  /*1d790*/  PRMT R95, R95, 0x5410, R2 ;  /* 0x000054105f5f7816 */ /* 0x000fe20000000002 */
[----:B------:R-:W-:-:S02]  /*1d7a0*/  IMAD.MOV.U32 R3, RZ, RZ, R59 ;  /* 0x000000ffff037224 */ /* 0x000fc400078e003b */
[----:B------:R-:W-:Y:S01]  /*1d7b0*/  IMAD.MOV.U32 R2, RZ, RZ, R48 ;  /* 0x000000ffff027224 */ /* 0x000fe200078e0030 */
[----:B------:R-:W-:Y:S01]  /*1d7c0*/  PRMT R95, R10, 0x7610, R95 ;  /* 0x000076100a5f7816 */ /* 0x000fe2000000005f */
[----:B------:R-:W-:Y:S01]  /*1d7d0*/  IMAD.MOV.U32 R10, RZ, RZ, R49 ;  /* 0x000000ffff0a7224 */ /* 0x000fe200078e0031 */
        /* <DEDUP_REMOVED lines=10> */
[----:B------:R-:W-:-:S03]  /*1d880*/  IMAD.MOV.U32 R2, RZ, RZ, R68 ;  /* 0x000000ffff027224 */ /* 0x000fc600078e0044 */
[----:B------:R-:W-:Y:S01]  /*1d890*/  PRMT R98, R3, 0x7610, R98 ;  /* 0x0000761003627816 */ /* 0x000fe20000000062 */
[----:B------:R-:W-:Y:S01]  /*1d8a0*/  IMAD.MOV.U32 R3, RZ, RZ, R64 ;  /* 0x000000ffff037224 */ /* 0x000fe200078e0040 */
[----:B------:R-:W-:Y:S01]  /*1d8b0*/  PRMT R96, R10, 0x5410, R2 ;  /* 0x000054100a607816 */ /* 0x000fe20000000002 */
[----:B------:R-:W-:Y:S02]  /*1d8c0*/  IMAD.MOV.U32 R10, RZ, RZ, R65 ;  /* 0x000000ffff0a7224 */ /* 0x000fe400078e0041 */
[----:B------:R-:W-:-:S03]  /*1d8d0*/  IMAD.SHL.U32 R9, R12, 0x40, RZ ;  /* 0x000000400c097824 */ /* 0x000fc600078e00ff */
[----:B------:R-:W-:Y:S01]  /*1d8e0*/  PRMT R94, R10, 0x5410, R3 ;  /* 0x000054100a5e7816 */ /* 0x000fe20000000003 */
[----:B------:R-:W-:Y:S01]  /*1d8f0*/  IMAD.SHL.U32 R3, R52, 0x10, RZ ;  /* 0x0000001034037824 */ /* 0x000fe200078e00ff */
[----:B------:R-:W-:-:S04]  /*1d900*/  LOP3.LUT R2, R9, 0x1c0, RZ, 0xc0, !PT ;  /* 0x000001c009027812 */ /* 0x000fc800078ec0ff */
[----:B------:R-:W-:Y:S02]  /*1d910*/  LOP3.LUT R11, R2, 0x18, R72, 0xf8, !PT ;  /* 0x00000018020b7812 */ /* 0x000fe400078ef848 */
[----:B------:R-:W-:Y:S01]  /*1d920*/  SHF.R.U32.HI R2, RZ, 0x3, R2 ;  /* 0x00000003ff027819 */ /* 0x000fe20000011602 */
[----:B------:R-:W-:-:S03]  /*1d930*/  IMAD.MOV.U32 R9, RZ, RZ, R60 ;  /* 0x000000ffff097224 */ /* 0x000fc600078e003c */
[----:B------:R-:W-:Y:S02]  /*1d940*/  LOP3.LUT R2, R11, R2, RZ, 0x3c, !PT ;  /* 0x000000020b027212 */ /* 0x000fe400078e3cff */
[----:B------:R-:W-:Y:S01]  /*1d950*/  PRMT R90, R90, 0x5410, R9 ;  /* 0x000054105a5a7816 */ /* 0x000fe20000000009 */
[----:B------:R-:W-:Y:S01]  /*1d960*/  IMAD.MOV.U32 R9, RZ, RZ, R61 ;  /* 0x000000ffff097224 */ /* 0x000fe200078e003d */
[----:B------:R-:W-:Y:S01]  /*1d970*/  LOP3.LUT R37, R2, 0xfffffe00, R3, 0xf8, !PT ;  /* 0xfffffe0002257812 */ /* 0x000fe200078ef803 */
[----:B------:R-:W-:Y:S02]  /*1d980*/  IMAD.MOV.U32 R3, RZ, RZ, R56 ;  /* 0x000000ffff037224 */ /* 0x000fe400078e0038 */
[----:B------:R-:W-:Y:S01]  /*1d990*/  IMAD.MOV.U32 R2, RZ, RZ, R57 ;  /* 0x000000ffff027224 */ /* 0x000fe200078e0039 */
[----:B------:R-:W-:Y:S01]  /*1d9a0*/  BSSY B1, `(.L_x_1373) ;  /* 0x000014b000017945 */ /* 0x000fe20003800000 */
[----:B------:R-:W-:-:S03]  /*1d9b0*/  PRMT R90, R9, 0x7610, R90 ;  /* 0x00007610095a7816 */ /* 0x000fc6000000005a */
[----:B------:R-:W-:Y:S01]  /*1d9c0*/  PRMT R72, R2, 0x5410, R3 ;  /* 0x0000541002487816 */ /* 0x000fe20000000003 */
[----:B----4-:R-:W-:-:S05]  /*1d9d0*/  IMAD R10, R13, -0x80, R28 ;  /* 0xffffff800d0a7824 */ /* 0x010fca00078e021c */
[----:B------:R-:W-:-:S04]  /*1d9e0*/  IMNMX R52, R10, 0x80, PT ;  /* 0x000000800a347817 */ /* 0x000fc80003800200 */
[----:B------:R-:W-:Y:S01]  /*1d9f0*/  ISETP.GE.AND P0, PT, R73, R52, PT ;  /* 0x000000344900720c */ /* 0x000fe20003f06270 */
[----:B--2---:R-:W-:-:S12]  /*1da00*/  IMAD.WIDE.U32 R38, R37, 0x2, R30 ;  /* 0x0000000225267825 */ /* 0x004fd800078e001e */
[----:B------:R-:W-:Y:S05]  /*1da10*/  @P0 BRA `(.L_x_1374) ;  /* 0x0000143000000947 */ /* 0x000fea0003800000 */
[----:B------:R-:W-:Y:S01]  /*1da20*/  ISETP.GE.AND P0, PT, R21, R36, PT ;  /* 0x000000241500720c */ /* 0x000fe20003f06270 */
[----:B------:R-:W-:-:S12]  /*1da30*/  BSSY B0, `(.L_x_1375) ;  /* 0x0000031000007945 */ /* 0x000fd80003800000 */
[----:B------:R-:W-:Y:S05]  /*1da40*/  @P0 BRA `(.L_x_1376) ;  /* 0x000002f000000947 */ /* 0x000fea0003800000 */
[----:B------:R-:W-:Y:S02]  /*1da50*/  ULDC.64 UR4, c[0x0][0x118] ;  /* 0x0000460000047ab9 */ /* 0x000fe40000000a00 */
[----:B------:R-:W2:Y:S01]  /*1da60*/  LD.E.128 R12, [R38.64] ;  /* 0x00000004260c7980 */ /* 0x000ea2000c101d00 */
[----:B------:R-:W-:Y:S02]  /*1da70*/  SHF.R.U64 R2, R18, 0x10, R19 ;  /* 0x0000001012027819 */ /* 0x000fe40000001213 */
[----:B------:R-:W-:Y:S02]  /*1da80*/  SHF.R.U32.HI R9, RZ, 0x10, R17 ;  /* 0x00000010ff097819 */ /* 0x000fe40000011611 */
[----:B------:R-:W-:Y:S02]  /*1da90*/  SHF.R.U32.HI R3, RZ, 0x10, R19 ;  /* 0x00000010ff037819 */ /* 0x000fe40000011613 */
[----:B------:R-:W-:Y:S02]  /*1daa0*/  PRMT R18, R80, 0x5432, R2 ;  /* 0x0000543250127816 */ /* 0x000fe40000000002 */
[----:B------:R-:W-:-:S02]  /*1dab0*/  PRMT R2, R23, 0x5410, R9 ;  /* 0x0000541017027816 */ /* 0x000fc40000000009 */
[----:B------:R-:W-:Y:S02]  /*1dac0*/  PRMT R3, R80, 0x5410, R3 ;  /* 0x0000541050037816 */ /* 0x000fe40000000003 */
[----:B------:R-:W-:Y:S01]  /*1dad0*/  SHF.R.U64 R11, R16, 0x10, R17 ;  /* 0x00000010100b7819 */ /* 0x000fe20000001211 */
[C---:B------:R-:W-:Y:S01]  /*1dae0*/  IMAD.U32 R20, R2.reuse, 0x10000, RZ ;  /* 0x0001000002147824 */ /* 0x040fe200078e00ff */
[----:B------:R-:W-:Y:S02]  /*1daf0*/  SHF.L.U32 R22, R3, 0x10, RZ ;  /* 0x0000001003167819 */ /* 0x000fe400000006ff */
[----:B------:R-:W-:Y:S02]  /*1db00*/  LOP3.LUT R29, R2, 0xffff0000, RZ, 0xc0, !PT ;  /* 0xffff0000021d7812 */ /* 0x000fe400078ec0ff */
[----:B------:R-:W-:Y:S02]  /*1db10*/  PRMT R11, R23, 0x5432, R11 ;  /* 0x00005432170b7816 */ /* 0x000fe4000000000b */
[----:B------:R-:W-:-:S02]  /*1db20*/  LOP3.LUT R23, R3, 0xffff0000, RZ, 0xc0, !PT ;  /* 0xffff000003177812 */ /* 0x000fc400078ec0ff */
[----:B------:R-:W-:Y:S02]  /*1db30*/  LOP3.LUT R28, R11, 0xffff0000, RZ, 0xc0, !PT ;  /* 0xffff00000b1c7812 */ /* 0x000fe400078ec0ff */
[C---:B--2---:R-:W-:Y:S01]  /*1db40*/  LOP3.LUT R10, R14.reuse, 0xffff0000, RZ, 0xc0, !PT ;  /* 0xffff00000e0a7812 */ /* 0x044fe200078ec0ff */
[----:B------:R-:W-:Y:S01]  /*1db50*/  IMAD.U32 R17, R14, 0x10000, RZ ;  /* 0x000100000e117824 */ /* 0x000fe200078e00ff */
[C---:B------:R-:W-:Y:S01]  /*1db60*/  LOP3.LUT R14, R15.reuse, 0xffff0000, RZ, 0xc0, !PT ;  /* 0xffff00000f0e7812 */ /* 0x040fe200078ec0ff */
[----:B------:R-:W-:Y:S01]  /*1db70*/  IMAD.U32 R16, R15, 0x10000, RZ ;  /* 0x000100000f107824 */ /* 0x000fe200078e00ff */
[----:B------:R-:W-:Y:S01]  /*1db80*/  LOP3.LUT R3, R12, 0xffff0000, RZ, 0xc0, !PT ;  /* 0xffff00000c037812 */ /* 0x000fe200078ec0ff */
[C---:B------:R-:W-:Y:S01]  /*1db90*/  FMUL.FTZ R19, R10.reuse, R20 ;  /* 0x000000140a137220 */ /* 0x040fe20000410000 */
[----:B------:R-:W-:Y:S01]  /*1dba0*/  SHF.L.U32 R2, R13, 0x10, RZ ;  /* 0x000000100d027819 */ /* 0x000fe200000006ff */
[----:B------:R-:W-:Y:S02]  /*1dbb0*/  FMUL.FTZ R15, R10, R22 ;  /* 0x000000160a0f7220 */ /* 0x000fe40000410000 */
[----:B------:R-:W-:-:S02]  /*1dbc0*/  FMUL.FTZ R10, R14, R29 ;  /* 0x0000001d0e0a7220 */ /* 0x000fc40000410000 */
[C---:B------:R-:W-:Y:S02]  /*1dbd0*/  FFMA.FTZ R22, R17.reuse, R22, -R19 ;  /* 0x0000001611167223 */ /* 0x040fe40000010813 */
[----:B------:R-:W-:Y:S01]  /*1dbe0*/  FFMA.FTZ R19, R17, R20, R15 ;  /* 0x0000001411137223 */ /* 0x000fe2000001000f */
[----:B------:R-:W-:Y:S01]  /*1dbf0*/  SHF.L.U32 R20, R18, 0x10, RZ ;  /* 0x0000001012147819 */ /* 0x000fe200000006ff */
[-C--:B------:R-:W-:Y:S01]  /*1dc00*/  FMUL.FTZ R14, R14, R23.reuse ;  /* 0x000000170e0e7220 */ /* 0x080fe20000410000 */
[----:B------:R-:W-:Y:S01]  /*1dc10*/  LOP3.LUT R18, R18, 0xffff0000, RZ, 0xc0, !PT ;  /* 0xffff000012127812 */ /* 0x000fe200078ec0ff */
[----:B------:R-:W-:Y:S02]  /*1dc20*/  FFMA.FTZ R17, R16, R23, -R10 ;  /* 0x0000001710117223 */ /* 0x000fe4000001080a */
[----:B------:R-:W-:Y:S01]  /*1dc30*/  IMAD.U32 R9, R12, 0x10000, RZ ;  /* 0x000100000c097824 */ /* 0x000fe200078e00ff */
[----:B------:R-:W-:Y:S01]  /*1dc40*/  LOP3.LUT R12, R13, 0xffff0000, RZ, 0xc0, !PT ;  /* 0xffff00000d0c7812 */ /* 0x000fe200078ec0ff */
[----:B------:R-:W-:-:S02]  /*1dc50*/  IMAD.U32 R23, R11, 0x10000, RZ ;  /* 0x000100000b177824 */ /* 0x000fc400078e00ff */
[----:B------:R-:W-:Y:S01]  /*1dc60*/  FFMA.FTZ R15, R16, R29, R14 ;  /* 0x0000001d100f7223 */ /* 0x000fe2000001000e */
[----:B------:R-:W-:Y:S01]  /*1dc70*/  F2FP.BF16.PACK_AB R14, R19, R22 ;  /* 0x00000016130e723e */ /* 0x000fe200000010ff */
[C---:B------:R-:W-:Y:S02]  /*1dc80*/  FMUL.FTZ R10, R3.reuse, R23 ;  /* 0x00000017030a7220 */ /* 0x040fe40000410000 */
[----:B------:R-:W-:Y:S01]  /*1dc90*/  FMUL.FTZ R3, R3, R20 ;  /* 0x0000001403037220 */ /* 0x000fe20000410000 */
[----:B------:R-:W-:Y:S01]  /*1dca0*/  F2FP.BF16.PACK_AB R15, R15, R17 ;  /* 0x000000110f0f723e */ /* 0x000fe200000010ff */
[C---:B------:R-:W-:Y:S02]  /*1dcb0*/  FMUL.FTZ R11, R12.reuse, R28 ;  /* 0x0000001c0c0b7220 */ /* 0x040fe40000410000 */
[----:B------:R-:W-:Y:S02]  /*1dcc0*/  FMUL.FTZ R13, R12, R18 ;  /* 0x000000120c0d7220 */ /* 0x000fe40000410000 */
[----:B------:R-:W-:-:S02]  /*1dcd0*/  FFMA.FTZ R12, R9, R23, R3 ;  /* 0x00000017090c7223 */ /* 0x000fc40000010003 */
[----:B------:R-:W-:Y:S02]  /*1dce0*/  FFMA.FTZ R10, R9, R20, -R10 ;  /* 0x00000014090a7223 */ /* 0x000fe4000001080a */
[C---:B------:R-:W-:Y:S02]  /*1dcf0*/  FFMA.FTZ R3, R2.reuse, R18, -R11 ;  /* 0x0000001202037223 */ /* 0x040fe4000001080b */
[----:B------:R-:W-:Y:S01]  /*1dd00*/  FFMA.FTZ R13, R2, R28, R13 ;  /* 0x0000001c020d7223 */ /* 0x000fe2000001000d */
[----:B------:R-:W-:-:S04]  /*1dd10*/  F2FP.BF16.PACK_AB R12, R12, R10 ;  /* 0x0000000a0c0c723e */ /* 0x000fc800000010ff */
[----:B------:R-:W-:-:S05]  /*1dd20*/  F2FP.BF16.PACK_AB R13, R13, R3 ;  /* 0x000000030d0d723e */ /* 0x000fca00000010ff */
[----:B------:R1:W-:Y:S02]  /*1dd30*/  ST.E.128 [R38.64], R12 ;  /* 0x0000000c26007985 */ /* 0x0003e4000c101d04 */
.L_x_1376:
[----:B------:R-:W-:Y:S05]  /*1dd40*/  BSYNC B0 ;  /* 0x0000000000007941 */ /* 0x000fea0003800000 */
.L_x_1375:
[----:B------:R-:W-:Y:S01]  /*1dd50*/  IADD3 R2, R21, 0x10, RZ ;  /* 0x0000001015027810 */ /* 0x000fe20007ffe0ff */
[----:B------:R-:W-:Y:S03]  /*1dd60*/  BSSY B0, `(.L_x_1377) ;  /* 0x0000036000007945 */ /* 0x000fe60003800000 */
[----:B------:R-:W-:-:S13]  /*1dd70*/  ISETP.GE.AND P0, PT, R2, R36, PT ;  /* 0x000000240200720c */ /* 0x000fda0003f06270 */
[----:B------:R-:W-:Y:S05]  /*1dd80*/  @P0 BRA `(.L_x_1378) ;  /* 0x0000033000000947 */ /* 0x000fea0003800000 */
[----:B------:R-:W-:Y:S01]  /*1dd90*/  IADD3 R2, P0, R53, R37, RZ ;  /* 0x0000002535027210 */ /* 0x000fe20007f1e0ff */
[----:B------:R-:W-:-:S03]  /*1dda0*/  ULDC.64 UR4, c[0x0][0x118] ;  /* 0x0000460000047ab9 */ /* 0x000fc60000000a00 */
        /* <DEDUP_REMOVED lines=15> */
[----:B------:R-:W-:-:S05]  /*1dea0*/  PRMT R17, R81, 0x5432, R17 ;  /* 0x0000543251117816 */ /* 0x000fca0000000011 */
[C---:B------:R-:W-:Y:S01]  /*1deb0*/  IMAD.U32 R25, R17.reuse, 0x10000, RZ ;  /* 0x0001000011197824 */ /* 0x040fe200078e00ff */
[----:B------:R-:W-:Y:S02]  /*1dec0*/  LOP3.LUT R17, R17, 0xffff0000, RZ, 0xc0, !PT ;  /* 0xffff000011117812 */ /* 0x000fe400078ec0ff */
[C---:B--2---:R-:W-:Y:S01]  /*1ded0*/  LOP3.LUT R16, R14.reuse, 0xffff0000, RZ, 0xc0, !PT ;  /* 0xffff00000e107812 */ /* 0x044fe200078ec0ff */
[----:B------:R-:W-:Y:S01]  /*1dee0*/  IMAD.U32 R19, R14, 0x10000, RZ ;  /* 0x000100000e137824 */ /* 0x000fe200078e00ff */
[C---:B------:R-:W-:Y:S01]  /*1def0*/  LOP3.LUT R14, R15.reuse, 0xffff0000, RZ, 0xc0, !PT ;  /* 0xffff00000f0e7812 */ /* 0x040fe200078ec0ff */
[----:B------:R-:W-:Y:S01]  /*1df00*/  IMAD.U32 R18, R15, 0x10000, RZ ;  /* 0x000100000f127824 */ /* 0x000fe200078e00ff */
[C---:B------:R-:W-:Y:S01]  /*1df10*/  LOP3.LUT R3, R12.reuse, 0xffff0000, RZ, 0xc0, !PT ;  /* 0xffff00000c037812 */ /* 0x040fe200078ec0ff */
[----:B------:R-:W-:Y:S01]  /*1df20*/  IMAD.U32 R9, R12, 0x10000, RZ ;  /* 0x000100000c097824 */ /* 0x000fe200078e00ff */
[----:B------:R-:W-:Y:S01]  /*1df30*/  LOP3.LUT R12, R13, 0xffff0000, RZ, 0xc0, !PT ;  /* 0xffff00000d0c7812 */ /* 0x000fe200078ec0ff */
[----:B------:R-:W-:-:S02]  /*1df40*/  FMUL.FTZ R15, R16, R22 ;  /* 0x00000016100f7220 */ /* 0x000fc40000410000 */
[----:B------:R-:W-:Y:S02]  /*1df50*/  IMAD.U32 R2, R13, 0x10000, RZ ;  /* 0x000100000d027824 */ /* 0x000fe400078e00ff */
[-C--:B------:R-:W-:Y:S02]  /*1df60*/  FMUL.FTZ R16, R16, R23.reuse ;  /* 0x0000001710107220 */ /* 0x080fe40000410000 */
[C---:B------:R-:W-:Y:S02]  /*1df70*/  FMUL.FTZ R13, R14.reuse, R26 ;  /* 0x0000001a0e0d7220 */ /* 0x040fe40000410000 */
[C---:B------:R-:W-:Y:S02]  /*1df80*/  FFMA.FTZ R23, R19.reuse, R23, -R15 ;  /* 0x0000001713177223 */ /* 0x040fe4000001080f */
[----:B------:R-:W-:Y:S02]  /*1df90*/  FFMA.FTZ R22, R19, R22, R16 ;  /* 0x0000001613167223 */ /* 0x000fe40000010010 */
[----:B------:R-:W-:-:S02]  /*1dfa0*/  FMUL.FTZ R15, R14, R24 ;  /* 0x000000180e0f7220 */ /* 0x000fc40000410000 */
[----:B------:R-:W-:Y:S02]  /*1dfb0*/  FFMA.FTZ R19, R18, R24, -R13 ;  /* 0x0000001812137223 */ /* 0x000fe4000001080d */
[C---:B------:R-:W-:Y:S01]  /*1dfc0*/  IMAD.U32 R24, R20.reuse, 0x10000, RZ ;  /* 0x0001000014187824 */ /* 0x040fe200078e00ff */
[----:B------:R-:W-:Y:S01]  /*1dfd0*/  LOP3.LUT R20, R20, 0xffff0000, RZ, 0xc0, !PT ;  /* 0xffff000014147812 */ /* 0x000fe200078ec0ff */
[C---:B------:R-:W-:Y:S02]  /*1dfe0*/  FMUL.FTZ R16, R3.reuse, R25 ;  /* 0x0000001903107220 */ /* 0x040fe40000410000 */
[----:B------:R-:W-:Y:S02]  /*1dff0*/  FMUL.FTZ R3, R3, R24 ;  /* 0x0000001803037220 */ /* 0x000fe40000410000 */
[C---:B------:R-:W-:Y:S02]  /*1e000*/  FMUL.FTZ R14, R12.reuse, R17 ;  /* 0x000000110c0e7220 */ /* 0x040fe40000410000 */
[----:B------:R-:W-:-:S02]  /*1e010*/  FMUL.FTZ R13, R12, R20 ;  /* 0x000000140c0d7220 */ /* 0x000fc40000410000 */
[C---:B------:R-:W-:Y:S02]  /*1e020*/  FFMA.FTZ R12, R9.reuse, R25, R3 ;  /* 0x00000019090c7223 */ /* 0x040fe40000010003 */
[----:B------:R-:W-:Y:S02]  /*1e030*/  FFMA.FTZ R15, R18, R26, R15 ;  /* 0x0000001a120f7223 */ /* 0x000fe4000001000f */
[----:B------:R-:W-:Y:S02]  /*1e040*/  FFMA.FTZ R16, R9, R24, -R16 ;  /* 0x0000001809107223 */ /* 0x000fe40000010810 */
[----:B------:R-:W-:Y:S01]  /*1e050*/  FFMA.FTZ R3, R2, R20, -R14 ;  /* 0x0000001402037223 */ /* 0x000fe2000001080e */
[----:B------:R-:W-:Y:S01]  /*1e060*/  F2FP.BF16.PACK_AB R14, R22, R23 ;  /* 0x00000017160e723e */ /* 0x000fe200000010ff */
[----:B------:R-:W-:Y:S01]  /*1e070*/  FFMA.FTZ R13, R2, R17, R13 ;  /* 0x00000011020d7223 */ /* 0x000fe2000001000d */
[----:B------:R-:W-:Y:S02]  /*1e080*/  F2FP.BF16.PACK_AB R15, R15, R19 ;  /* 0x000000130f0f723e */ /* 0x000fe400000010ff */
[----:B------:R-:W-:-:S02]  /*1e090*/  F2FP.BF16.PACK_AB R12, R12, R16 ;  /* 0x000000100c0c723e */ /* 0x000fc400000010ff */
[----:B------:R-:W-:-:S05]  /*1e0a0*/  F2FP.BF16.PACK_AB R13, R13, R3 ;  /* 0x000000030d0d723e */ /* 0x000fca00000010ff */
[----:B------:R1:W-:Y:S02]  /*1e0b0*/  ST.E.128 [R10.64], R12 ;  /* 0x0000000c0a007985 */ /* 0x0003e4000c101d04 */
.L_x_1378:
[----:B------:R-:W-:Y:S05]  /*1e0c0*/  BSYNC B0 ;  /* 0x0000000000007941 */ /* 0x000fea0003800000 */
.L_x_1377:
[----:B------:R-:W-:Y:S01]  /*1e0d0*/  IADD3 R2, R21, 0x20, RZ ;  /* 0x0000002015027810 */ /* 0x000fe20007ffe0ff */
[----:B------:R-:W-:Y:S03]  /*1e0e0*/  BSSY B0, `(.L_x_1379) ;  /* 0x0000032000007945 */ /* 0x000fe60003800000 */
[----:B------:R-:W-:-:S13]  /*1e0f0*/  ISETP.GE.AND P0, PT, R2, R36, PT ;  /* 0x000000240200720c */ /* 0x000fda0003f06270 */
[----:B------:R-:W-:Y:S05]  /*1e100*/  @P0 BRA `(.L_x_1380) ;  /* 0x000002f000000947 */ /* 0x000fea0003800000 */
[----:B------:R-:W-:Y:S02]  /*1e110*/  ULDC.64 UR4, c[0x0][0x118] ;  /* 0x0000460000047ab9 */ /* 0x000fe40000000a00 */
[----:B-1----:R-:W2:Y:S01]  /*1e120*/  LD.E.128 R12, [R38.64+0x4000] ;  /* 0x00400004260c7980 */ /* 0x002ea2000c101d00 */
[----:B------:R-:W-:Y:S02]  /*1e130*/  SHF.R.U64 R2, R34, 0x10, R35 ;  /* 0x0000001022027819 */ /* 0x000fe40000001223 */
[----:B------:R-:W-:Y:S02]  /*1e140*/  SHF.R.U32.HI R9, RZ, 0x10, R33 ;  /* 0x00000010ff097819 */ /* 0x000fe40000011621 */
[----:B------:R-:W-:Y:S02]  /*1e150*/  SHF.R.U32.HI R3, RZ, 0x10, R35 ;  /* 0x00000010ff037819 */ /* 0x000fe40000011623 */
[----:B------:R-:W-:Y:S02]  /*1e160*/  PRMT R18, R84, 0x5432, R2 ;  /* 0x0000543254127816 */ /* 0x000fe40000000002 */
[----:B------:R-:W-:-:S02]  /*1e170*/  PRMT R2, R83, 0x5410, R9 ;  /* 0x0000541053027816 */ /* 0x000fc40000000009 */
[----:B------:R-:W-:Y:S02]  /*1e180*/  PRMT R3, R84, 0x5410, R3 ;  /* 0x0000541054037816 */ /* 0x000fe40000000003 */
[C---:B------:R-:W-:Y:S01]  /*1e190*/  LOP3.LUT R25, R2.reuse, 0xffff0000, RZ, 0xc0, !PT ;  /* 0xffff000002197812 */ /* 0x040fe200078ec0ff */
[----:B------:R-:W-:Y:S01]  /*1e1a0*/  IMAD.U32 R20, R2, 0x10000, RZ ;  /* 0x0001000002147824 */ /* 0x000fe200078e00ff */
[C---:B------:R-:W-:Y:S02]  /*1e1b0*/  SHF.L.U32 R22, R3.reuse, 0x10, RZ ;  /* 0x0000001003167819 */ /* 0x040fe400000006ff */
[----:B------:R-:W-:Y:S02]  /*1e1c0*/  SHF.R.U64 R11, R32, 0x10, R33 ;  /* 0x00000010200b7819 */ /* 0x000fe40000001221 */
[----:B------:R-:W-:Y:S02]  /*1e1d0*/  LOP3.LUT R23, R3, 0xffff0000, RZ, 0xc0, !PT ;  /* 0xffff000003177812 */ /* 0x000fe400078ec0ff */
[----:B------:R-:W-:-:S04]  /*1e1e0*/  PRMT R11, R83, 0x5432, R11 ;  /* 0x00005432530b7816 */ /* 0x000fc8000000000b */
        /* <DEDUP_REMOVED lines=32> */
[----:B------:R1:W-:Y:S02]  /*1e3f0*/  ST.E.128 [R38.64+0x4000], R12 ;  /* 0x0040000c26007985 */ /* 0x0003e4000c101d04 */
.L_x_1380:
[----:B------:R-:W-:Y:S05]  /*1e400*/  BSYNC B0 ;  /* 0x0000000000007941 */ /* 0x000fea0003800000 */
.L_x_1379:
[----:B------:R-:W-:Y:S01]  /*1e410*/  IADD3 R2, R21, 0x30, RZ ;  /* 0x0000003015027810 */ /* 0x000fe20007ffe0ff */
[----:B------:R-:W-:Y:S03]  /*1e420*/  BSSY B0, `(.L_x_1381) ;  /* 0x0000037000007945 */ /* 0x000fe60003800000 */
[----:B------:R-:W-:-:S13]  /*1e430*/  ISETP.GE.AND P0, PT, R2, R36, PT ;  /* 0x000000240200720c */ /* 0x000fda0003f06270 */
[----:B------:R-:W-:Y:S05]  /*1e440*/  @P0 BRA `(.L_x_1382) ;  /* 0x0000034000000947 */ /* 0x000fea0003800000 */
[----:B------:R-:W-:Y:S01]  /*1e450*/  IADD3 R3, R53, 0x2000, RZ ;  /* 0x0000200035037810 */ /* 0x000fe20007ffe0ff */
[----:B------:R-:W-:-:S03]  /*1e460*/  ULDC.64 UR4, c[0x0][0x118] ;  /* 0x0000460000047ab9 */ /* 0x000fc60000000a00 */
        /* <DEDUP_REMOVED lines=50> */
.L_x_1382:
[----:B------:R-:W-:Y:S05]  /*1e790*/  BSYNC B0 ;  /* 0x0000000000007941 */ /* 0x000fea0003800000 */
.L_x_1381:
        /* <DEDUP_REMOVED lines=51> */
.L_x_1384:
[----:B------:R-:W-:Y:S05]  /*1ead0*/  BSYNC B0 ;  /* 0x0000000000007941 */ /* 0x000fea0003800000 */
.L_x_1383:
[----:B------:R-:W-:-:S04]  /*1eae0*/  IADD3 R2, R21, 0x50, RZ ;  /* 0x0000005015027810 */ /* 0x000fc80007ffe0ff */
        /* <DEDUP_REMOVED lines=12> */
[----:B------:R-:W-:Y:S02]  /*1ebb0*/  PRMT R20, R93, 0x5432, R2 ;  /* 0x000054325d147816 */ /* 0x000fe40000000002 */
        /* <DEDUP_REMOVED lines=41> */
.L_x_1374:
[----:B------:R-:W-:Y:S05]  /*1ee50*/  BSYNC B1 ;  /* 0x0000000000017941 */ /* 0x000fea0003800000 */
.L_x_1373:
[----:B------:R-:W-:Y:S01]  /*1ee60*/  IADD3 R2, R73, 0x40, RZ ;  /* 0x0000004049027810 */ /* 0x000fe20007ffe0ff */
[----:B------:R-:W-:-:S03]  /*1ee70*/  IMAD.MOV.U32 R3, RZ, RZ, 0x0 ;  /* 0x00000000ff037424 */ /* 0x000fc600078e00ff */
[----:B------:R-:W-:Y:S01]  /*1ee80*/  ISETP.GE.AND P0, PT, R2, R52, PT ;  /* 0x000000340200720c */ /* 0x000fe20003f06270 */
[----:B------:R-:W-:-:S12]  /*1ee90*/  IMAD.MOV.U32 R2, RZ, RZ, R110 ;  /* 0x000000ffff027224 */ /* 0x000fd800078e006e */
[----:B------:R-:W-:Y:S05]  /*1eea0*/  @P0 RET.REL.NODEC R2 `(_ZN7cutlass13device_kernelIN5flash19enable_sm80_to_sm89INS1_16FlashAttnFwdSm80INS1_25CollectiveMainloopFwdSm80ILi8ELi2ELb0EN4cute5tupleIJNS5_1CILi128EEENS7_ILi64EEENS7_ILi192EEEEEELi192ENS_10bfloat16_tEfNS_4arch4Sm80ELb0ELb1ELb1ELb1ELb1ELb1ELb1ELb0EEENS1_21CollectiveEpilogueFwdINS6_IJS8_SA_S9_EEENS6_IJNS7_ILi1EEESI_SI_EEESC_SE_Li256ELb1ELb1ELb0ELb0EEENS1_19SingleTileSchedulerILb1ELb0ELb1ELi128EEEEEEEEEvNT_6ParamsE) ;  /* 0xfffe115002000950 */ /* 0x000fea0003c3ffff */
[----:B------:R-:W-:Y:S01]  /*1eeb0*/  ISETP.GE.AND P0, PT, R21, R36, PT ;  /* 0x000000241500720c */ /* 0x000fe20003f06270 */
[----:B------:R-:W-:-:S12]  /*1eec0*/  BSSY B0, `(.L_x_1385) ;  /* 0x0000031000007945 */ /* 0x000fd80003800000 */
        /* <DEDUP_REMOVED lines=48> */
.L_x_1386:
[----:B------:R-:W-:Y:S05]  /*1f1d0*/  BSYNC B0 ;  /* 0x0000000000007941 */ /* 0x000fea0003800000 */
.L_x_1385:
        /* <DEDUP_REMOVED lines=56> */
.L_x_1388:
[----:B------:R-:W-:Y:S05]  /*1f560*/  BSYNC B0 ;  /* 0x0000000000007941 */ /* 0x000fea0003800000 */
.L_x_1387:
        /* <DEDUP_REMOVED lines=51> */
.L_x_1390:
[----:B------:R-:W-:Y:S05]  /*1f8a0*/  BSYNC B0 ;  /* 0x0000000000007941 */ /* 0x000fea0003800000 */
.L_x_1389:
        /* <DEDUP_REMOVED lines=56> */
.L_x_1392:
[----:B------:R-:W-:Y:S05]  /*1fc30*/  BSYNC B0 ;  /* 0x0000000000007941 */ /* 0x000fea0003800000 */
.L_x_1391:
        /* <DEDUP_REMOVED lines=51> */
.L_x_1394:
[----:B------:R-:W-:Y:S05]  /*1ff70*/  BSYNC B0 ;  /* 0x0000000000007941 */ /* 0x000fea0003800000 */
.L_x_1393:
[----:B------:R-:W-:Y:S01]  /*1ff80*/  IADD3 R2, R21, 0x50, RZ ;  /* 0x0000005015027810 */ /* 0x000fe20007ffe0ff */
[----:B------:R-:W-:-:S03]  /*1ff90*/  IMAD.MOV.U32 R3, RZ, RZ, 0x0 ;  /* 0x00000000ff037424 */ /* 0x000fc600078e00ff */
[----:B------:R-:W-:Y:S01]  /*1ffa0*/  ISETP.GE.AND P0, PT, R2, R36, PT ;  /* 0x000000240200720c */ /* 0x000fe20003f06270 */
[----:B------:R-:W-:-:S12]  /*1ffb0*/  IMAD.MOV.U32 R2, RZ, RZ, R110 ;  /* 0x000000ffff027224 */ /* 0x000fd800078e006e */
[----:B------:R-:W-:Y:S05]  /*1ffc0*/  @P0 RET.REL.NODEC R2 `(_ZN7cutlass13device_kernelIN5flash19enable_sm80_to_sm89INS1_16FlashAttnFwdSm80INS1_25CollectiveMainloopFwdSm80ILi8ELi2ELb0EN4cute5tupleIJNS5_1CILi128EEENS7_ILi64EEENS7_ILi192EEEEEELi192ENS_10bfloat16_tEfNS_4arch4Sm80ELb0ELb1ELb1ELb1ELb1ELb1ELb1ELb0EEENS1_21CollectiveEpilogueFwdINS6_IJS8_SA_S9_EEENS6_IJNS7_ILi1EEESI_SI_EEESC_SE_Li256ELb1ELb1ELb0ELb0EEENS1_19SingleTileSchedulerILb1ELb0ELb1ELi128EEEEEEEEEvNT_6ParamsE) ;  /* 0xfffe003002000950 */ /* 0x000fea0003c3ffff */
        /* <DEDUP_REMOVED lines=27> */
[C---:B------:R-:W-:Y:S01]  /*20180*/  SHF.L.U32 R2, R13.reuse, 0x10, RZ ;  /* 0x000000100d027819 */ /* 0x040fe200000006ff */
[C---:B------:R-:W-:Y:S01]  /*20190*/  FMUL.FTZ R15, R16.reuse, R21 ;  /* 0x00000015100f7220 */ /* 0x040fe20000410000 */
[----:B------:R-:W-:Y:S01]  /*201a0*/  LOP3.LUT R12, R13, 0xffff0000, RZ, 0xc0, !PT ;  /* 0xffff00000d0c7812 */ /* 0x000fe200078ec0ff */
[----:B------:R-:W-:-:S02]  /*201b0*/  FMUL.FTZ R16, R16, R22 ;  /* 0x0000001610107220 */ /* 0x000fc40000410000 */
[C---:B------:R-:W-:Y:S02]  /*201c0*/  FMUL.FTZ R13, R14.reuse, R25 ;  /* 0x000000190e0d7220 */ /* 0x040fe40000410000 */
[C---:B------:R-:W-:Y:S02]  /*201d0*/  FFMA.FTZ R22, R19.reuse, R22, -R15 ;  /* 0x0000001613167223 */ /* 0x040fe4000001080f */
[----:B------:R-:W-:Y:S02]  /*201e0*/  FFMA.FTZ R21, R19, R21, R16 ;  /* 0x0000001513157223 */ /* 0x000fe40000010010 */
[-C--:B------:R-:W-:Y:S02]  /*201f0*/  FMUL.FTZ R15, R14, R23.reuse ;  /* 0x000000170e0f7220 */ /* 0x080fe40000410000 */
[----:B------:R-:W-:Y:S02]  /*20200*/  FFMA.FTZ R19, R18, R23, -R13 ;  /* 0x0000001712137223 */ /* 0x000fe4000001080d */
        /* <DEDUP_REMOVED lines=9> */
[C---:B------:R-:W-:Y:S01]  /*202a0*/  FFMA.FTZ R3, R2.reuse, R20, -R14 ;  /* 0x0000001402037223 */ /* 0x040fe2000001080e */
        /* <DEDUP_REMOVED lines=8> */
[----:B------:R-:W-:Y:S05]  /*20330*/  RET.REL.NODEC R2 `(_ZN7cutlass13device_kernelIN5flash19enable_sm80_to_sm89INS1_16FlashAttnFwdSm80INS1_25CollectiveMainloopFwdSm80ILi8ELi2ELb0EN4cute5tupleIJNS5_1CILi128EEENS7_ILi64EEENS7_ILi192EEEEEELi192ENS_10bfloat16_tEfNS_4arch4Sm80ELb0ELb1ELb1ELb1ELb1ELb1ELb1ELb0EEENS1_21CollectiveEpilogueFwdINS6_IJS8_SA_S9_EEENS6_IJNS7_ILi1EEESI_SI_EEESC_SE_Li256ELb1ELb1ELb0ELb0EEENS1_19SingleTileSchedulerILb1ELb0ELb1ELi128EEEEEEEEEvNT_6ParamsE) ;  /* 0xfffdfcc002007950 */ /* 0x000fea0003c3ffff */
.L_x_1363:
        /* <DEDUP_REMOVED lines=8> */
.L_x_1396:
[----:B------:R-:W-:Y:S05]  /*203c0*/  BSYNC B0 ;  /* 0x0000000000007941 */ /* 0x000fea0003800000 */
.L_x_1395:
[----:B------:R-:W-:Y:S01]  /*203d0*/  SHF.R.S32.HI R18, RZ, 0x1f, R2 ;  /* 0x0000001fff127819 */ /* 0x000fe20000011402 */
[----:B------:R-:W-:Y:S01]  /*203e0*/  IMAD R3, R13, R2, RZ ;  /* 0x000000020d037224 */ /* 0x000fe200078e02ff */
[----:B------:R-:W-:Y:S01]  /*203f0*/  MOV R10, R24 ;  /* 0x00000018000a7202 */ /* 0x000fe20000000f00 */
[----:B------:R-:W-:Y:S01]  /*20400*/  IMAD R9, R15, R2, RZ ;  /* 0x000000020f097224 */ /* 0x000fe200078e02ff */
[----:B------:R-:W-:Y:S01]  /*20410*/  MOV R11, R19 ;  /* 0x00000013000b7202 */ /* 0x000fe20000000f00 */
[----:B------:R-:W-:Y:S01]  /*20420*/  IMAD R3, R12, R18, R3 ;  /* 0x000000120c037224 */ /* 0x000fe200078e0203 */
[----:B------:R-:W-:-:S03]  /*20430*/  MOV R16, R26 ;  /* 0x0000001a00107202 */ /* 0x000fc60000000f00 */
[----:B------:R-:W-:-:S04]  /*20440*/  IMAD.WIDE.U32 R10, R12, R2, R10 ;  /* 0x000000020c0a7225 */ /* 0x000fc800078e000a */
[----:B------:R-:W-:Y:S01]  /*20450*/  IMAD.IADD R3, R11, 0x1, R3 ;  /* 0x000000010b037824 */ /* 0x000fe200078e0203 */
[----:B------:R-:W-:-:S04]  /*20460*/  LEA R33, P0, R10, R20, 0x1 ;  /* 0x000000140a217211 */ /* 0x000fc800078008ff */
[----:B------:R-:W-:Y:S01]  /*20470*/  LEA.HI.X R19, R10, R21, R3, 0x1, P0 ;  /* 0x000000150a137211 */ /* 0x000fe200000f0c03 */
[----:B------:R-:W-:-:S04]  /*20480*/  IMAD.WIDE.U32 R2, R14, R2, R16 ;  /* 0x000000020e027225 */ /* 0x000fc800078e0010 */
[----:B------:R-:W-:Y:S01]  /*20490*/  IMAD R14, R14, R18, R9 ;  /* 0x000000120e0e7224 */ /* 0x000fe200078e0209 */
[----:B------:R-:W-:-:S03]  /*204a0*/  LEA R17, P0, R2, R22, 0x1 ;  /* 0x0000001602117211 */ /* 0x000fc600078008ff */
[----:B------:R-:W-:-:S05]  /*204b0*/  IMAD.IADD R3, R3, 0x1, R14 ;  /* 0x0000000103037824 */ /* 0x000fca00078e020e */
[----:B------:R-:W-:Y:S01]  /*204c0*/  LEA.HI.X R16, R2, R23, R3, 0x1, P0 ;  /* 0x0000001702107211 */ /* 0x000fe200000f0c03 */
[----:B------:R-:W-:Y:S05]  /*204d0*/  BRA.DIV ~URZ, `(.L_x_1397) ;  /* 0x00003ee27f007947 */ /* 0x000fea000b800000 */
[----:B------:R1:W2:Y:S02]  /*204e0*/  SHFL.IDX PT, R9, R19, RZ, 0x1c1f ;  /* 0x001c1fff13097589 */ /* 0x0002a400000e0000 */
.L_x_1417:
[----:B------:R-:W-:Y:S05]  /*204f0*/  BRA.DIV ~URZ, `(.L_x_1398) ;  /* 0x00003f427f007947 */ /* 0x000fea000b800000 */
[----:B------:R3:W4:Y:S01]  /*20500*/  SHFL.IDX PT, R10, R33, RZ, 0x1c1f ;  /* 0x001c1fff210a7589 */ /* 0x00072200000e0000 */
[----:B--2---:R-:W-:-:S03]  /*20510*/  MOV R11, R9 ;  /* 0x00000009000b7202 */ /* 0x004fc60000000f00 */
[----:B------:R3:W2:Y:S04]  /*20520*/  SHFL.IDX PT, R12, R16, RZ, 0x1c1f ;  /* 0x001c1fff100c7589 */ /* 0x0006a800000e0000 */
[----:B------:R3:W1:Y:S02]  /*20530*/  SHFL.IDX PT, R2, R17, RZ, 0x1c1f ;  /* 0x001c1fff11027589 */ /* 0x00066400000e0000 */
.L_x_1418:
[----:B------:R-:W-:Y:S01]  /*20540*/  IMAD R18, R32, R28, RZ ;  /* 0x0000001c20127224 */ /* 0x000fe200078e02ff */
[----:B------:R-:W-:Y:S01]  /*20550*/  BSSY B0, `(.L_x_1399) ;  /* 0x0000035000007945 */ /* 0x000fe20003800000 */
[----:B--2---:R-:W-:Y:S01]  /*20560*/  MOV R3, R12 ;  /* 0x0000000c00037202 */ /* 0x004fe20000000f00 */
        /* <DEDUP_REMOVED lines=13> */
[----:B------:R-:W-:-:S02]  /*20640*/  CS2R R24, SRZ ;  /* 0x0000000000187805 */ /* 0x000fc4000001ff00 */
[----:B------:R-:W-:Y:S05]  /*20650*/  @P0 BRA `(.L_x_1400) ;  /* 0x0000024000000947 */ /* 0x000fea0003800000 */
[----:B------:R-:W-:Y:S01]  /*20660*/  ISETP.GE.AND P0, PT, R72, R36, PT ;  /* 0x000000244800720c */ /* 0x000fe20003f06270 */
[----:B------:R-:W-:Y:S01]  /*20670*/  CS2R R26, SRZ ;  /* 0x00000000001a7805 */ /* 0x000fe2000001ff00 */
[----:B------:R-:W-:Y:S01]  /*20680*/  CS2R R24, SRZ ;  /* 0x0000000000187805 */ /* 0x000fe2000001ff00 */
[----:B------:R-:W-:Y:S01]  /*20690*/  CS2R R22, SRZ ;  /* 0x0000000000167805 */ /* 0x000fe2000001ff00 */
[----:B------:R-:W-:Y:S01]  /*206a0*/  CS2R R20, SRZ ;  /* 0x0000000000147805 */ /* 0x000fe2000001ff00 */
[----:B------:R-:W-:-:S08]  /*206b0*/  ULDC.64 UR4, c[0x0][0x118] ;  /* 0x0000460000047ab9 */ /* 0x000fd00000000a00 */
[----:B-1----:R-:W-:-:S04]  /*206c0*/  @!P0 IMAD.WIDE R12, R72, 0x2, R2 ;  /* 0x00000002480c8825 */ /* 0x002fc800078e0202 */
[C---:B----4-:R-:W-:Y:S01]  /*206d0*/  @!P0 IMAD.WIDE R14, R72.reuse, 0x2, R10 ;  /* 0x00000002480e8825 */ /* 0x050fe200078e020a */
[----:B------:R1:W5:Y:S04]  /*206e0*/  @!P0 LD.E.128 R24, [R12.64] ;  /* 0x000000040c188980 */ /* 0x000368000c101d00 */
[----:B------:R2:W5:Y:S01]  /*206f0*/  @!P0 LD.E.128 R20, [R14.64] ;  /* 0x000000040e148980 */ /* 0x000562000c101d00 */
[----:B-1----:R-:W-:-:S04]  /*20700*/  IADD3 R12, R72, 0x20, RZ ;  /* 0x00000020480c7810 */ /* 0x002fc80007ffe0ff */
[----:B------:R-:W-:Y:S01]  /*20710*/  ISETP.GE.AND P0, PT, R12, R36, PT ;  /* 0x000000240c00720c */ /* 0x000fe20003f06270 */
[----:B------:R-:W-:-:S12]  /*20720*/  CS2R R50, SRZ ;  /* 0x0000000000327805 */ /* 0x000fd8000001ff00 */
[----:B------:R-:W-:-:S04]  /*20730*/  @!P0 SHF.R.S32.HI R9, RZ, 0x1f, R12 ;  /* 0x0000001fff098819 */ /* 0x000fc8000001140c */
[----:B------:R-:W-:-:S04]  /*20740*/  @!P0 LEA.HI R9, R9, R12, RZ, 0x3 ;  /* 0x0000000c09098211 */ /* 0x000fc800078f18ff */
[----:B------:R-:W-:Y:S01]  /*20750*/  @!P0 LOP3.LUT R9, R9, 0xfffffff8, RZ, 0xc0, !PT ;  /* 0xfffffff809098812 */ /* 0x000fe200078ec0ff */
[----:B------:R-:W-:Y:S01]  /*20760*/  CS2R R48, SRZ ;  /* 0x0000000000307805 */ /* 0x000fe2000001ff00 */
[----:B------:R-:W-:-:S03]  /*20770*/  CS2R R46, SRZ ;  /* 0x00000000002e7805 */ /* 0x000fc6000001ff00 */
[----:B------:R-:W-:Y:S01]  /*20780*/  @!P0 IMAD.WIDE R12, R9, 0x2, R2 ;  /* 0x00000002090c8825 */ /* 0x000fe200078e0202 */
[----:B------:R-:W-:-:S03]  /*20790*/  CS2R R44, SRZ ;  /* 0x00000000002c7805 */ /* 0x000fc6000001ff00 */
[----:B--2---:R-:W-:Y:S01]  /*207a0*/  @!P0 IMAD.WIDE R14, R9, 0x2, R10 ;  /* 0x00000002090e8825 */ /* 0x004fe200078e020a */
        /* <DEDUP_REMOVED lines=9> */
[----:B------:R-:W-:Y:S01]  /*20840*/  CS2R R62, SRZ ;  /* 0x00000000003e7805 */ /* 0x000fe2000001ff00 */
[----:B------:R-:W-:Y:S02]  /*20850*/  CS2R R60, SRZ ;  /* 0x00000000003c7805 */ /* 0x000fe4000001ff00 */
[----:B------:R-:W-:-:S04]  /*20860*/  @!P0 IMAD.WIDE R10, R9, 0x2, R10 ;  /* 0x00000002090a8825 */ /* 0x000fc800078e020a */
[----:B------:R-:W-:Y:S01]  /*20870*/  @!P0 IMAD.WIDE R2, R9, 0x2, R2 ;  /* 0x0000000209028825 */ /* 0x000fe200078e0202 */
[----:B------:R2:W5:Y:S04]  /*20880*/  @!P0 LD.E.128 R56, [R10.64] ;  /* 0x000000040a388980 */ /* 0x000568000c101d00 */
[----:B------:R2:W5:Y:S02]  /*20890*/  @!P0 LD.E.128 R60, [R2.64] ;  /* 0x00000004023c8980 */ /* 0x000564000c101d00 */
.L_x_1400:
[----:B------:R-:W-:Y:S05]  /*208a0*/  BSYNC B0 ;  /* 0x0000000000007941 */ /* 0x000fea0003800000 */
.L_x_1399:
        /* <DEDUP_REMOVED lines=20> */
[----:B------:R-:W-:Y:S01]  /*209f0*/  PRMT R54, R9, 0x7610, R54 ;  /* 0x0000761009367816 */ /* 0x000fe20000000036 */
[----:B------:R-:W-:Y:S01]  /*20a00*/  IMAD.MOV.U32 R2, RZ, RZ, R61 ;  /* 0x000000ffff027224 */ /* 0x000fe200078e003d */
[----:B------:R-:W-:-:S04]  /*20a10*/  MOV R9, R63 ;  /* 0x0000003f00097202 */ /* 0x000fc80000000f00 */
        /* <DEDUP_REMOVED lines=19> */
.L_x_1419:
        /* <DEDUP_REMOVED lines=23> */
[C---:B--2-4-:R-:W-:Y:S01]  /*20cc0*/  @!P0 IMAD.WIDE R14, R72.reuse, 0x2, R10 ;  /* 0x00000002480e8825 */ /* 0x054fe200078e020a */
        /* <DEDUP_REMOVED lines=28> */
.L_x_1403:
[----:B------:R-:W-:Y:S05]  /*20e90*/  BSYNC B0 ;  /* 0x0000000000007941 */ /* 0x000fea0003800000 */
.L_x_1402:
[----:B-12---:R-:W2:Y:S01]  /*20ea0*/  LDL.64 R2, [R37+0x20] ;  /* 0x0000200025027983 */ /* 0x006ea20000100a00 */
[----:B------:R-:W-:-:S04]  /*20eb0*/  DEPBAR.LE SB0, 0x3 ;  /* 0x000080c00000791a */ /* 0x000fc80000000000 */
[----:B------:R-:W-:Y:S01]  /*20ec0*/  WARPSYNC 0xffffffff ;  /* 0xffffffff00007948 */ /* 0x000fe20003800000 */
[----:B----4-:R-:W3:Y:S01]  /*20ed0*/  LDL.64 R10, [R37+0x28] ;  /* 0x00002800250a7983 */ /* 0x010ee20000100a00 */
[----:B------:R-:W-:-:S03]  /*20ee0*/  ULDC.64 UR4, c[0x0][0x118] ;  /* 0x0000460000047ab9 */ /* 0x000fc60000000a00 */
[----:B------:R-:W-:Y:S01]  /*20ef0*/  BAR.SYNC.DEFER_BLOCKING 0x0 ;  /* 0x0000000000007b1d */ /* 0x000fe20000010000 */
[----:B-----5:R-:W-:-:S05]  /*20f00*/  IMAD.MOV.U32 R9, RZ, RZ, R91 ;  /* 0x000000ffff097224 */ /* 0x020fca00078e005b */
[----:B--2---:R1:W2:Y:S04]  /*20f10*/  LD.E R12, [R2.64] ;  /* 0x00000004020c7980 */ /* 0x0042a8000c101900 */
[----:B---3--:R3:W5:Y:S01]  /*20f20*/  LD.E.64 R42, [R10.64] ;  /* 0x000000040a2a7980 */ /* 0x008762000c101b00 */
[----:B------:R-:W-:Y:S01]  /*20f30*/  BSSY B1, `(.L_x_1404) ;  /* 0x0000195000017945 */ /* 0x000fe20003800000 */
[----:B-1----:R-:W-:Y:S02]  /*20f40*/  IMAD.MOV.U32 R2, RZ, RZ, R90 ;  /* 0x000000ffff027224 */ /* 0x002fe400078e005a */
[----:B------:R-:W-:-:S03]  /*20f50*/  IMAD.MOV.U32 R3, RZ, RZ, R88 ;  /* 0x000000ffff037224 */ /* 0x000fc600078e0058 */
[----:B------:R-:W-:Y:S01]  /*20f60*/  PRMT R109, R9, 0x5410, R2 ;  /* 0x00005410096d7816 */ /* 0x000fe20000000002 */
[----:B------:R-:W-:Y:S01]  /*20f70*/  IMAD.MOV.U32 R2, RZ, RZ, R89 ;  /* 0x000000ffff027224 */ /* 0x000fe200078e0059 */
[----:B------:R-:W-:Y:S01]  /*20f80*/  MOV R9, R78 ;  /* 0x0000004e00097202 */ /* 0x000fe20000000f00 */
[----:B---3--:R-:W-:-:S03]  /*20f90*/  IMAD.MOV.U32 R10, RZ, RZ, R83 ;  /* 0x000000ffff0a7224 */ /* 0x008fc600078e0053 */
[----:B------:R-:W-:Y:S01]  /*20fa0*/  PRMT R108, R2, 0x5410, R3 ;  /* 0x00005410026c7816 */ /* 0x000fe20000000003 */
[----:B------:R-:W-:Y:S02]  /*20fb0*/  IMAD.MOV.U32 R2, RZ, RZ, R79 ;  /* 0x000000ffff027224 */ /* 0x000fe400078e004f */
[----:B------:R-:W-:-:S03]  /*20fc0*/  IMAD.MOV.U32 R3, RZ, RZ, R77 ;  /* 0x000000ffff037224 */ /* 0x000fc600078e004d */
[----:B------:R-:W-:Y:S01]  /*20fd0*/  PRMT R105, R2, 0x5410, R9 ;  /* 0x0000541002697816 */ /* 0x000fe20000000009 */
[----:B------:R-:W-:Y:S01]  /*20fe0*/  IMAD.MOV.U32 R9, RZ, RZ, R76 ;  /* 0x000000ffff097224 */ /* 0x000fe200078e004c */
[----:B------:R-:W-:-:S04]  /*20ff0*/  MOV R2, R66 ;  /* 0x0000004200027202 */ /* 0x000fc80000000f00 */
        /* <DEDUP_REMOVED lines=21> */
[----:B------:R-:W-:-:S04]  /*21150*/  MOV R3, R68 ;  /* 0x0000004400037202 */ /* 0x000fc80000000f00 */
[----:B------:R-:W-:Y:S02]  /*21160*/  PRMT R99, R9, 0x7610, R99 ;  /* 0x0000761009637816 */ /* 0x000fe40000000063 */
[----:B------:R-:W-:Y:S01]  /*21170*/  PRMT R98, R2, 0x5410, R3 ;  /* 0x0000541002627816 */ /* 0x000fe20000000003 */
[----:B--2---:R-:W-:-:S05]  /*21180*/  IMAD R10, R12, -0x80, R18 ;  /* 0xffffff800c0a7824 */ /* 0x004fca00078e0212 */
[----:B------:R-:W-:-:S04]  /*21190*/  IMNMX R55, R10, 0x80, PT ;  /* 0x000000800a377817 */ /* 0x000fc80003800200 */
[----:B------:R-:W-:-:S13]  /*211a0*/  ISETP.GE.AND P0, PT, R73, R55, PT ;  /* 0x000000374900720c */ /* 0x000fda0003f06270 */
[----:B------:R-:W-:Y:S05]  /*211b0*/  @P0 BRA `(.L_x_1405) ;  /* 0x000016c000000947 */ /* 0x000fea0003800000 */
[----:B------:R-:W-:Y:S01]  /*211c0*/  ISETP.GE.AND P0, PT, R72, R36, PT ;  /* 0x000000244800720c */ /* 0x000fe20003f06270 */
[----:B------:R-:W-:-:S12]  /*211d0*/  BSSY B0, `(.L_x_1406) ;  /* 0x0000072000007945 */ /* 0x000fd80003800000 */
[----:B------:R-:W-:Y:S05]  /*211e0*/  @P0 BRA `(.L_x_1407) ;  /* 0x0000070000000947 */ /* 0x000fea0003800000 */
[----:B------:R-:W-:Y:S01]  /*211f0*/  LEA.HI R10, R36, R53, RZ, 0x1d ;  /* 0x00000035240a7211 */ /* 0x000fe200078fe8ff */
[----:B------:R-:W-:Y:S01]  /*21200*/  IMAD.SHL.U32 R2, R73, 0x40, RZ ;  /* 0x0000004049027824 */ /* 0x000fe200078e00ff */
[----:B------:R-:W-:Y:S01]  /*21210*/  LEA.HI R3, R39, R52, RZ, 0x5 ;  /* 0x0000003427037211 */ /* 0x000fe200078f28ff */
[----:B------:R-:W-:Y:S01]  /*21220*/  ULDC.64 UR4, c[0x0][0x118] ;  /* 0x0000460000047ab9 */ /* 0x000fe20000000a00 */
        /* <DEDUP_REMOVED lines=13> */
[----:B-----5:R-:W-:-:S03]  /*21300*/  IMAD.WIDE.U32 R40, R11, 0x2, R42 ;  /* 0x000000020b287825 */ /* 0x020fc600078e002a */
[----:B------:R-:W-:Y:S02]  /*21310*/  IADD3 R2, R2, R9, R3 ;  /* 0x0000000902027210 */ /* 0x000fe40007ffe003 */
[----:B------:R-:W2:Y:S03]  /*21320*/  LD.E.128 R16, [R40.64] ;  /* 0x0000000428107980 */ /* 0x000ea6000c101d00 */
[----:B------:R-:W-:-:S05]  /*21330*/  IMAD.WIDE.U32 R38, R2, 0x2, R42 ;  /* 0x0000000202267825 */ /* 0x000fca00078e002a */
[----:B------:R-:W3:Y:S01]  /*21340*/  LD.E.128 R12, [R38.64] ;  /* 0x00000004260c7980 */ /* 0x000ee2000c101d00 */
[----:B------:R-:W-:Y:S02]  /*21350*/  SHF.R.U64 R11, R24, 0x10, R25 ;  /* 0x00000010180b7819 */ /* 0x000fe40000001219 */
[--C-:B------:R-:W-:Y:S02]  /*21360*/  SHF.R.U64 R9, R22, 0x10, R23.reuse ;  /* 0x0000001016097819 */ /* 0x100fe40000001217 */
[----:B------:R-:W-:Y:S02]  /*21370*/  SHF.R.U32.HI R10, RZ, 0x10, R23 ;  /* 0x00000010ff0a7819 */ /* 0x000fe40000011617 */
[--C-:B------:R-:W-:Y:S02]  /*21380*/  SHF.R.U64 R2, R20, 0x10, R21.reuse ;  /* 0x0000001014027819 */ /* 0x100fe40000001215 */
[----:B------:R-:W-:Y:S02]  /*21390*/  SHF.R.U32.HI R3, RZ, 0x10, R21 ;  /* 0x00000010ff037819 */ /* 0x000fe40000011615 */
[----:B------:R-:W-:-:S02]  /*213a0*/  SHF.R.U32.HI R23, RZ, 0x10, R25 ;  /* 0x00000010ff177819 */ /* 0x000fc40000011619 */
[--C-:B------:R-:W-:Y:S02]  /*213b0*/  SHF.R.U64 R20, R26, 0x10, R27.reuse ;  /* 0x000000101a147819 */ /* 0x100fe4000000121b */
[----:B------:R-:W-:Y:S02]  /*213c0*/  SHF.R.U32.HI R21, RZ, 0x10, R27 ;  /* 0x00000010ff157819 */ /* 0x000fe4000001161b */
[C---:B------:R-:W-:Y:S02]  /*213d0*/  PRMT R29, R28.reuse, 0x5432, R11 ;  /* 0x000054321c1d7816 */ /* 0x040fe4000000000b */
[----:B------:R-:W-:Y:S02]  /*213e0*/  PRMT R23, R28, 0x5410, R23 ;  /* 0x000054101c177816 */ /* 0x000fe40000000017 */
[----:B------:R-:W-:Y:S02]  /*213f0*/  PRMT R34, R34, 0x5410, R2 ;  /* 0x0000541022227816 */ /* 0x000fe40000000002 */
[----:B------:R-:W-:-:S02]  /*21400*/  PRMT R28, R35, 0x5432, R20 ;  /* 0x00005432231c7816 */ /* 0x000fc40000000014 */
[----:B------:R-:W-:Y:S02]  /*21410*/  PRMT R27, R35, 0x5410, R21 ;  /* 0x00005410231b7816 */ /* 0x000fe40000000015 */
[C---:B------:R-:W-:Y:S02]  /*21420*/  SHF.L.U32 R35, R29.reuse, 0x10, RZ ;  /* 0x000000101d237819 */ /* 0x040fe400000006ff */
[C---:B------:R-:W-:Y:S02]  /*21430*/  PRMT R33, R32.reuse, 0x5410, R3 ;  /* 0x0000541020217816 */ /* 0x040fe40000000003 */
[----:B------:R-:W-:Y:S02]  /*21440*/  LOP3.LUT R37, R29, 0xffff0000, RZ, 0xc0, !PT ;  /* 0xffff00001d257812 */ /* 0x000fe400078ec0ff */
[----:B------:R-:W-:Y:S02]  /*21450*/  PRMT R32, R32, 0x5432, R9 ;  /* 0x0000543220207816 */ /* 0x000fe40000000009 */
        /* <DEDUP_REMOVED lines=13> */
[----:B------:R-:W-:Y:S01]  /*21530*/  IMAD.U32 R19, R34, 0x10000, RZ ;  /* 0x0001000022137824 */ /* 0x000fe200078e00ff */
[C---:B------:R-:W-:Y:S01]  /*21540*/  LOP3.LUT R9, R14.reuse, 0xffff0000, RZ, 0xc0, !PT ;  /* 0xffff00000e097812 */ /* 0x040fe200078ec0ff */
[----:B------:R-:W-:Y:S01]  /*21550*/  FMUL.FTZ R13, R17, R35 ;  /* 0x00000023110d7220 */ /* 0x000fe20000410000 */
[----:B------:R-:W-:Y:S01]  /*21560*/  LOP3.LUT R2, R15, 0xffff0000, RZ, 0xc0, !PT ;  /* 0xffff00000f027812 */ /* 0x000fe200078ec0ff */
[----:B------:R-:W-:-:S02]  /*21570*/  IMAD.U32 R10, R14, 0x10000, RZ ;  /* 0x000100000e0a7824 */ /* 0x000fc400078e00ff */
[-C--:B------:R-:W-:Y:S01]  /*21580*/  FMUL.FTZ R14, R17, R19.reuse ;  /* 0x00000013110e7220 */ /* 0x080fe20000410000 */
[----:B------:R-:W-:Y:S01]  /*21590*/  LOP3.LUT R17, R34, 0xffff0000, RZ, 0xc0, !PT ;  /* 0xffff000022117812 */ /* 0x000fe200078ec0ff */
[----:B------:R-:W-:Y:S02]  /*215a0*/  FFMA.FTZ R54, R26, R19, -R13 ;  /* 0x000000131a367223 */ /* 0x000fe4000001080d */
[----:B------:R-:W-:Y:S02]  /*215b0*/  FMUL.FTZ R13, R16, R37 ;  /* 0x00000025100d7220 */ /* 0x000fe40000410000 */
[----:B------:R-:W-:Y:S02]  /*215c0*/  IMAD.U32 R3, R15, 0x10000, RZ ;  /* 0x000100000f037824 */ /* 0x000fe400078e00ff */
[----:B------:R-:W-:Y:S02]  /*215d0*/  IMAD.U32 R19, R23, 0x10000, RZ ;  /* 0x0001000017137824 */ /* 0x000fe400078e00ff */
[----:B------:R-:W-:-:S02]  /*215e0*/  IMAD.U32 R15, R33, 0x10000, RZ ;  /* 0x00010000210f7824 */ /* 0x000fc400078e00ff */
[----:B------:R-:W-:Y:S02]  /*215f0*/  FFMA.FTZ R35, R26, R35, R14 ;  /* 0x000000231a237223 */ /* 0x000fe4000001000e */
[-C--:B------:R-:W-:Y:S02]  /*21600*/  FMUL.FTZ R14, R16, R17.reuse ;  /* 0x00000011100e7220 */ /* 0x080fe40000410000 */
[----:B------:R-:W-:Y:S01]  /*21610*/  FFMA.FTZ R29, R25, R17, -R13 ;  /* 0x00000011191d7223 */ /* 0x000fe2000001080d */
[----:B------:R-:W-:Y:S01]  /*21620*/  LOP3.LUT R17, R23, 0xffff0000, RZ, 0xc0, !PT ;  /* 0xffff000017117812 */ /* 0x000fe200078ec0ff */
[C---:B------:R-:W-:Y:S02]  /*21630*/  FMUL.FTZ R13, R12.reuse, R19 ;  /* 0x000000130c0d7220 */ /* 0x040fe40000410000 */
[----:B------:R-:W-:Y:S02]  /*21640*/  FMUL.FTZ R12, R12, R15 ;  /* 0x0000000f0c0c7220 */ /* 0x000fe40000410000 */
[----:B------:R-:W-:Y:S01]  /*21650*/  FFMA.FTZ R26, R25, R37, R14 ;  /* 0x00000025191a7223 */ /* 0x000fe2000001000e */
[----:B------:R-:W-:Y:S01]  /*21660*/  LOP3.LUT R14, R33, 0xffff0000, RZ, 0xc0, !PT ;  /* 0xffff0000210e7812 */ /* 0x000fe200078ec0ff */
[----:B------:R-:W-:-:S02]  /*21670*/  FFMA.FTZ R25, R24, R15, -R13 ;  /* 0x0000000f18197223 */ /* 0x000fc4000001080d */
[----:B------:R-:W-:Y:S01]  /*21680*/  FFMA.FTZ R24, R24, R19, R12 ;  /* 0x0000001318187223 */ /* 0x000fe2000001000c */
[----:B------:R-:W-:Y:S01]  /*21690*/  SHF.L.U32 R19, R32, 0x10, RZ ;  /* 0x0000001020137819 */ /* 0x000fe200000006ff */
[C---:B------:R-:W-:Y:S02]  /*216a0*/  FMUL.FTZ R12, R11.reuse, R17 ;  /* 0x000000110b0c7220 */ /* 0x040fe40000410000 */
[----:B------:R-:W-:Y:S02]  /*216b0*/  IMAD.U32 R16, R28, 0x10000, RZ ;  /* 0x000100001c107824 */ /* 0x000fe400078e00ff */
[-C--:B------:R-:W-:Y:S02]  /*216c0*/  FMUL.FTZ R13, R11, R14.reuse ;  /* 0x0000000e0b0d7220 */ /* 0x080fe40000410000 */
[----:B------:R-:W-:Y:S02]  /*216d0*/  FFMA.FTZ R23, R21, R14, -R12 ;  /* 0x0000000e15177223 */ /* 0x000fe4000001080c */
[----:B------:R-:W-:-:S02]  /*216e0*/  IMAD.U32 R33, R27, 0x10000, RZ ;  /* 0x000100001b217824 */ /* 0x000fc400078e00ff */
[C---:B------:R-:W-:Y:S02]  /*216f0*/  FMUL.FTZ R11, R10.reuse, R19 ;  /* 0x000000130a0b7220 */ /* 0x040fe40000410000 */
[----:B------:R-:W-:Y:S02]  /*21700*/  IMAD.U32 R15, R31, 0x10000, RZ ;  /* 0x000100001f0f7824 */ /* 0x000fe400078e00ff */
[-C--:B------:R-:W-:Y:S02]  /*21710*/  FMUL.FTZ R12, R10, R16.reuse ;  /* 0x000000100a0c7220 */ /* 0x080fe40000410000 */
[----:B------:R-:W-:Y:S01]  /*21720*/  FFMA.FTZ R21, R21, R17, R13 ;  /* 0x0000001115157223 */ /* 0x000fe2000001000d */
[----:B------:R-:W-:Y:S01]  /*21730*/  LOP3.LUT R17, R28, 0xffff0000, RZ, 0xc0, !PT ;  /* 0xffff00001c117812 */ /* 0x000fe200078ec0ff */
[----:B------:R-:W-:Y:S01]  /*21740*/  FMUL.FTZ R10, R3, R33 ;  /* 0x00000021030a7220 */ /* 0x000fe20000410000 */
[----:B------:R-:W-:Y:S01]  /*21750*/  LOP3.LUT R13, R32, 0xffff0000, RZ, 0xc0, !PT ;  /* 0xffff0000200d7812 */ /* 0x000fe200078ec0ff */
[C---:B------:R-:W-:Y:S01]  /*21760*/  FFMA.FTZ R14, R20.reuse, R16, R11 ;  /* 0x00000010140e7223 */ /* 0x040fe2000001000b */
[----:B------:R-:W-:Y:S01]  /*21770*/  LOP3.LUT R16, R27, 0xffff0000, RZ, 0xc0, !PT ;  /* 0xffff00001b107812 */ /* 0x000fe200078ec0ff */
[----:B------:R-:W-:Y:S01]  /*21780*/  FFMA.FTZ R19, R20, R19, -R12 ;  /* 0x0000001314137223 */ /* 0x000fe2000001080c */
        /* <DEDUP_REMOVED lines=8> */
[----:B------:R-:W-:Y:S01]  /*21810*/  FFMA.FTZ R10, R30, R13, -R10 ;  /* 0x0000000d1e0a7223 */ /* 0x000fe2000001080a */
[----:B------:R-:W-:Y:S01]  /*21820*/  F2FP.BF16.PACK_AB R13, R21, R24 ;  /* 0x00000018150d723e */ /* 0x000fe200000010ff */
        /* <DEDUP_REMOVED lines=10> */
[----:B------:R1:W-:Y:S04]  /*218d0*/  ST.E.128 [R40.64], R16 ;  /* 0x0000001028007985 */ /* 0x0003e8000c101d04 */
[----:B------:R1:W-:Y:S02]  /*218e0*/  ST.E.128 [R38.64], R12 ;  /* 0x0000000c26007985 */ /* 0x0003e4000c101d04 */
.L_x_1407:
[----:B------:R-:W-:Y:S05]  /*218f0*/  BSYNC B0 ;  /* 0x0000000000007941 */ /* 0x000fea0003800000 */
.L_x_1406:
[----:B------:R-:W-:Y:S01]  /*21900*/  IADD3 R2, R72, 0x20, RZ ;  /* 0x0000002048027810 */ /* 0x000fe20007ffe0ff */
[----:B------:R-:W-:Y:S03]  /*21910*/  BSSY B0, `(.L_x_1408) ;  /* 0x000007b000007945 */ /* 0x000fe60003800000 */
[----:B------:R-:W-:-:S13]  /*21920*/  ISETP.GE.AND P0, PT, R2, R36, PT ;  /* 0x000000240200720c */ /* 0x000fda0003f06270 */
[----:B------:R-:W-:Y:S05]  /*21930*/  @P0 BRA `(.L_x_1409) ;  /* 0x0000078000000947 */ /* 0x000fea0003800000 */
[----:B------:R-:W-:Y:S01]  /*21940*/  SHF.R.S32.HI R9, RZ, 0x1f, R2 ;  /* 0x0000001fff097819 */ /* 0x000fe20000011402 */
[----:B------:R-:W-:Y:S01]  /*21950*/  IMAD.SHL.U32 R10, R73, 0x40, RZ ;  /* 0x00000040490a7824 */ /* 0x000fe200078e00ff */
[----:B------:R-:W-:Y:S01]  /*21960*/  SHF.R.S32.HI R11, RZ, 0x1f, R52 ;  /* 0x0000001fff0b7819 */ /* 0x000fe20000011434 */
[----:B------:R-:W-:Y:S01]  /*21970*/  ULDC.64 UR4, c[0x0][0x118] ;  /* 0x0000460000047ab9 */ /* 0x000fe20000000a00 */
[CC--:B------:R-:W-:Y:S02]  /*21980*/  LEA.HI R3, R9.reuse, R2.reuse, RZ, 0x3 ;  /* 0x0000000209037211 */ /* 0x0c0fe400078f18ff */
[----:B------:R-:W-:Y:S02]  /*21990*/  LEA.HI R9, R9, R2, RZ, 0x6 ;  /* 0x0000000209097211 */ /* 0x000fe400078f30ff */
[----:B------:R-:W-:Y:S02]  /*219a0*/  LOP3.LUT R2, R10, 0x1c0, RZ, 0xc0, !PT ;  /* 0x000001c00a027812 */ /* 0x000fe400078ec0ff */
[--C-:B------:R-:W-:Y:S01]  /*219b0*/  SHF.R.S32.HI R10, RZ, 0x3, R3.reuse ;  /* 0x00000003ff0a7819 */ /* 0x100fe20000011403 */
[----:B-1----:R-:W-:Y:S01]  /*219c0*/  IMAD.SHL.U32 R12, R9, 0x80, RZ ;  /* 0x00000080090c7824 */ /* 0x002fe200078e00ff */
        /* <DEDUP_REMOVED lines=17> */
[----:B-----5:R-:W-:-:S04]  /*21ae0*/  IMAD.WIDE.U32 R40, R12, 0x2, R42 ;  /* 0x000000020c287825 */ /* 0x020fc800078e002a */
[----:B------:R-:W-:Y:S01]  /*21af0*/  IMAD.WIDE.U32 R38, R2, 0x2, R42 ;  /* 0x0000000202267825 */ /* 0x000fe200078e002a */
[----:B------:R-:W2:Y:S04]  /*21b00*/  LD.E.128 R16, [R40.64] ;  /* 0x0000000428107980 */ /* 0x000ea8000c101d00 */
[----:B------:R-:W3:Y:S01]  /*21b10*/  LD.E.128 R12, [R38.64] ;  /* 0x00000004260c7980 */ /* 0x000ee2000c101d00 */
[----:B------:R-:W-:Y:S02]  /*21b20*/  SHF.R.U64 R11, R48, 0x10, R49 ;  /* 0x00000010300b7819 */ /* 0x000fe40000001231 */
[----:B------:R-:W-:Y:S02]  /*21b30*/  SHF.R.U64 R2, R44, 0x10, R45 ;  /* 0x000000102c027819 */ /* 0x000fe4000000122d */
[----:B------:R-:W-:-:S02]  /*21b40*/  SHF.R.U32.HI R21, RZ, 0x10, R51 ;  /* 0x00000010ff157819 */ /* 0x000fc40000011633 */
[----:B------:R-:W-:Y:S02]  /*21b50*/  PRMT R29, R74, 0x5432, R11 ;  /* 0x000054324a1d7816 */ /* 0x000fe4000000000b */
[----:B------:R-:W-:Y:S02]  /*21b60*/  SHF.R.U64 R20, R50, 0x10, R51 ;  /* 0x0000001032147819 */ /* 0x000fe40000001233 */
[----:B------:R-:W-:Y:S01]  /*21b70*/  PRMT R34, R92, 0x5432, R2 ;  /* 0x000054325c227816 */ /* 0x000fe20000000002 */
[----:B------:R-:W-:Y:S01]  /*21b80*/  IMAD.U32 R35, R29, 0x10000, RZ ;  /* 0x000100001d237824 */ /* 0x000fe200078e00ff */
[C---:B------:R-:W-:Y:S02]  /*21b90*/  PRMT R27, R75.reuse, 0x5410, R21 ;  /* 0x000054104b1b7816 */ /* 0x040fe40000000015 */
[----:B------:R-:W-:Y:S02]  /*21ba0*/  PRMT R28, R75, 0x5432, R20 ;  /* 0x000054324b1c7816 */ /* 0x000fe40000000014 */
[----:B------:R-:W-:-:S02]  /*21bb0*/  SHF.R.U64 R9, R46, 0x10, R47 ;  /* 0x000000102e097819 */ /* 0x000fc4000000122f */
[----:B------:R-:W-:Y:S02]  /*21bc0*/  SHF.R.U32.HI R10, RZ, 0x10, R47 ;  /* 0x00000010ff0a7819 */ /* 0x000fe4000001162f */
[----:B------:R-:W-:Y:S02]  /*21bd0*/  SHF.R.U32.HI R23, RZ, 0x10, R49 ;  /* 0x00000010ff177819 */ /* 0x000fe40000011631 */
[----:B------:R-:W-:Y:S02]  /*21be0*/  SHF.R.U32.HI R3, RZ, 0x10, R45 ;  /* 0x00000010ff037819 */ /* 0x000fe4000001162d */
[----:B------:R-:W-:Y:S02]  /*21bf0*/  LOP3.LUT R29, R29, 0xffff0000, RZ, 0xc0, !PT ;  /* 0xffff00001d1d7812 */ /* 0x000fe400078ec0ff */
[C---:B------:R-:W-:Y:S02]  /*21c00*/  PRMT R32, R93.reuse, 0x5432, R9 ;  /* 0x000054325d207816 */ /* 0x040fe40000000009 */
[----:B------:R-:W-:-:S02]  /*21c10*/  PRMT R31, R93, 0x5410, R10 ;  /* 0x000054105d1f7816 */ /* 0x000fc4000000000a */
[----:B------:R-:W-:Y:S02]  /*21c20*/  PRMT R23, R74, 0x5410, R23 ;  /* 0x000054104a177816 */ /* 0x000fe40000000017 */
        /* <DEDUP_REMOVED lines=8> */
[C---:B------:R-:W-:Y:S01]  /*21cb0*/  LOP3.LUT R18, R19.reuse, 0xffff0000, RZ, 0xc0, !PT ;  /* 0xffff000013127812 */ /* 0x040fe200078ec0ff */
[----:B------:R-:W-:Y:S01]  /*21cc0*/  IMAD.U32 R22, R19, 0x10000, RZ ;  /* 0x0001000013167824 */ /* 0x000fe200078e00ff */
        /* <DEDUP_REMOVED lines=13> */
[C---:B------:R-:W-:Y:S01]  /*21da0*/  IMAD.U32 R19, R23.reuse, 0x10000, RZ ;  /* 0x0001000017137824 */ /* 0x040fe200078e00ff */
[----:B------:R-:W-:Y:S01]  /*21db0*/  LOP3.LUT R23, R23, 0xffff0000, RZ, 0xc0, !PT ;  /* 0xffff000017177812 */ /* 0x000fe200078ec0ff */
[----:B------:R-:W-:-:S02]  /*21dc0*/  IMAD.U32 R15, R33, 0x10000, RZ ;  /* 0x00010000210f7824 */ /* 0x000fc400078e00ff */
[----:B------:R-:W-:Y:S02]  /*21dd0*/  FFMA.FTZ R35, R26, R35, R14 ;  /* 0x000000231a237223 */ /* 0x000fe4000001000e */
[CC--:B------:R-:W-:Y:S02]  /*21de0*/  FFMA.FTZ R34, R25.reuse, R17.reuse, -R13 ;  /* 0x0000001119227223 */ /* 0x0c0fe4000001080d */
[----:B------:R-:W-:Y:S02]  /*21df0*/  FMUL.FTZ R14, R16, R17 ;  /* 0x00000011100e7220 */ /* 0x000fe40000410000 */
[C---:B------:R-:W-:Y:S02]  /*21e00*/  FMUL.FTZ R13, R12.reuse, R19 ;  /* 0x000000130c0d7220 */ /* 0x040fe40000410000 */
[----:B------:R-:W-:Y:S02]  /*21e10*/  FMUL.FTZ R12, R12, R15 ;  /* 0x0000000f0c0c7220 */ /* 0x000fe40000410000 */
[----:B------:R-:W-:Y:S01]  /*21e20*/  FFMA.FTZ R29, R25, R29, R14 ;  /* 0x0000001d191d7223 */ /* 0x000fe2000001000e */
[----:B------:R-:W-:Y:S01]  /*21e30*/  LOP3.LUT R14, R33, 0xffff0000, RZ, 0xc0, !PT ;  /* 0xffff0000210e7812 */ /* 0x000fe200078ec0ff */
[----:B------:R-:W-:-:S02]  /*21e40*/  FFMA.FTZ R25, R24, R19, R12 ;  /* 0x0000001318197223 */ /* 0x000fc4000001000c */
[----:B------:R-:W-:Y:S02]  /*21e50*/  FFMA.FTZ R26, R24, R15, -R13 ;  /* 0x0000000f181a7223 */ /* 0x000fe4000001080d */
[----:B------:R-:W-:Y:S02]  /*21e60*/  FMUL.FTZ R12, R11, R23 ;  /* 0x000000170b0c7220 */ /* 0x000fe40000410000 */
[----:B------:R-:W-:Y:S02]  /*21e70*/  IMAD.U32 R16, R32, 0x10000, RZ ;  /* 0x0001000020107824 */ /* 0x000fe400078e00ff */
[----:B------:R-:W-:Y:S02]  /*21e80*/  IMAD.U32 R15, R28, 0x10000, RZ ;  /* 0x000100001c0f7824 */ /* 0x000fe400078e00ff */
[----:B------:R-:W-:Y:S02]  /*21e90*/  IMAD.U32 R24, R27, 0x10000, RZ ;  /* 0x000100001b187824 */ /* 0x000fe400078e00ff */
[----:B------:R-:W-:-:S02]  /*21ea0*/  FMUL.FTZ R13, R11, R14 ;  /* 0x0000000e0b0d7220 */ /* 0x000fc40000410000 */
[----:B------:R-:W-:Y:S02]  /*21eb0*/  FFMA.FTZ R17, R21, R14, -R12 ;  /* 0x0000000e15117223 */ /* 0x000fe4000001080c */
[C---:B------:R-:W-:Y:S02]  /*21ec0*/  FMUL.FTZ R12, R10.reuse, R15 ;  /* 0x0000000f0a0c7220 */ /* 0x040fe40000410000 */
[----:B------:R-:W-:Y:S01]  /*21ed0*/  FMUL.FTZ R11, R10, R16 ;  /* 0x000000100a0b7220 */ /* 0x000fe20000410000 */
[----:B------:R-:W-:Y:S01]  /*21ee0*/  F2FP.BF16.PACK_AB R17, R17, R26 ;  /* 0x0000001a1111723e */ /* 0x000fe200000010ff */
[----:B------:R-:W-:Y:S02]  /*21ef0*/  IMAD.U32 R14, R31, 0x10000, RZ ;  /* 0x000100001f0e7824 */ /* 0x000fe400078e00ff */
[----:B------:R-:W-:Y:S02]  /*21f00*/  FMUL.FTZ R10, R3, R24 ;  /* 0x00000018030a7220 */ /* 0x000fe40000410000 */
[----:B------:R-:W-:Y:S01]  /*21f10*/  FFMA.FTZ R23, R21, R23, R13 ;  /* 0x0000001715177223 */ /* 0x000fe2000001000d */
[----:B------:R-:W-:Y:S01]  /*21f20*/  LOP3.LUT R13, R32, 0xffff0000, RZ, 0xc0, !PT ;  /* 0xffff0000200d7812 */ /* 0x000fe200078ec0ff */
[C---:B------:R-:W-:Y:S01]  /*21f30*/  FFMA.FTZ R21, R20.reuse, R16, -R12 ;  /* 0x0000001014157223 */ /* 0x040fe2000001080c */
[----:B------:R-:W-:Y:S01]  /*21f40*/  LOP3.LUT R12, R31, 0xffff0000, RZ, 0xc0, !PT ;  /* 0xffff00001f0c7812 */ /* 0x000fe200078ec0ff */
[----:B------:R-:W-:Y:S01]  /*21f50*/  FFMA.FTZ R20, R20, R15, R11 ;  /* 0x0000000f14147223 */ /* 0x000fe2000001000b */
[----:B------:R-:W-:Y:S01]  /*21f60*/  LOP3.LUT R15, R28, 0xffff0000, RZ, 0xc0, !PT ;  /* 0xffff00001c0f7812 */ /* 0x000fe200078ec0ff */
[-C--:B------:R-:W-:Y:S01]  /*21f70*/  FMUL.FTZ R3, R3, R14.reuse ;  /* 0x0000000e03037220 */ /* 0x080fe20000410000 */
[----:B------:R-:W-:Y:S01]  /*21f80*/  F2FP.BF16.PACK_AB R16, R34, R37 ;  /* 0x000000252210723e */ /* 0x000fe200000010ff */
[C---:B------:R-:W-:Y:S01]  /*21f90*/  FFMA.FTZ R19, R22.reuse, R14, -R10 ;  /* 0x0000000e16137223 */ /* 0x040fe2000001080a */
[----:B------:R-:W-:Y:S01]  /*21fa0*/  LOP3.LUT R14, R27, 0xffff0000, RZ, 0xc0, !PT ;  /* 0xffff00001b0e7812 */ /* 0x000fe200078ec0ff */
[----:B------:R-:W-:-:S02]  /*21fb0*/  FFMA.FTZ R11, R22, R24, R3 ;  /* 0x00000018160b7223 */ /* 0x000fc40000010003 */
[C---:B------:R-:W-:Y:S02]  /*21fc0*/  FMUL.FTZ R10, R9.reuse, R15 ;  /* 0x0000000f090a7220 */ /* 0x040fe40000410000 */
[C---:B------:R-:W-:Y:S02]  /*21fd0*/  FMUL.FTZ R3, R2.reuse, R14 ;  /* 0x0000000e02037220 */ /* 0x040fe40000410000 */
[-C--:B------:R-:W-:Y:S02]  /*21fe0*/  FMUL.FTZ R9, R9, R13.reuse ;  /* 0x0000000d09097220 */ /* 0x080fe40000410000 */
[-C--:B------:R-:W-:Y:S02]  /*21ff0*/  FMUL.FTZ R2, R2, R12.reuse ;  /* 0x0000000c02027220 */ /* 0x080fe40000410000 */
[----:B------:R-:W-:Y:S01]  /*22000*/  FFMA.FTZ R10, R30, R13, -R10 ;  /* 0x0000000d1e0a7223 */ /* 0x000fe2000001080a */
[----:B------:R-:W-:Y:S01]  /*22010*/  F2FP.BF16.PACK_AB R13, R23, R25 ;  /* 0x00000019170d723e */ /* 0x000fe200000010ff */
[----:B------:R-:W-:Y:S01]  /*22020*/  FFMA.FTZ R3, R18, R12, -R3 ;  /* 0x0000000c12037223 */ /* 0x000fe20000010803 */
[----:B------:R-:W-:Y:S01]  /*22030*/  F2FP.BF16.PACK_AB R12, R29, R35 ;  /* 0x000000231d0c723e */ /* 0x000fe200000010ff */
[----:B------:R-:W-:-:S02]  /*22040*/  FFMA.FTZ R9, R30, R15, R9 ;  /* 0x0000000f1e097223 */ /* 0x000fc40000010009 */
[----:B------:R-:W-:Y:S01]  /*22050*/  FFMA.FTZ R2, R18, R14, R2 ;  /* 0x0000000e12027223 */ /* 0x000fe20000010002 */
[----:B------:R-:W-:Y:S02]  /*22060*/  F2FP.BF16.PACK_AB R18, R10, R21 ;  /* 0x000000150a12723e */ /* 0x000fe400000010ff */
[----:B------:R-:W-:Y:S02]  /*22070*/  F2FP.BF16.PACK_AB R19, R3, R19 ;  /* 0x000000130313723e */ /* 0x000fe400000010ff */
[----:B------:R-:W-:Y:S02]  /*22080*/  F2FP.BF16.PACK_AB R14, R9, R20 ;  /* 0x00000014090e723e */ /* 0x000fe400000010ff */
[----:B------:R-:W-:Y:S01]  /*22090*/  F2FP.BF16.PACK_AB R15, R2, R11 ;  /* 0x0000000b020f723e */ /* 0x000fe200000010ff */
[----:B------:R1:W-:Y:S04]  /*220a0*/  ST.E.128 [R40.64], R16 ;  /* 0x0000001028007985 */ /* 0x0003e8000c101d04 */
[----:B------:R1:W-:Y:S02]  /*220b0*/  ST.E.128 [R38.64], R12 ;  /* 0x0000000c26007985 */ /* 0x0003e4000c101d04 */
.L_x_1409:
[----:B------:R-:W-:Y:S05]  /*220c0*/  BSYNC B0 ;  /* 0x0000000000007941 */ /* 0x000fea0003800000 */
.L_x_1408:
[----:B------:R-:W-:-:S04]  /*220d0*/  IADD3 R2, R72, 0x40, RZ ;  /* 0x0000004048027810 */ /* 0x000fc80007ffe0ff */
[----:B------:R-:W-:-:S13]  /*220e0*/  ISETP.GE.AND P0, PT, R2, R36, PT ;  /* 0x000000240200720c */ /* 0x000fda0003f06270 */
[----:B------:R-:W-:Y:S05]  /*220f0*/  @P0 BRA `(.L_x_1405) ;  /* 0x0000078000000947 */ /* 0x000fea0003800000 */
[----:B------:R-:W-:Y:S01]  /*22100*/  SHF.R.S32.HI R10, RZ, 0x1f, R2 ;  /* 0x0000001fff0a7819 */ /* 0x000fe20000011402 */
[----:B-1----:R-:W-:Y:S01]  /*22110*/  IMAD.SHL.U32 R12, R73, 0x40, RZ ;  /* 0x00000040490c7824 */ /* 0x002fe200078e00ff */
[----:B------:R-:W-:Y:S01]  /*22120*/  SHF.R.S32.HI R3, RZ, 0x1f, R52 ;  /* 0x0000001fff037819 */ /* 0x000fe20000011434 */
[----:B------:R-:W-:Y:S01]  /*22130*/  ULDC.64 UR4, c[0x0][0x118] ;  /* 0x0000460000047ab9 */ /* 0x000fe20000000a00 */
[C---:B------:R-:W-:Y:S02]  /*22140*/  LEA.HI R9, R10.reuse, R2, RZ, 0x3 ;  /* 0x000000020a097211 */ /* 0x040fe400078f18ff */
        /* <DEDUP_REMOVED lines=11> */
[-C--:B------:R-:W-:Y:S01]  /*22200*/  LOP3.LUT R12, R11, R14.reuse, RZ, 0x3c, !PT ;  /* 0x0000000e0b0c7212 */ /* 0x080fe200078e3cff */
        /* <DEDUP_REMOVED lines=8> */
[----:B-----5:R-:W-:-:S03]  /*22290*/  IMAD.WIDE.U32 R40, R12, 0x2, R42 ;  /* 0x000000020c287825 */ /* 0x020fc600078e002a */
        /* <DEDUP_REMOVED lines=9> */
[----:B------:R-:W-:Y:S01]  /*22330*/  PRMT R34, R96, 0x5432, R2 ;  /* 0x0000543260227816 */ /* 0x000fe20000000002 */
[----:B------:R-:W-:Y:S01]  /*22340*/  IMAD.U32 R35, R29, 0x10000, RZ ;  /* 0x000100001d237824 */ /* 0x000fe200078e00ff */
[----:B------:R-:W-:-:S02]  /*22350*/  PRMT R27, R95, 0x5410, R21 ;  /* 0x000054105f1b7816 */ /* 0x000fc40000000015 */
[----:B------:R-:W-:Y:S02]  /*22360*/  PRMT R28, R95, 0x5432, R20 ;  /* 0x000054325f1c7816 */ /* 0x000fe40000000014 */
[--C-:B------:R-:W-:Y:S02]  /*22370*/  SHF.R.U64 R9, R58, 0x10, R59.reuse ;  /* 0x000000103a097819 */ /* 0x100fe4000000123b */
[----:B------:R-:W-:Y:S02]  /*22380*/  SHF.R.U32.HI R10, RZ, 0x10, R59 ;  /* 0x00000010ff0a7819 */ /* 0x000fe4000001163b */
[----:B------:R-:W-:Y:S02]  /*22390*/  SHF.R.U32.HI R23, RZ, 0x10, R61 ;  /* 0x00000010ff177819 */ /* 0x000fe4000001163d */
[----:B------:R-:W-:Y:S02]  /*223a0*/  SHF.R.U32.HI R3, RZ, 0x10, R57 ;  /* 0x00000010ff037819 */ /* 0x000fe40000011639 */
[----:B------:R-:W-:-:S02]  /*223b0*/  LOP3.LUT R29, R29, 0xffff0000, RZ, 0xc0, !PT ;  /* 0xffff00001d1d7812 */ /* 0x000fc400078ec0ff */
[C---:B------:R-:W-:Y:S02]  /*223c0*/  PRMT R32, R97.reuse, 0x5432, R9 ;  /* 0x0000543261207816 */ /* 0x040fe40000000009 */
[----:B------:R-:W-:Y:S02]  /*223d0*/  PRMT R31, R97, 0x5410, R10 ;  /* 0x00005410611f7816 */ /* 0x000fe4000000000a */
        /* <DEDUP_REMOVED lines=74> */
.L_x_1405:
[----:B------:R-:W-:Y:S05]  /*22880*/  BSYNC B1 ;  /* 0x0000000000017941 */ /* 0x000fea0003800000 */
.L_x_1404:
[----:B------:R-:W-:Y:S01]  /*22890*/  IADD3 R33, R73, 0x40, RZ ;  /* 0x0000004049217810 */ /* 0x000fe20007ffe0ff */
[----:B------:R-:W-:-:S02]  /*228a0*/  IMAD.MOV.U32 R2, RZ, RZ, R110 ;  /* 0x000000ffff027224 */ /* 0x000fc400078e006e */
[----:B------:R-:W-:Y:S01]  /*228b0*/  IMAD.MOV.U32 R3, RZ, RZ, 0x0 ;  /* 0x00000000ff037424 */ /* 0x000fe200078e00ff */
[----:B------:R-:W-:-:S13]  /*228c0*/  ISETP.GE.AND P0, PT, R33, R55, PT ;  /* 0x000000372100720c */ /* 0x000fda0003f06270 */
[----:B------:R-:W-:Y:S05]  /*228d0*/  @P0 RET.REL.NODEC R2 `(_ZN7cutlass13device_kernelIN5flash19enable_sm80_to_sm89INS1_16FlashAttnFwdSm80INS1_25CollectiveMainloopFwdSm80ILi8ELi2ELb0EN4cute5tupleIJNS5_1CILi128EEENS7_ILi64EEENS7_ILi192EEEEEELi192ENS_10bfloat16_tEfNS_4arch4Sm80ELb0ELb1ELb1ELb1ELb1ELb1ELb1ELb0EEENS1_21CollectiveEpilogueFwdINS6_IJS8_SA_S9_EEENS6_IJNS7_ILi1EEESI_SI_EEESC_SE_Li256ELb1ELb1ELb0ELb0EEENS1_19SingleTileSchedulerILb1ELb0ELb1ELi128EEEEEEEEEvNT_6ParamsE) ;  /* 0xfffdd72002000950 */ /* 0x000fea0003c3ffff */
[----:B------:R-:W-:Y:S01]  /*228e0*/  ISETP.GE.AND P0, PT, R72, R36, PT ;  /* 0x000000244800720c */ /* 0x000fe20003f06270 */
[----:B------:R-:W-:-:S12]  /*228f0*/  BSSY B0, `(.L_x_1410) ;  /* 0x0000073000007945 */ /* 0x000fd80003800000 */
[----:B------:R-:W-:Y:S05]  /*22900*/  @P0 BRA `(.L_x_1411) ;  /* 0x0000071000000947 */ /* 0x000fea0003800000 */
[----:B------:R-:W-:Y:S01]  /*22910*/  SHF.R.S32.HI R3, RZ, 0x1f, R33 ;  /* 0x0000001fff037819 */ /* 0x000fe20000011421 */
[----:B------:R-:W-:Y:S01]  /*22920*/  IMAD.SHL.U32 R2, R33, 0x40, RZ ;  /* 0x0000004021027824 */ /* 0x000fe200078e00ff */
[----:B------:R-:W-:Y:S01]  /*22930*/  LEA.HI R10, R36, R53, RZ, 0x1d ;  /* 0x00000035240a7211 */ /* 0x000fe200078fe8ff */
[----:B------:R-:W-:Y:S01]  /*22940*/  ULDC.64 UR4, c[0x0][0x118] ;  /* 0x0000460000047ab9 */ /* 0x000fe20000000a00 */
[----:B------:R-:W-:Y:S02]  /*22950*/  LEA.HI R3, R3, R33, RZ, 0x3 ;  /* 0x0000002103037211 */ /* 0x000fe400078f18ff */
[----:B------:R-:W-:Y:S02]  /*22960*/  SHF.R.S32.HI R11, RZ, 0x1f, R10 ;  /* 0x0000001fff0b7819 */ /* 0x000fe4000001140a */
[----:B------:R-:W-:Y:S01]  /*22970*/  LOP3.LUT R2, R2, 0x1c0, RZ, 0xc0, !PT ;  /* 0x000001c002027812 */ /* 0x000fe200078ec0ff */
[----:B------:R-:W-:Y:S01]  /*22980*/  IMAD.SHL.U32 R9, R3, 0x40, RZ ;  /* 0x0000004003097824 */ /* 0x000fe200078e00ff */
[----:B------:R-:W-:Y:S01]  /*22990*/  LEA.HI R11, R11, R10, RZ, 0x3 ;  /* 0x0000000a0b0b7211 */ /* 0x000fe200078f18ff */
[----:B------:R-:W-:Y:S01]  /*229a0*/  IMAD.SHL.U32 R10, R10, 0x8, RZ ;  /* 0x000000080a0a7824 */ /* 0x000fe200078e00ff */
[----:B-1----:R-:W-:-:S02]  /*229b0*/  LOP3.LUT R12, R2, 0x38, R72, 0xf8, !PT ;  /* 0x00000038020c7812 */ /* 0x002fc400078ef848 */
[----:B------:R-:W-:Y:S02]  /*229c0*/  SHF.R.U32.HI R3, RZ, 0x3, R2 ;  /* 0x00000003ff037819 */ /* 0x000fe40000011602 */
[----:B------:R-:W-:Y:S02]  /*229d0*/  LOP3.LUT R9, R9, 0xfffffe00, RZ, 0xc0, !PT ;  /* 0xfffffe0009097812 */ /* 0x000fe400078ec0ff */
[----:B------:R-:W-:Y:S01]  /*229e0*/  LOP3.LUT R2, R2, 0x38, R10, 0xf8, !PT ;  /* 0x0000003802027812 */ /* 0x000fe200078ef80a */
[----:B------:R-:W-:Y:S01]  /*229f0*/  IMAD.SHL.U32 R10, R11, 0x400, RZ ;  /* 0x000004000b0a7824 */ /* 0x000fe200078e00ff */
        /* <DEDUP_REMOVED lines=58> */
[----:B------:R-:W-:-:S02]  /*22da0*/  FFMA.FTZ R26, R24, R15, -R13 ;  /* 0x0000000f181a7223 */ /* 0x000fc4000001080d */
[----:B------:R-:W-:Y:S02]  /*22db0*/  FFMA.FTZ R24, R24, R19, R12 ;  /* 0x0000001318187223 */ /* 0x000fe4000001000c */
        /* <DEDUP_REMOVED lines=18> */
[----:B------:R-:W-:Y:S01]  /*22ee0*/  LOP3.LUT R14, R27, 0xffff0000, RZ, 0xc0, !PT ;  /* 0xffff00001b0e7812 */ /* 0x000fe200078ec0ff */
[----:B------:R-:W-:Y:S01]  /*22ef0*/  FFMA.FTZ R20, R20, R16, R11 ;  /* 0x0000001014147223 */ /* 0x000fe2000001000b */
[----:B------:R-:W-:Y:S01]  /*22f00*/  F2FP.BF16.PACK_AB R16, R35, R44 ;  /* 0x0000002c2310723e */ /* 0x000fe200000010ff */
[----:B------:R-:W-:-:S02]  /*22f10*/  FFMA.FTZ R11, R22, R25, R3 ;  /* 0x00000019160b7223 */ /* 0x000fc40000010003 */
[C---:B------:R-:W-:Y:S02]  /*22f20*/  FMUL.FTZ R10, R9.reuse, R15 ;  /* 0x0000000f090a7220 */ /* 0x040fe40000410000 */
[C---:B------:R-:W-:Y:S02]  /*22f30*/  FMUL.FTZ R3, R2.reuse, R14 ;  /* 0x0000000e02037220 */ /* 0x040fe40000410000 */
[-C--:B------:R-:W-:Y:S02]  /*22f40*/  FMUL.FTZ R9, R9, R13.reuse ;  /* 0x0000000d09097220 */ /* 0x080fe40000410000 */
[----:B------:R-:W-:Y:S02]  /*22f50*/  FMUL.FTZ R2, R2, R12 ;  /* 0x0000000c02027220 */ /* 0x000fe40000410000 */
        /* <DEDUP_REMOVED lines=12> */
.L_x_1411:
[----:B------:R-:W-:Y:S05]  /*23020*/  BSYNC B0 ;  /* 0x0000000000007941 */ /* 0x000fea0003800000 */
.L_x_1410:
        /* <DEDUP_REMOVED lines=11> */
[----:B------:R-:W-:-:S02]  /*230e0*/  SHF.R.S32.HI R10, RZ, 0x3, R3 ;  /* 0x00000003ff0a7819 */ /* 0x000fc40000011403 */
[----:B-1----:R-:W-:Y:S02]  /*230f0*/  LOP3.LUT R13, R2, 0x38, R3, 0xf8, !PT ;  /* 0x00000038020d7812 */ /* 0x002fe400078ef803 */
[----:B------:R-:W-:Y:S01]  /*23100*/  LEA.HI R12, R11, R33, RZ, 0x3 ;  /* 0x000000210b0c7211 */ /* 0x000fe200078f18ff */
[----:B------:R-:W-:Y:S01]  /*23110*/  IMAD.SHL.U32 R11, R9, 0x80, RZ ;  /* 0x00000080090b7824 */ /* 0x000fe200078e00ff */
[----:B------:R-:W-:Y:S02]  /*23120*/  LEA.HI R3, R36, R10, RZ, 0x1d ;  /* 0x0000000a24037211 */ /* 0x000fe400078fe8ff */
[----:B------:R-:W-:Y:S01]  /*23130*/  SHF.R.U32.HI R15, RZ, 0x3, R2 ;  /* 0x00000003ff0f7819 */ /* 0x000fe20000011602 */
[----:B------:R-:W-:Y:S01]  /*23140*/  IMAD.SHL.U32 R9, R12, 0x40, RZ ;  /* 0x000000400c097824 */ /* 0x000fe200078e00ff */
[----:B------:R-:W-:Y:S02]  /*23150*/  SHF.R.S32.HI R10, RZ, 0x1f, R3 ;  /* 0x0000001fff0a7819 */ /* 0x000fe40000011403 */
        /* <DEDUP_REMOVED lines=105> */
.L_x_1413:
[----:B------:R-:W-:Y:S05]  /*237f0*/  BSYNC B0 ;  /* 0x0000000000007941 */ /* 0x000fea0003800000 */
.L_x_1412:
[----:B------:R-:W-:Y:S01]  /*23800*/  IADD3 R2, R72, 0x40, RZ ;  /* 0x0000004048027810 */ /* 0x000fe20007ffe0ff */
[----:B------:R-:W-:-:S02]  /*23810*/  IMAD.MOV.U32 R10, RZ, RZ, R110 ;  /* 0x000000ffff0a7224 */ /* 0x000fc400078e006e */
[----:B------:R-:W-:Y:S01]  /*23820*/  IMAD.MOV.U32 R11, RZ, RZ, 0x0 ;  /* 0x00000000ff0b7424 */ /* 0x000fe200078e00ff */
[----:B------:R-:W-:-:S13]  /*23830*/  ISETP.GE.AND P0, PT, R2, R36, PT ;  /* 0x000000240200720c */ /* 0x000fda0003f06270 */
[----:B------:R-:W-:Y:S05]  /*23840*/  @P0 RET.REL.NODEC R10 `(_ZN7cutlass13device_kernelIN5flash19enable_sm80_to_sm89INS1_16FlashAttnFwdSm80INS1_25CollectiveMainloopFwdSm80ILi8ELi2ELb0EN4cute5tupleIJNS5_1CILi128EEENS7_ILi64EEENS7_ILi192EEEEEELi192ENS_10bfloat16_tEfNS_4arch4Sm80ELb0ELb1ELb1ELb1ELb1ELb1ELb1ELb0EEENS1_21CollectiveEpilogueFwdINS6_IJS8_SA_S9_EEENS6_IJNS7_ILi1EEESI_SI_EEESC_SE_Li256ELb1ELb1ELb0ELb0EEENS1_19SingleTileSchedulerILb1ELb0ELb1ELi128EEEEEEEEEvNT_6ParamsE) ;  /* 0xfffdc7b00a000950 */ /* 0x000fea0003c3ffff */
[----:B------:R-:W-:Y:S01]  /*23850*/  SHF.R.S32.HI R10, RZ, 0x1f, R2 ;  /* 0x0000001fff0a7819 */ /* 0x000fe20000011402 */
[----:B------:R-:W-:Y:S01]  /*23860*/  IMAD.SHL.U32 R11, R33, 0x40, RZ ;  /* 0x00000040210b7824 */ /* 0x000fe200078e00ff */
[----:B-1----:R-:W-:Y:S01]  /*23870*/  SHF.R.S32.HI R12, RZ, 0x1f, R33 ;  /* 0x0000001fff0c7819 */ /* 0x002fe20000011421 */
[----:B------:R-:W-:Y:S01]  /*23880*/  ULDC.64 UR4, c[0x0][0x118] ;  /* 0x0000460000047ab9 */ /* 0x000fe20000000a00 */
        /* <DEDUP_REMOVED lines=28> */
[----:B------:R-:W-:-:S02]  /*23a50*/  PRMT R28, R106, 0x5432, R11 ;  /* 0x000054326a1c7816 */ /* 0x000fc4000000000b */
[----:B------:R-:W-:Y:S02]  /*23a60*/  PRMT R33, R108, 0x5432, R2 ;  /* 0x000054326c217816 */ /* 0x000fe40000000002 */
[----:B------:R-:W-:Y:S01]  /*23a70*/  SHF.R.U32.HI R10, RZ, 0x10, R91 ;  /* 0x00000010ff0a7819 */ /* 0x000fe2000001165b */
[----:B------:R-:W-:Y:S01]  /*23a80*/  IMAD.U32 R38, R28, 0x10000, RZ ;  /* 0x000100001c267824 */ /* 0x000fe200078e00ff */
[----:B------:R-:W-:Y:S02]  /*23a90*/  SHF.R.U32.HI R22, RZ, 0x10, R85 ;  /* 0x00000010ff167819 */ /* 0x000fe40000011655 */
[----:B------:R-:W-:Y:S02]  /*23aa0*/  SHF.R.U32.HI R3, RZ, 0x10, R89 ;  /* 0x00000010ff037819 */ /* 0x000fe40000011659 */
[----:B------:R-:W-:Y:S02]  /*23ab0*/  PRMT R30, R109, 0x5410, R10 ;  /* 0x000054106d1e7816 */ /* 0x000fe4000000000a */
[----:B------:R-:W-:-:S02]  /*23ac0*/  PRMT R22, R106, 0x5410, R22 ;  /* 0x000054106a167816 */ /* 0x000fc40000000016 */
[----:B------:R-:W-:Y:S02]  /*23ad0*/  SHF.R.U64 R9, R90, 0x10, R91 ;  /* 0x000000105a097819 */ /* 0x000fe4000000125b */
[----:B------:R-:W-:Y:S02]  /*23ae0*/  PRMT R32, R108, 0x5410, R3 ;  /* 0x000054106c207816 */ /* 0x000fe40000000003 */
[----:B------:R-:W-:Y:S02]  /*23af0*/  LOP3.LUT R28, R28, 0xffff0000, RZ, 0xc0, !PT ;  /* 0xffff00001c1c7812 */ /* 0x000fe400078ec0ff */
        /* <DEDUP_REMOVED lines=15> */
[----:B------:R-:W-:Y:S01]  /*23bf0*/  IMAD.U32 R19, R33, 0x10000, RZ ;  /* 0x0001000021137824 */ /* 0x000fe200078e00ff */
[C---:B------:R-:W-:Y:S01]  /*23c00*/  LOP3.LUT R12, R13.reuse, 0xffff0000, RZ, 0xc0, !PT ;  /* 0xffff00000d0c7812 */ /* 0x040fe200078ec0ff */
[----:B------:R-:W-:Y:S01]  /*23c10*/  IMAD.U32 R10, R13, 0x10000, RZ ;  /* 0x000100000d0a7824 */ /* 0x000fe200078e00ff */
[----:B------:R-:W-:Y:S01]  /*23c20*/  LOP3.LUT R33, R33, 0xffff0000, RZ, 0xc0, !PT ;  /* 0xffff000021217812 */ /* 0x000fe200078ec0ff */
[----:B------:R-:W-:Y:S01]  /*23c30*/  FMUL.FTZ R13, R16, R38 ;  /* 0x00000026100d7220 */ /* 0x000fe20000410000 */
[----:B------:R-:W-:Y:S01]  /*23c40*/  LOP3.LUT R3, R14, 0xffff0000, RZ, 0xc0, !PT ;  /* 0xffff00000e037812 */ /* 0x000fe200078ec0ff */
[----:B------:R-:W-:-:S02]  /*23c50*/  FMUL.FTZ R16, R16, R19 ;  /* 0x0000001310107220 */ /* 0x000fc40000410000 */
[C---:B------:R-:W-:Y:S02]  /*23c60*/  FFMA.FTZ R39, R25.reuse, R19, -R13 ;  /* 0x0000001319277223 */ /* 0x040fe4000001080d */
[C---:B------:R-:W-:Y:S02]  /*23c70*/  IMAD.U32 R19, R22.reuse, 0x10000, RZ ;  /* 0x0001000016137824 */ /* 0x040fe400078e00ff */
[----:B------:R-:W-:Y:S01]  /*23c80*/  FFMA.FTZ R38, R25, R38, R16 ;  /* 0x0000002619267223 */ /* 0x000fe20000010010 */
[----:B------:R-:W-:Y:S01]  /*23c90*/  LOP3.LUT R25, R22, 0xffff0000, RZ, 0xc0, !PT ;  /* 0xffff000016197812 */ /* 0x000fe200078ec0ff */
[----:B------:R-:W-:Y:S01]  /*23ca0*/  IMAD.U32 R9, R14, 0x10000, RZ ;  /* 0x000100000e097824 */ /* 0x000fe200078e00ff */
[C---:B------:R-:W-:Y:S01]  /*23cb0*/  LOP3.LUT R14, R15.reuse, 0xffff0000, RZ, 0xc0, !PT ;  /* 0xffff00000f0e7812 */ /* 0x040fe200078ec0ff */
[C---:B------:R-:W-:Y:S01]  /*23cc0*/  IMAD.U32 R16, R32.reuse, 0x10000, RZ ;  /* 0x0001000020107824 */ /* 0x040fe200078e00ff */
[----:B------:R-:W-:Y:S01]  /*23cd0*/  LOP3.LUT R32, R32, 0xffff0000, RZ, 0xc0, !PT ;  /* 0xffff000020207812 */ /* 0x000fe200078ec0ff */
[----:B------:R-:W-:-:S02]  /*23ce0*/  IMAD.U32 R2, R15, 0x10000, RZ ;  /* 0x000100000f027824 */ /* 0x000fc400078e00ff */
[C---:B------:R-:W-:Y:S02]  /*23cf0*/  FMUL.FTZ R15, R11.reuse, R28 ;  /* 0x0000001c0b0f7220 */ /* 0x040fe40000410000 */
[----:B------:R-:W-:Y:S02]  /*23d00*/  FMUL.FTZ R13, R11, R33 ;  /* 0x000000210b0d7220 */ /* 0x000fe40000410000 */
[C---:B------:R-:W-:Y:S02]  /*23d10*/  FMUL.FTZ R11, R10.reuse, R19 ;  /* 0x000000130a0b7220 */ /* 0x040fe40000410000 */
[----:B------:R-:W-:Y:S02]  /*23d20*/  FMUL.FTZ R10, R10, R16 ;  /* 0x000000100a0a7220 */ /* 0x000fe40000410000 */
[C---:B------:R-:W-:Y:S02]  /*23d30*/  FFMA.FTZ R33, R24.reuse, R33, -R15 ;  /* 0x0000002118217223 */ /* 0x040fe4000001080f */
[----:B------:R-:W-:-:S02]  /*23d40*/  FFMA.FTZ R28, R24, R28, R13 ;  /* 0x0000001c181c7223 */ /* 0x000fc4000001000d */
[C---:B------:R-:W-:Y:S02]  /*23d50*/  FFMA.FTZ R24, R23.reuse, R16, -R11 ;  /* 0x0000001017187223 */ /* 0x040fe4000001080b */
[----:B------:R-:W-:Y:S02]  /*23d60*/  FFMA.FTZ R23, R23, R19, R10 ;  /* 0x0000001317177223 */ /* 0x000fe4000001000a */
[C---:B------:R-:W-:Y:S02]  /*23d70*/  FMUL.FTZ R10, R12.reuse, R25 ;  /* 0x000000190c0a7220 */ /* 0x040fe40000410000 */
[C---:B------:R-:W-:Y:S01]  /*23d80*/  IMAD.U32 R16, R31.reuse, 0x10000, RZ ;  /* 0x000100001f107824 */ /* 0x040fe200078e00ff */
[----:B------:R-:W-:Y:S01]  /*23d90*/  LOP3.LUT R31, R31, 0xffff0000, RZ, 0xc0, !PT ;  /* 0xffff00001f1f7812 */ /* 0x000fe200078ec0ff */
[-C--:B------:R-:W-:Y:S02]  /*23da0*/  FMUL.FTZ R12, R12, R32.reuse ;  /* 0x000000200c0c7220 */ /* 0x080fe40000410000 */
[C---:B------:R-:W-:Y:S01]  /*23db0*/  IMAD.U32 R15, R27.reuse, 0x10000, RZ ;  /* 0x000100001b0f7824 */ /* 0x040fe200078e00ff */
[----:B------:R-:W-:Y:S01]  /*23dc0*/  LOP3.LUT R27, R27, 0xffff0000, RZ, 0xc0, !PT ;  /* 0xffff00001b1b7812 */ /* 0x000fe200078ec0ff */
[----:B------:R-:W-:-:S02]  /*23dd0*/  FFMA.FTZ R32, R20, R32, -R10 ;  /* 0x0000002014207223 */ /* 0x000fc4000001080a */
[----:B------:R-:W-:Y:S02]  /*23de0*/  IMAD.U32 R22, R26, 0x10000, RZ ;  /* 0x000100001a167824 */ /* 0x000fe400078e00ff */
[C---:B------:R-:W-:Y:S02]  /*23df0*/  FMUL.FTZ R10, R9.reuse, R16 ;  /* 0x00000010090a7220 */ /* 0x040fe40000410000 */
[C---:B------:R-:W-:Y:S01]  /*23e00*/  IMAD.U32 R13, R30.reuse, 0x10000, RZ ;  /* 0x000100001e0d7824 */ /* 0x040fe200078e00ff */
[----:B------:R-:W-:Y:S01]  /*23e10*/  LOP3.LUT R30, R30, 0xffff0000, RZ, 0xc0, !PT ;  /* 0xffff00001e1e7812 */ /* 0x000fe200078ec0ff */
[-C--:B------:R-:W-:Y:S02]  /*23e20*/  FMUL.FTZ R11, R9, R15.reuse ;  /* 0x0000000f090b7220 */ /* 0x080fe40000410000 */
[----:B------:R-:W-:Y:S02]  /*23e30*/  FMUL.FTZ R9, R2, R22 ;  /* 0x0000001602097220 */ /* 0x000fe40000410000 */
[----:B------:R-:W-:Y:S01]  /*23e40*/  FFMA.FTZ R10, R17, R15, R10 ;  /* 0x0000000f110a7223 */ /* 0x000fe2000001000a */
        /* <DEDUP_REMOVED lines=10> */
[C---:B------:R-:W-:Y:S01]  /*23ef0*/  FFMA.FTZ R9, R29.reuse, R31, -R9 ;  /* 0x0000001f1d097223 */ /* 0x040fe20000010809 */
[----:B------:R-:W-:Y:S01]  /*23f00*/  F2FP.BF16.PACK_AB R17, R32, R24 ;  /* 0x000000182011723e */ /* 0x000fe200000010ff */
[----:B------:R-:W-:Y:S02]  /*23f10*/  FFMA.FTZ R2, R18, R30, -R2 ;  /* 0x0000001e12027223 */ /* 0x000fe40000010802 */
[----:B------:R-:W-:Y:S01]  /*23f20*/  FFMA.FTZ R20, R20, R25, R12 ;  /* 0x0000001914147223 */ /* 0x000fe2000001000c */
[----:B------:R-:W-:Y:S01]  /*23f30*/  F2FP.BF16.PACK_AB R12, R28, R38 ;  /* 0x000000261c0c723e */ /* 0x000fe200000010ff */
[----:B------:R-:W-:Y:S01]  /*23f40*/  FFMA.FTZ R3, R29, R27, R3 ;  /* 0x0000001b1d037223 */ /* 0x000fe20000010003 */
[----:B------:R-:W-:Y:S01]  /*23f50*/  F2FP.BF16.PACK_AB R19, R2, R19 ;  /* 0x000000130213723e */ /* 0x000fe200000010ff */
[----:B------:R-:W-:Y:S01]  /*23f60*/  FFMA.FTZ R15, R18, R15, R14 ;  /* 0x0000000f120f7223 */ /* 0x000fe2000001000e */
[----:B------:R-:W-:Y:S01]  /*23f70*/  F2FP.BF16.PACK_AB R18, R9, R11 ;  /* 0x0000000b0912723e */ /* 0x000fe200000010ff */
[----:B------:R-:W-:Y:S01]  /*23f80*/  IMAD.MOV.U32 R2, RZ, RZ, R110 ;  /* 0x000000ffff027224 */ /* 0x000fe200078e006e */
[----:B------:R-:W-:-:S02]  /*23f90*/  F2FP.BF16.PACK_AB R13, R20, R23 ;  /* 0x00000017140d723e */ /* 0x000fc400000010ff */
[----:B------:R-:W-:Y:S01]  /*23fa0*/  F2FP.BF16.PACK_AB R14, R3, R10 ;  /* 0x0000000a030e723e */ /* 0x000fe200000010ff */
[----:B------:R-:W-:Y:S01]  /*23fb0*/  IMAD.MOV.U32 R3, RZ, RZ, 0x0 ;  /* 0x00000000ff037424 */ /* 0x000fe200078e00ff */
[----:B------:R-:W-:Y:S01]  /*23fc0*/  F2FP.BF16.PACK_AB R15, R15, R21 ;  /* 0x000000150f0f723e */ /* 0x000fe200000010ff */
[----:B------:R1:W-:Y:S04]  /*23fd0*/  ST.E.128 [R36.64], R16 ;  /* 0x0000001024007985 */ /* 0x0003e8000c101d04 */
[----:B------:R1:W-:Y:S01]  /*23fe0*/  ST.E.128 [R34.64], R12 ;  /* 0x0000000c22007985 */ /* 0x0003e2000c101d04 */
[----:B------:R-:W-:Y:S05]  /*23ff0*/  RET.REL.NODEC R2 `(_ZN7cutlass13device_kernelIN5flash19enable_sm80_to_sm89INS1_16FlashAttnFwdSm80INS1_25CollectiveMainloopFwdSm80ILi8ELi2ELb0EN4cute5tupleIJNS5_1CILi128EEENS7_ILi64EEENS7_ILi192EEEEEELi192ENS_10bfloat16_tEfNS_4arch4Sm80ELb0ELb1ELb1ELb1ELb1ELb1ELb1ELb0EEENS1_21CollectiveEpilogueFwdINS6_IJS8_SA_S9_EEENS6_IJNS7_ILi1EEESI_SI_EEESC_SE_Li256ELb1ELb1ELb0ELb0EEENS1_19SingleTileSchedulerILb1ELb0ELb1ELi128EEEEEEEEEvNT_6ParamsE) ;  /* 0xfffdc00002007950 */ /* 0x000fea0003c3ffff */
.L_x_1366:
        /* <DEDUP_REMOVED lines=8> */
.L_x_1367:
[----:B------:R-:W-:Y:S01]  /*24080*/  IMAD.MOV.U32 R30, RZ, RZ, R48 ;  /* 0x000000ffff1e7224 */ /* 0x000fe200078e0030 */
[----:B------:R-:W-:Y:S01]  /*24090*/  MOV R3, 0x1c1f ;  /* 0x00001c1f00037802 */ /* 0x000fe20000000f00 */
[----:B------:R-:W-:Y:S01]  /*240a0*/  IMAD.MOV.U32 R29, RZ, RZ, RZ ;  /* 0x000000ffff1d7224 */ /* 0x000fe200078e00ff */
[----:B------:R-:W-:Y:S02]  /*240b0*/  MOV R160, 0xffffffff ;  /* 0xffffffff00a07802 */ /* 0x000fe40000000f00 */
[----:B------:R-:W-:Y:S02]  /*240c0*/  MOV R2, 0x240e0 ;  /* 0x000240e000027802 */ /* 0x000fe40000000f00 */
[----:B-12---:R-:W-:Y:S05]  /*240d0*/  CALL.REL.NOINC `($__internal_5_$__cuda_sm70_shflsync_idx_p) ;  /* 0x0000070000007944 */ /* 0x006fea0003c00000 */
[----:B------:R-:W-:Y:S01]  /*240e0*/  IMAD.MOV.U32 R30, RZ, RZ, R22 ;  /* 0x000000ffff1e7224 */ /* 0x000fe200078e0016 */
[----:B------:R-:W-:Y:S01]  /*240f0*/  MOV R3, 0x1c1f ;  /* 0x00001c1f00037802 */ /* 0x000fe20000000f00 */
[----:B------:R-:W-:Y:S01]  /*24100*/  IMAD.MOV.U32 R29, RZ, RZ, RZ ;  /* 0x000000ffff1d7224 */ /* 0x000fe200078e00ff */
[----:B------:R-:W-:Y:S01]  /*24110*/  MOV R10, R31 ;  /* 0x0000001f000a7202 */ /* 0x000fe20000000f00 */
[----:B------:R-:W-:Y:S01]  /*24120*/  IMAD.MOV.U32 R160, RZ, RZ, -0x1 ;  /* 0xffffffffffa07424 */ /* 0x000fe200078e00ff */
[----:B------:R-:W-:-:S02]  /*24130*/  MOV R11, R9 ;  /* 0x00000009000b7202 */ /* 0x000fc40000000f00 */
[----:B------:R-:W-:Y:S02]  /*24140*/  MOV R2, 0x24160 ;  /* 0x0002416000027802 */ /* 0x000fe40000000f00 */
[----:B------:R-:W-:Y:S05]  /*24150*/  CALL.REL.NOINC `($__internal_5_$__cuda_sm70_shflsync_idx_p) ;  /* 0x0000068000007944 */ /* 0x000fea0003c00000 */
[----:B------:R-:W-:Y:S01]  /*24160*/  IMAD.MOV.U32 R12, RZ, RZ, R31 ;  /* 0x000000ffff0c7224 */ /* 0x000fe200078e001f */
[----:B------:R-:W-:Y:S01]  /*24170*/  MOV R30, R20 ;  /* 0x00000014001e7202 */ /* 0x000fe20000000f00 */
[----:B------:R-:W-:Y:S01]  /*24180*/  IMAD.MOV.U32 R29, RZ, RZ, RZ ;  /* 0x000000ffff1d7224 */ /* 0x000fe200078e00ff */
[----:B------:R-:W-:Y:S01]  /*24190*/  MOV R3, 0x1c1f ;  /* 0x00001c1f00037802 */ /* 0x000fe20000000f00 */
[----:B------:R-:W-:Y:S01]  /*241a0*/  IMAD.MOV.U32 R160, RZ, RZ, -0x1 ;  /* 0xffffffffffa07424 */ /* 0x000fe200078e00ff */
[----:B------:R-:W-:Y:S02]  /*241b0*/  MOV R2, 0x241d0 ;  /* 0x000241d000027802 */ /* 0x000fe40000000f00 */
[----:B------:R-:W-:Y:S05]  /*241c0*/  CALL.REL.NOINC `($__internal_5_$__cuda_sm70_shflsync_idx_p) ;  /* 0x0000061000007944 */ /* 0x000fea0003c00000 */
[----:B------:R-:W-:Y:S01]  /*241d0*/  MOV R2, R31 ;  /* 0x0000001f00027202 */ /* 0x000fe20000000f00 */
[----:B------:R-:W-:Y:S05]  /*241e0*/  BRA `(.L_x_1415) ;  /* 0xffff86d000007947 */ /* 0x000fea000383ffff */
.L_x_1370:
[----:B------:R-:W-:Y:S01]  /*241f0*/  IMAD.MOV.U32 R30, RZ, RZ, R39 ;  /* 0x000000ffff1e7224 */ /* 0x000fe200078e0027 */
[----:B------:R-:W-:Y:S01]  /*24200*/  MOV R3, 0x1c1f ;  /* 0x00001c1f00037802 */ /* 0x000fe20000000f00 */
[----:B------:R-:W-:Y:S01]  /*24210*/  IMAD.MOV.U32 R29, RZ, RZ, 0x1 ;  /* 0x00000001ff1d7424 */ /* 0x000fe200078e00ff */
[----:B------:R-:W-:Y:S02]  /*24220*/  MOV R160, 0xffffffff ;  /* 0xffffffff00a07802 */ /* 0x000fe40000000f00 */
[----:B------:R-:W-:-:S02]  /*24230*/  MOV R2, 0x24250 ;  /* 0x0002425000027802 */ /* 0x000fc40000000f00 */
[----:B---3--:R-:W-:Y:S05]  /*24240*/  CALL.REL.NOINC `($__internal_5_$__cuda_sm70_shflsync_idx_p) ;  /* 0x0000059000007944 */ /* 0x008fea0003c00000 */
[----:B------:R-:W-:Y:S01]  /*24250*/  IMAD.MOV.U32 R11, RZ, RZ, R31 ;  /* 0x000000ffff0b7224 */ /* 0x000fe200078e001f */
[----:B------:R-:W-:Y:S01]  /*24260*/  MOV R30, R48 ;  /* 0x00000030001e7202 */ /* 0x000fe20000000f00 */
[----:B------:R-:W-:Y:S01]  /*24270*/  IMAD.MOV.U32 R29, RZ, RZ, 0x1 ;  /* 0x00000001ff1d7424 */ /* 0x000fe200078e00ff */
[----:B------:R-:W-:Y:S01]  /*24280*/  MOV R3, 0x1c1f ;  /* 0x00001c1f00037802 */ /* 0x000fe20000000f00 */
[----:B------:R-:W-:Y:S01]  /*24290*/  IMAD.MOV.U32 R160, RZ, RZ, -0x1 ;  /* 0xffffffffffa07424 */ /* 0x000fe200078e00ff */
[----:B------:R-:W-:-:S02]  /*242a0*/  MOV R2, 0x242c0 ;  /* 0x000242c000027802 */ /* 0x000fc40000000f00 */
[----:B------:R-:W-:Y:S05]  /*242b0*/  CALL.REL.NOINC `($__internal_5_$__cuda_sm70_shflsync_idx_p) ;  /* 0x0000052000007944 */ /* 0x000fea0003c00000 */
[----:B------:R-:W-:Y:S01]  /*242c0*/  IMAD.MOV.U32 R30, RZ, RZ, R22 ;  /* 0x000000ffff1e7224 */ /* 0x000fe200078e0016 */
[----:B------:R-:W-:Y:S01]  /*242d0*/  MOV R29, 0x1 ;  /* 0x00000001001d7802 */ /* 0x000fe20000000f00 */
[----:B------:R-:W-:Y:S01]  /*242e0*/  IMAD.MOV.U32 R3, RZ, RZ, 0x1c1f ;  /* 0x00001c1fff037424 */ /* 0x000fe200078e00ff */
[----:B------:R-:W-:Y:S01]  /*242f0*/  MOV R160, 0xffffffff ;  /* 0xffffffff00a07802 */ /* 0x000fe20000000f00 */
[----:B------:R-:W-:Y:S01]  /*24300*/  IMAD.MOV.U32 R10, RZ, RZ, R31 ;  /* 0x000000ffff0a7224 */ /* 0x000fe200078e001f */
[----:B------:R-:W-:-:S02]  /*24310*/  MOV R2, 0x24330 ;  /* 0x0002433000027802 */ /* 0x000fc40000000f00 */
[----:B------:R-:W-:Y:S05]  /*24320*/  CALL.REL.NOINC `($__internal_5_$__cuda_sm70_shflsync_idx_p) ;  /* 0x000004b000007944 */ /* 0x000fea0003c00000 */
        /* <DEDUP_REMOVED lines=9> */
.L_x_1397:
        /* <DEDUP_REMOVED lines=8> */
.L_x_1398:
        /* <DEDUP_REMOVED lines=23> */
.L_x_1401:
        /* <DEDUP_REMOVED lines=16> */
[----:B------:R-:W-:Y:S01]  /*246b0*/  MOV R10, R31 ;  /* 0x0000001f000a7202 */ /* 0x000fe20000000f00 */
[----:B------:R-:W-:Y:S01]  /*246c0*/  IMAD.MOV.U32 R160, RZ, RZ, -0x1 ;  /* 0xffffffffffa07424 */ /* 0x000fe200078e00ff */
[----:B------:R-:W-:-:S02]  /*246d0*/  MOV R11, R9 ;  /* 0x00000009000b7202 */ /* 0x000fc40000000f00 */
[----:B------:R-:W-:Y:S02]  /*246e0*/  MOV R2, 0x24700 ;  /* 0x0002470000027802 */ /* 0x000fe40000000f00 */
[----:B------:R-:W-:Y:S05]  /*246f0*/  CALL.REL.NOINC `($__internal_5_$__cuda_sm70_shflsync_idx_p) ;  /* 0x000000e000007944 */ /* 0x000fea0003c00000 */
        /* <DEDUP_REMOVED lines=9> */
        .weak           $__internal_4_$__cuda_sm70_shflsync_bfly_p
        .type           $__internal_4_$__cuda_sm70_shflsync_bfly_p,@function
        .size           $__internal_4_$__cuda_sm70_shflsync_bfly_p,($__internal_5_$__cuda_sm70_shflsync_idx_p - $__internal_4_$__cuda_sm70_shflsync_bfly_p)
$__internal_4_$__cuda_sm70_shflsync_bfly_p:
[----:B------:R-:W-:Y:S04]  /*24790*/  WARPSYNC R244 ;  /* 0x000000f400007348 */ /* 0x000fe80003800000 */
[----:B------:R1:W2:Y:S02]  /*247a0*/  SHFL.BFLY PT, R4, R2, R4, R245 ;  /* 0x0c00000402047389 */ /* 0x0002a400000e00f5 */
[----:B-1----:R-:W-:-:S02]  /*247b0*/  MOV R2, R3 ;  /* 0x0000000300027202 */ /* 0x002fc40000000f00 */
[----:B------:R-:W-:-:S04]  /*247c0*/  MOV R3, 0x0 ;  /* 0x0000000000037802 */ /* 0x000fc80000000f00 */
[----:B--2---:R-:W-:Y:S05]  /*247d0*/  RET.REL.NODEC R2 `(_ZN7cutlass13device_kernelIN5flash19enable_sm80_to_sm89INS1_16FlashAttnFwdSm80INS1_25CollectiveMainloopFwdSm80ILi8ELi2ELb0EN4cute5tupleIJNS5_1CILi128EEENS7_ILi64EEENS7_ILi192EEEEEELi192ENS_10bfloat16_tEfNS_4arch4Sm80ELb0ELb1ELb1ELb1ELb1ELb1ELb1ELb0EEENS1_21CollectiveEpilogueFwdINS6_IJS8_SA_S9_EEENS6_IJNS7_ILi1EEESI_SI_EEESC_SE_Li256ELb1ELb1ELb0ELb0EEENS1_19SingleTileSchedulerILb1ELb0ELb1ELi128EEEEEEEEEvNT_6ParamsE) ;  /* 0xfffdb82002007950 */ /* 0x004fea0003c3ffff */
        .weak           $__internal_5_$__cuda_sm70_shflsync_idx_p
        .type           $__internal_5_$__cuda_sm70_shflsync_idx_p,@function
        .size           $__internal_5_$__cuda_sm70_shflsync_idx_p,(.L_x_1716 - $__internal_5_$__cuda_sm70_shflsync_idx_p)
$__internal_5_$__cuda_sm70_shflsync_idx_p:
[----:B------:R-:W-:Y:S04]  /*247e0*/  WARPSYNC R160 ;  /* 0x000000a000007348 */ /* 0x000fe80003800000 */
[----:B------:R1:W2:Y:S02]  /*247f0*/  SHFL.IDX PT, R31, R30, R29, R3 ;  /* 0x0000001d1e1f7389 */ /* 0x0002a400000e0003 */
[----:B-1----:R-:W-:-:S04]  /*24800*/  MOV R3, 0x0 ;  /* 0x0000000000037802 */ /* 0x002fc80000000f00 */
[----:B--2---:R-:W-:Y:S05]  /*24810*/  RET.REL.NODEC R2 `(_ZN7cutlass13device_kernelIN5flash19enable_sm80_to_sm89INS1_16FlashAttnFwdSm80INS1_25CollectiveMainloopFwdSm80ILi8ELi2ELb0EN4cute5tupleIJNS5_1CILi128EEENS7_ILi64EEENS7_ILi192EEEEEELi192ENS_10bfloat16_tEfNS_4arch4Sm80ELb0ELb1ELb1ELb1ELb1ELb1ELb1ELb0EEENS1_21CollectiveEpilogueFwdINS6_IJS8_SA_S9_EEENS6_IJNS7_ILi1EEESI_SI_EEESC_SE_Li256ELb1ELb1ELb0ELb0EEENS1_19SingleTileSchedulerILb1ELb0ELb1ELi128EEEEEEEEEvNT_6ParamsE) ;  /* 0xfffdb7e002007950 */ /* 0x004fea0003c3ffff */
.L_x_1420:
        /* <DEDUP_REMOVED lines=14> */
.L_x_1716:


//--------------------- .text._ZN7cutlass13device_kernelIN5flash19enable_sm80_to_sm89INS1_16FlashAttnFwdSm80INS1_25CollectiveMainloopFwdSm80ILi8ELi2ELb0EN4cute5tupleIJNS5_1CILi128EEENS7_ILi64EEENS7_ILi192EEEEEELi192ENS_10bfloat16_tEfNS_4arch4Sm80ELb1ELb0ELb1ELb0ELb1ELb0ELb1ELb0EEENS1_21CollectiveEpilogueFwdINS6_IJS8_SA_S9_EEENS6_IJNS7_ILi1EEESI_SI_EEESC_SE_Li256ELb0ELb1ELb0ELb0EEENS1_30DynamicPersistentTileSchedulerILi256ELi256ELb0ELb1ELb0EEEEEEEEEvNT_6ParamsE --------------------------
	.section	.text._ZN7cutlass13device_kernelIN5flash19enable_sm80_to_sm89INS1_16FlashAttnFwdSm80INS1_25CollectiveMainloopFwdSm80ILi8ELi2ELb0EN4cute5tupleIJNS5_1CILi128EEENS7_ILi64EEENS7_ILi192EEEEEELi192ENS_10bfloat16_tEfNS_4arch4Sm80ELb1ELb0ELb1ELb0ELb1ELb0ELb1ELb0EEENS1_21CollectiveEpilogueFwdINS6_IJS8_SA_S9_EEENS6_IJNS7_ILi1EEESI_SI_EEESC_SE_Li256ELb0ELb1ELb0ELb0EEENS1_30DynamicPersistentTileSchedulerILi256ELi256ELb0ELb1ELb0EEEEEEEEEvNT_6ParamsE,"ax",@progbits
	.sectioninfo	@"SHI_REGISTERS=255"
	.align	128
.text._ZN7cutlass13device_kernelIN5flash19enable_sm80_to_sm89INS1_16FlashAttnFwdSm80INS1_25CollectiveMainloopFwdSm80ILi8ELi2ELb0EN4cute5tupleIJNS5_1CILi128EEENS7_ILi64EEENS7_ILi192EEEEEELi192ENS_10bfloat16_tEfNS_4arch4Sm80ELb1ELb0ELb1ELb0ELb1ELb0ELb1ELb0EEENS1_21CollectiveEpilogueFwdINS6_IJS8_SA_S9_EEENS6_IJNS7_ILi1EEESI_SI_EEESC_SE_Li256ELb0ELb1ELb0ELb0EEENS1_30DynamicPersistentTileSchedulerILi256ELi256ELb0ELb1ELb0EEEEEEEEEvNT_6ParamsE:
        .type           _ZN7cutlass13device_kernelIN5flash19enable_sm80_to_sm89INS1_16FlashAttnFwdSm80INS1_25CollectiveMainloopFwdSm80ILi8ELi2ELb0EN4cute5tupleIJNS5_1CILi128EEENS7_ILi64EEENS7_ILi192EEEEEELi192ENS_10bfloat16_tEfNS_4arch4Sm80ELb1ELb0ELb1ELb0ELb1ELb0ELb1ELb0EEENS1_21CollectiveEpilogueFwdINS6_IJS8_SA_S9_EEENS6_IJNS7_ILi1EEESI_SI_EEESC_SE_Li256ELb0ELb1ELb0ELb0EEENS1_30DynamicPersistentTileSchedulerILi256ELi256ELb0ELb1ELb0EEEEEEEEEvNT_6ParamsE,@function
        .size           _ZN7cutlass13device_kernelIN5flash19enable_sm80_to_sm89INS1_16FlashAttnFwdSm80INS1_25CollectiveMainloopFwdSm80ILi8ELi2ELb0EN4cute5tupleIJNS5_1CILi128EEENS7_ILi64EEENS7_ILi192EEEEEELi192ENS_10bfloat16_tEfNS_4arch4Sm80ELb1ELb0ELb1ELb0ELb1ELb0ELb1ELb0EEENS1_21CollectiveEpilogueFwdINS6_IJS8_SA_S9_EEENS6_IJNS7_ILi1EEESI_SI_EEESC_SE_Li256ELb0ELb1ELb0ELb0EEENS1_30DynamicPersistentTileSchedulerILi256ELi256ELb0ELb1ELb0EEEEEEEEEvNT_6ParamsE,(.L_x_1720 - _ZN7cutlass13device_kernelIN5flash19enable_sm80_to_sm89INS1_16FlashAttnFwdSm80INS1_25CollectiveMainloopFwdSm80ILi8ELi2ELb0EN4cute5tupleIJNS5_1CILi128EEENS7_ILi64EEENS7_ILi192EEEEEELi192ENS_10bfloat16_tEfNS_4arch4Sm80ELb1ELb0ELb1ELb0ELb1ELb0ELb1ELb0EEENS1_21CollectiveEpilogueFwdINS6_IJS8_SA_S9_EEENS6_IJNS7_ILi1EEESI_SI_EEESC_SE_Li256ELb0ELb1ELb0ELb0EEENS1_30DynamicPersistentTileSchedulerILi256ELi256ELb0ELb1ELb0EEEEEEEEEvNT_6ParamsE)
        .other          _ZN7cutlass13device_kernelIN5flash19enable_sm80_to_sm89INS1_16FlashAttnFwdSm80INS1_25CollectiveMainloopFwdSm80ILi8ELi2ELb0EN4cute5tupleIJNS5_1CILi128EEENS7_ILi64EEENS7_ILi192EEEEEELi192ENS_10bfloat16_tEfNS_4arch4Sm80ELb1ELb0ELb1ELb0ELb1ELb0ELb1ELb0EEENS1_21CollectiveEpilogueFwdINS6_IJS8_SA_S9_EEENS6_IJNS7_ILi1EEESI_SI_EEESC_SE_Li256ELb0ELb1ELb0ELb0EEENS1_30DynamicPersistentTileSchedulerILi256ELi256ELb0ELb1ELb0EEEEEEEEEvNT_6ParamsE,@"STO_CUDA_ENTRY STV_DEFAULT"
_ZN7cutlass13device_kernelIN5flash19enable_sm80_to_sm89INS1_16FlashAttnFwdSm80INS1_25CollectiveMainloopFwdSm80ILi8ELi2ELb0EN4cute5tupleIJNS5_1CILi128EEENS7_ILi64EEENS7_ILi192EEEEEELi192ENS_10bfloat16_tEfNS_4arch4Sm80ELb1ELb0ELb1ELb0ELb1ELb0ELb1ELb0EEENS1_21CollectiveEpilogueFwdINS6_IJS8_SA_S9_EEENS6_IJNS7_ILi1EEESI_SI_EEESC_SE_Li256ELb0ELb1ELb0ELb0EEENS1_30DynamicPersistentTileSchedulerILi256ELi256ELb0ELb1ELb0EEEEEEEEEvNT_6ParamsE:
        /* <DEDUP_REMOVED lines=13> */
[----:B------:R-:W-:Y:S02]  /*00d0*/  ULDC.64 UR6, c[0x0][0x118] ;  /* 0x0000460000067ab9 */ /* 0x000fe40000000a00 */
[CC--:B------:R-:W-:Y:S02]  /*00e0*/  LEA.HI R2, R16.reuse, R20.reuse, RZ, 0x4 ;  /* 0x0000001410027211 */ /* 0x0c0fe400078f20ff */
[----:B------:R-:W-:Y:S02]  /*00f0*/  LEA.HI R8, R16, R20, RZ, 0x3 ;  /* 0x0000001410087211 */ /* 0x000fe400078f18ff */
[----:B------:R-:W-:Y:S02]  /*0100*/  SHF.R.S32.HI R3, RZ, 0x4, R2 ;  /* 0x00000004ff037819 */ /* 0x000fe40000011402 */
[----:B------:R-:W-:-:S02]  /*0110*/  SHF.R.S32.HI R250, RZ, 0x3, R8 ;  /* 0x00000003fffa7819 */ /* 0x000fc40000011408 */
[----:B------:R-:W-:Y:S02]  /*0120*/  LEA.HI R0, R2, R3, RZ, 0x1 ;  /* 0x0000000302007211 */ /* 0x000fe400078f08ff */
[----:B------:R-:W-:Y:S02]  /*0130*/  LEA.HI R12, R16, R20, RZ, 0x2 ;  /* 0x00000014100c7211 */ /* 0x000fe400078f10ff */
[----:B------:R-:W-:Y:S02]  /*0140*/  LOP3.LUT R0, R0, 0xfffffffe, RZ, 0xc0, !PT ;  /* 0xfffffffe00007812 */ /* 0x000fe400078ec0ff */
[--C-:B------:R-:W-:Y:S02]  /*0150*/  SHF.R.S32.HI R9, RZ, 0x2, R12.reuse ;  /* 0x00000002ff097819 */ /* 0x100fe4000001140c */
[----:B------:R-:W-:Y:S01]  /*0160*/  SHF.R.S32.HI R4, RZ, 0x1f, R12 ;  /* 0x0000001fff047819 */ /* 0x000fe2000001140c */
[----:B------:R-:W-:Y:S01]  /*0170*/  IMAD.IADD R14, R3, 0x1, -R0 ;  /* 0x00000001030e7824 */ /* 0x000fe200078e0a00 */
[----:B------:R-:W-:-:S02]  /*0180*/  LOP3.LUT R3, R8, 0xfffffff8, RZ, 0xc0, !PT ;  /* 0xfffffff808037812 */ /* 0x000fc400078ec0ff */
[----:B------:R-:W-:Y:S01]  /*0190*/  LOP3.LUT R0, R2, 0xfffffff0, RZ, 0xc0, !PT ;  /* 0xfffffff002007812 */ /* 0x000fe200078ec0ff */
[----:B------:R-:W-:Y:S01]  /*01a0*/  IMAD.SHL.U32 R2, R250, 0x40, RZ ;  /* 0x00000040fa027824 */ /* 0x000fe200078e00ff */
[----:B------:R-:W-:Y:S01]  /*01b0*/  LEA.HI R7, R16, R20, RZ, 0x5 ;  /* 0x0000001410077211 */ /* 0x000fe200078f28ff */
[----:B------:R-:W-:Y:S01]  /*01c0*/  IMAD.IADD R218, R20, 0x1, -R3 ;  /* 0x0000000114da7824 */ /* 0x000fe200078e0a03 */
[----:B------:R-:W-:Y:S01]  /*01d0*/  LEA.HI R3, R4, R9, RZ, 0x3 ;  /* 0x0000000904037211 */ /* 0x000fe200078f18ff */
[----:B------:R-:W-:Y:S01]  /*01e0*/  IMAD.IADD R0, R20, 0x1, -R0 ;  /* 0x0000000114007824 */ /* 0x000fe200078e0a00 */
[----:B------:R-:W-:Y:S01]  /*01f0*/  LOP3.LUT R2, R2, 0x1c0, RZ, 0xc0, !PT ;  /* 0x000001c002027812 */ /* 0x000fe200078ec0ff */
[C---:B------:R-:W-:Y:S01]  /*0200*/  IMAD.SHL.U32 R200, R218.reuse, 0x8, RZ ;  /* 0x00000008dac87824 */ /* 0x040fe200078e00ff */
[----:B------:R-:W-:Y:S01]  /*0210*/  LOP3.LUT R3, R3, 0xfffffff8, RZ, 0xc0, !PT ;  /* 0xfffffff803037812 */ /* 0x000fe200078ec0ff */
[C---:B------:R-:W-:Y:S01]  /*0220*/  IMAD.SHL.U32 R5, R218.reuse, 0x40, RZ ;  /* 0x00000040da057824 */ /* 0x040fe200078e00ff */
[----:B------:R-:W-:Y:S01]  /*0230*/  SHF.R.S32.HI R6, RZ, 0x1f, R0 ;  /* 0x0000001fff067819 */ /* 0x000fe20000011400 */
[----:B------:R-:W-:Y:S01]  /*0240*/  IMAD R219, R218, 0x20, R250 ;  /* 0x00000020dadb7824 */ /* 0x000fe200078e02fa */
[----:B------:R-:W-:Y:S01]  /*0250*/  SHF.R.U32.HI R4, RZ, 0x3, R2 ;  /* 0x00000003ff047819 */ /* 0x000fe20000011602 */
[----:B------:R-:W-:Y:S01]  /*0260*/  IMAD.IADD R9, R9, 0x1, -R3 ;  /* 0x0000000109097824 */ /* 0x000fe200078e0a03 */
[----:B------:R-:W-:-:S02]  /*0270*/  LOP3.LUT R2, R2, 0x38, R200, 0xf8, !PT ;  /* 0x0000003802027812 */ /* 0x000fc400078ef8c8 */
[----:B------:R-:W-:Y:S02]  /*0280*/  LEA.HI R11, R6, R0, RZ, 0x3 ;  /* 0x00000000060b7211 */ /* 0x000fe400078f18ff */
[----:B------:R-:W-:Y:S02]  /*0290*/  LOP3.LUT R13, R2, R4, RZ, 0x3c, !PT ;  /* 0x00000004020d7212 */ /* 0x000fe400078e3cff */
[----:B------:R-:W-:Y:S02]  /*02a0*/  LOP3.LUT R4, R11, 0xfffffff8, RZ, 0xc0, !PT ;  /* 0xfffffff80b047812 */ /* 0x000fe400078ec0ff */
[----:B------:R-:W-:Y:S02]  /*02b0*/  LOP3.LUT R2, R5, 0x1c0, RZ, 0xc0, !PT ;  /* 0x000001c005027812 */ /* 0x000fe400078ec0ff */
[----:B------:R-:W-:Y:S01]  /*02c0*/  LOP3.LUT R3, R9, 0x1, RZ, 0xc0, !PT ;  /* 0x0000000109037812 */ /* 0x000fe200078ec0ff */
[----:B------:R-:W-:Y:S01]  /*02d0*/  IMAD.IADD R10, R0, 0x1, -R4 ;  /* 0x00000001000a7824 */ /* 0x000fe200078e0a04 */
[----:B------:R-:W-:-:S02]  /*02e0*/  LOP3.LUT R5, R2, 0x8, R8, 0xf8, !PT ;  /* 0x0000000802057812 */ /* 0x000fc400078ef808 */
[----:B------:R-:W-:Y:S02]  /*02f0*/  LOP3.LUT R0, R7, 0xffffffe0, RZ, 0xc0, !PT ;  /* 0xffffffe007007812 */ /* 0x000fe400078ec0ff */
[----:B------:R-:W-:Y:S02]  /*0300*/  SHF.R.U32.HI R2, RZ, 0x3, R2 ;  /* 0x00000003ff027819 */ /* 0x000fe40000011602 */
[--C-:B------:R-:W-:Y:S01]  /*0310*/  SHF.R.S32.HI R6, RZ, 0x5, R7.reuse ;  /* 0x00000005ff067819 */ /* 0x100fe20000011407 */
[----:B------:R-:W-:Y:S01]  /*0320*/  IMAD.IADD R19, R20, 0x1, -R0 ;  /* 0x0000000114137824 */ /* 0x000fe200078e0a00 */
[----:B------:R-:W-:Y:S02]  /*0330*/  LOP3.LUT R15, R5, R2, RZ, 0x3c, !PT ;  /* 0x00000002050f7212 */ /* 0x000fe400078e3cff */
[----:B------:R-:W-:Y:S01]  /*0340*/  SHF.R.S32.HI R2, RZ, 0x1f, R7 ;  /* 0x0000001fff027819 */ /* 0x000fe20000011407 */
[----:B------:R-:W-:Y:S01]  /*0350*/  IMAD.SHL.U32 R7, R14, 0x8, RZ ;  /* 0x000000080e077824 */ /* 0x000fe200078e00ff */
[----:B------:R-:W-:-:S02]  /*0360*/  ISETP.NE.U32.AND P3, PT, R3, 0x1, PT ;  /* 0x000000010300780c */ /* 0x000fc40003f65070 */
[----:B------:R-:W-:Y:S02]  /*0370*/  LOP3.LUT R3, R12, 0xfffffffc, RZ, 0xc0, !PT ;  /* 0xfffffffc0c037812 */ /* 0x000fe400078ec0ff */
[----:B------:R-:W-:Y:S01]  /*0380*/  LEA.HI R0, R2, R6, RZ, 0x3 ;  /* 0x0000000602007211 */ /* 0x000fe200078f18ff */
[----:B------:R-:W-:Y:S01]  /*0390*/  IMAD.SHL.U32 R2, R10, 0x40, RZ ;  /* 0x000000400a027824 */ /* 0x000fe200078e00ff */
[----:B------:R-:W-:Y:S02]  /*03a0*/  SHF.R.S32.HI R12, RZ, 0x1f, R19 ;  /* 0x0000001fff0c7819 */ /* 0x000fe40000011413 */
[----:B------:R-:W-:Y:S01]  /*03b0*/  LOP3.LUT R4, R0, 0xffffff8, RZ, 0xc0, !PT ;  /* 0x0ffffff800047812 */ /* 0x000fe200078ec0ff */
[----:B------:R-:W-:Y:S01]  /*03c0*/  IMAD.IADD R0, R20, 0x1, -R3 ;  /* 0x0000000114007824 */ /* 0x000fe200078e0a03 */
[----:B------:R-:W-:Y:S02]  /*03d0*/  LEA.HI R12, R12, R19, RZ, 0x2 ;  /* 0x000000130c0c7211 */ /* 0x000fe400078f10ff */
[----:B------:R-:W-:Y:S01]  /*03e0*/  LEA.HI R8, R16, R20, RZ, 0x6 ;  /* 0x0000001410087211 */ /* 0x000fe200078f30ff */
[----:B------:R-:W-:Y:S01]  /*03f0*/  IMAD.IADD R4, R6, 0x1, -R4 ;  /* 0x0000000106047824 */ /* 0x000fe200078e0a04 */
[----:B------:R-:W-:-:S02]  /*0400*/  LOP3.LUT R2, R2, 0x1c0, RZ, 0xc0, !PT ;  /* 0x000001c002027812 */ /* 0x000fc400078ec0ff */
[----:B------:R-:W-:Y:S01]  /*0410*/  SHF.R.S32.HI R3, RZ, 0x2, R12 ;  /* 0x00000002ff037819 */ /* 0x000fe2000001140c */
[----:B------:R-:W-:Y:S01]  /*0420*/  IMAD.SHL.U32 R8, R8, 0x8, RZ ;  /* 0x0000000808087824 */ /* 0x000fe200078e00ff */
[----:B------:R-:W-:Y:S02]  /*0430*/  LOP3.LUT R7, R2, 0x8, R7, 0xf8, !PT ;  /* 0x0000000802077812 */ /* 0x000fe400078ef807 */
[----:B------:R-:W-:Y:S01]  /*0440*/  SHF.R.U32.HI R5, RZ, 0x3, R2 ;  /* 0x00000003ff057819 */ /* 0x000fe20000011602 */
[----:B------:R-:W-:Y:S01]  /*0450*/  IMAD R18, R4, 0x10, R3 ;  /* 0x0000001004127824 */ /* 0x000fe200078e0203 */
[----:B------:R-:W-:Y:S01]  /*0460*/  LEA.HI R2, R0, R0, RZ, 0x1 ;  /* 0x0000000000027211 */ /* 0x000fe200078f08ff */
[----:B------:R-:W-:Y:S01]  /*0470*/  IMAD.SHL.U32 R3, R9, 0x40, RZ ;  /* 0x0000004009037824 */ /* 0x000fe200078e00ff */
[----:B------:R-:W-:Y:S02]  /*0480*/  LOP3.LUT R13, R13, 0x7ffffe00, R8, 0xf8, !PT ;  /* 0x7ffffe000d0d7812 */ /* 0x000fe400078ef808 */
[----:B------:R-:W-:Y:S01]  /*0490*/  LOP3.LUT R8, R7, R5, RZ, 0x3c, !PT ;  /* 0x0000000507087212 */ /* 0x000fe200078e3cff */
[----:B------:R-:W-:Y:S01]  /*04a0*/  IMAD.SHL.U32 R5, R6, 0x400, RZ ;  /* 0x0000040006057824 */ /* 0x000fe200078e00ff */
[----:B------:R-:W-:Y:S01]  /*04b0*/  LOP3.LUT R2, R2, 0x1ffffffe, RZ, 0xc0, !PT ;  /* 0x1ffffffe02027812 */ /* 0x000fe200078ec0ff */
[----:B------:R-:W-:Y:S01]  /*04c0*/  IMAD.SHL.U32 R7, R11, 0x40, RZ ;  /* 0x000000400b077824 */ /* 0x000fe200078e00ff */
[----:B------:R-:W-:Y:S01]  /*04d0*/  LOP3.LUT R6, R3, 0x1c0, RZ, 0xc0, !PT ;  /* 0x000001c003067812 */ /* 0x000fe200078ec0ff */
[C---:B------:R-:W-:Y:S01]  /*04e0*/  IMAD R4, R0.reuse, 0x2, R5 ;  /* 0x0000000200047824 */ /* 0x040fe200078e0205 */
[----:B------:R-:W-:Y:S01]  /*04f0*/  R2P PR, R9, 0x6 ;  /* 0x0000000609007804 */ /* 0x000fe20000000000 */
[----:B------:R-:W-:Y:S01]  /*0500*/  IMAD.IADD R9, R0, 0x1, -R2 ;  /* 0x0000000100097824 */ /* 0x000fe200078e0a02 */
[----:B------:R-:W-:Y:S01]  /*0510*/  LEA.HI R2, R6, R6, RZ, 0x1d ;  /* 0x0000000606027211 */ /* 0x000fe200078fe8ff */
[----:B------:R-:W-:Y:S01]  /*0520*/  STL [R1+0x38], R18 ;  /* 0x0000381201007387 */ /* 0x000fe20000100800 */
[----:B------:R-:W-:Y:S01]  /*0530*/  LOP3.LUT R3, R7, 0xfffffe00, RZ, 0xc0, !PT ;  /* 0xfffffe0007037812 */ /* 0x000fe200078ec0ff */
[----:B------:R-:W-:Y:S01]  /*0540*/  IMAD R0, R14, 0x200, R15 ;  /* 0x000002000e007824 */ /* 0x000fe200078e020f */
[----:B------:R-:W-:Y:S01]  /*0550*/  SHF.R.S32.HI R6, RZ, 0x1f, R200 ;  /* 0x0000001fff067819 */ /* 0x000fe200000114c8 */
[----:B------:R-:W-:Y:S01]  /*0560*/  IMAD.IADD R7, R4, 0x1, R2 ;  /* 0x0000000104077824 */ /* 0x000fe200078e0202 */
[----:B------:R-:W-:Y:S01]  /*0570*/  LEA.HI R4, R16, R20, RZ, 0x7 ;  /* 0x0000001410047211 */ /* 0x000fe200078f38ff */
[----:B------:R-:W-:Y:S01]  /*0580*/  STL [R1+0x8], R17 ;  /* 0x0000081101007387 */ /* 0x000fe20000100800 */
[----:B------:R-:W-:Y:S01]  /*0590*/  IADD3 R213, R200, 0x40, RZ ;  /* 0x00000040c8d57810 */ /* 0x000fe20007ffe0ff */
[----:B------:R-:W-:Y:S01]  /*05a0*/  IMAD.SHL.U32 R221, R13, 0x2, RZ ;  /* 0x000000020ddd7824 */ /* 0x000fe200078e00ff */
[----:B------:R-:W-:-:S02]  /*05b0*/  SHF.R.S32.HI R4, RZ, 0x7, R4 ;  /* 0x00000007ff047819 */ /* 0x000fc40000011404 */
[----:B------:R-:W-:Y:S02]  /*05c0*/  LOP3.LUT R4, R12, 0x7ffffffc, RZ, 0xc0, !PT ;  /* 0x7ffffffc0c047812 */ /* 0x000fe400078ec0ff */
[----:B------:R-:W-:Y:S02]  /*05d0*/  IADD3 R214, R200, 0x80, RZ ;  /* 0x00000080c8d67810 */ /* 0x000fe40007ffe0ff */
[-C--:B------:R-:W-:Y:S01]  /*05e0*/  IADD3 R2, R8, R3.reuse, R5 ;  /* 0x0000000308027210 */ /* 0x080fe20007ffe005 */
[----:B------:R-:W-:Y:S01]  /*05f0*/  IMAD.IADD R6, R19, 0x1, -R4 ;  /* 0x0000000113067824 */ /* 0x000fe200078e0a04 */
[C---:B------:R-:W-:Y:S02]  /*0600*/  LOP3.LUT P0, RZ, R10.reuse, 0x2, RZ, 0xc0, !PT ;  /* 0x000000020aff7812 */ /* 0x040fe4000780c0ff */
[----:B------:R-:W-:Y:S01]  /*0610*/  LOP3.LUT P4, RZ, R10, 0x4, RZ, 0xc0, !PT ;  /* 0x000000040aff7812 */ /* 0x000fe2000788c0ff */
[----:B------:R-:W-:Y:S01]  /*0620*/  IMAD.SHL.U32 R6, R6, 0x2, RZ ;  /* 0x0000000206067824 */ /* 0x000fe200078e00ff */
[----:B------:R-:W-:Y:S01]  /*0630*/  LOP3.LUT R3, R8, R3, RZ, 0xfc, !PT ;  /* 0x0000000308037212 */ /* 0x000fe200078efcff */
[----:B------:R-:W-:Y:S01]  /*0640*/  IMAD.MOV.U32 R8, RZ, RZ, 0x40 ;  /* 0x00000040ff087424 */ /* 0x000fe200078e00ff */
[----:B------:R-:W-:-:S02]  /*0650*/  SHF.R.S32.HI R5, RZ, 0x1f, R213 ;  /* 0x0000001fff057819 */ /* 0x000fc400000114d5 */
[----:B------:R-:W-:Y:S01]  /*0660*/  SHF.R.S32.HI R10, RZ, 0x1f, R214 ;  /* 0x0000001fff0a7819 */ /* 0x000fe200000114d6 */
[----:B------:R1:W-:Y:S01]  /*0670*/  STL [R1], R6 ;  /* 0x0000000601007387 */ /* 0x0003e20000100800 */
[----:B------:R-:W-:Y:S02]  /*0680*/  SEL R5, R193, 0xffffffe0, !P1 ;  /* 0xffffffe0c1057807 */ /* 0x000fe40004800000 */
[----:B------:R-:W-:Y:S02]  /*0690*/  LEA R10, R7, 0x80, 0x1 ;  /* 0x00000080070a7811 */ /* 0x000fe400078e08ff */
[----:B------:R-:W-:Y:S02]  /*06a0*/  SEL R4, R8, 0xffffffc0, !P2 ;  /* 0xffffffc008047807 */ /* 0x000fe40005000000 */
[----:B------:R-:W-:Y:S01]  /*06b0*/  LEA R194, R0, 0xc100, 0x1 ;  /* 0x0000c10000c27811 */ /* 0x000fe200078e08ff */
[----:B------:R-:W-:Y:S01]  /*06c0*/  IMAD.IADD R7, R10, 0x1, R5 ;  /* 0x000000010a077824 */ /* 0x000fe200078e0205 */
[----:B------:R-:W-:Y:S01]  /*06d0*/  SEL R0, R8, 0xffffffc0, !P4 ;  /* 0xffffffc008007807 */ /* 0x000fe20006000000 */
[----:B------:R-:W-:Y:S01]  /*06e0*/  IMAD.IADD R8, R10, 0x1, R4 ;  /* 0x000000010a087824 */ /* 0x000fe200078e0204 */
[----:B------:R-:W-:-:S02]  /*06f0*/  LEA R187, R2, 0x18100, 0x1 ;  /* 0x0001810002bb7811 */ /* 0x000fc400078e08ff */
[----:B------:R-:W-:Y:S02]  /*0700*/  SEL R193, R193, 0xffffffe0, !P0 ;  /* 0xffffffe0c1c17807 */ /* 0x000fe40004000000 */
[----:B------:R-:W-:Y:S01]  /*0710*/  LEA R195, R3, 0x100, 0x1 ;  /* 0x0000010003c37811 */ /* 0x000fe200078e08ff */
[--C-:B------:R-:W-:Y:S01]  /*0720*/  IMAD.IADD R190, R187, 0x1, R0.reuse ;  /* 0x00000001bbbe7824 */ /* 0x100fe200078e0200 */
[----:B------:R-:W-:Y:S01]  /*0730*/  IADD3 R233, R221, 0xc100, RZ ;  /* 0x0000c100dde97810 */ /* 0x000fe20007ffe0ff */
[----:B------:R-:W-:Y:S01]  /*0740*/  IMAD.IADD R188, R187, 0x1, R193 ;  /* 0x00000001bbbc7824 */ /* 0x000fe200078e02c1 */
[----:B------:R-:W-:Y:S01]  /*0750*/  IADD3 R232, R221, 0x100, RZ ;  /* 0x00000100dde87810 */ /* 0x000fe20007ffe0ff */
[----:B------:R-:W-:Y:S02]  /*0760*/  IMAD.IADD R196, R0, 0x1, R195 ;  /* 0x0000000100c47824 */ /* 0x000fe400078e02c3 */
[----:B------:R-:W-:Y:S02]  /*0770*/  IMAD.IADD R189, R188, 0x1, R0 ;  /* 0x00000001bcbd7824 */ /* 0x000fe400078e0200 */
[----:B-1----:R-:W-:-:S05]  /*0780*/  IMAD R6, R9, 0x8, R18 ;  /* 0x0000000809067824 */ /* 0x002fca00078e0212 */
[----:B------:R1:W-:Y:S04]  /*0790*/  STL [R1+0x30], R6 ;  /* 0x0000300601007387 */ /* 0x0003e80000100800 */
[----:B------:R-:W-:Y:S04]  /*07a0*/  STL [R1+0xc], R10 ;  /* 0x00000c0a01007387 */ /* 0x000fe80000100800 */
[----:B------:R2:W-:Y:S04]  /*07b0*/  STL [R1+0x18], R7 ;  /* 0x0000180701007387 */ /* 0x0005e80000100800 */
[----:B------:R-:W-:Y:S01]  /*07c0*/  STL [R1+0x28], R8 ;  /* 0x0000280801007387 */ /* 0x000fe20000100800 */
[----:B-1----:R-:W-:-:S02]  /*07d0*/  IADD3 R6, R10, -0x10, RZ ;  /* 0xfffffff00a067810 */ /* 0x002fc40007ffe0ff */
[----:B------:R-:W-:-:S05]  /*07e0*/  @P3 IADD3 R6, R10, 0x10, RZ ;  /* 0x000000100a063810 */ /* 0x000fca0007ffe0ff */
[----:B------:R-:W-:Y:S01]  /*07f0*/  IMAD.IADD R5, R5, 0x1, R6 ;  /* 0x0000000105057824 */ /* 0x000fe200078e0206 */
[----:B------:R-:W-:Y:S01]  /*0800*/  STL [R1+0x10], R6 ;  /* 0x0000100601007387 */ /* 0x000fe20000100800 */
[----:B--2---:R-:W-:Y:S02]  /*0810*/  IMAD.IADD R7, R7, 0x1, R4 ;  /* 0x0000000107077824 */ /* 0x004fe400078e0204 */
[----:B------:R-:W-:Y:S02]  /*0820*/  IMAD.IADD R2, R4, 0x1, R6 ;  /* 0x0000000104027824 */ /* 0x000fe400078e0206 */
[----:B------:R-:W-:Y:S01]  /*0830*/  IMAD.IADD R3, R5, 0x1, R4 ;  /* 0x0000000105037824 */ /* 0x000fe200078e0204 */
[----:B------:R-:W-:Y:S04]  /*0840*/  STL [R1+0x24], R7 ;  /* 0x0000240701007387 */ /* 0x000fe80000100800 */
[----:B------:R-:W-:Y:S04]  /*0850*/  STL [R1+0x14], R5 ;  /* 0x0000140501007387 */ /* 0x000fe80000100800 */
[----:B------:R1:W-:Y:S04]  /*0860*/  STL [R1+0x20], R2 ;  /* 0x0000200201007387 */ /* 0x0003e80000100800 */
[----:B------:R2:W-:Y:S01]  /*0870*/  STL [R1+0x1c], R3 ;  /* 0x00001c0301007387 */ /* 0x0005e20000100800 */
[----:B-1----:R-:W-:-:S04]  /*0880*/  IMAD.IADD R2, R193, 0x1, R195 ;  /* 0x00000001c1027824 */ /* 0x002fc800078e02c3 */
[----:B------:R-:W-:Y:S02]  /*0890*/  IMAD.IADD R2, R0, 0x1, R2 ;  /* 0x0000000100027824 */ /* 0x000fe400078e0202 */
[----:B------:R-:W-:-:S03]  /*08a0*/  IMAD.IADD R0, R193, 0x1, R196 ;  /* 0x00000001c1007824 */ /* 0x000fc600078e02c4 */
[----:B------:R2:W-:Y:S04]  /*08b0*/  STL [R1+0x2c], R2 ;  /* 0x00002c0201007387 */ /* 0x0005e80000100800 */
.L_x_1501:
[----:B------:R-:W3:Y:S01]  /*08c0*/  LDL R4, [R1+0x8] ;  /* 0x0000080001047983 */ /* 0x000ee20000100800 */
[----:B------:R-:W-:Y:S01]  /*08d0*/  IMAD.MOV.U32 R0, RZ, RZ, c[0x0][0x560] ;  /* 0x00015800ff007624 */ /* 0x000fe200078e00ff */
[----:B------:R-:W-:Y:S01]  /*08e0*/  YIELD ;  /* 0x0000000000007946 */ /* 0x000fe20003800000 */
[----:B------:R-:W-:Y:S03]  /*08f0*/  BSSY B0, `(.L_x_1421) ;  /* 0x0000016000007945 */ /* 0x000fe60003800000 */
[----:B------:R-:W-:-:S13]  /*0900*/  ISETP.NE.AND P0, PT, R0, 0x1, PT ;  /* 0x000000010000780c */ /* 0x000fda0003f05270 */
[----:B---3--:R-:W-:Y:S01]  /*0910*/  @P0 IMAD.HI.U32 R0, R4, c[0x0][0x564], RZ ;  /* 0x0001590004000a27 */ /* 0x008fe200078e00ff */
[----:B--2---:R-:W-:-:S04]  /*0920*/  MOV R3, R4 ;  /* 0x0000000400037202 */ /* 0x004fc80000000f00 */
        /* <DEDUP_REMOVED lines=12> */
.L_x_1422:
[----:B------:R-:W-:-:S04]  /*09f0*/  MOV R0, c[0x0][0x554] ;  /* 0x0001550000007a02 */ /* 0x000fc80000000f00 */
[----:B------:R-:W-:Y:S02]  /*0a00*/  ISETP.NE.AND P0, PT, R0, 0x1, PT ;  /* 0x000000010000780c */ /* 0x000fe40003f05270 */
[----:B------:R-:W-:-:S11]  /*0a10*/  MOV R0, R2 ;  /* 0x0000000200007202 */ /* 0x000fd60000000f00 */
[----:B------:R-:W-:-:S05]  /*0a20*/  @P0 IMAD.HI.U32 R4, R2, c[0x0][0x558], RZ ;  /* 0x0001560002040a27 */ /* 0x000fca00078e00ff */
[----:B------:R-:W-:-:S05]  /*0a30*/  @P0 SHF.R.U32.HI R0, RZ, c[0x0][0x55c], R4 ;  /* 0x00015700ff000a19 */ /* 0x000fca0000011604 */
[----:B------:R-:W-:Y:S02]  /*0a40*/  IMAD R4, R0, c[0x0][0x554], RZ ;  /* 0x0001550000047a24 */ /* 0x000fe400078e02ff */
.L_x_1423:
[----:B------:R-:W-:Y:S05]  /*0a50*/  BSYNC B0 ;  /* 0x0000000000007941 */ /* 0x000fea0003800000 */
.L_x_1421:
        /* <DEDUP_REMOVED lines=25> */
[----:B------:R2:W-:Y:S01]  /*0bf0*/  STL [R1+0x4], R36 ;  /* 0x0000042401007387 */ /* 0x0005e20000100800 */
[----:B------:R-:W-:Y:S01]  /*0c00*/  IMAD.MOV.U32 R86, RZ, RZ, RZ ;  /* 0x000000ffff567224 */ /* 0x000fe200078e00ff */
[----:B------:R-:W-:Y:S01]  /*0c10*/  CS2R R84, SRZ ;  /* 0x0000000000547805 */ /* 0x000fe2000001ff00 */
[----:B------:R-:W-:Y:S01]  /*0c20*/  CS2R R8, SRZ ;  /* 0x0000000000087805 */ /* 0x000fe2000001ff00 */
[----:B------:R-:W-:Y:S01]  /*0c30*/  IMAD.MOV.U32 R82, RZ, RZ, RZ ;  /* 0x000000ffff527224 */ /* 0x000fe200078e00ff */
[----:B------:R-:W-:Y:S01]  /*0c40*/  CS2R R10, SRZ ;  /* 0x00000000000a7805 */ /* 0x000fe2000001ff00 */
[----:B------:R-:W-:Y:S01]  /*0c50*/  MOV R80, RZ ;  /* 0x000000ff00507202 */ /* 0x000fe20000000f00 */
[----:B------:R-:W-:Y:S01]  /*0c60*/  IMAD.MOV.U32 R78, RZ, RZ, RZ ;  /* 0x000000ffff4e7224 */ /* 0x000fe200078e00ff */
[----:B------:R-:W-:Y:S01]  /*0c70*/  CS2R R12, SRZ ;  /* 0x00000000000c7805 */ /* 0x000fe2000001ff00 */
[----:B------:R-:W-:Y:S01]  /*0c80*/  IMAD.MOV.U32 R76, RZ, RZ, RZ ;  /* 0x000000ffff4c7224 */ /* 0x000fe200078e00ff */
[----:B------:R-:W-:Y:S01]  /*0c90*/  MOV R74, RZ ;  /* 0x000000ff004a7202 */ /* 0x000fe20000000f00 */
[----:B------:R-:W-:Y:S01]  /*0ca0*/  CS2R R14, SRZ ;  /* 0x00000000000e7805 */ /* 0x000fe2000001ff00 */
[----:B------:R-:W-:Y:S01]  /*0cb0*/  IMAD.MOV.U32 R72, RZ, RZ, RZ ;  /* 0x000000ffff487224 */ /* 0x000fe200078e00ff */
[----:B-1----:R-:W-:Y:S01]  /*0cc0*/  MOV R2, c[0x0][0x2c4] ;  /* 0x0000b10000027a02 */ /* 0x002fe20000000f00 */
[----:B------:R-:W-:Y:S01]  /*0cd0*/  IMAD.MOV.U32 R70, RZ, RZ, RZ ;  /* 0x000000ffff467224 */ /* 0x000fe200078e00ff */
[----:B------:R-:W-:Y:S01]  /*0ce0*/  CS2R R16, SRZ ;  /* 0x0000000000107805 */ /* 0x000fe2000001ff00 */
        /* <DEDUP_REMOVED lines=30> */
[----:B------:R-:W-:Y:S01]  /*0ed0*/  CS2R R32, SRZ ;  /* 0x0000000000207805 */ /* 0x000fe2000001ff00 */
        /* <DEDUP_REMOVED lines=9> */
[----:B------:R-:W-:Y:S01]  /*0f70*/  IMAD.MOV.U32 R130, RZ, RZ, RZ ;  /* 0x000000ffff827224 */ /* 0x000fe200078e00ff */
[----:B------:R-:W-:Y:S01]  /*0f80*/  CS2R R4, SRZ ;  /* 0x0000000000047805 */ /* 0x000fe2000001ff00 */
[----:B------:R-:W-:Y:S01]  /*0f90*/  CS2R R128, SRZ ;  /* 0x0000000000807805 */ /* 0x000fe2000001ff00 */
[----:B------:R-:W-:Y:S01]  /*0fa0*/  IMNMX R197, R0, R2, PT ;  /* 0x0000000200c57217 */ /* 0x000fe20003800200 */
[----:B------:R-:W-:Y:S01]  /*0fb0*/  IMAD.MOV.U32 R126, RZ, RZ, RZ ;  /* 0x000000ffff7e7224 */ /* 0x000fe200078e00ff */
[----:B------:R-:W-:Y:S01]  /*0fc0*/  PRMT R0, RZ, 0x7610, R0 ;  /* 0x00007610ff007816 */ /* 0x000fe20000000000 */
[----:B------:R-:W-:Y:S01]  /*0fd0*/  CS2R R124, SRZ ;  /* 0x00000000007c7805 */ /* 0x000fe2000001ff00 */
[----:B------:R-:W-:Y:S01]  /*0fe0*/  ISETP.GE.AND P0, PT, R197, 0x1, PT ;  /* 0x00000001c500780c */ /* 0x000fe20003f06270 */
[----:B------:R-:W-:Y:S01]  /*0ff0*/  CS2R R122, SRZ ;  /* 0x00000000007a7805 */ /* 0x000fe2000001ff00 */
[----:B------:R-:W-:Y:S01]  /*1000*/  MOV R37, RZ ;  /* 0x000000ff00257202 */ /* 0x000fe20000000f00 */
[----:B------:R-:W-:Y:S01]  /*1010*/  CS2R R120, SRZ ;  /* 0x0000000000787805 */ /* 0x000fe2000001ff00 */
[----:B------:R-:W-:Y:S01]  /*1020*/  MOV R41, RZ ;  /* 0x000000ff00297202 */ /* 0x000fe20000000f00 */
[----:B------:R-:W-:Y:S01]  /*1030*/  IMAD.MOV.U32 R118, RZ, RZ, RZ ;  /* 0x000000ffff767224 */ /* 0x000fe200078e00ff */
[----:B------:R-:W-:Y:S01]  /*1040*/  CS2R R116, SRZ ;  /* 0x0000000000747805 */ /* 0x000fe2000001ff00 */
[----:B------:R-:W-:Y:S01]  /*1050*/  CS2R R114, SRZ ;  /* 0x0000000000727805 */ /* 0x000fe2000001ff00 */
[----:B------:R-:W-:Y:S01]  /*1060*/  CS2R R112, SRZ ;  /* 0x0000000000707805 */ /* 0x000fe2000001ff00 */
[----:B------:R-:W-:Y:S01]  /*1070*/  MOV R45, RZ ;  /* 0x000000ff002d7202 */ /* 0x000fe20000000f00 */
[----:B------:R-:W-:Y:S01]  /*1080*/  IMAD.MOV.U32 R110, RZ, RZ, RZ ;  /* 0x000000ffff6e7224 */ /* 0x000fe200078e00ff */
[----:B------:R-:W-:Y:S01]  /*1090*/  CS2R R108, SRZ ;  /* 0x00000000006c7805 */ /* 0x000fe2000001ff00 */
[----:B------:R-:W-:Y:S01]  /*10a0*/  CS2R R106, SRZ ;  /* 0x00000000006a7805 */ /* 0x000fe2000001ff00 */
[----:B------:R-:W-:Y:S01]  /*10b0*/  CS2R R104, SRZ ;  /* 0x0000000000687805 */ /* 0x000fe2000001ff00 */
[----:B------:R-:W-:Y:S01]  /*10c0*/  MOV R49, RZ ;  /* 0x000000ff00317202 */ /* 0x000fe20000000f00 */
[----:B------:R-:W-:Y:S05]  /*10d0*/  @!P0 BRA `(.L_x_1424) ;  /* 0x0000b91000008947 */ /* 0x000fea0003800000 */
[----:B--2---:R-:W-:-:S04]  /*10e0*/  ISETP.NE.U32.AND P1, PT, RZ, c[0x0][0x340], PT ;  /* 0x0000d000ff007a0c */ /* 0x004fc80003f25070 */
        /* <DEDUP_REMOVED lines=38> */
.L_x_1502:
[----:B------:R-:W-:Y:S05]  /*1350*/  BRA.DIV ~URZ, `(.L_x_1426) ;  /* 0x0000d5b27f007947 */ /* 0x000fea000b800000 */
[----:B------:R3:W4:Y:S02]  /*1360*/  SHFL.IDX PT, R0, R11, RZ, 0x181f ;  /* 0x00181fff0b007589 */ /* 0x00072400000e0000 */
.L_x_1503:
[----:B---3--:R-:W3:Y:S01]  /*1370*/  LDL R2, [R1+0x4] ;  /* 0x0000040001027983 */ /* 0x008ee20000100800 */
[----:B------:R-:W-:Y:S01]  /*1380*/  MOV R13, c[0x0][0x2c4] ;  /* 0x0000b100000d7a02 */ /* 0x000fe20000000f00 */
[----:B------:R-:W-:Y:S04]  /*1390*/  BSSY B0, `(.L_x_1427) ;  /* 0x0000014000007945 */ /* 0x000fe80003800000 */
[----:B------:R-:W-:Y:S01]  /*13a0*/  IMAD R13, R13, c[0x0][0x168], RZ ;  /* 0x00005a000d0d7a24 */ /* 0x000fe200078e02ff */
[----:B---3--:R-:W-:-:S04]  /*13b0*/  IADD3 R10, R250, R2, RZ ;  /* 0x00000002fa0a7210 */ /* 0x008fc80007ffe0ff */
        /* <DEDUP_REMOVED lines=17> */
.L_x_1428:
[----:B------:R-:W-:Y:S05]  /*14d0*/  BSYNC B0 ;  /* 0x0000000000007941 */ /* 0x000fea0003800000 */
.L_x_1427:
[----:B------:R-:W-:Y:S05]  /*14e0*/  BRA.DIV ~URZ, `(.L_x_1429) ;  /* 0x0000d4927f007947 */ /* 0x000fea000b800000 */
[----:B--2---:R2:W3:Y:S04]  /*14f0*/  SHFL.IDX PT, R8, R9, 0x1, 0x181f ;  /* 0x00381f0009087f89 */ /* 0x0044e800000e0000 */
[----:B----4-:R2:W4:Y:S02]  /*1500*/  SHFL.IDX PT, R0, R11, 0x1, 0x181f ;  /* 0x00381f000b007f89 */ /* 0x01052400000e0000 */
.L_x_1504:
        /* <DEDUP_REMOVED lines=10> */
[-C--:B---3--:R-:W-:Y:S02]  /*15b0*/  LEA.HI.X R7, R200, R8.reuse, R17, 0x1, P2 ;  /* 0x00000008c8077211 */ /* 0x088fe400010f0c11 */
        /* <DEDUP_REMOVED lines=8> */
.L_x_1431:
[----:B------:R-:W-:Y:S05]  /*1640*/  BSYNC B0 ;  /* 0x0000000000007941 */ /* 0x000fea0003800000 */
.L_x_1430:
[----:B------:R-:W-:Y:S05]  /*1650*/  BRA.DIV ~URZ, `(.L_x_1432) ;  /* 0x0000d3f27f007947 */ /* 0x000fea000b800000 */
[----:B---3--:R3:W1:Y:S02]  /*1660*/  SHFL.IDX PT, R8, R9, 0x2, 0x181f ;  /* 0x00581f0009087f89 */ /* 0x00866400000e0000 */
.L_x_1505:
[----:B------:R-:W-:Y:S05]  /*1670*/  BRA.DIV ~URZ, `(.L_x_1433) ;  /* 0x0000d4427f007947 */ /* 0x000fea000b800000 */
[----:B----4-:R4:W2:Y:S02]  /*1680*/  SHFL.IDX PT, R0, R11, 0x2, 0x181f ;  /* 0x00581f000b007f89 */ /* 0x0108a400000e0000 */
.L_x_1506:
[----:B------:R-:W-:Y:S01]  /*1690*/  IADD3 R2, R10, 0x40, RZ ;  /* 0x000000400a027810 */ /* 0x000fe20007ffe0ff */
[----:B------:R-:W-:Y:S03]  /*16a0*/  BSSY B0, `(.L_x_1434) ;  /* 0x0000012000007945 */ /* 0x000fe60003800000 */
[----:B------:R-:W-:-:S13]  /*16b0*/  ISETP.GE.AND P0, PT, R2, R13, PT ;  /* 0x0000000d0200720c */ /* 0x000fda0003f06270 */
[----:B------:R-:W-:Y:S05]  /*16c0*/  @P0 BRA `(.L_x_1435) ;  /* 0x000000f000000947 */ /* 0x000fea0003800000 */
[-C--:B--2---:R-:W-:Y:S02]  /*16d0*/  LEA R6, P2, R200, R0.reuse, 0x1 ;  /* 0x00000000c8067211 */ /* 0x084fe400078408ff */
        /* <DEDUP_REMOVED lines=14> */
.L_x_1435:
[----:B------:R-:W-:Y:S05]  /*17c0*/  BSYNC B0 ;  /* 0x0000000000007941 */ /* 0x000fea0003800000 */
.L_x_1434:
[----:B------:R-:W-:Y:S05]  /*17d0*/  BRA.DIV ~URZ, `(.L_x_1436) ;  /* 0x0000d3527f007947 */ /* 0x000fea000b800000 */
[----:B-1----:R1:W3:Y:S04]  /*17e0*/  SHFL.IDX PT, R8, R9, 0x3, 0x181f ;  /* 0x00781f0009087f89 */ /* 0x0022e800000e0000 */
[----:B--2---:R1:W2:Y:S02]  /*17f0*/  SHFL.IDX PT, R0, R11, 0x3, 0x181f ;  /* 0x00781f000b007f89 */ /* 0x0042a400000e0000 */
.L_x_1507:
[----:B------:R-:W-:Y:S01]  /*1800*/  IADD3 R2, R10, 0x60, RZ ;  /* 0x000000600a027810 */ /* 0x000fe20007ffe0ff */
[----:B-----5:R-:W-:Y:S01]  /*1810*/  IMAD.WIDE.U32 R224, R12, c[0x0][0x2b0], RZ ;  /* 0x0000ac000ce07a25 */ /* 0x020fe200078e00ff */
[----:B------:R-:W-:-:S02]  /*1820*/  SHF.R.S32.HI R18, RZ, 0x1f, R200 ;  /* 0x0000001fff127819 */ /* 0x000fc400000114c8 */
[----:B------:R-:W-:Y:S02]  /*1830*/  ISETP.GE.AND P2, PT, R2, R13, PT ;  /* 0x0000000d0200720c */ /* 0x000fe40003f46270 */
[----:B------:R-:W-:Y:S02]  /*1840*/  SHF.R.S32.HI R16, RZ, 0x1f, R213 ;  /* 0x0000001fff107819 */ /* 0x000fe400000114d5 */
[----:B------:R-:W-:-:S09]  /*1850*/  SHF.R.S32.HI R20, RZ, 0x1f, R214 ;  /* 0x0000001fff147819 */ /* 0x000fd200000114d6 */
[CC--:B--2---:R-:W-:Y:S02]  /*1860*/  @!P2 LEA R6, P0, R200.reuse, R0.reuse, 0x1 ;  /* 0x00000000c806a211 */ /* 0x0c4fe400078008ff */
[C---:B------:R-:W-:Y:S02]  /*1870*/  @!P2 LEA R4, P1, R213.reuse, R0, 0x1 ;  /* 0x00000000d504a211 */ /* 0x040fe400078208ff */
[----:B---3--:R-:W-:Y:S02]  /*1880*/  @!P2 LEA.HI.X R7, R200, R8, R18, 0x1, P0 ;  /* 0x00000008c807a211 */ /* 0x008fe400000f0c12 */
        /* <DEDUP_REMOVED lines=18> */
[----:B--2---:R-:W-:Y:S01]  /*19b0*/  IMAD R2, R197, 0x40, R219 ;  /* 0x00000040c5027824 */ /* 0x004fe200078e02db */
[----:B------:R-:W-:Y:S01]  /*19c0*/  ISETP.NE.AND P3, PT, R0, 0x1, PT ;  /* 0x000000010000780c */ /* 0x000fe20003f65270 */
[----:B------:R-:W-:Y:S02]  /*19d0*/  IMAD R15, R15, c[0x0][0x1d0], RZ ;  /* 0x000074000f0f7a24 */ /* 0x000fe400078e02ff */
[----:B------:R-:W-:Y:S01]  /*19e0*/  IMAD.MOV.U32 R198, RZ, RZ, RZ ;  /* 0x000000ffffc67224 */ /* 0x000fe200078e00ff */
[----:B------:R-:W-:-:S04]  /*19f0*/  IADD3 R2, R2, -0x40, RZ ;  /* 0xffffffc002027810 */ /* 0x000fc80007ffe0ff */
[C---:B------:R-:W-:Y:S01]  /*1a00*/  ISETP.GE.AND P1, PT, R2.reuse, R15, PT ;  /* 0x0000000f0200720c */ /* 0x040fe20003f26270 */
        /* <DEDUP_REMOVED lines=9> */
[----:B------:R2:W3:Y:S01]  /*1aa0*/  @!P1 LDG.E R198, [R4.64] ;  /* 0x0000000604c69981 */ /* 0x0004e2000c1e1900 */
[----:B------:R-:W-:Y:S01]  /*1ab0*/  IMAD.MOV R0, RZ, RZ, -R0 ;  /* 0x000000ffff007224 */ /* 0x000fe200078e0a00 */
[----:B------:R-:W-:Y:S01]  /*1ac0*/  BSSY B0, `(.L_x_1437) ;  /* 0x00000b2000007945 */ /* 0x000fe20003800000 */
[----:B------:R-:W-:-:S04]  /*1ad0*/  IMAD.WIDE.U32 R222, R252, c[0x0][0x1e8], RZ ;  /* 0x00007a00fcde7a25 */ /* 0x000fc800078e00ff */
[----:B------:R-:W-:Y:S02]  /*1ae0*/  IMAD R199, R0, c[0x0][0x2b8], R2 ;  /* 0x0000ae0000c77a24 */ /* 0x000fe400078e0202 */
[----:B------:R-:W-:-:S03]  /*1af0*/  IMAD.WIDE.U32 R226, R252, c[0x0][0x210], RZ ;  /* 0x00008400fce27a25 */ /* 0x000fc600078e00ff */
[----:B------:R-:W-:Y:S01]  /*1b00*/  SHF.R.S32.HI R6, RZ, 0x1f, R199 ;  /* 0x0000001fff067819 */ /* 0x000fe200000114c7 */
[----:B------:R-:W-:-:S04]  /*1b10*/  IMAD.WIDE.U32 R2, R199, c[0x0][0x1e0], RZ ;  /* 0x00007800c7027a25 */ /* 0x000fc800078e00ff */
[----:B------:R-:W-:Y:S02]  /*1b20*/  IMAD R0, R6, c[0x0][0x1e0], RZ ;  /* 0x0000780006007a24 */ /* 0x000fe400078e02ff */
[----:B------:R-:W-:Y:S02]  /*1b30*/  IMAD.SHL.U32 R17, R200, 0x2, RZ ;  /* 0x00000002c8117824 */ /* 0x000fe400078e00ff */
[----:B------:R-:W-:Y:S02]  /*1b40*/  IMAD R0, R199, c[0x0][0x1e4], R0 ;  /* 0x00007900c7007a24 */ /* 0x000fe400078e0200 */
[----:B------:R-:W-:Y:S02]  /*1b50*/  IMAD.SHL.U32 R19, R214, 0x2, RZ ;  /* 0x00000002d6137824 */ /* 0x000fe400078e00ff */
[----:B------:R-:W-:Y:S01]  /*1b60*/  IMAD.IADD R3, R3, 0x1, R0 ;  /* 0x0000000103037824 */ /* 0x000fe200078e0200 */
[----:B--2---:R-:W-:Y:S01]  /*1b70*/  LEA R5, R197, 0xffffffc0, 0x6 ;  /* 0xffffffc0c5057811 */ /* 0x004fe200078e30ff */
[----:B------:R-:W-:-:S04]  /*1b80*/  IMAD R0, R14, c[0x0][0x1e8], RZ ;  /* 0x00007a000e007a24 */ /* 0x000fc800078e02ff */
[----:B------:R-:W-:Y:S02]  /*1b90*/  IMAD R0, R252, c[0x0][0x1ec], R0 ;  /* 0x00007b00fc007a24 */ /* 0x000fe400078e0200 */
[----:B------:R-:W-:Y:S02]  /*1ba0*/  IMAD.IADD R104, R15, 0x1, -R5 ;  /* 0x000000010f687824 */ /* 0x000fe400078e0a05 */
[----:B------:R-:W-:Y:S02]  /*1bb0*/  IMAD.IADD R229, R223, 0x1, R0 ;  /* 0x00000001dfe57824 */ /* 0x000fe400078e0200 */
[----:B------:R-:W-:-:S05]  /*1bc0*/  IMAD.IADD R13, R104, 0x1, -R250 ;  /* 0x00000001680d7824 */ /* 0x000fca00078e0afa */
[----:B------:R-:W-:-:S13]  /*1bd0*/  ISETP.GE.AND P6, PT, R13, 0x1, PT ;  /* 0x000000010d00780c */ /* 0x000fda0003fc6270 */
[----:B------:R-:W-:Y:S02]  /*1be0*/  @P6 ISETP.GE.AND P1, PT, R200, c[0x0][0x1d4], PT ;  /* 0x00007500c8006a0c */ /* 0x000fe40003f26270 */
[----:B------:R-:W-:Y:S02]  /*1bf0*/  @P6 ISETP.GE.AND P5, PT, R213, c[0x0][0x1d4], PT ;  /* 0x00007500d5006a0c */ /* 0x000fe40003fa6270 */
[----:B------:R-:W-:Y:S02]  /*1c00*/  @P6 ISETP.GE.AND P2, PT, R214, c[0x0][0x1d4], PT ;  /* 0x00007500d6006a0c */ /* 0x000fe40003f46270 */
[----:B-1-34-:R-:W-:Y:S01]  /*1c10*/  SHF.R.S32.HI R11, RZ, 0x1f, R198 ;  /* 0x0000001fff0b7819 */ /* 0x01afe200000114c6 */
[----:B------:R-:W-:-:S04]  /*1c20*/  IMAD.WIDE.U32 R2, R198, c[0x0][0x1f0], R2 ;  /* 0x00007c00c6027a25 */ /* 0x000fc800078e0002 */
[C---:B------:R-:W-:Y:S01]  /*1c30*/  IMAD R4, R11.reuse, c[0x0][0x1f0], RZ ;  /* 0x00007c000b047a24 */ /* 0x040fe200078e02ff */
[----:B------:R-:W-:Y:S01]  /*1c40*/  IADD3 R0, P0, R2, R222, RZ ;  /* 0x000000de02007210 */ /* 0x000fe20007f1e0ff */
[----:B------:R-:W-:Y:S02]  /*1c50*/  IMAD R11, R11, c[0x0][0x218], RZ ;  /* 0x000086000b0b7a24 */ /* 0x000fe400078e02ff */
[C---:B------:R-:W-:Y:S02]  /*1c60*/  IMAD R4, R198.reuse, c[0x0][0x1f4], R4 ;  /* 0x00007d00c6047a24 */ /* 0x040fe400078e0204 */
[----:B------:R-:W-:-:S03]  /*1c70*/  IMAD R11, R198, c[0x0][0x21c], R11 ;  /* 0x00008700c60b7a24 */ /* 0x000fc600078e020b */
[----:B------:R-:W-:Y:S01]  /*1c80*/  IADD3.X R2, R229, R3, R4, P0, !PT ;  /* 0x00000003e5027210 */ /* 0x000fe200007fe404 */
[----:B------:R-:W-:Y:S01]  /*1c90*/  IMAD R4, R6, c[0x0][0x208], RZ ;  /* 0x0000820006047a24 */ /* 0x000fe200078e02ff */
[----:B------:R-:W-:Y:S01]  /*1ca0*/  LEA R9, P0, R0, c[0x0][0x1c8], 0x1 ;  /* 0x0000720000097a11 */ /* 0x000fe200078008ff */
[----:B------:R-:W-:Y:S01]  /*1cb0*/  IMAD R6, R14, c[0x0][0x210], RZ ;  /* 0x000084000e067a24 */ /* 0x000fe200078e02ff */
[----:B------:R-:W-:Y:S01]  /*1cc0*/  SHF.L.U64.HI R14, R200, 0x1, R18 ;  /* 0x00000001c80e7819 */ /* 0x000fe20000010212 */
[C---:B------:R-:W-:Y:S01]  /*1cd0*/  IMAD R5, R199.reuse, c[0x0][0x20c], R4 ;  /* 0x00008300c7057a24 */ /* 0x040fe200078e0204 */
[----:B------:R-:W-:Y:S01]  /*1ce0*/  LEA.HI.X R10, R0, c[0x0][0x1cc], R2, 0x1, P0 ;  /* 0x00007300000a7a11 */ /* 0x000fe200000f0c02 */
[----:B------:R-:W-:Y:S01]  /*1cf0*/  IMAD.WIDE.U32 R2, R199, c[0x0][0x208], RZ ;  /* 0x00008200c7027a25 */ /* 0x000fe200078e00ff */
[----:B------:R-:W1:Y:S03]  /*1d00*/  SHFL.IDX PT, R0, R9, RZ, 0x181f ;  /* 0x00181fff09007589 */ /* 0x000e6600000e0000 */
[----:B------:R-:W-:Y:S01]  /*1d10*/  IMAD.IADD R3, R3, 0x1, R5 ;  /* 0x0000000103037824 */ /* 0x000fe200078e0205 */
[----:B------:R-:W2:Y:S01]  /*1d20*/  SHFL.IDX PT, R8, R10, RZ, 0x181f ;  /* 0x00181fff0a087589 */ /* 0x000ea200000e0000 */
[----:B------:R-:W-:-:S02]  /*1d30*/  IMAD R6, R252, c[0x0][0x214], R6 ;  /* 0x00008500fc067a24 */ /* 0x000fc400078e0206 */
[----:B------:R-:W-:Y:S01]  /*1d40*/  IMAD.WIDE.U32 R2, R198, c[0x0][0x218], R2 ;  /* 0x00008600c6027a25 */ /* 0x000fe200078e0002 */
[----:B------:R-:W3:Y:S03]  /*1d50*/  SHFL.IDX PT, R9, R9, 0x1, 0x181f ;  /* 0x00381f0009097f89 */ /* 0x000ee600000e0000 */
[----:B------:R-:W-:Y:S01]  /*1d60*/  IMAD.IADD R231, R227, 0x1, R6 ;  /* 0x00000001e3e77824 */ /* 0x000fe200078e0206 */
[----:B------:R-:W4:Y:S01]  /*1d70*/  SHFL.IDX PT, R10, R10, 0x1, 0x181f ;  /* 0x00381f000a0a7f89 */ /* 0x000f2200000e0000 */
[----:B-1----:R-:W-:-:S04]  /*1d80*/  @P6 LEA R4, P0, R200, R0, 0x1 ;  /* 0x00000000c8046211 */ /* 0x002fc800078008ff */
[----:B--2---:R-:W-:Y:S02]  /*1d90*/  @P6 LEA.HI.X R5, R200, R8, R18, 0x1, P0 ;  /* 0x00000008c8056211 */ /* 0x004fe400000f0c12 */
[----:B------:R-:W-:-:S03]  /*1da0*/  @P6 LEA R6, P0, R213, R0, 0x1 ;  /* 0x00000000d5066211 */ /* 0x000fc600078008ff */
[----:B------:R1:W-:Y:S01]  /*1db0*/  @P6 LDGSTS.E.BYPASS.LTC128B.128 [R221+0xc100], [R4.64], !P1 ;  /* 0x0c10000004dd6fae */ /* 0x0003e2000c901d46 */
[----:B------:R-:W-:-:S05]  /*1dc0*/  @P6 LEA.HI.X R7, R213, R8, R16, 0x1, P0 ;  /* 0x00000008d5076211 */ /* 0x000fca00000f0c10 */
[----:B------:R3:W-:Y:S01]  /*1dd0*/  @P6 LDGSTS.E.BYPASS.LTC128B.128 [R221+0xe100], [R6.64], !P5 ;  /* 0x0e10000006dd6fae */ /* 0x0007e2000e901d46 */
[----:B-1----:R-:W-:Y:S02]  /*1de0*/  @P6 LEA R4, P1, R214, R0, 0x1 ;  /* 0x00000000d6046211 */ /* 0x002fe400078208ff */
[----:B------:R-:W-:Y:S02]  /*1df0*/  IADD3 R0, P0, R2, R226, RZ ;  /* 0x000000e202007210 */ /* 0x000fe40007f1e0ff */
[----:B------:R-:W-:Y:S02]  /*1e00*/  @P6 LEA.HI.X R5, R214, R8, R20, 0x1, P1 ;  /* 0x00000008d6056211 */ /* 0x000fe400008f0c14 */
[----:B------:R-:W-:Y:S02]  /*1e10*/  ISETP.GE.AND P1, PT, R13, 0x21, PT ;  /* 0x000000210d00780c */ /* 0x000fe40003f26270 */
[----:B------:R-:W-:Y:S01]  /*1e20*/  IADD3.X R2, R231, R3, R11, P0, !PT ;  /* 0x00000003e7027210 */ /* 0x000fe200007fe40b */
[----:B------:R1:W-:Y:S01]  /*1e30*/  @P6 LDGSTS.E.BYPASS.LTC128B.128 [R221+0x10100], [R4.64], !P2 ;  /* 0x1010000004dd6fae */ /* 0x0003e2000d101d46 */
[----:B------:R-:W-:-:S04]  /*1e40*/  LEA R12, P0, R0, c[0x0][0x1f8], 0x1 ;  /* 0x00007e00000c7a11 */ /* 0x000fc800078008ff */
[----:B------:R-:W-:Y:S01]  /*1e50*/  LEA.HI.X R15, R0, c[0x0][0x1fc], R2, 0x1, P0 ;  /* 0x00007f00000f7a11 */ /* 0x000fe200000f0c02 */
[----:B------:R-:W2:Y:S04]  /*1e60*/  SHFL.IDX PT, R8, R12, RZ, 0x181f ;  /* 0x00181fff0c087589 */ /* 0x000ea800000e0000 */
[C---:B---3--:R-:W-:Y:S01]  /*1e70*/  @P1 LEA R6, P0, R200.reuse, R9, 0x1 ;  /* 0x00000009c8061211 */ /* 0x048fe200078008ff */
[----:B------:R-:W3:Y:S01]  /*1e80*/  SHFL.IDX PT, R11, R15, RZ, 0x181f ;  /* 0x00181fff0f0b7589 */ /* 0x000ee200000e0000 */
[C---:B------:R-:W-:Y:S02]  /*1e90*/  @P1 ISETP.GE.AND P5, PT, R200.reuse, c[0x0][0x1d4], PT ;  /* 0x00007500c8001a0c */ /* 0x040fe40003fa6270 */
[C---:B------:R-:W-:Y:S01]  /*1ea0*/  @P1 ISETP.GE.AND P2, PT, R213.reuse, c[0x0][0x1d4], PT ;  /* 0x00007500d5001a0c */ /* 0x040fe20003f46270 */
[----:B------:R-:W5:Y:S01]  /*1eb0*/  SHFL.IDX PT, R0, R12, 0x1, 0x181f ;  /* 0x00381f000c007f89 */ /* 0x000f6200000e0000 */
[----:B----4-:R-:W-:Y:S01]  /*1ec0*/  @P1 LEA.HI.X R7, R200, R10, R18, 0x1, P0 ;  /* 0x0000000ac8071211 */ /* 0x010fe200000f0c12 */
[----:B------:R-:W-:Y:S01]  /*1ed0*/  IMAD.SHL.U32 R18, R213, 0x2, RZ ;  /* 0x00000002d5127824 */ /* 0x000fe200078e00ff */
[----:B------:R-:W-:-:S07]  /*1ee0*/  @P1 ISETP.GE.AND P0, PT, R214, c[0x0][0x1d4], PT ;  /* 0x00007500d6001a0c */ /* 0x000fce0003f06270 */
[----:B------:R5:W-:Y:S01]  /*1ef0*/  @P1 LDGSTS.E.BYPASS.LTC128B.128 [R221+0xd100], [R6.64], !P5 ;  /* 0x0d10000006dd1fae */ /* 0x000be2000e901d46 */
[----:B------:R-:W-:Y:S02]  /*1f00*/  ISETP.GE.AND P5, PT, R200, c[0x0][0x1d4], PT ;  /* 0x00007500c8007a0c */ /* 0x000fe40003fa6270 */
[----:B-1----:R-:W-:-:S04]  /*1f10*/  @P1 LEA R4, P6, R213, R9, 0x1 ;  /* 0x00000009d5041211 */ /* 0x002fc800078c08ff */
[CCC-:B------:R-:W-:Y:S02]  /*1f20*/  @P1 LEA.HI.X R5, R213.reuse, R10.reuse, R16.reuse, 0x1, P6 ;  /* 0x0000000ad5051211 */ /* 0x1c0fe400030f0c10 */
[C---:B------:R-:W-:Y:S02]  /*1f30*/  @P1 LEA R2, P6, R214.reuse, R9, 0x1 ;  /* 0x00000009d6021211 */ /* 0x040fe400078c08ff */
[C---:B------:R-:W-:Y:S01]  /*1f40*/  SHF.L.U64.HI R16, R213.reuse, 0x1, R16 ;  /* 0x00000001d5107819 */ /* 0x040fe20000010210 */
[----:B------:R2:W-:Y:S01]  /*1f50*/  @P1 LDGSTS.E.BYPASS.LTC128B.128 [R221+0xf100], [R4.64], !P2 ;  /* 0x0f10000004dd1fae */ /* 0x0005e2000d101d46 */
[----:B------:R-:W-:Y:S02]  /*1f60*/  @P1 LEA.HI.X R3, R214, R10, R20, 0x1, P6 ;  /* 0x0000000ad6031211 */ /* 0x000fe400030f0c14 */
[----:B------:R-:W-:Y:S01]  /*1f70*/  ISETP.GE.AND P2, PT, R213, c[0x0][0x1d4], PT ;  /* 0x00007500d5007a0c */ /* 0x000fe20003f46270 */
[----:B------:R1:W4:Y:S01]  /*1f80*/  SHFL.IDX PT, R10, R15, 0x1, 0x181f ;  /* 0x00381f000f0a7f89 */ /* 0x00032200000e0000 */
[----:B------:R-:W-:-:S02]  /*1f90*/  ISETP.LT.OR P6, PT, R13, 0x1, P5 ;  /* 0x000000010d00780c */ /* 0x000fc40002fc1670 */
[C---:B------:R-:W-:Y:S01]  /*1fa0*/  ISETP.LT.OR P5, PT, R13.reuse, 0x21, P5 ;  /* 0x000000210d00780c */ /* 0x040fe20002fa1670 */
[----:B------:R4:W-:Y:S01]  /*1fb0*/  @P1 LDGSTS.E.BYPASS.LTC128B.128 [R221+0x11100], [R2.64], !P0 ;  /* 0x1110000002dd1fae */ /* 0x0009e2000c101d46 */
[C---:B------:R-:W-:Y:S02]  /*1fc0*/  ISETP.LT.OR P1, PT, R13.reuse, 0x1, P2 ;  /* 0x000000010d00780c */ /* 0x040fe40001721670 */
[----:B------:R-:W-:Y:S01]  /*1fd0*/  ISETP.LT.OR P2, PT, R13, 0x21, P2 ;  /* 0x000000210d00780c */ /* 0x000fe20001741670 */
[----:B------:R-:W0:Y:S01]  /*1fe0*/  LDGDEPBAR ;  /* 0x00000000000079af */ /* 0x000e220000000000 */
[----:B--2---:R-:W-:Y:S02]  /*1ff0*/  IADD3 R4, P0, R8, R17, RZ ;  /* 0x0000001108047210 */ /* 0x004fe40007f1e0ff */
[----:B-1----:R-:W-:-:S03]  /*2000*/  SHF.L.U64.HI R15, R214, 0x1, R20 ;  /* 0x00000001d60f7819 */ /* 0x002fc60000010214 */
[----:B---3--:R-:W-:Y:S01]  /*2010*/  IMAD.X R5, R11, 0x1, R14, P0 ;  /* 0x000000010b057824 */ /* 0x008fe200000e060e */
[----:B----4-:R-:W-:-:S04]  /*2020*/  IADD3 R2, P0, R8, R18, RZ ;  /* 0x0000001208027210 */ /* 0x010fc80007f1e0ff */
[----:B------:R1:W-:Y:S01]  /*2030*/  LDGSTS.E.BYPASS.LTC128B.128 [R221+0x100], [R4.64], !P6 ;  /* 0x0010000004dd7fae */ /* 0x0003e2000f101d46 */
[----:B------:R-:W-:Y:S01]  /*2040*/  IADD3 R8, P6, R8, R19, RZ ;  /* 0x0000001308087210 */ /* 0x000fe20007fde0ff */
[----:B------:R-:W-:Y:S01]  /*2050*/  IMAD.X R3, R11, 0x1, R16, P0 ;  /* 0x000000010b037824 */ /* 0x000fe200000e0610 */
[----:B-----5:R-:W-:-:S03]  /*2060*/  IADD3 R6, P0, R0, R17, RZ ;  /* 0x0000001100067210 */ /* 0x020fc60007f1e0ff */
[----:B------:R-:W-:Y:S01]  /*2070*/  IMAD.X R9, R11, 0x1, R15, P6 ;  /* 0x000000010b097824 */ /* 0x000fe200030e060f */
[----:B------:R2:W-:Y:S01]  /*2080*/  LDGSTS.E.BYPASS.LTC128B.128 [R221+0x2100], [R2.64], !P1 ;  /* 0x0210000002dd7fae */ /* 0x0005e2000c901d46 */
[----:B------:R-:W-:Y:S01]  /*2090*/  ISETP.GE.AND P1, PT, R214, c[0x0][0x1d4], PT ;  /* 0x00007500d6007a0c */ /* 0x000fe20003f26270 */
[----:B------:R-:W-:-:S03]  /*20a0*/  IMAD.X R7, R10, 0x1, R14, P0 ;  /* 0x000000010a077824 */ /* 0x000fc600000e060e */
[C---:B------:R-:W-:Y:S02]  /*20b0*/  ISETP.LT.OR P6, PT, R13.reuse, 0x1, P1 ;  /* 0x000000010d00780c */ /* 0x040fe40000fc1670 */
[----:B------:R-:W-:-:S11]  /*20c0*/  ISETP.LT.OR P1, PT, R13, 0x21, P1 ;  /* 0x000000210d00780c */ /* 0x000fd60000f21670 */
[----:B------:R3:W-:Y:S01]  /*20d0*/  LDGSTS.E.BYPASS.LTC128B.128 [R221+0x4100], [R8.64], !P6 ;  /* 0x0410000008dd7fae */ /* 0x0007e2000f101d46 */
[----:B-1----:R-:W-:-:S03]  /*20e0*/  IADD3 R4, P0, R0, R18, RZ ;  /* 0x0000001200047210 */ /* 0x002fc60007f1e0ff */
[----:B------:R3:W-:Y:S02]  /*20f0*/  LDGSTS.E.BYPASS.LTC128B.128 [R221+0x1100], [R6.64], !P5 ;  /* 0x0110000006dd7fae */ /* 0x0007e4000e901d46 */
[----:B------:R-:W-:Y:S01]  /*2100*/  IMAD.X R5, R10, 0x1, R16, P0 ;  /* 0x000000010a057824 */ /* 0x000fe200000e0610 */
[----:B--2---:R-:W-:-:S04]  /*2110*/  IADD3 R2, P0, R0, R19, RZ ;  /* 0x0000001300027210 */ /* 0x004fc80007f1e0ff */
[----:B------:R3:W-:Y:S01]  /*2120*/  LDGSTS.E.BYPASS.LTC128B.128 [R221+0x3100], [R4.64], !P2 ;  /* 0x0310000004dd7fae */ /* 0x0007e2000d101d46 */
[----:B------:R-:W-:Y:S01]  /*2130*/  ISETP.GT.AND P2, PT, R219, 0x3f, PT ;  /* 0x0000003fdb00780c */ /* 0x000fe20003f44270 */
[----:B------:R-:W-:-:S05]  /*2140*/  IMAD.X R3, R10, 0x1, R15, P0 ;  /* 0x000000010a037824 */ /* 0x000fca00000e060f */
[----:B------:R3:W-:Y:S01]  /*2150*/  LDGSTS.E.BYPASS.LTC128B.128 [R221+0x5100], [R2.64], !P1 ;  /* 0x0510000002dd7fae */ /* 0x0007e2000c901d46 */
[----:B------:R-:W-:-:S03]  /*2160*/  ISETP.GE.AND P1, PT, R197, 0x2, PT ;  /* 0x00000002c500780c */ /* 0x000fc60003f26270 */
[----:B------:R-:W0:Y:S10]  /*2170*/  LDGDEPBAR ;  /* 0x00000000000079af */ /* 0x000e340000000000 */
[----:B------:R-:W-:Y:S05]  /*2180*/  @!P1 BRA `(.L_x_1438) ;  /* 0x0000045000009947 */ /* 0x000fea0003800000 */
[----:B---3--:R-:W-:Y:S01]  /*2190*/  IMAD R2, R197, 0x40, R228 ;  /* 0x00000040c5027824 */ /* 0x008fe200078e02e4 */
[----:B------:R-:W-:-:S04]  /*21a0*/  MOV R198, RZ ;  /* 0x000000ff00c67202 */ /* 0x000fc80000000f00 */
        /* <DEDUP_REMOVED lines=26> */
.L_x_1508:
[----:B------:R-:W-:Y:S05]  /*2350*/  BRA.DIV ~URZ, `(.L_x_1440) ;  /* 0x0000c9127f007947 */ /* 0x000fea000b800000 */
[----:B------:R-:W3:Y:S01]  /*2360*/  SHFL.IDX PT, R0, R12, RZ, 0x181f ;  /* 0x00181fff0c007589 */ /* 0x000ee200000e0000 */
[----:B------:R-:W-:-:S04]  /*2370*/  ISETP.GE.AND P6, PT, R200, c[0x0][0x1d4], PT ;  /* 0x00007500c8007a0c */ /* 0x000fc80003fc6270 */
[----:B------:R-:W-:Y:S02]  /*2380*/  SEL R11, RZ, 0x10, P6 ;  /* 0x00000010ff0b7807 */ /* 0x000fe40003000000 */
[C---:B---3--:R-:W-:Y:S02]  /*2390*/  IADD3 R6, P0, R0.reuse, R17, RZ ;  /* 0x0000001100067210 */ /* 0x048fe40007f1e0ff */
[----:B------:R-:W-:-:S03]  /*23a0*/  IADD3 R4, P5, R0, R18, RZ ;  /* 0x0000001200047210 */ /* 0x000fc60007fbe0ff */
[----:B--2---:R-:W-:Y:S01]  /*23b0*/  IMAD.X R7, R8, 0x1, R14, P0 ;  /* 0x0000000108077824 */ /* 0x004fe200000e060e */
[----:B------:R-:W-:Y:S01]  /*23c0*/  IADD3 R2, P0, R0, R19, RZ ;  /* 0x0000001300027210 */ /* 0x000fe20007f1e0ff */
[C---:B------:R-:W-:Y:S01]  /*23d0*/  IMAD.X R5, R8.reuse, 0x1, R16, P5 ;  /* 0x0000000108057824 */ /* 0x040fe200028e0610 */
[----:B------:R-:W-:Y:S01]  /*23e0*/  ISETP.GE.AND P5, PT, R213, c[0x0][0x1d4], PT ;  /* 0x00007500d5007a0c */ /* 0x000fe20003fa6270 */
[----:B------:R-:W2:Y:S02]  /*23f0*/  SHFL.IDX PT, R0, R12, 0x1, 0x181f ;  /* 0x00381f000c007f89 */ /* 0x000ea400000e0000 */
[----:B------:R-:W-:Y:S01]  /*2400*/  IMAD.X R3, R8, 0x1, R15, P0 ;  /* 0x0000000108037824 */ /* 0x000fe200000e060f */
[----:B------:R-:W-:Y:S01]  /*2410*/  ISETP.GE.AND P0, PT, R214, c[0x0][0x1d4], PT ;  /* 0x00007500d6007a0c */ /* 0x000fe20003f06270 */
[----:B------:R-:W-:Y:S01]  /*2420*/  @!PT LDS RZ, [RZ] ;  /* 0x00000000fffff984 */ /* 0x000fe20000000800 */
[----:B------:R3:W-:Y:S01]  /*2430*/  LDGSTS.E.BYPASS.LTC128B.128 [R221+0x12100], [R6.64], !P6 ;  /* 0x1210000006dd7fae */ /* 0x0007e2000f101d46 */
[----:B------:R-:W-:-:S03]  /*2440*/  SEL R10, RZ, 0x10, P5 ;  /* 0x00000010ff0a7807 */ /* 0x000fc60002800000 */
[----:B------:R4:W1:Y:S04]  /*2450*/  SHFL.IDX PT, R8, R9, 0x1, 0x181f ;  /* 0x00381f0009087f89 */ /* 0x00086800000e0000 */
[----:B------:R3:W-:Y:S04]  /*2460*/  LDGSTS.E.BYPASS.LTC128B.128 [R221+0x14100], [R4.64], !P5 ;  /* 0x1410000004dd7fae */ /* 0x0007e8000e901d46 */
[----:B------:R3:W-:Y:S01]  /*2470*/  LDGSTS.E.BYPASS.LTC128B.128 [R221+0x16100], [R2.64], !P0 ;  /* 0x1610000002dd7fae */ /* 0x0007e2000c101d46 */
[----:B-1--4-:R-:W-:-:S03]  /*2480*/  SEL R9, RZ, 0x10, P0 ;  /* 0x00000010ff097807 */ /* 0x012fc60000000000 */
.L_x_1509:
        /* <DEDUP_REMOVED lines=10> */
[----:B------:R-:W-:Y:S02]  /*2530*/  IADD3 R2, P5, P0, R2, R0, R19 ;  /* 0x0000000002027210 */ /* 0x000fe400078be013 */
[----:B------:R-:W-:Y:S02]  /*2540*/  ISETP.NE.U32.AND P6, PT, R11, RZ, PT ;  /* 0x000000ff0b00720c */ /* 0x000fe40003fc5070 */
[----:B------:R-:W-:Y:S02]  /*2550*/  IADD3.X R3, RZ, R8, R15, P5, P0 ;  /* 0x00000008ff037210 */ /* 0x000fe40002fe040f */
[----:B------:R-:W-:-:S02]  /*2560*/  ISETP.NE.U32.AND P5, PT, R10, RZ, PT ;  /* 0x000000ff0a00720c */ /* 0x000fc40003fa5070 */
[----:B------:R-:W-:-:S07]  /*2570*/  ISETP.NE.U32.AND P0, PT, R9, RZ, PT ;  /* 0x000000ff0900720c */ /* 0x000fce0003f05070 */
[----:B------:R-:W-:Y:S01]  /*2580*/  @!PT LDS RZ, [RZ] ;  /* 0x00000000fffff984 */ /* 0x000fe20000000800 */
[----:B------:R-:W-:Y:S01]  /*2590*/  @!PT LDS RZ, [RZ] ;  /* 0x00000000fffff984 */ /* 0x000fe20000000800 */
[----:B------:R-:W-:Y:S01]  /*25a0*/  @!PT LDS RZ, [RZ] ;  /* 0x00000000fffff984 */ /* 0x000fe20000000800 */
[----:B------:R1:W-:Y:S04]  /*25b0*/  LDGSTS.E.BYPASS.LTC128B.128.ZFILL [R221+0x13100], [R6.64], P6 ;  /* 0x1310000006dd7fae */ /* 0x0003e8000b141d46 */
[----:B------:R1:W-:Y:S04]  /*25c0*/  LDGSTS.E.BYPASS.LTC128B.128.ZFILL [R221+0x15100], [R4.64], P5 ;  /* 0x1510000004dd7fae */ /* 0x0003e8000a941d46 */
[----:B------:R1:W-:Y:S02]  /*25d0*/  LDGSTS.E.BYPASS.LTC128B.128.ZFILL [R221+0x17100], [R2.64], P0 ;  /* 0x1710000002dd7fae */ /* 0x0003e40008141d46 */
.L_x_1438:
[----:B------:R-:W-:Y:S05]  /*25e0*/  BSYNC B0 ;  /* 0x0000000000007941 */ /* 0x000fea0003800000 */
.L_x_1437:
[----:B------:R-:W0:Y:S01]  /*25f0*/  LDGDEPBAR ;  /* 0x00000000000079af */ /* 0x000e220000000000 */
[----:B------:R-:W-:Y:S01]  /*2600*/  IMAD.MOV.U32 R192, RZ, RZ, 0x20 ;  /* 0x00000020ffc07424 */ /* 0x000fe200078e00ff */
[----:B------:R-:W-:-:S04]  /*2610*/  LOP3.LUT P0, RZ, R218, 0x2, RZ, 0xc0, !PT ;  /* 0x00000002daff7812 */ /* 0x000fc8000780c0ff */
[----:B------:R-:W-:-:S05]  /*2620*/  SEL R192, R192, 0xffffffe0, !P0 ;  /* 0xffffffe0c0c07807 */ /* 0x000fca0004000000 */
[----:B------:R-:W-:Y:S01]  /*2630*/  IMAD.IADD R28, R194, 0x1, R192 ;  /* 0x00000001c21c7824 */ /* 0x000fe200078e02c0 */
[----:B------:R-:W-:-:S04]  /*2640*/  DEPBAR.LE SB0, 0x3 ;  /* 0x000080c00000791a */ /* 0x000fc80000000000 */
[----:B------:R-:W-:-:S04]  /*2650*/  DEPBAR.LE SB0, 0x2 ;  /* 0x000080800000791a */ /* 0x000fc80000000000 */
[----:B------:R-:W-:Y:S01]  /*2660*/  WARPSYNC 0xffffffff ;  /* 0xffffffff00007948 */ /* 0x000fe20003800000 */
[----:B------:R-:W-:Y:S06]  /*2670*/  BAR.SYNC.DEFER_BLOCKING 0x0 ;  /* 0x0000000000007b1d */ /* 0x000fec0000010000 */
[----:B------:R-:W-:Y:S01]  /*2680*/  BSSY B0, `(.L_x_1441) ;  /* 0x000004e000007945 */ /* 0x000fe20003800000 */
[----:B-1-3--:R1:W2:Y:S04]  /*2690*/  LDSM.16.M88.4 R4, [R187] ;  /* 0x00000000bb04783b */ /* 0x00a2a80000000200 */
        /* <DEDUP_REMOVED lines=10> */
[----:B------:R-:W-:Y:S01]  /*2740*/  SHF.R.S32.HI R0, RZ, 0x1f, R199 ;  /* 0x0000001fff007819 */ /* 0x000fe200000114c7 */
[----:B------:R-:W-:Y:S01]  /*2750*/  IMAD.WIDE.U32 R2, R199, c[0x0][0x208], RZ ;  /* 0x00008200c7027a25 */ /* 0x000fe200078e00ff */
[----:B------:R-:W-:-:S02]  /*2760*/  SHF.R.S32.HI R12, RZ, 0x1f, R198 ;  /* 0x0000001fff0c7819 */ /* 0x000fc400000114c6 */
[----:B------:R-:W-:Y:S01]  /*2770*/  SHF.R.S32.HI R13, RZ, 0x1f, R214 ;  /* 0x0000001fff0d7819 */ /* 0x000fe200000114d6 */
[----:B------:R-:W-:Y:S01]  /*2780*/  IMAD R0, R0, c[0x0][0x208], RZ ;  /* 0x0000820000007a24 */ /* 0x000fe200078e02ff */
[----:B------:R-:W-:Y:S01]  /*2790*/  SHF.R.S32.HI R15, RZ, 0x1f, R213 ;  /* 0x0000001fff0f7819 */ /* 0x000fe200000114d5 */
[C---:B------:R-:W-:Y:S01]  /*27a0*/  IMAD.SHL.U32 R31, R214.reuse, 0x2, RZ ;  /* 0x00000002d61f7824 */ /* 0x040fe200078e00ff */
[----:B------:R-:W-:Y:S01]  /*27b0*/  SHF.R.S32.HI R14, RZ, 0x1f, R200 ;  /* 0x0000001fff0e7819 */ /* 0x000fe200000114c8 */
[----:B------:R-:W-:Y:S01]  /*27c0*/  IMAD R0, R199, c[0x0][0x20c], R0 ;  /* 0x00008300c7007a24 */ /* 0x000fe200078e0200 */
[----:B------:R-:W-:Y:S01]  /*27d0*/  SHF.L.U64.HI R23, R214, 0x1, R13 ;  /* 0x00000001d6177819 */ /* 0x000fe2000001020d */
[C---:B------:R-:W-:Y:S01]  /*27e0*/  IMAD.SHL.U32 R30, R213.reuse, 0x2, RZ ;  /* 0x00000002d51e7824 */ /* 0x040fe200078e00ff */
[----:B------:R-:W-:Y:S01]  /*27f0*/  SHF.L.U64.HI R22, R213, 0x1, R15 ;  /* 0x00000001d5167819 */ /* 0x000fe2000001020f */
[----:B------:R-:W-:Y:S01]  /*2800*/  IMAD.IADD R3, R3, 0x1, R0 ;  /* 0x0000000103037824 */ /* 0x000fe200078e0200 */
[----:B------:R-:W-:Y:S01]  /*2810*/  SHF.L.U64.HI R21, R200, 0x1, R14 ;  /* 0x00000001c8157819 */ /* 0x000fe2000001020e */
[----:B------:R-:W-:-:S02]  /*2820*/  IMAD R0, R12, c[0x0][0x218], RZ ;  /* 0x000086000c007a24 */ /* 0x000fc400078e02ff */
[----:B------:R-:W-:-:S04]  /*2830*/  IMAD.WIDE.U32 R2, R198, c[0x0][0x218], R2 ;  /* 0x00008600c6027a25 */ /* 0x000fc800078e0002 */
[----:B------:R-:W-:Y:S01]  /*2840*/  IMAD R12, R198, c[0x0][0x21c], R0 ;  /* 0x00008700c60c7a24 */ /* 0x000fe200078e0200 */
[----:B------:R-:W-:Y:S01]  /*2850*/  IADD3 R0, P0, R226, R2, RZ ;  /* 0x00000002e2007210 */ /* 0x000fe20007f1e0ff */
[----:B------:R-:W-:-:S03]  /*2860*/  IMAD.SHL.U32 R29, R200, 0x2, RZ ;  /* 0x00000002c81d7824 */ /* 0x000fc600078e00ff */
[----:B------:R-:W-:Y:S02]  /*2870*/  IADD3.X R2, R231, R3, R12, P0, !PT ;  /* 0x00000003e7027210 */ /* 0x000fe400007fe40c */
[----:B------:R-:W-:-:S04]  /*2880*/  LEA R20, P0, R0, c[0x0][0x1f8], 0x1 ;  /* 0x00007e0000147a11 */ /* 0x000fc800078008ff */
[----:B------:R-:W-:Y:S01]  /*2890*/  LEA.HI.X R13, R0, c[0x0][0x1fc], R2, 0x1, P0 ;  /* 0x00007f00000d7a11 */ /* 0x000fe200000f0c02 */
[----:B------:R-:W-:Y:S06]  /*28a0*/  BRA.DIV ~URZ, `(.L_x_1443) ;  /* 0x0000c6027f007947 */ /* 0x000fec000b800000 */
[----:B------:R4:W3:Y:S02]  /*28b0*/  SHFL.IDX PT, R12, R13, RZ, 0x181f ;  /* 0x00181fff0d0c7589 */ /* 0x0008e400000e0000 */
.L_x_1510:
[----:B------:R-:W-:Y:S05]  /*28c0*/  BRA.DIV ~URZ, `(.L_x_1444) ;  /* 0x0000c6527f007947 */ /* 0x000fea000b800000 */
[----:B------:R-:W5:Y:S01]  /*28d0*/  SHFL.IDX PT, R0, R20, RZ, 0x181f ;  /* 0x00181fff14007589 */ /* 0x000f6200000e0000 */
[----:B------:R-:W-:Y:S02]  /*28e0*/  ISETP.GE.AND P5, PT, R200, c[0x0][0x1d4], PT ;  /* 0x00007500c8007a0c */ /* 0x000fe40003fa6270 */
[----:B------:R-:W-:Y:S02]  /*28f0*/  ISETP.GE.AND P1, PT, R213, c[0x0][0x1d4], PT ;  /* 0x00007500d5007a0c */ /* 0x000fe40003f26270 */
[----:B------:R-:W-:Y:S02]  /*2900*/  SEL R19, RZ, 0x10, P5 ;  /* 0x00000010ff137807 */ /* 0x000fe40002800000 */
[----:B------:R-:W-:Y:S02]  /*2910*/  SEL R18, RZ, 0x10, P1 ;  /* 0x00000010ff127807 */ /* 0x000fe40000800000 */
[----:B-----5:R-:W-:-:S02]  /*2920*/  IADD3 R14, P0, R0, R29, RZ ;  /* 0x0000001d000e7210 */ /* 0x020fc40007f1e0ff */
[----:B------:R-:W-:-:S03]  /*2930*/  IADD3 R2, P6, R0, R30, RZ ;  /* 0x0000001e00027210 */ /* 0x000fc60007fde0ff */
        /* <DEDUP_REMOVED lines=9> */
[----:B------:R-:W4:Y:S04]  /*29d0*/  SHFL.IDX PT, R0, R20, 0x1, 0x181f ;  /* 0x00381f0014007f89 */ /* 0x000f2800000e0000 */
[----:B------:R3:W-:Y:S04]  /*29e0*/  LDGSTS.E.BYPASS.LTC128B.128 [R221+0xa100], [R16.64], !P0 ;  /* 0x0a10000010dd7fae */ /* 0x0007e8000c101d46 */
[----:B------:R5:W2:Y:S02]  /*29f0*/  SHFL.IDX PT, R12, R13, 0x1, 0x181f ;  /* 0x00381f000d0c7f89 */ /* 0x000aa400000e0000 */
[----:B----45:R-:W-:-:S02]  /*2a00*/  SEL R13, RZ, 0x10, P0 ;  /* 0x00000010ff0d7807 */ /* 0x030fc40000000000 */
.L_x_1511:
[----:B---3--:R-:W-:Y:S02]  /*2a10*/  IADD3 R2, -R19, 0x10, RZ ;  /* 0x0000001013027810 */ /* 0x008fe40007ffe1ff */
[----:B------:R-:W-:-:S02]  /*2a20*/  IADD3 R3, -R18, 0x10, RZ ;  /* 0x0000001012037810 */ /* 0x000fc40007ffe1ff */
[----:B------:R-:W-:Y:S02]  /*2a30*/  LOP3.LUT R2, R2, 0xf, RZ, 0xc0, !PT ;  /* 0x0000000f02027812 */ /* 0x000fe400078ec0ff */
[----:B------:R-:W-:Y:S02]  /*2a40*/  IADD3 R14, -R13, 0x10, RZ ;  /* 0x000000100d0e7810 */ /* 0x000fe40007ffe1ff */
[----:B------:R-:W-:Y:S02]  /*2a50*/  LOP3.LUT R3, R3, 0xf, RZ, 0xc0, !PT ;  /* 0x0000000f03037812 */ /* 0x000fe400078ec0ff */
[-C--:B------:R-:W-:Y:S02]  /*2a60*/  IADD3 R16, P1, P0, R2, R0.reuse, R29 ;  /* 0x0000000002107210 */ /* 0x080fe4000783e01d */
[----:B------:R-:W-:Y:S02]  /*2a70*/  LOP3.LUT R2, R14, 0xf, RZ, 0xc0, !PT ;  /* 0x0000000f0e027812 */ /* 0x000fe400078ec0ff */
[----:B------:R-:W-:-:S02]  /*2a80*/  IADD3 R14, P6, P5, R3, R0, R30 ;  /* 0x00000000030e7210 */ /* 0x000fc40007dde01e */
[----:B--2---:R-:W-:Y:S02]  /*2a90*/  IADD3.X R17, RZ, R12, R21, P1, P0 ;  /* 0x0000000cff117210 */ /* 0x004fe40000fe0415 */
        /* <DEDUP_REMOVED lines=12> */
.L_x_1442:
[----:B------:R-:W-:Y:S05]  /*2b60*/  BSYNC B0 ;  /* 0x0000000000007941 */ /* 0x000fea0003800000 */
.L_x_1441:
[----:B------:R-:W-:Y:S01]  /*2b70*/  IMAD.MOV.U32 R0, RZ, RZ, 0x40 ;  /* 0x00000040ff007424 */ /* 0x000fe200078e00ff */
[----:B------:R-:W-:Y:S01]  /*2b80*/  LOP3.LUT P0, RZ, R218, 0x4, RZ, 0xc0, !PT ;  /* 0x00000004daff7812 */ /* 0x000fe2000780c0ff */
[----:B------:R-:W0:Y:S01]  /*2b90*/  LDGDEPBAR ;  /* 0x00000000000079af */ /* 0x000e220000000000 */
[----:B------:R-:W-:Y:S02]  /*2ba0*/  WARPSYNC 0xffffffff ;  /* 0xffffffff00007948 */ /* 0x000fe40003800000 */
[----:B------:R-:W-:Y:S01]  /*2bb0*/  SEL R191, R0, 0xffffffc0, !P0 ;  /* 0xffffffc000bf7807 */ /* 0x000fe20004000000 */
[C---:B--23--:R-:W-:Y:S01]  /*2bc0*/  HMMA.16816.F32.BF16 R12, R4.reuse, R24, RZ ;  /* 0x00000018040c723c */ /* 0x04cfe200000418ff */
[----:B------:R-:W2:Y:S03]  /*2bd0*/  LDL R107, [R1+0x4] ;  /* 0x00000400016b7983 */ /* 0x000ea60000100800 */
[----:B------:R-:W-:Y:S01]  /*2be0*/  IMAD.IADD R2, R194, 0x1, R191 ;  /* 0x00000001c2027824 */ /* 0x000fe200078e02bf */
[----:B------:R-:W2:Y:S03]  /*2bf0*/  LDL R106, [R1+0x30] ;  /* 0x00003000016a7983 */ /* 0x000ea60000100800 */
[C---:B------:R-:W-:Y:S01]  /*2c00*/  HMMA.16816.F32.BF16 R16, R4.reuse, R26, RZ ;  /* 0x0000001a0410723c */ /* 0x040fe200000418ff */
[----:B------:R-:W-:Y:S04]  /*2c10*/  LDSM.16.M88.4 R32, [R2] ;  /* 0x000000000220783b */ /* 0x000fe80000000200 */
[----:B------:R-:W-:Y:S03]  /*2c20*/  LDSM.16.M88.4 R88, [R194+0x3800] ;  /* 0x00380000c258783b */ /* 0x000fe60000000200 */
[----:B----4-:R-:W-:Y:S01]  /*2c30*/  HMMA.16816.F32.BF16 R20, R4, R36, RZ ;  /* 0x000000240414723c */ /* 0x010fe200000418ff */
[----:B------:R-:W3:Y:S01]  /*2c40*/  LDL R105, [R1] ;  /* 0x0000000001697983 */ /* 0x000ee20000100800 */
[----:B------:R-:W-:-:S03]  /*2c50*/  IADD3 R0, R191, R194, R192 ;  /* 0x000000c2bf007210 */ /* 0x000fc60007ffe0c0 */
[----:B------:R-:W-:Y:S03]  /*2c60*/  LDSM.16.M88.4 R24, [R2+0x800] ;  /* 0x000800000218783b */ /* 0x000fe60000000200 */
[C---:B------:R-:W-:Y:S01]  /*2c70*/  HMMA.16816.F32.BF16 R36, R4.reuse, R38, RZ ;  /* 0x000000260424723c */ /* 0x040fe200000418ff */
[----:B------:R-:W-:Y:S04]  /*2c80*/  LDSM.16.M88.4 R72, [R2+0x1800] ;  /* 0x001800000248783b */ /* 0x000fe80000000200 */
[----:B------:R-:W-:Y:S03]  /*2c90*/  LDSM.16.M88.4 R76, [R0] ;  /* 0x00000000004c783b */ /* 0x000fe60000000200 */
[C---:B-1----:R-:W-:Y:S01]  /*2ca0*/  HMMA.16816.F32.BF16 R40, R4.reuse, R52, RZ ;  /* 0x000000340428723c */ /* 0x042fe200000418ff */
[----:B------:R-:W-:Y:S04]  /*2cb0*/  LDSM.16.M88.4 R80, [R0+0x800] ;  /* 0x000800000050783b */ /* 0x000fe80000000200 */
[----:B------:R-:W-:Y:S03]  /*2cc0*/  LDSM.16.M88.4 R92, [R0+0x2000] ;  /* 0x00200000005c783b */ /* 0x000fe60000000200 */
[C---:B------:R-:W-:Y:S01]  /*2cd0*/  HMMA.16816.F32.BF16 R60, R4.reuse, R56, RZ ;  /* 0x00000038043c723c */ /* 0x040fe200000418ff */
[----:B------:R-:W-:Y:S04]  /*2ce0*/  LDSM.16.M88.4 R100, [R194+0x4000] ;  /* 0x00400000c264783b */ /* 0x000fe80000000200 */
[----:B------:R-:W-:Y:S03]  /*2cf0*/  LDSM.16.M88.4 R96, [R28+0x4000] ;  /* 0x004000001c60783b */ /* 0x000fe60000000200 */
[C---:B------:R-:W-:Y:S01]  /*2d00*/  HMMA.16816.F32.BF16 R52, R4.reuse, R54, RZ ;  /* 0x000000360434723c */ /* 0x040fe200000418ff */
[----:B------:R-:W4:Y:S07]  /*2d10*/  LDL R116, [R1+0x2c] ;  /* 0x00002c0001747983 */ /* 0x000f2e0000100800 */
[----:B------:R-:W-:Y:S01]  /*2d20*/  HMMA.16816.F32.BF16 R56, R4, R58, RZ ;  /* 0x0000003a0438723c */ /* 0x000fe200000418ff */
[----:B------:R-:W1:Y:S07]  /*2d30*/  LDSM.16.M88.4 R4, [R190] ;  /* 0x00000000be04783b */ /* 0x000e6e0000000200 */
[C---:B------:R-:W-:Y:S01]  /*2d40*/  HMMA.16816.F32.BF16 R48, R8.reuse, R44, R12 ;  /* 0x0000002c0830723c */ /* 0x040fe2000004180c */
[----:B------:R-:W-:Y:S07]  /*2d50*/  LDSM.16.M88.4 R12, [R189] ;  /* 0x00000000bd0c783b */ /* 0x000fee0000000200 */
[C---:B------:R-:W-:Y:S08]  /*2d60*/  HMMA.16816.F32.BF16 R44, R8.reuse, R46, R16 ;  /* 0x0000002e082c723c */ /* 0x040ff00000041810 */
        /* <DEDUP_REMOVED lines=8> */
[----:B------:R-:W-:Y:S07]  /*2df0*/  LDSM.16.M88.4 R84, [R28+0x2000] ;  /* 0x002000001c54783b */ /* 0x000fee0000000200 */
[C---:B-1----:R-:W-:Y:S08]  /*2e00*/  HMMA.16816.F32.BF16 R48, R4.reuse, R32, R48 ;  /* 0x000000200430723c */ /* 0x042ff00000041830 */
[C---:B------:R-:W-:Y:S01]  /*2e10*/  HMMA.16816.F32.BF16 R8, R4.reuse, R34, R44 ;  /* 0x000000220408723c */ /* 0x040fe2000004182c */
[----:B------:R-:W1:Y:S04]  /*2e20*/  LDSM.16.M88.4 R32, [R0+0x1000] ;  /* 0x001000000020783b */ /* 0x000e680000000200 */
[----:B------:R-:W-:Y:S03]  /*2e30*/  LDSM.16.M88.4 R44, [R194+0x2000] ;  /* 0x00200000c22c783b */ /* 0x000fe60000000200 */
[C---:B------:R-:W-:Y:S08]  /*2e40*/  HMMA.16816.F32.BF16 R60, R4.reuse, R24, R20 ;  /* 0x00000018043c723c */ /* 0x040ff00000041814 */
[C---:B-----5:R-:W-:Y:S08]  /*2e50*/  HMMA.16816.F32.BF16 R20, R4.reuse, R64, R36 ;  /* 0x000000400414723c */ /* 0x060ff00000041824 */
[----:B------:R-:W-:Y:S08]  /*2e60*/  HMMA.16816.F32.BF16 R36, R4, R72, R52 ;  /* 0x000000480424723c */ /* 0x000ff00000041834 */
[----:B------:R-:W-:Y:S08]  /*2e70*/  HMMA.16816.F32.BF16 R52, R12, R76, R48 ;  /* 0x0000004c0c34723c */ /* 0x000ff00000041830 */
[----:B------:R-:W-:Y:S08]  /*2e80*/  HMMA.16816.F32.BF16 R24, R4, R26, R16 ;  /* 0x0000001a0418723c */ /* 0x000ff00000041810 */
[----:B------:R-:W-:Y:S01]  /*2e90*/  HMMA.16816.F32.BF16 R48, R12, R78, R8 ;  /* 0x0000004e0c30723c */ /* 0x000fe20000041808 */
[----:B------:R-:W5:Y:S04]  /*2ea0*/  LDSM.16.M88.4 R8, [R187+0x4000] ;  /* 0x00400000bb08783b */ /* 0x000f680000000200 */
[----:B------:R-:W-:Y:S03]  /*2eb0*/  LDSM.16.M88.4 R76, [R194+0x3000] ;  /* 0x00300000c24c783b */ /* 0x000fe60000000200 */
[C---:B------:R-:W-:Y:S08]  /*2ec0*/  HMMA.16816.F32.BF16 R16, R4.reuse, R66, R40 ;  /* 0x000000420410723c */ /* 0x040ff00000041828 */
[----:B------:R-:W-:Y:S01]  /*2ed0*/  HMMA.16816.F32.BF16 R56, R4, R74, R56 ;  /* 0x0000004a0438723c */ /* 0x000fe20000041838 */
[----:B------:R-:W5:Y:S04]  /*2ee0*/  LDSM.16.M88.4 R72, [R194+0x2800] ;  /* 0x00280000c248783b */ /* 0x000f680000000200 */
[----:B------:R-:W2:Y:S03]  /*2ef0*/  LDSM.16.M88.4 R4, [R188+0x4000] ;  /* 0x00400000bc04783b */ /* 0x000ea60000000200 */
[C---:B------:R-:W-:Y:S08]  /*2f00*/  HMMA.16816.F32.BF16 R64, R12.reuse, R80, R60 ;  /* 0x000000500c40723c */ /* 0x040ff0000004183c */
[C---:B------:R-:W-:Y:S08]  /*2f10*/  HMMA.16816.F32.BF16 R60, R12.reuse, R82, R24 ;  /* 0x000000520c3c723c */ /* 0x040ff00000041818 */
[C---:B-1----:R-:W-:Y:S08]  /*2f20*/  HMMA.16816.F32.BF16 R24, R12.reuse, R34, R16 ;  /* 0x000000220c18723c */ /* 0x042ff00000041810 */
[C---:B------:R-:W-:Y:S08]  /*2f30*/  HMMA.16816.F32.BF16 R16, R12.reuse, R68, R36 ;  /* 0x000000440c10723c */ /* 0x040ff00000041824 */
[C---:B------:R-:W-:Y:S08]  /*2f40*/  HMMA.16816.F32.BF16 R40, R12.reuse, R32, R20 ;  /* 0x000000200c28723c */ /* 0x040ff00000041814 */
[----:B------:R-:W-:Y:S01]  /*2f50*/  HMMA.16816.F32.BF16 R20, R12, R70, R56 ;  /* 0x000000460c14723c */ /* 0x000fe20000041838 */
[----:B------:R-:W-:Y:S07]  /*2f60*/  LDSM.16.M88.4 R68, [R2+0x2800] ;  /* 0x002800000244783b */ /* 0x000fee0000000200 */
[C---:B-----5:R-:W-:Y:S01]  /*2f70*/  HMMA.16816.F32.BF16 R12, R8.reuse, R44, R52 ;  /* 0x0000002c080c723c */ /* 0x060fe20000041834 */
[----:B------:R-:W1:Y:S07]  /*2f80*/  LDSM.16.M88.4 R52, [R28+0x2800] ;  /* 0x002800001c34783b */ /* 0x000e6e0000000200 */
[C---:B------:R-:W-:Y:S01]  /*2f90*/  HMMA.16816.F32.BF16 R32, R8.reuse, R46, R48 ;  /* 0x0000002e0820723c */ /* 0x040fe20000041830 */
[----:B------:R-:W-:Y:S07]  /*2fa0*/  LDSM.16.M88.4 R48, [R28+0x3000] ;  /* 0x003000001c30783b */ /* 0x000fee0000000200 */
[C---:B------:R-:W-:Y:S08]  /*2fb0*/  HMMA.16816.F32.BF16 R44, R8.reuse, R72, R64 ;  /* 0x00000048082c723c */ /* 0x040ff00000041840 */
[C---:B------:R-:W-:Y:S01]  /*2fc0*/  HMMA.16816.F32.BF16 R56, R8.reuse, R74, R60 ;  /* 0x0000004a0838723c */ /* 0x040fe2000004183c */
[----:B------:R-:W-:Y:S07]  /*2fd0*/  LDSM.16.M88.4 R60, [R2+0x2000] ;  /* 0x00200000023c783b */ /* 0x000fee0000000200 */
[C---:B------:R-:W-:Y:S01]  /*2fe0*/  HMMA.16816.F32.BF16 R64, R8.reuse, R88, R16 ;  /* 0x000000580840723c */ /* 0x040fe20000041810 */
[----:B------:R-:W5:Y:S07]  /*2ff0*/  LDSM.16.M88.4 R16, [R190+0x4000] ;  /* 0x00400000be10783b */ /* 0x000f6e0000000200 */
[C---:B------:R-:W-:Y:S08]  /*3000*/  HMMA.16816.F32.BF16 R80, R8.reuse, R76, R40 ;  /* 0x0000004c0850723c */ /* 0x040ff00000041828 */
[----:B------:R-:W-:Y:S01]  /*3010*/  HMMA.16816.F32.BF16 R72, R8, R78, R24 ;  /* 0x0000004e0848723c */ /* 0x000fe20000041818 */
[----:B------:R-:W-:Y:S01]  /*3020*/  LDSM.16.M88.4 R24, [R189+0x4000] ;  /* 0x00400000bd18783b */ /* 0x000fe20000000200 */
[----:B--2---:R-:W-:-:S03]  /*3030*/  IMAD.IADD R215, R106, 0x1, R107 ;  /* 0x000000016ad77824 */ /* 0x004fc600078e026b */
[----:B------:R-:W-:Y:S03]  /*3040*/  LDSM.16.M88.4 R76, [R2+0x3800] ;  /* 0x00380000024c783b */ /* 0x000fe60000000200 */
[----:B------:R-:W-:Y:S01]  /*3050*/  HMMA.16816.F32.BF16 R36, R8, R90, R20 ;  /* 0x0000005a0824723c */ /* 0x000fe20000041814 */
[----:B------:R-:W-:Y:S04]  /*3060*/  LDSM.16.M88.4 R20, [R187+0x8000] ;  /* 0x00800000bb14783b */ /* 0x000fe80000000200 */
[----:B------:R-:W-:Y:S03]  /*3070*/  LDSM.16.M88.4 R88, [R0+0x3800] ;  /* 0x003800000058783b */ /* 0x000fe60000000200 */
[C---:B------:R-:W-:Y:S01]  /*3080*/  HMMA.16816.F32.BF16 R8, R4.reuse, R84, R12 ;  /* 0x000000540408723c */ /* 0x040fe2000004180c */
[----:B------:R-:W2:Y:S07]  /*3090*/  LDSM.16.M88.4 R12, [R28+0x3800] ;  /* 0x003800001c0c783b */ /* 0x000eae0000000200 */
[C---:B------:R-:W-:Y:S01]  /*30a0*/  HMMA.16816.F32.BF16 R32, R4.reuse, R86, R32 ;  /* 0x000000560420723c */ /* 0x040fe20000041820 */
[----:B------:R-:W3:Y:S07]  /*30b0*/  LDSM.16.M88.4 R84, [R2+0x3000] ;  /* 0x003000000254783b */ /* 0x000eee0000000200 */
[----:B-1----:R-:W-:Y:S08]  /*30c0*/  HMMA.16816.F32.BF16 R44, R4, R52, R44 ;  /* 0x00000034042c723c */ /* 0x002ff0000004182c */
[----:B-----5:R-:W-:Y:S08]  /*30d0*/  HMMA.16816.F32.BF16 R40, R16, R60, R8 ;  /* 0x0000003c1028723c */ /* 0x020ff00000041808 */
[C---:B------:R-:W-:Y:S08]  /*30e0*/  HMMA.16816.F32.BF16 R52, R4.reuse, R54, R56 ;  /* 0x000000360434723c */ /* 0x040ff00000041838 */
[C---:B------:R-:W-:Y:S01]  /*30f0*/  HMMA.16816.F32.BF16 R56, R4.reuse, R48, R80 ;  /* 0x000000300438723c */ /* 0x040fe20000041850 */
[----:B------:R-:W1:Y:S07]  /*3100*/  LDSM.16.M88.4 R80, [R0+0x2800] ;  /* 0x002800000050783b */ /* 0x000e6e0000000200 */
[C---:B--2---:R-:W-:Y:S08]  /*3110*/  HMMA.16816.F32.BF16 R64, R4.reuse, R12, R64 ;  /* 0x0000000c0440723c */ /* 0x044ff00000041840 */
[C---:B------:R-:W-:Y:S08]  /*3120*/  HMMA.16816.F32.BF16 R48, R4.reuse, R50, R72 ;  /* 0x000000320430723c */ /* 0x040ff00000041848 */
[----:B------:R-:W-:Y:S01]  /*3130*/  HMMA.16816.F32.BF16 R8, R4, R14, R36 ;  /* 0x0000000e0408723c */ /* 0x000fe20000041824 */
[----:B------:R-:W-:Y:S07]  /*3140*/  LDSM.16.M88.4 R12, [R188+0x8000] ;  /* 0x00800000bc0c783b */ /* 0x000fee0000000200 */
[----:B------:R-:W-:Y:S01]  /*3150*/  HMMA.16816.F32.BF16 R4, R16, R62, R32 ;  /* 0x0000003e1004723c */ /* 0x000fe20000041820 */
[----:B------:R-:W-:Y:S07]  /*3160*/  LDSM.16.M88.4 R60, [R194+0x4800] ;  /* 0x00480000c23c783b */ /* 0x000fee0000000200 */
[----:B------:R-:W-:Y:S08]  /*3170*/  HMMA.16816.F32.BF16 R32, R24, R92, R40 ;  /* 0x0000005c1820723c */ /* 0x000ff00000041828 */
[C---:B------:R-:W-:Y:S08]  /*3180*/  HMMA.16816.F32.BF16 R36, R16.reuse, R68, R44 ;  /* 0x000000441024723c */ /* 0x040ff0000004182c */
[C---:B------:R-:W-:Y:S01]  /*3190*/  HMMA.16816.F32.BF16 R40, R16.reuse, R70, R52 ;  /* 0x000000461028723c */ /* 0x040fe20000041834 */
[----:B------:R-:W2:Y:S07]  /*31a0*/  LDSM.16.M88.4 R68, [R0+0x3000] ;  /* 0x003000000044783b */ /* 0x000eae0000000200 */
[C---:B---3--:R-:W-:Y:S08]  /*31b0*/  HMMA.16816.F32.BF16 R52, R16.reuse, R84, R56 ;  /* 0x000000541034723c */ /* 0x048ff00000041838 */
[C---:B------:R-:W-:Y:S08]  /*31c0*/  HMMA.16816.F32.BF16 R56, R16.reuse, R76, R64 ;  /* 0x0000004c1038723c */ /* 0x040ff00000041840 */
[C---:B------:R-:W-:Y:S01]  /*31d0*/  HMMA.16816.F32.BF16 R48, R16.reuse, R86, R48 ;  /* 0x000000561030723c */ /* 0x040fe20000041830 */
[----:B------:R-:W-:Y:S07]  /*31e0*/  LDSM.16.M88.4 R84, [R0+0x4000] ;  /* 0x004000000054783b */ /* 0x000fee0000000200 */
[----:B------:R-:W-:Y:S01]  /*31f0*/  HMMA.16816.F32.BF16 R64, R16, R78, R8 ;  /* 0x0000004e1040723c */ /* 0x000fe20000041808 */
[----:B------:R-:W-:Y:S07]  /*3200*/  LDSM.16.M88.4 R8, [R190+0x8000] ;  /* 0x00800000be08783b */ /* 0x000fee0000000200 */
[----:B------:R-:W-:Y:S01]  /*3210*/  HMMA.16816.F32.BF16 R16, R24, R94, R4 ;  /* 0x0000005e1810723c */ /* 0x000fe20000041804 */
[----:B------:R-:W3:Y:S07]  /*3220*/  LDSM.16.M88.4 R92, [R2+0x4000] ;  /* 0x00400000025c783b */ /* 0x000eee0000000200 */
[----:B------:R-:W-:Y:S08]  /*3230*/  HMMA.16816.F32.BF16 R4, R20, R100, R32 ;  /* 0x000000641404723c */ /* 0x000ff00000041820 */
[C---:B-1----:R-:W-:Y:S08]  /*3240*/  HMMA.16816.F32.BF16 R44, R24.reuse, R80, R36 ;  /* 0x00000050182c723c */ /* 0x042ff00000041824 */
[----:B------:R-:W-:Y:S01]  /*3250*/  HMMA.16816.F32.BF16 R40, R24, R82, R40 ;  /* 0x000000521828723c */ /* 0x000fe20000041828 */
[----:B------:R-:W1:Y:S07]  /*3260*/  LDSM.16.M88.4 R80, [R194+0x5000] ;  /* 0x00500000c250783b */ /* 0x000e6e0000000200 */
[----:B------:R-:W-:Y:S08]  /*3270*/  HMMA.16816.F32.BF16 R16, R20, R102, R16 ;  /* 0x000000661410723c */ /* 0x000ff00000041810 */
[C---:B--2---:R-:W-:Y:S08]  /*3280*/  HMMA.16816.F32.BF16 R72, R24.reuse, R68, R52 ;  /* 0x000000441848723c */ /* 0x044ff00000041834 */
[C---:B------:R-:W-:Y:S01]  /*3290*/  HMMA.16816.F32.BF16 R52, R24.reuse, R88, R56 ;  /* 0x000000581834723c */ /* 0x040fe20000041838 */
[----:B------:R-:W2:Y:S07]  /*32a0*/  LDSM.16.M88.4 R56, [R194+0x5800] ;  /* 0x00580000c238783b */ /* 0x000eae0000000200 */
[----:B------:R-:W-:Y:S01]  /*32b0*/  HMMA.16816.F32.BF16 R76, R24, R70, R48 ;  /* 0x00000046184c723c */ /* 0x000fe20000041830 */
[----:B------:R-:W5:Y:S07]  /*32c0*/  LDSM.16.M88.4 R68, [R28+0x4800] ;  /* 0x004800001c44783b */ /* 0x000f6e0000000200 */
[----:B------:R-:W-:Y:S01]  /*32d0*/  HMMA.16816.F32.BF16 R32, R12, R96, R4 ;  /* 0x000000600c20723c */ /* 0x000fe20000041804 */
[----:B------:R-:W1:Y:S07]  /*32e0*/  LDSM.16.M88.4 R4, [R189+0x8000] ;  /* 0x00800000bd04783b */ /* 0x000e6e0000000200 */
[----:B------:R-:W-:Y:S01]  /*32f0*/  HMMA.16816.F32.BF16 R36, R24, R90, R64 ;  /* 0x0000005a1824723c */ /* 0x000fe20000041840 */
[----:B------:R-:W2:Y:S07]  /*3300*/  LDSM.16.M88.4 R64, [R28+0x5000] ;  /* 0x005000001c40783b */ /* 0x000eae0000000200 */
[----:B------:R-:W-:Y:S08]  /*3310*/  HMMA.16816.F32.BF16 R48, R20, R60, R44 ;  /* 0x0000003c1430723c */ /* 0x000ff0000004182c */
[----:B------:R-:W-:Y:S08]  /*3320*/  HMMA.16816.F32.BF16 R16, R12, R98, R16 ;  /* 0x000000620c10723c */ /* 0x000ff00000041810 */
[----:B------:R-:W-:Y:S08]  /*3330*/  HMMA.16816.F32.BF16 R44, R20, R62, R40 ;  /* 0x0000003e142c723c */ /* 0x000ff00000041828 */
[----:B---3--:R-:W-:Y:S08]  /*3340*/  HMMA.16816.F32.BF16 R24, R8, R92, R32 ;  /* 0x0000005c0818723c */ /* 0x008ff00000041820 */
[C---:B-1----:R-:W-:Y:S01]  /*3350*/  HMMA.16816.F32.BF16 R40, R20.reuse, R80, R72 ;  /* 0x000000501428723c */ /* 0x042fe20000041848 */
[----:B------:R-:W1:Y:S07]  /*3360*/  LDSM.16.M88.4 R72, [R2+0x4800] ;  /* 0x004800000248783b */ /* 0x000e6e0000000200 */
[C---:B------:R-:W-:Y:S08]  /*3370*/  HMMA.16816.F32.BF16 R76, R20.reuse, R82, R76 ;  /* 0x00000052144c723c */ /* 0x040ff0000004184c */
[C---:B--2---:R-:W-:Y:S08]  /*3380*/  HMMA.16816.F32.BF16 R52, R20.reuse, R56, R52 ;  /* 0x000000381434723c */ /* 0x044ff00000041834 */
[----:B------:R-:W-:Y:S01]  /*3390*/  HMMA.16816.F32.BF16 R80, R20, R58, R36 ;  /* 0x0000003a1450723c */ /* 0x000fe20000041824 */
[----:B------:R-:W2:Y:S07]  /*33a0*/  LDSM.16.M88.4 R56, [R0+0x4800] ;  /* 0x004800000038783b */ /* 0x000eae0000000200 */
[----:B------:R-:W-:Y:S08]  /*33b0*/  HMMA.16816.F32.BF16 R16, R8, R94, R16 ;  /* 0x0000005e0810723c */ /* 0x000ff00000041810 */
[----:B-----5:R-:W-:Y:S01]  /*33c0*/  HMMA.16816.F32.BF16 R20, R12, R68, R48 ;  /* 0x000000440c14723c */ /* 0x020fe20000041830 */
[----:B------:R-:W-:Y:S07]  /*33d0*/  LDSM.16.M88.4 R48, [R28+0x5800] ;  /* 0x005800001c30783b */ /* 0x000fee0000000200 */
[----:B------:R-:W-:Y:S08]  /*33e0*/  HMMA.16816.F32.BF16 R24, R4, R84, R24 ;  /* 0x000000540418723c */ /* 0x000ff00000041818 */
[----:B------:R-:W-:Y:S01]  /*33f0*/  HMMA.16816.F32.BF16 R60, R12, R64, R40 ;  /* 0x000000400c3c723c */ /* 0x000fe20000041828 */
[----:B------:R-:W3:Y:S07]  /*3400*/  LDSM.16.M88.4 R40, [R2+0x5000] ;  /* 0x005000000228783b */ /* 0x000eee0000000200 */
[----:B------:R-:W-:Y:S08]  /*3410*/  HMMA.16816.F32.BF16 R36, R4, R86, R16 ;  /* 0x000000560424723c */ /* 0x000ff00000041810 */
[----:B-1----:R-:W-:Y:S01]  /*3420*/  HMMA.16816.F32.BF16 R20, R8, R72, R20 ;  /* 0x000000480814723c */ /* 0x002fe20000041814 */
[----:B------:R-:W-:-:S04]  /*3430*/  FMUL.FTZ R3, R24, c[0x0][0x320] ;  /* 0x0000c80018037a20 */ /* 0x000fc80000410000 */
[----:B------:R1:W-:Y:S03]  /*3440*/  MUFU.TANH R69, R3 ;  /* 0x0000000300457308 */ /* 0x0003e60000002400 */
[C---:B------:R-:W-:Y:S08]  /*3450*/  HMMA.16816.F32.BF16 R32, R12.reuse, R70, R44 ;  /* 0x000000460c20723c */ /* 0x040ff0000004182c */
[----:B------:R-:W-:Y:S01]  /*3460*/  HMMA.16816.F32.BF16 R44, R12, R66, R76 ;  /* 0x000000420c2c723c */ /* 0x000fe2000004184c */
[----:B------:R5:W4:Y:S01]  /*3470*/  LDSM.16.M88.4 R64, [R2+0x5800] ;  /* 0x005800000240783b */ /* 0x000b220000000200 */
[----:B-1----:R-:W-:-:S06]  /*3480*/  FMUL.FTZ R3, R25, c[0x0][0x320] ;  /* 0x0000c80019037a20 */ /* 0x002fcc0000410000 */
[----:B--2---:R-:W-:Y:S01]  /*3490*/  HMMA.16816.F32.BF16 R20, R4, R56, R20 ;  /* 0x000000380414723c */ /* 0x004fe20000041814 */
[----:B------:R1:W2:Y:S07]  /*34a0*/  MUFU.TANH R68, R3 ;  /* 0x0000000300447308 */ /* 0x0002ae0000002400 */
[----:B------:R-:W-:Y:S01]  /*34b0*/  HMMA.16816.F32.BF16 R16, R8, R74, R32 ;  /* 0x0000004a0810723c */ /* 0x000fe20000041820 */
[----:B-----5:R-:W-:-:S07]  /*34c0*/  FMUL.FTZ R2, R37, c[0x0][0x320] ;  /* 0x0000c80025027a20 */ /* 0x020fce0000410000 */
[----:B---3--:R-:W-:Y:S01]  /*34d0*/  HMMA.16816.F32.BF16 R32, R8, R40, R60 ;  /* 0x000000280820723c */ /* 0x008fe2000004183c */
[----:B-1----:R-:W-:Y:S01]  /*34e0*/  FMUL.FTZ R3, R26, c[0x0][0x320] ;  /* 0x0000c8001a037a20 */ /* 0x002fe20000410000 */
[----:B------:R1:W-:Y:S06]  /*34f0*/  MUFU.TANH R56, R2 ;  /* 0x0000000200387308 */ /* 0x0003ec0000002400 */
[----:B------:R-:W-:Y:S02]  /*3500*/  FMUL.FTZ R22, R22, c[0x0][0x320] ;  /* 0x0000c80016167a20 */ /* 0x000fe40000410000 */
[----:B------:R-:W-:Y:S01]  /*3510*/  FMUL.FTZ R23, R23, c[0x0][0x320] ;  /* 0x0000c80017177a20 */ /* 0x000fe20000410000 */
[----:B------:R3:W-:Y:S05]  /*3520*/  MUFU.TANH R71, R3 ;  /* 0x0000000300477308 */ /* 0x0007ea0000002400 */
[----:B------:R-:W-:Y:S01]  /*3530*/  HMMA.16816.F32.BF16 R28, R4, R58, R16 ;  /* 0x0000003a041c723c */ /* 0x000fe20000041810 */
[----:B-1----:R-:W-:-:S02]  /*3540*/  FMUL.FTZ R2, R38, c[0x0][0x320] ;  /* 0x0000c80026027a20 */ /* 0x002fc40000410000 */
[----:B------:R-:W-:Y:S05]  /*3550*/  MUFU.TANH R41, R22 ;  /* 0x0000001600297308 */ /* 0x000fea0000002400 */
[----:B------:R-:W-:Y:S01]  /*3560*/  HMMA.16816.F32.BF16 R16, R8, R42, R44 ;  /* 0x0000002a0810723c */ /* 0x000fe2000004182c */
[----:B---3--:R-:W-:Y:S02]  /*3570*/  FMUL.FTZ R3, R27, c[0x0][0x320] ;  /* 0x0000c8001b037a20 */ /* 0x008fe40000410000 */
[----:B------:R-:W-:Y:S05]  /*3580*/  MUFU.TANH R44, R23 ;  /* 0x00000017002c7308 */ /* 0x000fea0000002400 */
[C---:B------:R-:W-:Y:S01]  /*3590*/  HMMA.16816.F32.BF16 R24, R12.reuse, R48, R52 ;  /* 0x000000300c18723c */ /* 0x040fe20000041834 */
[----:B------:R-:W1:Y:S02]  /*35a0*/  LDSM.16.M88.4 R52, [R0+0x5000] ;  /* 0x005000000034783b */ /* 0x000e640000000200 */
[----:B------:R3:W-:Y:S05]  /*35b0*/  MUFU.TANH R70, R3 ;  /* 0x0000000300467308 */ /* 0x0007ea0000002400 */
[----:B------:R-:W-:Y:S01]  /*35c0*/  HMMA.16816.F32.BF16 R12, R12, R50, R80 ;  /* 0x000000320c0c723c */ /* 0x000fe20000041850 */
[----:B------:R-:W-:-:S02]  /*35d0*/  FMUL.FTZ R28, R28, c[0x0][0x320] ;  /* 0x0000c8001c1c7a20 */ /* 0x000fc40000410000 */
[----:B------:R-:W-:Y:S01]  /*35e0*/  FMUL.FTZ R29, R29, c[0x0][0x320] ;  /* 0x0000c8001d1d7a20 */ /* 0x000fe20000410000 */
[----:B------:R5:W-:Y:S01]  /*35f0*/  MUFU.TANH R49, R2 ;  /* 0x0000000200317308 */ /* 0x000be20000002400 */
[----:B------:R-:W-:Y:S02]  /*3600*/  FMUL.FTZ R30, R30, c[0x0][0x320] ;  /* 0x0000c8001e1e7a20 */ /* 0x000fe40000410000 */
[----:B---3--:R-:W-:-:S05]  /*3610*/  FMUL.FTZ R3, R36, c[0x0][0x320] ;  /* 0x0000c80024037a20 */ /* 0x008fca0000410000 */
[----:B------:R-:W-:Y:S04]  /*3620*/  MUFU.TANH R28, R28 ;  /* 0x0000001c001c7308 */ /* 0x000fe80000002400 */
[----:B----4-:R-:W-:Y:S01]  /*3630*/  HMMA.16816.F32.BF16 R24, R8, R64, R24 ;  /* 0x000000400818723c */ /* 0x010fe20000041818 */
[----:B-----5:R-:W-:-:S03]  /*3640*/  FMUL.FTZ R2, R39, c[0x0][0x320] ;  /* 0x0000c80027027a20 */ /* 0x020fc60000410000 */
[----:B------:R3:W4:Y:S01]  /*3650*/  MUFU.TANH R57, R3 ;  /* 0x0000000300397308 */ /* 0x0007220000002400 */
[----:B------:R5:W2:Y:S03]  /*3660*/  LDSM.16.M88.4 R36, [R0+0x5800] ;  /* 0x005800000024783b */ /* 0x000aa60000000200 */
[----:B------:R-:W-:Y:S01]  /*3670*/  HMMA.16816.F32.BF16 R12, R8, R66, R12 ;  /* 0x00000042080c723c */ /* 0x000fe2000004180c */
[----:B------:R-:W-:-:S04]  /*3680*/  DEPBAR.LE SB0, 0x2 ;  /* 0x000080800000791a */ /* 0x000fc80000000000 */
[----:B------:R4:W-:Y:S02]  /*3690*/  MUFU.TANH R48, R2 ;  /* 0x0000000200307308 */ /* 0x0009e40000002400 */
[----:B------:R-:W-:Y:S01]  /*36a0*/  IMAD.MOV.U32 R9, RZ, RZ, c[0x0][0x2ac] ;  /* 0x0000ab00ff097624 */ /* 0x000fe200078e00ff */
[----:B-1----:R-:W-:Y:S01]  /*36b0*/  HMMA.16816.F32.BF16 R32, R4, R52, R32 ;  /* 0x000000340420723c */ /* 0x002fe20000041820 */
[----:B---3--:R-:W-:-:S04]  /*36c0*/  FMUL.FTZ R3, R31, c[0x0][0x320] ;  /* 0x0000c8001f037a20 */ /* 0x008fc80000410000 */
[----:B------:R-:W-:Y:S01]  /*36d0*/  MUFU.TANH R29, R29 ;  /* 0x0000001d001d7308 */ /* 0x000fe20000002400 */
[----:B----4-:R-:W-:-:S07]  /*36e0*/  FMUL.FTZ R2, R20, c[0x0][0x320] ;  /* 0x0000c80014027a20 */ /* 0x010fce0000410000 */
[----:B------:R1:W-:Y:S01]  /*36f0*/  MUFU.TANH R45, R3 ;  /* 0x00000003002d7308 */ /* 0x0003e20000002400 */
[----:B-----5:R-:W-:-:S07]  /*3700*/  IMAD.MOV.U32 R0, RZ, RZ, R215 ;  /* 0x000000ffff007224 */ /* 0x020fce00078e00d7 */
[----:B------:R3:W4:Y:S03]  /*3710*/  MUFU.TANH R40, R2 ;  /* 0x0000000200287308 */ /* 0x0007260000002400 */
[----:B------:R-:W-:Y:S02]  /*3720*/  FMUL.FTZ R32, R32, c[0x0][0x320] ;  /* 0x0000c80020207a20 */ /* 0x000fe40000410000 */
[----:B-1----:R-:W-:-:S04]  /*3730*/  FMUL.FTZ R3, R33, c[0x0][0x320] ;  /* 0x0000c80021037a20 */ /* 0x002fc80000410000 */
[----:B------:R-:W-:Y:S01]  /*3740*/  MUFU.TANH R32, R32 ;  /* 0x0000002000207308 */ /* 0x000fe20000002400 */
[----:B---3--:R-:W-:-:S07]  /*3750*/  FMUL.FTZ R2, R21, c[0x0][0x320] ;  /* 0x0000c80015027a20 */ /* 0x008fce0000410000 */
[----:B------:R-:W-:Y:S01]  /*3760*/  MUFU.TANH R30, R30 ;  /* 0x0000001e001e7308 */ /* 0x000fe20000002400 */
[C---:B------:R-:W-:Y:S07]  /*3770*/  HMMA.16816.F32.BF16 R20, R4.reuse, R54, R16 ;  /* 0x000000360414723c */ /* 0x040fee0000041810 */
[----:B------:R1:W3:Y:S01]  /*3780*/  MUFU.TANH R42, R2 ;  /* 0x00000002002a7308 */ /* 0x0002e20000002400 */
[----:B--2---:R-:W-:Y:S07]  /*3790*/  HMMA.16816.F32.BF16 R16, R4, R36, R24 ;  /* 0x000000240410723c */ /* 0x004fee0000041818 */
[----:B------:R2:W5:Y:S01]  /*37a0*/  MUFU.TANH R24, R3 ;  /* 0x0000000300187308 */ /* 0x0005620000002400 */
[----:B-1----:R-:W-:-:S05]  /*37b0*/  @P4 IMAD.HI.U32 R2, R215, c[0x0][0x2c8], RZ ;  /* 0x0000b200d7024a27 */ /* 0x002fca00078e00ff */
[----:B------:R-:W-:Y:S01]  /*37c0*/  @P4 SHF.R.U32.HI R0, RZ, c[0x0][0x2cc], R2 ;  /* 0x0000b300ff004a19 */ /* 0x000fe20000011602 */
[----:B------:R-:W-:Y:S01]  /*37d0*/  HMMA.16816.F32.BF16 R4, R4, R38, R12 ;  /* 0x000000260404723c */ /* 0x000fe2000004180c */
[----:B--2---:R-:W-:-:S03]  /*37e0*/  IMAD.IADD R3, R104, 0x1, -R105 ;  /* 0x0000000168037824 */ /* 0x004fc600078e0a69 */
[----:B------:R-:W1:Y:S04]  /*37f0*/  SHFL.IDX PT, R8, R0, RZ, 0x1c1f ;  /* 0x001c1fff00087589 */ /* 0x000e6800000e0000 */
[----:B------:R2:W1:Y:S02]  /*3800*/  SHFL.IDX PT, R2, R0, 0x1, 0x1c1f ;  /* 0x003c1f0000027f89 */ /* 0x00046400000e0000 */
[----:B--2---:R-:W-:-:S04]  /*3810*/  IMAD.MOV.U32 R0, RZ, RZ, -0x40 ;  /* 0xffffffc0ff007424 */ /* 0x004fc800078e00ff */
[----:B------:R-:W-:-:S04]  /*3820*/  IMAD R0, R197, R0, 0x41 ;  /* 0x00000041c5007424 */ /* 0x000fc800078e0200 */
[----:B------:R-:W-:Y:S02]  /*3830*/  IMAD R0, R9, c[0x0][0x1d0], R0 ;  /* 0x0000740009007a24 */ /* 0x000fe400078e0200 */
[----:B------:R-:W-:-:S03]  /*3840*/  FMUL.FTZ R9, R20, c[0x0][0x320] ;  /* 0x0000c80014097a20 */ /* 0x000fc60000410000 */
[----:B------:R-:W-:-:S05]  /*3850*/  IADD3 R0, R0, -c[0x0][0x168], -R105 ;  /* 0x80005a0000007a10 */ /* 0x000fca0007ffe869 */
[C---:B-1----:R-:W-:Y:S02]  /*3860*/  IMAD.IADD R8, R0.reuse, 0x1, R8 ;  /* 0x0000000100087824 */ /* 0x042fe400078e0208 */
[----:B------:R-:W-:-:S03]  /*3870*/  IMAD.IADD R0, R0, 0x1, R2 ;  /* 0x0000000100007824 */ /* 0x000fc600078e0202 */
[C---:B------:R-:W-:Y:S02]  /*3880*/  IMNMX R2, R3.reuse, R8, PT ;  /* 0x0000000803027217 */ /* 0x040fe40003800200 */
[----:B------:R-:W-:Y:S01]  /*3890*/  IMNMX R0, R3, R0, PT ;  /* 0x0000000003007217 */ /* 0x000fe20003800200 */
[----:B------:R-:W-:Y:S01]  /*38a0*/  FMUL.FTZ R3, R16, c[0x0][0x320] ;  /* 0x0000c80010037a20 */ /* 0x000fe20000410000 */
[----:B------:R1:W2:Y:S01]  /*38b0*/  MUFU.TANH R20, R9 ;  /* 0x0000000900147308 */ /* 0x0002a20000002400 */
[C---:B------:R-:W-:Y:S01]  /*38c0*/  ISETP.GT.AND P6, PT, R2.reuse, RZ, PT ;  /* 0x000000ff0200720c */ /* 0x040fe20003fc4270 */
[----:B------:R-:W-:Y:S01]  /*38d0*/  FMUL.FTZ R5, R5, c[0x0][0x320] ;  /* 0x0000c80005057a20 */ /* 0x000fe20000410000 */
[----:B------:R-:W-:-:S05]  /*38e0*/  ISETP.GT.AND P5, PT, R2, 0x1, PT ;  /* 0x000000010200780c */ /* 0x000fca0003fa4270 */
[----:B------:R2:W-:Y:S01]  /*38f0*/  MUFU.TANH R14, R3 ;  /* 0x00000003000e7308 */ /* 0x0005e20000002400 */
[----:B------:R-:W-:Y:S01]  /*3900*/  FMUL.FTZ R4, R4, c[0x0][0x320] ;  /* 0x0000c80004047a20 */ /* 0x000fe20000410000 */
[C---:B------:R-:W-:Y:S01]  /*3910*/  ISETP.GT.AND P1, PT, R2.reuse, 0x8, PT ;  /* 0x000000080200780c */ /* 0x040fe20003f24270 */
[----:B-1----:R-:W-:Y:S01]  /*3920*/  FMUL.FTZ R9, R21, c[0x0][0x320] ;  /* 0x0000c80015097a20 */ /* 0x002fe20000410000 */
[----:B------:R-:W-:-:S04]  /*3930*/  ISETP.GT.AND P0, PT, R2, 0x9, PT ;  /* 0x000000090200780c */ /* 0x000fc80003f04270 */
[----:B------:R1:W1:Y:S01]  /*3940*/  MUFU.TANH R15, R9 ;  /* 0x00000009000f7308 */ /* 0x0002620000002400 */
[----:B--2---:R-:W-:Y:S01]  /*3950*/  FMUL.FTZ R3, R17, c[0x0][0x320] ;  /* 0x0000c80011037a20 */ /* 0x004fe20000410000 */
[----:B------:R-:W-:-:S06]  /*3960*/  FSEL R10, R68, -INF , P5 ;  /* 0xff800000440a7808 */ /* 0x000fcc0002800000 */
[----:B------:R-:W2:Y:S01]  /*3970*/  MUFU.TANH R12, R3 ;  /* 0x00000003000c7308 */ /* 0x000ea20000002400 */
[C---:B------:R-:W-:Y:S02]  /*3980*/  ISETP.GT.AND P5, PT, R2.reuse, 0x11, PT ;  /* 0x000000110200780c */ /* 0x040fe40003fa4270 */
[----:B------:R-:W-:Y:S02]  /*3990*/  FSEL R11, R57, -INF , P1 ;  /* 0xff800000390b7808 */ /* 0x000fe40000800000 */
[----:B-1----:R-:W-:Y:S02]  /*39a0*/  FSEL R9, R69, -INF , P6 ;  /* 0xff80000045097808 */ /* 0x002fe40003000000 */
[----:B------:R-:W-:Y:S01]  /*39b0*/  ISETP.GT.AND P6, PT, R2, 0x10, PT ;  /* 0x000000100200780c */ /* 0x000fe20003fc4270 */
[----:B------:R1:W1:Y:S01]  /*39c0*/  MUFU.TANH R8, R4 ;  /* 0x0000000400087308 */ /* 0x0002620000002400 */
[----:B------:R-:W-:Y:S02]  /*39d0*/  FSEL R13, R56, -INF , P0 ;  /* 0xff800000380d7808 */ /* 0x000fe40000000000 */
[----:B------:R-:W-:-:S02]  /*39e0*/  ISETP.GT.AND P1, PT, R2, 0x18, PT ;  /* 0x000000180200780c */ /* 0x000fc40003f24270 */
[----:B------:R-:W-:-:S03]  /*39f0*/  ISETP.GT.AND P0, PT, R2, 0x19, PT ;  /* 0x000000190200780c */ /* 0x000fc60003f04270 */
[----:B------:R-:W1:Y:S01]  /*3a00*/  MUFU.TANH R5, R5 ;  /* 0x0000000500057308 */ /* 0x000e620000002400 */
[----:B----4-:R-:W-:Y:S02]  /*3a10*/  FSEL R43, R40, -INF , P6 ;  /* 0xff800000282b7808 */ /* 0x010fe40003000000 */
[----:B---3--:R-:W-:Y:S02]  /*3a20*/  FSEL R42, R42, -INF , P5 ;  /* 0xff8000002a2a7808 */ /* 0x008fe40002800000 */
[C---:B------:R-:W-:Y:S02]  /*3a30*/  ISETP.GT.AND P6, PT, R2.reuse, 0x20, PT ;  /* 0x000000200200780c */ /* 0x040fe40003fc4270 */
[----:B------:R-:W-:Y:S02]  /*3a40*/  ISETP.GT.AND P5, PT, R2, 0x21, PT ;  /* 0x000000210200780c */ /* 0x000fe40003fa4270 */
[----:B------:R-:W-:Y:S02]  /*3a50*/  FSEL R46, R28, -INF , P1 ;  /* 0xff8000001c2e7808 */ /* 0x000fe40000800000 */
[----:B------:R-:W-:-:S02]  /*3a60*/  FSEL R47, R29, -INF , P0 ;  /* 0xff8000001d2f7808 */ /* 0x000fc40000000000 */
[C---:B------:R-:W-:Y:S02]  /*3a70*/  ISETP.GT.AND P1, PT, R2.reuse, 0x28, PT ;  /* 0x000000280200780c */ /* 0x040fe40003f24270 */
[----:B------:R-:W-:Y:S02]  /*3a80*/  ISETP.GT.AND P0, PT, R2, 0x29, PT ;  /* 0x000000290200780c */ /* 0x000fe40003f04270 */
[----:B------:R-:W-:Y:S02]  /*3a90*/  FSEL R131, R32, -INF , P6 ;  /* 0xff80000020837808 */ /* 0x000fe40003000000 */
[----:B-----5:R-:W-:Y:S01]  /*3aa0*/  FSEL R130, R24, -INF , P5 ;  /* 0xff80000018827808 */ /* 0x020fe20002800000 */
[----:B------:R-:W-:Y:S01]  /*3ab0*/  BAR.SYNC.DEFER_BLOCKING 0x0 ;  /* 0x0000000000007b1d */ /* 0x000fe20000010000 */
[----:B------:R-:W-:Y:S02]  /*3ac0*/  FMNMX.FTZ R101, R9, R10, !PT ;  /* 0x0000000a09657209 */ /* 0x000fe40007810000 */
[----:B------:R-:W-:-:S02]  /*3ad0*/  ISETP.GT.AND P6, PT, R2, 0x30, PT ;  /* 0x000000300200780c */ /* 0x000fc40003fc4270 */
[----:B------:R-:W-:Y:S01]  /*3ae0*/  ISETP.GT.AND P5, PT, R2, 0x31, PT ;  /* 0x000000310200780c */ /* 0x000fe20003fa4270 */
[----:B-1----:R-:W-:Y:S01]  /*3af0*/  FMUL.FTZ R4, R22, c[0x0][0x320] ;  /* 0x0000c80016047a20 */ /* 0x002fe20000410000 */
[----:B------:R-:W-:Y:S02]  /*3b00*/  FSEL R136, R20, -INF , P1 ;  /* 0xff80000014887808 */ /* 0x000fe40000800000 */
[----:B------:R-:W-:Y:S02]  /*3b10*/  FSEL R137, R15, -INF , P0 ;  /* 0xff8000000f897808 */ /* 0x000fe40000000000 */
[----:B------:R-:W-:Y:S02]  /*3b20*/  FMNMX.FTZ R101, R11, R101, !PT ;  /* 0x000000650b657209 */ /* 0x000fe40007810000 */
[C---:B------:R-:W-:Y:S02]  /*3b30*/  ISETP.GT.AND P1, PT, R2.reuse, 0x38, PT ;  /* 0x000000380200780c */ /* 0x040fe40003f24270 */
[----:B------:R-:W-:-:S02]  /*3b40*/  ISETP.GT.AND P0, PT, R2, 0x39, PT ;  /* 0x000000390200780c */ /* 0x000fc40003f04270 */
[----:B------:R-:W-:Y:S02]  /*3b50*/  FSEL R202, R14, -INF , P6 ;  /* 0xff8000000eca7808 */ /* 0x000fe40003000000 */
[----:B--2---:R-:W-:Y:S02]  /*3b60*/  FSEL R212, R12, -INF , P5 ;  /* 0xff8000000cd47808 */ /* 0x004fe40002800000 */
[C---:B------:R-:W-:Y:S02]  /*3b70*/  ISETP.GT.AND P6, PT, R0.reuse, RZ, PT ;  /* 0x000000ff0000720c */ /* 0x040fe40003fc4270 */
[----:B------:R-:W-:Y:S01]  /*3b80*/  ISETP.GT.AND P5, PT, R0, 0x1, PT ;  /* 0x000000010000780c */ /* 0x000fe20003fa4270 */
[----:B------:R-:W-:Y:S01]  /*3b90*/  FMUL.FTZ R20, R6, c[0x0][0x320] ;  /* 0x0000c80006147a20 */ /* 0x000fe20000410000 */
[----:B------:R-:W-:Y:S01]  /*3ba0*/  FMNMX.FTZ R101, R13, R101, !PT ;  /* 0x000000650d657209 */ /* 0x000fe20007810000 */
[----:B------:R-:W-:Y:S01]  /*3bb0*/  FMUL.FTZ R2, R35, c[0x0][0x320] ;  /* 0x0000c80023027a20 */ /* 0x000fe20000410000 */
[----:B------:R-:W-:Y:S01]  /*3bc0*/  FSEL R217, R8, -INF , P1 ;  /* 0xff80000008d97808 */ /* 0x000fe20000800000 */
[----:B------:R1:W-:Y:S01]  /*3bd0*/  MUFU.TANH R6, R4 ;  /* 0x0000000400067308 */ /* 0x0003e20000002400 */
[----:B------:R-:W-:Y:S01]  /*3be0*/  FSEL R220, R5, -INF , P0 ;  /* 0xff80000005dc7808 */ /* 0x000fe20000000000 */
[----:B------:R-:W-:Y:S01]  /*3bf0*/  FMUL.FTZ R21, R7, c[0x0][0x320] ;  /* 0x0000c80007157a20 */ /* 0x000fe20000410000 */
[----:B------:R-:W-:Y:S01]  /*3c00*/  ISETP.GT.AND P1, PT, R0, 0x8, PT ;  /* 0x000000080000780c */ /* 0x000fe20003f24270 */
[----:B------:R-:W-:Y:S01]  /*3c10*/  FMUL.FTZ R3, R34, c[0x0][0x320] ;  /* 0x0000c80022037a20 */ /* 0x000fe20000410000 */
[----:B------:R-:W-:Y:S01]  /*3c20*/  FSEL R5, R70, -INF , P5 ;  /* 0xff80000046057808 */ /* 0x000fe20002800000 */
[----:B------:R-:W-:Y:S01]  /*3c30*/  FMUL.FTZ R18, R18, c[0x0][0x320] ;  /* 0x0000c80012127a20 */ /* 0x000fe20000410000 */
[----:B------:R-:W-:Y:S01]  /*3c40*/  FMNMX.FTZ R101, R43, R101, !PT ;  /* 0x000000652b657209 */ /* 0x000fe20007810000 */
[----:B------:R2:W-:Y:S01]  /*3c50*/  MUFU.TANH R16, R2 ;  /* 0x0000000200107308 */ /* 0x0005e20000002400 */
[----:B------:R-:W-:Y:S01]  /*3c60*/  ISETP.GT.AND P0, PT, R0, 0x9, PT ;  /* 0x000000090000780c */ /* 0x000fe20003f04270 */
[----:B------:R-:W-:Y:S01]  /*3c70*/  FMUL.FTZ R19, R19, c[0x0][0x320] ;  /* 0x0000c80013137a20 */ /* 0x000fe20000410000 */
[----:B------:R-:W-:Y:S01]  /*3c80*/  FSEL R7, R49, -INF , P1 ;  /* 0xff80000031077808 */ /* 0x000fe20000800000 */
[----:B------:R-:W-:Y:S01]  /*3c90*/  IMAD.IADD R139, R193, 0x1, R195 ;  /* 0x00000001c18b7824 */ /* 0x000fe200078e02c3 */
[----:B------:R-:W-:Y:S01]  /*3ca0*/  LDSM.16.MT88.4 R24, [R196+0x2000] ;  /* 0x00200000c418783b */ /* 0x000fe20000004200 */
[----:B-1----:R-:W-:-:S02]  /*3cb0*/  FSEL R4, R71, -INF , P6 ;  /* 0xff80000047047808 */ /* 0x002fc40003000000 */
[----:B------:R-:W-:Y:S01]  /*3cc0*/  MUFU.TANH R12, R20 ;  /* 0x00000014000c7308 */ /* 0x000fe20000002400 */
[----:B------:R-:W-:Y:S01]  /*3cd0*/  FMNMX.FTZ R101, R42, R101, !PT ;  /* 0x000000652a657209 */ /* 0x000fe20007810000 */
[----:B------:R-:W-:Y:S01]  /*3ce0*/  IMAD.IADD R138, R193, 0x1, R196 ;  /* 0x00000001c18a7824 */ /* 0x000fe200078e02c4 */
[----:B------:R-:W-:Y:S01]  /*3cf0*/  ISETP.GT.AND P6, PT, R0, 0x10, PT ;  /* 0x000000100000780c */ /* 0x000fe20003fc4270 */
[----:B------:R-:W-:Y:S01]  /*3d00*/  LDSM.16.MT88.4 R32, [R195] ;  /* 0x00000000c320783b */ /* 0x000fe20000004200 */
[----:B--2---:R-:W-:Y:S02]  /*3d10*/  FMNMX.FTZ R2, R4, R5, !PT ;  /* 0x0000000504027209 */ /* 0x004fe40007810000 */
[----:B------:R-:W-:Y:S01]  /*3d20*/  FSEL R8, R48, -INF , P0 ;  /* 0xff80000030087808 */ /* 0x000fe20000000000 */
[----:B------:R1:W2:Y:S01]  /*3d30*/  MUFU.TANH R17, R3 ;  /* 0x0000000300117308 */ /* 0x0002a20000002400 */
[----:B------:R-:W-:Y:S01]  /*3d40*/  FMNMX.FTZ R2, R7, R2, !PT ;  /* 0x0000000207027209 */ /* 0x000fe20007810000 */
[----:B------:R-:W-:Y:S01]  /*3d50*/  LDSM.16.MT88.4 R36, [R138+0x2000] ;  /* 0x002000008a24783b */ /* 0x000fe20000004200 */
        /* <DEDUP_REMOVED lines=8> */
[----:B------:R-:W-:Y:S01]  /*3de0*/  FMNMX.FTZ R101, R131, R101, !PT ;  /* 0x0000006583657209 */ /* 0x000fe20007810000 */
[----:B-1----:R-:W-:Y:S01]  /*3df0*/  FMUL.FTZ R3, R23, c[0x0][0x320] ;  /* 0x0000c80017037a20 */ /* 0x002fe20000410000 */
[----:B------:R-:W-:Y:S02]  /*3e00*/  ISETP.GT.AND P0, PT, R0, 0x19, PT ;  /* 0x000000190000780c */ /* 0x000fe40003f04270 */
[----:B------:R-:W-:Y:S02]  /*3e10*/  FSEL R44, R30, -INF , P1 ;  /* 0xff8000001e2c7808 */ /* 0x000fe40000800000 */
[----:B------:R-:W-:Y:S02]  /*3e20*/  FMNMX.FTZ R2, R40, R2, !PT ;  /* 0x0000000228027209 */ /* 0x000fe40007810000 */
[----:B------:R-:W-:Y:S01]  /*3e30*/  FMNMX.FTZ R101, R130, R101, !PT ;  /* 0x0000006582657209 */ /* 0x000fe20007810000 */
[----:B------:R-:W1:Y:S01]  /*3e40*/  MUFU.TANH R15, R3 ;  /* 0x00000003000f7308 */ /* 0x000e620000002400 */
[----:B------:R-:W-:Y:S01]  /*3e50*/  ISETP.GT.AND P6, PT, R0, 0x20, PT ;  /* 0x000000200000780c */ /* 0x000fe20003fc4270 */
[----:B------:R-:W-:Y:S01]  /*3e60*/  LDSM.16.MT88.4 R28, [R139] ;  /* 0x000000008b1c783b */ /* 0x000fe20000004200 */
[----:B------:R-:W-:-:S02]  /*3e70*/  FSEL R45, R45, -INF , P0 ;  /* 0xff8000002d2d7808 */ /* 0x000fc40000000000 */
[----:B------:R-:W-:Y:S02]  /*3e80*/  FMNMX.FTZ R2, R44, R2, !PT ;  /* 0x000000022c027209 */ /* 0x000fe40007810000 */
[----:B------:R-:W-:Y:S01]  /*3e90*/  FMNMX.FTZ R101, R136, R101, !PT ;  /* 0x0000006588657209 */ /* 0x000fe20007810000 */
[----:B------:R-:W3:Y:S01]  /*3ea0*/  MUFU.TANH R3, R18 ;  /* 0x0000001200037308 */ /* 0x000ee20000002400 */
[C---:B------:R-:W-:Y:S02]  /*3eb0*/  ISETP.GT.AND P5, PT, R0.reuse, 0x21, PT ;  /* 0x000000210000780c */ /* 0x040fe40003fa4270 */
[----:B--2---:R-:W-:Y:S02]  /*3ec0*/  FSEL R102, R17, -INF , P6 ;  /* 0xff80000011667808 */ /* 0x004fe40003000000 */
[----:B------:R-:W-:Y:S02]  /*3ed0*/  FMNMX.FTZ R2, R45, R2, !PT ;  /* 0x000000022d027209 */ /* 0x000fe40007810000 */
[----:B------:R-:W-:Y:S01]  /*3ee0*/  FMNMX.FTZ R101, R137, R101, !PT ;  /* 0x0000006589657209 */ /* 0x000fe20007810000 */
[----:B------:R2:W4:Y:S01]  /*3ef0*/  MUFU.TANH R14, R19 ;  /* 0x00000013000e7308 */ /* 0x0005220000002400 */
[----:B------:R-:W-:-:S02]  /*3f00*/  ISETP.GT.AND P1, PT, R0, 0x28, PT ;  /* 0x000000280000780c */ /* 0x000fc40003f24270 */
[----:B------:R-:W-:Y:S02]  /*3f10*/  FSEL R103, R16, -INF , P5 ;  /* 0xff80000010677808 */ /* 0x000fe40002800000 */
[----:B------:R-:W-:Y:S02]  /*3f20*/  FMNMX.FTZ R2, R102, R2, !PT ;  /* 0x0000000266027209 */ /* 0x000fe40007810000 */
[----:B------:R-:W-:Y:S02]  /*3f30*/  FMNMX.FTZ R101, R202, R101, !PT ;  /* 0x00000065ca657209 */ /* 0x000fe40007810000 */
[----:B------:R-:W-:Y:S02]  /*3f40*/  ISETP.GT.AND P0, PT, R0, 0x29, PT ;  /* 0x000000290000780c */ /* 0x000fe40003f04270 */
[----:B------:R-:W-:Y:S02]  /*3f50*/  FSEL R128, R6, -INF , P1 ;  /* 0xff80000006807808 */ /* 0x000fe40000800000 */
[----:B------:R-:W-:-:S02]  /*3f60*/  FMNMX.FTZ R2, R103, R2, !PT ;  /* 0x0000000267027209 */ /* 0x000fc40007810000 */
[----:B------:R-:W-:Y:S01]  /*3f70*/  FMNMX.FTZ R101, R212, R101, !PT ;  /* 0x00000065d4657209 */ /* 0x000fe20007810000 */
[----:B------:R5:W4:Y:S01]  /*3f80*/  MUFU.TANH R6, R21 ;  /* 0x0000001500067308 */ /* 0x000b220000002400 */
[----:B------:R-:W-:Y:S01]  /*3f90*/  ISETP.GT.AND P5, PT, R0, 0x30, PT ;  /* 0x000000300000780c */ /* 0x000fe20003fa4270 */
[----:B--2---:R-:W-:Y:S01]  /*3fa0*/  LDSM.16.MT88.4 R16, [R116] ;  /* 0x000000007410783b */ /* 0x004fe20000004200 */
[----:B-1----:R-:W-:Y:S02]  /*3fb0*/  FSEL R129, R15, -INF , P0 ;  /* 0xff8000000f817808 */ /* 0x002fe40000000000 */
[----:B------:R-:W-:Y:S02]  /*3fc0*/  FMNMX.FTZ R2, R128, R2, !PT ;  /* 0x0000000280027209 */ /* 0x000fe40007810000 */
[----:B------:R-:W-:Y:S02]  /*3fd0*/  FMNMX.FTZ R101, R217, R101, !PT ;  /* 0x00000065d9657209 */ /* 0x000fe40007810000 */
[----:B------:R-:W-:-:S02]  /*3fe0*/  ISETP.GT.AND P0, PT, R0, 0x31, PT ;  /* 0x000000310000780c */ /* 0x000fc40003f04270 */
[----:B---3--:R-:W-:Y:S02]  /*3ff0*/  FSEL R185, R3, -INF , P5 ;  /* 0xff80000003b97808 */ /* 0x008fe40002800000 */
[----:B------:R-:W-:Y:S02]  /*4000*/  FMNMX.FTZ R2, R129, R2, !PT ;  /* 0x0000000281027209 */ /* 0x000fe40007810000 */
[----:B------:R-:W-:Y:S01]  /*4010*/  FMNMX.FTZ R101, R220, R101, !PT ;  /* 0x00000065dc657209 */ /* 0x000fe20007810000 */
[----:B-----5:R-:W-:Y:S01]  /*4020*/  LDSM.16.MT88.4 R20, [R196] ;  /* 0x00000000c414783b */ /* 0x020fe20000004200 */
[----:B------:R-:W-:Y:S02]  /*4030*/  ISETP.GT.AND P1, PT, R0, 0x38, PT ;  /* 0x000000380000780c */ /* 0x000fe40003f24270 */
[----:B----4-:R-:W-:Y:S02]  /*4040*/  FSEL R201, R14, -INF , P0 ;  /* 0xff8000000ec97808 */ /* 0x010fe40000000000 */
[----:B------:R-:W-:Y:S01]  /*4050*/  FMNMX.FTZ R2, R185, R2, !PT ;  /* 0x00000002b9027209 */ /* 0x000fe20007810000 */
[----:B------:R-:W1:Y:S01]  /*4060*/  SHFL.BFLY PT, R3, R101, 0x2, 0x1f ;  /* 0x0c401f0065037f89 */ /* 0x000e6200000e0000 */
[----:B------:R-:W-:-:S02]  /*4070*/  ISETP.GT.AND P0, PT, R0, 0x39, PT ;  /* 0x000000390000780c */ /* 0x000fc40003f04270 */
[----:B------:R-:W-:Y:S02]  /*4080*/  FSEL R186, R12, -INF , P1 ;  /* 0xff8000000cba7808 */ /* 0x000fe40000800000 */
[----:B------:R-:W-:Y:S02]  /*4090*/  FMNMX.FTZ R0, R201, R2, !PT ;  /* 0x00000002c9007209 */ /* 0x000fe40007810000 */
[----:B------:R-:W-:Y:S02]  /*40a0*/  FSEL R203, R6, -INF , P0 ;  /* 0xff80000006cb7808 */ /* 0x000fe40000000000 */
        /* <DEDUP_REMOVED lines=11> */
[--C-:B------:R-:W-:Y:S01]  /*4160*/  FFMA.FTZ R3, R9, c[0x0][0x2d0], -R2.reuse ;  /* 0x0000b40009037a23 */ /* 0x100fe20000010802 */
[----:B--2---:R-:W-:Y:S01]  /*4170*/  FMNMX.FTZ R100, R0, R100, !PT ;  /* 0x0000006400647209 */ /* 0x004fe20007810000 */
[----:B------:R-:W-:Y:S02]  /*4180*/  FFMA.FTZ R0, R10, c[0x0][0x2d0], -R2 ;  /* 0x0000b4000a007a23 */ /* 0x000fe40000010802 */
[----:B------:R1:W-:Y:S01]  /*4190*/  MUFU.EX2 R249, R3 ;  /* 0x0000000300f97308 */ /* 0x0003e20000000800 */
[----:B------:R-:W-:-:S07]  /*41a0*/  FSETP.NEU.FTZ.AND P0, PT, R100, -INF , PT ;  /* 0xff8000006400780b */ /* 0x000fce0003f1d000 */
[----:B------:R2:W3:Y:S01]  /*41b0*/  MUFU.EX2 R247, R0 ;  /* 0x0000000000f77308 */ /* 0x0004e20000000800 */
[----:B-1----:R-:W-:-:S07]  /*41c0*/  FFMA.FTZ R3, R11, c[0x0][0x2d0], -R2 ;  /* 0x0000b4000b037a23 */ /* 0x002fce0000010802 */
[----:B------:R1:W-:Y:S01]  /*41d0*/  MUFU.EX2 R246, R3 ;  /* 0x0000000300f67308 */ /* 0x0003e20000000800 */
[----:B--2---:R-:W-:-:S05]  /*41e0*/  FMUL.FTZ R0, R100, c[0x0][0x2d0] ;  /* 0x0000b40064007a20 */ /* 0x004fca0000410000 */
[----:B------:R-:W-:Y:S01]  /*41f0*/  FSEL R0, R0, RZ, P0 ;  /* 0x000000ff00007208 */ /* 0x000fe20000000000 */
[----:B-1----:R-:W-:Y:S02]  /*4200*/  FFMA.FTZ R3, R13, c[0x0][0x2d0], -R2 ;  /* 0x0000b4000d037a23 */ /* 0x002fe40000010802 */
[----:B------:R-:W1:Y:S02]  /*4210*/  LDSM.16.MT88.4 R12, [R195+0x2000] ;  /* 0x00200000c30c783b */ /* 0x000e640000004200 */
[----:B------:R2:W4:Y:S02]  /*4220*/  MUFU.EX2 R248, R3 ;  /* 0x0000000300f87308 */ /* 0x0005240000000800 */
[----:B--2---:R-:W-:-:S06]  /*4230*/  FFMA.FTZ R3, R4, c[0x0][0x2d0], -R0 ;  /* 0x0000b40004037a23 */ /* 0x004fcc0000010800 */
[----:B------:R2:W-:Y:S02]  /*4240*/  MUFU.EX2 R244, R3 ;  /* 0x0000000300f47308 */ /* 0x0005e40000000800 */
[----:B--2---:R-:W-:-:S06]  /*4250*/  FFMA.FTZ R3, R5, c[0x0][0x2d0], -R0 ;  /* 0x0000b40005037a23 */ /* 0x004fcc0000010800 */
[----:B------:R2:W5:Y:S02]  /*4260*/  MUFU.EX2 R243, R3 ;  /* 0x0000000300f37308 */ /* 0x0005640000000800 */
[----:B--2---:R-:W-:-:S06]  /*4270*/  FFMA.FTZ R3, R7, c[0x0][0x2d0], -R0 ;  /* 0x0000b40007037a23 */ /* 0x004fcc0000010800 */
[----:B------:R2:W-:Y:S02]  /*4280*/  MUFU.EX2 R242, R3 ;  /* 0x0000000300f27308 */ /* 0x0005e40000000800 */
[----:B--2---:R-:W-:Y:S02]  /*4290*/  FFMA.FTZ R3, R8, c[0x0][0x2d0], -R0 ;  /* 0x0000b40008037a23 */ /* 0x004fe40000010800 */
[----:B------:R-:W2:Y:S04]  /*42a0*/  LDSM.16.MT88.4 R8, [R139+0x2000] ;  /* 0x002000008b08783b */ /* 0x000ea80000004200 */
[----:B------:R-:W1:Y:S01]  /*42b0*/  MUFU.EX2 R245, R3 ;  /* 0x0000000300f57308 */ /* 0x000e620000000800 */
[----:B---3--:R-:W-:Y:S02]  /*42c0*/  F2FP.BF16.PACK_AB R4, R247, R249 ;  /* 0x000000f9f704723e */ /* 0x008fe400000010ff */
[----:B----4-:R-:W-:-:S02]  /*42d0*/  F2FP.BF16.PACK_AB R6, R248, R246 ;  /* 0x000000f6f806723e */ /* 0x010fc400000010ff */
[----:B-----5:R-:W-:Y:S02]  /*42e0*/  F2FP.BF16.PACK_AB R5, R243, R244 ;  /* 0x000000f4f305723e */ /* 0x020fe400000010ff */
[----:B-1----:R-:W-:Y:S01]  /*42f0*/  F2FP.BF16.PACK_AB R7, R245, R242 ;  /* 0x000000f2f507723e */ /* 0x002fe200000010ff */
[----:B------:R-:W-:-:S06]  /*4300*/  FFMA.FTZ R3, R43, c[0x0][0x2d0], -R2 ;  /* 0x0000b4002b037a23 */ /* 0x000fcc0000010802 */
[C---:B------:R-:W-:Y:S08]  /*4310*/  HMMA.16816.F32.BF16 R92, R4.reuse, R20, RZ ;  /* 0x00000014045c723c */ /* 0x040ff000000418ff */
[C---:B------:R-:W-:Y:S01]  /*4320*/  HMMA.16816.F32.BF16 R88, R4.reuse, R22, RZ ;  /* 0x000000160458723c */ /* 0x040fe200000418ff */
[----:B------:R-:W1:Y:S07]  /*4330*/  LDSM.16.MT88.4 R20, [R195+0x4000] ;  /* 0x00400000c314783b */ /* 0x000e6e0000004200 */
[C---:B------:R-:W-:Y:S08]  /*4340*/  HMMA.16816.F32.BF16 R76, R4.reuse, R12, RZ ;  /* 0x0000000c044c723c */ /* 0x040ff000000418ff */
[C---:B------:R-:W-:Y:S01]  /*4350*/  HMMA.16816.F32.BF16 R72, R4.reuse, R14, RZ ;  /* 0x0000000e0448723c */ /* 0x040fe200000418ff */
[----:B------:R-:W3:Y:S07]  /*4360*/  LDSM.16.MT88.4 R12, [R196+0x4000] ;  /* 0x00400000c40c783b */ /* 0x000eee0000004200 */
[C---:B--2---:R-:W-:Y:S08]  /*4370*/  HMMA.16816.F32.BF16 R64, R4.reuse, R8, RZ ;  /* 0x000000080440723c */ /* 0x044ff000000418ff */
[----:B------:R-:W-:Y:S01]  /*4380*/  HMMA.16816.F32.BF16 R68, R4, R10, RZ ;  /* 0x0000000a0444723c */ /* 0x000fe200000418ff */
[----:B------:R1:W2:Y:S01]  /*4390*/  LDSM.16.MT88.4 R8, [R116+0x4000] ;  /* 0x004000007408783b */ /* 0x0002a20000004200 */
[----:B------:R4:W-:Y:S02]  /*43a0*/  MUFU.EX2 R239, R3 ;  /* 0x0000000300ef7308 */ /* 0x0009e40000000800 */
[----:B----4-:R-:W-:-:S06]  /*43b0*/  FFMA.FTZ R3, R42, c[0x0][0x2d0], -R2 ;  /* 0x0000b4002a037a23 */ /* 0x010fcc0000010802 */
[----:B------:R4:W5:Y:S01]  /*43c0*/  MUFU.EX2 R241, R3 ;  /* 0x0000000300f17308 */ /* 0x0009620000000800 */
[----:B------:R-:W-:Y:S01]  /*43d0*/  HMMA.16816.F32.BF16 R84, R4, R16, RZ ;  /* 0x000000100454723c */ /* 0x000fe200000418ff */
[----:B----4-:R-:W-:-:S06]  /*43e0*/  FFMA.FTZ R3, R46, c[0x0][0x2d0], -R2 ;  /* 0x0000b4002e037a23 */ /* 0x010fcc0000010802 */
[----:B------:R4:W-:Y:S01]  /*43f0*/  MUFU.EX2 R238, R3 ;  /* 0x0000000300ee7308 */ /* 0x0009e20000000800 */
[----:B------:R-:W-:Y:S01]  /*4400*/  HMMA.16816.F32.BF16 R80, R4, R18, RZ ;  /* 0x000000120450723c */ /* 0x000fe200000418ff */
[----:B------:R-:W1:Y:S01]  /*4410*/  LDSM.16.MT88.4 R16, [R139+0x4000] ;  /* 0x004000008b10783b */ /* 0x000e620000004200 */
[----:B----4-:R-:W-:-:S05]  /*4420*/  FFMA.FTZ R3, R47, c[0x0][0x2d0], -R2 ;  /* 0x0000b4002f037a23 */ /* 0x010fca0000010802 */
[----:B------:R4:W-:Y:S01]  /*4430*/  MUFU.EX2 R240, R3 ;  /* 0x0000000300f07308 */ /* 0x0009e20000000800 */
[----:B------:R-:W-:Y:S01]  /*4440*/  HMMA.16816.F32.BF16 R48, R4, R36, RZ ;  /* 0x000000240430723c */ /* 0x000fe200000418ff */
[----:B----4-:R-:W-:-:S06]  /*4450*/  FFMA.FTZ R3, R41, c[0x0][0x2d0], -R0 ;  /* 0x0000b40029037a23 */ /* 0x010fcc0000010800 */
[----:B------:R4:W-:Y:S01]  /*4460*/  MUFU.EX2 R235, R3 ;  /* 0x0000000300eb7308 */ /* 0x0009e20000000800 */
[----:B------:R-:W-:Y:S01]  /*4470*/  HMMA.16816.F32.BF16 R52, R4, R38, RZ ;  /* 0x000000260434723c */ /* 0x000fe200000418ff */
[----:B------:R-:W1:Y:S01]  /*4480*/  LDSM.16.MT88.4 R36, [R195+0x800] ;  /* 0x00080000c324783b */ /* 0x000e620000004200 */
[----:B----4-:R-:W-:-:S06]  /*4490*/  FFMA.FTZ R3, R40, c[0x0][0x2d0], -R0 ;  /* 0x0000b40028037a23 */ /* 0x010fcc0000010800 */
[C---:B------:R-:W-:Y:S01]  /*44a0*/  HMMA.16816.F32.BF16 R112, R4.reuse, R32, RZ ;  /* 0x000000200470723c */ /* 0x040fe200000418ff */
[----:B------:R-:W4:Y:S01]  /*44b0*/  LDSM.16.MT88.4 R40, [R139+0x800] ;  /* 0x000800008b28783b */ /* 0x000f220000004200 */
[----:B------:R2:W1:Y:S06]  /*44c0*/  MUFU.EX2 R237, R3 ;  /* 0x0000000300ed7308 */ /* 0x00046c0000000800 */
[----:B------:R-:W-:Y:S01]  /*44d0*/  HMMA.16816.F32.BF16 R108, R4, R34, RZ ;  /* 0x00000022046c723c */ /* 0x000fe200000418ff */
[----:B------:R-:W1:Y:S01]  /*44e0*/  LDSM.16.MT88.4 R32, [R196+0x800] ;  /* 0x00080000c420783b */ /* 0x000e620000004200 */
[----:B--2---:R-:W-:-:S06]  /*44f0*/  FFMA.FTZ R3, R44, c[0x0][0x2d0], -R0 ;  /* 0x0000b4002c037a23 */ /* 0x004fcc0000010800 */
[C---:B------:R-:W-:Y:S01]  /*4500*/  HMMA.16816.F32.BF16 R96, R4.reuse, R28, RZ ;  /* 0x0000001c0460723c */ /* 0x040fe200000418ff */
[----:B------:R2:W-:Y:S07]  /*4510*/  MUFU.EX2 R234, R3 ;  /* 0x0000000300ea7308 */ /* 0x0005ee0000000800 */
[C---:B------:R-:W-:Y:S01]  /*4520*/  HMMA.16816.F32.BF16 R104, R4.reuse, R30, RZ ;  /* 0x0000001e0468723c */ /* 0x040fe200000418ff */
[----:B------:R-:W4:Y:S07]  /*4530*/  LDSM.16.MT88.4 R28, [R138+0x800] ;  /* 0x000800008a1c783b */ /* 0x000f2e0000004200 */
[----:B------:R-:W-:Y:S01]  /*4540*/  HMMA.16816.F32.BF16 R60, R4, R24, RZ ;  /* 0x00000018043c723c */ /* 0x000fe200000418ff */
[----:B--2---:R-:W-:-:S07]  /*4550*/  FFMA.FTZ R3, R45, c[0x0][0x2d0], -R0 ;  /* 0x0000b4002d037a23 */ /* 0x004fce0000010800 */
[C---:B------:R-:W-:Y:S01]  /*4560*/  HMMA.16816.F32.BF16 R56, R4.reuse, R26, RZ ;  /* 0x0000001a0438723c */ /* 0x040fe200000418ff */
[----:B------:R-:W2:Y:S07]  /*4570*/  LDSM.16.MT88.4 R24, [R195+0x2800] ;  /* 0x00280000c318783b */ /* 0x000eae0000004200 */
[C---:B-1----:R-:W-:Y:S08]  /*4580*/  HMMA.16816.F32.BF16 R116, R4.reuse, R20, RZ ;  /* 0x000000140474723c */ /* 0x042ff000000418ff */
[C---:B------:R-:W-:Y:S01]  /*4590*/  HMMA.16816.F32.BF16 R120, R4.reuse, R22, RZ ;  /* 0x000000160478723c */ /* 0x040fe200000418ff */
[----:B------:R-:W1:Y:S07]  /*45a0*/  LDSM.16.MT88.4 R20, [R139+0x2800] ;  /* 0x002800008b14783b */ /* 0x000e6e0000004200 */
[C---:B---3--:R-:W-:Y:S08]  /*45b0*/  HMMA.16816.F32.BF16 R44, R4.reuse, R12, RZ ;  /* 0x0000000c042c723c */ /* 0x048ff000000418ff */
[C---:B------:R-:W-:Y:S01]  /*45c0*/  HMMA.16816.F32.BF16 R140, R4.reuse, R14, RZ ;  /* 0x0000000e048c723c */ /* 0x040fe200000418ff */
[----:B------:R-:W3:Y:S07]  /*45d0*/  LDSM.16.MT88.4 R12, [R196+0x2800] ;  /* 0x00280000c40c783b */ /* 0x000eee0000004200 */
[C---:B------:R-:W-:Y:S08]  /*45e0*/  HMMA.16816.F32.BF16 R148, R4.reuse, R8, RZ ;  /* 0x000000080494723c */ /* 0x040ff000000418ff */
[C---:B------:R-:W-:Y:S01]  /*45f0*/  HMMA.16816.F32.BF16 R156, R4.reuse, R10, RZ ;  /* 0x0000000a049c723c */ /* 0x040fe200000418ff */
[----:B------:R-:W1:Y:S01]  /*4600*/  LDSM.16.MT88.4 R8, [R138+0x2800] ;  /* 0x002800008a08783b */ /* 0x000e620000004200 */
[----:B------:R-:W2:Y:S06]  /*4610*/  MUFU.EX2 R236, R3 ;  /* 0x0000000300ec7308 */ /* 0x000eac0000000800 */
[C---:B------:R-:W-:Y:S08]  /*4620*/  HMMA.16816.F32.BF16 R124, R4.reuse, R16, RZ ;  /* 0x00000010047c723c */ /* 0x040ff000000418ff */
[----:B------:R-:W-:Y:S01]  /*4630*/  HMMA.16816.F32.BF16 R132, R4, R18, RZ ;  /* 0x000000120484723c */ /* 0x000fe200000418ff */
[----:B------:R-:W1:Y:S06]  /*4640*/  LDSM.16.MT88.4 R16, [R195+0x4800] ;  /* 0x00480000c310783b */ /* 0x000e6c0000004200 */
[----:B-----5:R-:W-:-:S02]  /*4650*/  F2FP.BF16.PACK_AB R4, R241, R239 ;  /* 0x000000eff104723e */ /* 0x020fc400000010ff */
[----:B------:R-:W-:Y:S02]  /*4660*/  F2FP.BF16.PACK_AB R5, R237, R235 ;  /* 0x000000ebed05723e */ /* 0x000fe400000010ff */
[----:B------:R-:W-:Y:S02]  /*4670*/  F2FP.BF16.PACK_AB R6, R240, R238 ;  /* 0x000000eef006723e */ /* 0x000fe400000010ff */
[----:B--2---:R-:W-:Y:S01]  /*4680*/  F2FP.BF16.PACK_AB R7, R236, R234 ;  /* 0x000000eaec07723e */ /* 0x004fe200000010ff */
[----:B------:R-:W-:-:S06]  /*4690*/  FFMA.FTZ R3, R131, c[0x0][0x2d0], -R2 ;  /* 0x0000b40083037a23 */ /* 0x000fcc0000010802 */
[C---:B------:R-:W-:Y:S08]  /*46a0*/  HMMA.16816.F32.BF16 R164, R4.reuse, R38, R108 ;  /* 0x0000002604a4723c */ /* 0x040ff0000004186c */
[C---:B----4-:R-:W-:Y:S01]  /*46b0*/  HMMA.16816.F32.BF16 R152, R4.reuse, R42, R104 ;  /* 0x0000002a0498723c */ /* 0x050fe20000041868 */
[----:B------:R2:W-:Y:S07]  /*46c0*/  MUFU.EX2 R184, R3 ;  /* 0x0000000300b87308 */ /* 0x0005ee0000000800 */
[C---:B------:R-:W-:Y:S08]  /*46d0*/  HMMA.16816.F32.BF16 R160, R4.reuse, R40, R96 ;  /* 0x0000002804a0723c */ /* 0x040ff00000041860 */
[C---:B------:R-:W-:Y:S08]  /*46e0*/  HMMA.16816.F32.BF16 R144, R4.reuse, R32, R92 ;  /* 0x000000200490723c */ /* 0x040ff0000004185c */
[C---:B------:R-:W-:Y:S08]  /*46f0*/  HMMA.16816.F32.BF16 R108, R4.reuse, R28, R84 ;  /* 0x0000001c046c723c */ /* 0x040ff00000041854 */
[C---:B------:R-:W-:Y:S01]  /*4700*/  HMMA.16816.F32.BF16 R104, R4.reuse, R30, R80 ;  /* 0x0000001e0468723c */ /* 0x040fe20000041850 */
[--C-:B--2---:R-:W-:Y:S01]  /*4710*/  FFMA.FTZ R3, R130, c[0x0][0x2d0], -R2.reuse ;  /* 0x0000b40082037a23 */ /* 0x104fe20000010802 */
[----:B------:R-:W-:Y:S06]  /*4720*/  LDSM.16.MT88.4 R28, [R195+0x5000] ;  /* 0x00500000c31c783b */ /* 0x000fec0000004200 */
[C---:B------:R-:W-:Y:S08]  /*4730*/  HMMA.16816.F32.BF16 R96, R4.reuse, R24, R76 ;  /* 0x000000180460723c */ /* 0x040ff0000004184c */
[C---:B------:R-:W-:Y:S01]  /*4740*/  HMMA.16816.F32.BF16 R92, R4.reuse, R26, R72 ;  /* 0x0000001a045c723c */ /* 0x040fe20000041848 */
[----:B------:R-:W2:Y:S07]  /*4750*/  LDSM.16.MT88.4 R24, [R139+0x4800] ;  /* 0x004800008b18783b */ /* 0x000eae0000004200 */
[C---:B-1----:R-:W-:Y:S08]  /*4760*/  HMMA.16816.F32.BF16 R84, R4.reuse, R22, R68 ;  /* 0x000000160454723c */ /* 0x042ff00000041844 */
[C---:B---3--:R-:W-:Y:S08]  /*4770*/  HMMA.16816.F32.BF16 R80, R4.reuse, R12, R60 ;  /* 0x0000000c0450723c */ /* 0x048ff0000004183c */
[C---:B------:R-:W-:Y:S08]  /*4780*/  HMMA.16816.F32.BF16 R68, R4.reuse, R8, R48 ;  /* 0x000000080444723c */ /* 0x040ff00000041830 */
[C---:B------:R-:W-:Y:S01]  /*4790*/  HMMA.16816.F32.BF16 R60, R4.reuse, R10, R52 ;  /* 0x0000000a043c723c */ /* 0x040fe20000041834 */
[----:B------:R-:W1:Y:S01]  /*47a0*/  LDSM.16.MT88.4 R8, [R138+0x4800] ;  /* 0x004800008a08783b */ /* 0x000e620000004200 */
[----:B------:R3:W4:Y:S06]  /*47b0*/  MUFU.EX2 R183, R3 ;  /* 0x0000000300b77308 */ /* 0x00072c0000000800 */
[----:B------:R-:W-:Y:S01]  /*47c0*/  HMMA.16816.F32.BF16 R76, R4, R14, R56 ;  /* 0x0000000e044c723c */ /* 0x000fe20000041838 */
[----:B------:R-:W5:Y:S01]  /*47d0*/  LDSM.16.MT88.4 R12, [R196+0x4800] ;  /* 0x00480000c40c783b */ /* 0x000f620000004200 */
[----:B---3--:R-:W-:-:S04]  /*47e0*/  FFMA.FTZ R3, R136, c[0x0][0x2d0], -R2 ;  /* 0x0000b40088037a23 */ /* 0x008fc80000010802 */
[----:B------:R3:W-:Y:S02]  /*47f0*/  MUFU.EX2 R182, R3 ;  /* 0x0000000300b67308 */ /* 0x0007e40000000800 */
[C---:B------:R-:W-:Y:S08]  /*4800*/  HMMA.16816.F32.BF16 R52, R4.reuse, R16, R116 ;  /* 0x000000100434723c */ /* 0x040ff00000041874 */
[----:B------:R-:W-:Y:S01]  /*4810*/  HMMA.16816.F32.BF16 R56, R4, R18, R120 ;  /* 0x000000120438723c */ /* 0x000fe20000041878 */
[----:B------:R-:W1:Y:S01]  /*4820*/  LDSM.16.MT88.4 R16, [R195+0x1000] ;  /* 0x00100000c310783b */ /* 0x000e620000004200 */
[----:B---3--:R-:W-:-:S04]  /*4830*/  FFMA.FTZ R3, R137, c[0x0][0x2d0], -R2 ;  /* 0x0000b40089037a23 */ /* 0x008fc80000010802 */
[----:B------:R3:W-:Y:S02]  /*4840*/  MUFU.EX2 R216, R3 ;  /* 0x0000000300d87308 */ /* 0x0007e40000000800 */
[----:B------:R-:W-:Y:S01]  /*4850*/  HMMA.16816.F32.BF16 R168, R4, R36, R112 ;  /* 0x0000002404a8723c */ /* 0x000fe20000041870 */
[----:B---3--:R-:W-:-:S05]  /*4860*/  FFMA.FTZ R3, R102, c[0x0][0x2d0], -R0 ;  /* 0x0000b40066037a23 */ /* 0x008fca0000010800 */
[----:B------:R3:W-:Y:S02]  /*4870*/  MUFU.EX2 R181, R3 ;  /* 0x0000000300b57308 */ /* 0x0007e40000000800 */
[----:B------:R-:W-:Y:S01]  /*4880*/  HMMA.16816.F32.BF16 R112, R4, R34, R88 ;  /* 0x000000220470723c */ /* 0x000fe20000041858 */
[----:B------:R-:W1:Y:S01]  /*4890*/  LDSM.16.MT88.4 R32, [R196+0x1000] ;  /* 0x00100000c420783b */ /* 0x000e620000004200 */
[----:B---3--:R-:W-:-:S04]  /*48a0*/  FFMA.FTZ R3, R103, c[0x0][0x2d0], -R0 ;  /* 0x0000b40067037a23 */ /* 0x008fc80000010800 */
[----:B------:R3:W1:Y:S02]  /*48b0*/  MUFU.EX2 R180, R3 ;  /* 0x0000000300b47308 */ /* 0x0006640000000800 */
[----:B------:R-:W-:Y:S01]  /*48c0*/  HMMA.16816.F32.BF16 R88, R4, R20, R64 ;  /* 0x000000140458723c */ /* 0x000fe20000041840 */
[----:B------:R-:W-:Y:S01]  /*48d0*/  LDSM.16.MT88.4 R20, [R139+0x3000] ;  /* 0x003000008b14783b */ /* 0x000fe20000004200 */
[----:B---3--:R-:W-:-:S04]  /*48e0*/  FFMA.FTZ R3, R128, c[0x0][0x2d0], -R0 ;  /* 0x0000b40080037a23 */ /* 0x008fc80000010800 */
[----:B------:R3:W-:Y:S02]  /*48f0*/  MUFU.EX2 R103, R3 ;  /* 0x0000000300677308 */ /* 0x0007e40000000800 */
[C---:B--2---:R-:W-:Y:S01]  /*4900*/  HMMA.16816.F32.BF16 R48, R4.reuse, R24, R124 ;  /* 0x000000180430723c */ /* 0x044fe2000004187c */
[----:B------:R-:W-:Y:S07]  /*4910*/  LDSM.16.MT88.4 R124, [R196+0x1800] ;  /* 0x00180000c47c783b */ /* 0x000fee0000004200 */
[----:B------:R-:W-:Y:S01]  /*4920*/  HMMA.16816.F32.BF16 R40, R4, R26, R132 ;  /* 0x0000001a0428723c */ /* 0x000fe20000041884 */
[----:B------:R-:W2:Y:S01]  /*4930*/  LDSM.16.MT88.4 R24, [R139+0x1000] ;  /* 0x001000008b18783b */ /* 0x000ea20000004200 */
[----:B---3--:R-:W-:-:S06]  /*4940*/  FFMA.FTZ R3, R129, c[0x0][0x2d0], -R0 ;  /* 0x0000b40081037a23 */ /* 0x008fcc0000010800 */
[C---:B-1----:R-:W-:Y:S01]  /*4950*/  HMMA.16816.F32.BF16 R72, R4.reuse, R8, R148 ;  /* 0x000000080448723c */ /* 0x042fe20000041894 */
[----:B------:R-:W1:Y:S07]  /*4960*/  MUFU.EX2 R102, R3 ;  /* 0x0000000300667308 */ /* 0x000e6e0000000800 */
[C---:B------:R-:W-:Y:S01]  /*4970*/  HMMA.16816.F32.BF16 R64, R4.reuse, R10, R156 ;  /* 0x0000000a0440723c */ /* 0x040fe2000004189c */
[----:B------:R-:W3:Y:S07]  /*4980*/  LDSM.16.MT88.4 R8, [R195+0x3000] ;  /* 0x00300000c308783b */ /* 0x000eee0000004200 */
[C---:B-----5:R-:W-:Y:S08]  /*4990*/  HMMA.16816.F32.BF16 R36, R4.reuse, R12, R44 ;  /* 0x0000000c0424723c */ /* 0x060ff0000004182c */
[----:B------:R-:W-:Y:S01]  /*49a0*/  HMMA.16816.F32.BF16 R44, R4, R14, R140 ;  /* 0x0000000e042c723c */ /* 0x000fe2000004188c */
[----:B------:R-:W-:Y:S06]  /*49b0*/  LDSM.16.MT88.4 R12, [R138+0x1000] ;  /* 0x001000008a0c783b */ /* 0x000fec0000004200 */
[----:B----4-:R-:W-:-:S02]  /*49c0*/  F2FP.BF16.PACK_AB R4, R183, R184 ;  /* 0x000000b8b704723e */ /* 0x010fc400000010ff */
[----:B------:R-:W-:Y:S02]  /*49d0*/  F2FP.BF16.PACK_AB R5, R180, R181 ;  /* 0x000000b5b405723e */ /* 0x000fe400000010ff */
[----:B------:R-:W-:Y:S02]  /*49e0*/  F2FP.BF16.PACK_AB R6, R216, R182 ;  /* 0x000000b6d806723e */ /* 0x000fe400000010ff */
[----:B-1----:R-:W-:-:S07]  /*49f0*/  F2FP.BF16.PACK_AB R7, R102, R103 ;  /* 0x000000676607723e */ /* 0x002fce00000010ff */
[C---:B------:R-:W-:Y:S08]  /*4a00*/  HMMA.16816.F32.BF16 R208, R4.reuse, R16, R168 ;  /* 0x0000001004d0723c */ /* 0x040ff000000418a8 */
[C---:B------:R-:W-:Y:S01]  /*4a10*/  HMMA.16816.F32.BF16 R176, R4.reuse, R18, R164 ;  /* 0x0000001204b0723c */ /* 0x040fe200000418a4 */
[----:B------:R-:W1:Y:S07]  /*4a20*/  LDSM.16.MT88.4 R16, [R196+0x3000] ;  /* 0x00300000c410783b */ /* 0x000e6e0000004200 */
[C---:B------:R-:W-:Y:S07]  /*4a30*/  HMMA.16816.F32.BF16 R168, R4.reuse, R34, R112 ;  /* 0x0000002204a8723c */ /* 0x040fee0000041870 */
[----:B------:R-:W-:Y:S01]  /*4a40*/  IMAD.IADD R115, R193, 0x1, R195 ;  /* 0x00000001c1737824 */ /* 0x000fe200078e02c3 */
[----:B--2---:R-:W-:Y:S01]  /*4a50*/  HMMA.16816.F32.BF16 R204, R4, R24, R160 ;  /* 0x0000001804cc723c */ /* 0x004fe200000418a0 */
[----:B------:R-:W-:-:S03]  /*4a60*/  FFMA.FTZ R3, R202, c[0x0][0x2d0], -R2 ;  /* 0x0000b400ca037a23 */ /* 0x000fc60000010802 */
[----:B------:R-:W-:Y:S04]  /*4a70*/  LDSM.16.MT88.4 R116, [R115+0x1800] ;  /* 0x001800007374783b */ /* 0x000fe80000004200 */
[C---:B------:R-:W-:Y:S01]  /*4a80*/  HMMA.16816.F32.BF16 R172, R4.reuse, R26, R152 ;  /* 0x0000001a04ac723c */ /* 0x040fe20000041898 */
[----:B------:R-:W2:Y:S07]  /*4a90*/  LDSM.16.MT88.4 R24, [R138+0x3000] ;  /* 0x003000008a18783b */ /* 0x000eae0000004200 */
[C---:B---3--:R-:W-:Y:S08]  /*4aa0*/  HMMA.16816.F32.BF16 R160, R4.reuse, R8, R96 ;  /* 0x0000000804a0723c */ /* 0x048ff00000041860 */
[----:B------:R-:W-:Y:S01]  /*4ab0*/  HMMA.16816.F32.BF16 R152, R4, R10, R92 ;  /* 0x0000000a0498723c */ /* 0x000fe2000004185c */
[----:B------:R-:W3:Y:S01]  /*4ac0*/  LDSM.16.MT88.4 R8, [R115+0x5000] ;  /* 0x005000007308783b */ /* 0x000ee20000004200 */
[----:B------:R-:W-:-:S05]  /*4ad0*/  IMAD.IADD R202, R193, 0x1, R196 ;  /* 0x00000001c1ca7824 */ /* 0x000fca00078e02c4 */
[----:B------:R-:W-:Y:S01]  /*4ae0*/  LDSM.16.MT88.4 R132, [R202+0x1800] ;  /* 0x00180000ca84783b */ /* 0x000fe20000004200 */
[C---:B------:R-:W-:Y:S08]  /*4af0*/  HMMA.16816.F32.BF16 R120, R4.reuse, R32, R144 ;  /* 0x000000200478723c */ /* 0x040ff00000041890 */
[C---:B-1----:R-:W-:Y:S01]  /*4b00*/  HMMA.16816.F32.BF16 R144, R4.reuse, R16, R80 ;  /* 0x000000100490723c */ /* 0x042fe20000041850 */
[----:B------:R-:W-:Y:S07]  /*4b10*/  LDSM.16.MT88.4 R80, [R115+0x5800] ;  /* 0x005800007350783b */ /* 0x000fee0000004200 */
[C---:B------:R-:W-:Y:S01]  /*4b20*/  HMMA.16816.F32.BF16 R140, R4.reuse, R18, R76 ;  /* 0x00000012048c723c */ /* 0x040fe2000004184c */
[----:B------:R-:W1:Y:S07]  /*4b30*/  LDSM.16.MT88.4 R16, [R202+0x5000] ;  /* 0x00500000ca10783b */ /* 0x000e6e0000004200 */
[C---:B------:R-:W-:Y:S01]  /*4b40*/  HMMA.16816.F32.BF16 R128, R4.reuse, R12, R108 ;  /* 0x0000000c0480723c */ /* 0x040fe2000004186c */
[----:B------:R-:W-:Y:S07]  /*4b50*/  LDSM.16.MT88.4 R108, [R195+0x1800] ;  /* 0x00180000c36c783b */ /* 0x000fee0000004200 */
[C---:B------:R-:W-:Y:S01]  /*4b60*/  HMMA.16816.F32.BF16 R164, R4.reuse, R14, R104 ;  /* 0x0000000e04a4723c */ /* 0x040fe20000041868 */
[----:B------:R-:W4:Y:S07]  /*4b70*/  LDSM.16.MT88.4 R12, [R196+0x5000] ;  /* 0x00500000c40c783b */ /* 0x000f2e0000004200 */
[C---:B------:R-:W-:Y:S01]  /*4b80*/  HMMA.16816.F32.BF16 R148, R4.reuse, R22, R84 ;  /* 0x000000160494723c */ /* 0x040fe20000041854 */
[----:B------:R5:W-:Y:S07]  /*4b90*/  MUFU.EX2 R23, R3 ;  /* 0x0000000300177308 */ /* 0x000bee0000000800 */
[----:B------:R-:W-:Y:S01]  /*4ba0*/  HMMA.16816.F32.BF16 R156, R4, R20, R88 ;  /* 0x00000014049c723c */ /* 0x000fe20000041858 */
[----:B------:R-:W-:Y:S01]  /*4bb0*/  LDSM.16.MT88.4 R88, [R196+0x5800] ;  /* 0x00580000c458783b */ /* 0x000fe20000004200 */
[----:B-----5:R-:W-:-:S04]  /*4bc0*/  FFMA.FTZ R3, R212, c[0x0][0x2d0], -R2 ;  /* 0x0000b400d4037a23 */ /* 0x020fc80000010802 */
[----:B------:R5:W1:Y:S02]  /*4bd0*/  MUFU.EX2 R22, R3 ;  /* 0x0000000300167308 */ /* 0x000a640000000800 */
[----:B--2---:R-:W-:Y:S01]  /*4be0*/  HMMA.16816.F32.BF16 R136, R4, R24, R68 ;  /* 0x000000180488723c */ /* 0x004fe20000041844 */
[--C-:B-----5:R-:W-:Y:S02]  /*4bf0*/  FFMA.FTZ R3, R217, c[0x0][0x2d0], -R2.reuse ;  /* 0x0000b400d9037a23 */ /* 0x120fe40000010802 */
[----:B------:R-:W-:-:S05]  /*4c00*/  FFMA.FTZ R2, R220, c[0x0][0x2d0], -R2 ;  /* 0x0000b400dc027a23 */ /* 0x000fca0000010802 */
[C---:B------:R-:W-:Y:S01]  /*4c10*/  HMMA.16816.F32.BF16 R32, R4.reuse, R26, R60 ;  /* 0x0000001a0420723c */ /* 0x040fe2000004183c */
[----:B------:R2:W-:Y:S07]  /*4c20*/  MUFU.EX2 R20, R2 ;  /* 0x0000000200147308 */ /* 0x0005ee0000000800 */
[----:B---3--:R-:W-:Y:S01]  /*4c30*/  HMMA.16816.F32.BF16 R24, R4, R10, R40 ;  /* 0x0000000a0418723c */ /* 0x008fe20000041828 */
[----:B------:R-:W3:Y:S01]  /*4c40*/  LDSM.16.MT88.4 R40, [R195+0x3800] ;  /* 0x00380000c328783b */ /* 0x000ee20000004200 */
[----:B--2---:R-:W-:-:S04]  /*4c50*/  FFMA.FTZ R2, R185, c[0x0][0x2d0], -R0 ;  /* 0x0000b400b9027a23 */ /* 0x004fc80000010800 */
[----:B------:R2:W-:Y:S02]  /*4c60*/  MUFU.EX2 R10, R2 ;  /* 0x00000002000a7308 */ /* 0x0005e40000000800 */
[----:B------:R-:W-:Y:S01]  /*4c70*/  HMMA.16816.F32.BF16 R76, R4, R8, R48 ;  /* 0x00000008044c723c */ /* 0x000fe20000041830 */
[----:B------:R5:W1:Y:S01]  /*4c80*/  LDSM.16.MT88.4 R48, [R115+0x3800] ;  /* 0x003800007330783b */ /* 0x000a620000004200 */
[----:B--2---:R-:W-:-:S04]  /*4c90*/  FFMA.FTZ R2, R201, c[0x0][0x2d0], -R0 ;  /* 0x0000b400c9027a23 */ /* 0x004fc80000010800 */
[----:B------:R2:W1:Y:S08]  /*4ca0*/  MUFU.EX2 R9, R2 ;  /* 0x0000000200097308 */ /* 0x0004700000000800 */
[----:B------:R-:W1:Y:S01]  /*4cb0*/  MUFU.EX2 R21, R3 ;  /* 0x0000000300157308 */ /* 0x000e620000000800 */
[--C-:B--2---:R-:W-:Y:S02]  /*4cc0*/  FFMA.FTZ R2, R186, c[0x0][0x2d0], -R0.reuse ;  /* 0x0000b400ba027a23 */ /* 0x104fe40000010800 */
[----:B------:R-:W-:-:S05]  /*4cd0*/  FFMA.FTZ R0, R203, c[0x0][0x2d0], -R0 ;  /* 0x0000b400cb007a23 */ /* 0x000fca0000010800 */
[----:B------:R2:W-:Y:S08]  /*4ce0*/  MUFU.EX2 R8, R2 ;  /* 0x0000000200087308 */ /* 0x0005f00000000800 */
[----:B------:R1:W1:Y:S01]  /*4cf0*/  MUFU.EX2 R3, R0 ;  /* 0x0000000000037308 */ /* 0x0002620000000800 */
[----:B--2---:R-:W-:-:S04]  /*4d00*/  FADD.FTZ R2, R249, R247 ;  /* 0x000000f7f9027221 */ /* 0x004fc80000010000 */
[----:B------:R-:W-:Y:S02]  /*4d10*/  FADD.FTZ R2, R246, R2 ;  /* 0x00000002f6027221 */ /* 0x000fe40000010000 */
[----:B-1----:R-:W-:-:S04]  /*4d20*/  FADD.FTZ R0, R244, R243 ;  /* 0x000000f3f4007221 */ /* 0x002fc80000010000 */
[----:B------:R-:W-:Y:S01]  /*4d30*/  FADD.FTZ R0, R242, R0 ;  /* 0x00000000f2007221 */ /* 0x000fe20000010000 */
[----:B------:R-:W-:Y:S01]  /*4d40*/  HMMA.16816.F32.BF16 R68, R4, R28, R52 ;  /* 0x0000001c0444723c */ /* 0x000fe20000041834 */
[----:B------:R-:W-:Y:S02]  /*4d50*/  FADD.FTZ R2, R248, R2 ;  /* 0x00000002f8027221 */ /* 0x000fe40000010000 */
[----:B------:R-:W-:Y:S02]  /*4d60*/  FADD.FTZ R0, R245, R0 ;  /* 0x00000000f5007221 */ /* 0x000fe40000010000 */
[----:B------:R-:W-:-:S03]  /*4d70*/  FADD.FTZ R2, R239, R2 ;  /* 0x00000002ef027221 */ /* 0x000fc60000010000 */
[----:B------:R-:W-:Y:S01]  /*4d80*/  HMMA.16816.F32.BF16 R92, R4, R16, R72 ;  /* 0x00000010045c723c */ /* 0x000fe20000041848 */
[----:B------:R-:W-:Y:S01]  /*4d90*/  LDSM.16.MT88.4 R72, [R195+0x5800] ;  /* 0x00580000c348783b */ /* 0x000fe20000004200 */
[----:B------:R-:W-:-:S06]  /*4da0*/  FADD.FTZ R0, R235, R0 ;  /* 0x00000000eb007221 */ /* 0x000fcc0000010000 */
[----:B------:R-:W-:Y:S01]  /*4db0*/  HMMA.16816.F32.BF16 R28, R4, R30, R56 ;  /* 0x0000001e041c723c */ /* 0x000fe20000041838 */
[----:B------:R-:W1:Y:S01]  /*4dc0*/  LDSM.16.MT88.4 R56, [R196+0x3800] ;  /* 0x00380000c438783b */ /* 0x000e620000004200 */
[----:B------:R-:W-:-:S06]  /*4dd0*/  FADD.FTZ R2, R241, R2 ;  /* 0x00000002f1027221 */ /* 0x000fcc0000010000 */
[----:B----4-:R-:W-:Y:S01]  /*4de0*/  HMMA.16816.F32.BF16 R84, R4, R12, R36 ;  /* 0x0000000c0454723c */ /* 0x010fe20000041824 */
[----:B------:R-:W-:-:S07]  /*4df0*/  FADD.FTZ R0, R237, R0 ;  /* 0x00000000ed007221 */ /* 0x000fce0000010000 */
[C---:B------:R-:W-:Y:S01]  /*4e00*/  HMMA.16816.F32.BF16 R16, R4.reuse, R18, R64 ;  /* 0x000000120410723c */ /* 0x040fe20000041840 */
[----:B------:R-:W2:Y:S07]  /*4e10*/  LDSM.16.MT88.4 R64, [R202+0x3800] ;  /* 0x00380000ca40783b */ /* 0x000eae0000004200 */
[----:B------:R-:W-:Y:S01]  /*4e20*/  HMMA.16816.F32.BF16 R12, R4, R14, R44 ;  /* 0x0000000e040c723c */ /* 0x000fe2000004182c */
[----:B------:R-:W4:Y:S01]  /*4e30*/  LDSM.16.MT88.4 R4, [R202+0x5800] ;  /* 0x00580000ca04783b */ /* 0x000f220000004200 */
[----:B------:R-:W-:-:S02]  /*4e40*/  FADD.FTZ R2, R238, R2 ;  /* 0x00000002ee027221 */ /* 0x000fc40000010000 */
[----:B------:R-:W-:Y:S02]  /*4e50*/  FADD.FTZ R0, R234, R0 ;  /* 0x00000000ea007221 */ /* 0x000fe40000010000 */
[----:B------:R-:W-:Y:S02]  /*4e60*/  FADD.FTZ R2, R240, R2 ;  /* 0x00000002f0027221 */ /* 0x000fe40000010000 */
[----:B------:R-:W-:Y:S02]  /*4e70*/  FADD.FTZ R0, R236, R0 ;  /* 0x00000000ec007221 */ /* 0x000fe40000010000 */
[----:B------:R-:W-:Y:S02]  /*4e80*/  FADD.FTZ R2, R184, R2 ;  /* 0x00000002b8027221 */ /* 0x000fe40000010000 */
[----:B------:R-:W-:Y:S02]  /*4e90*/  FADD.FTZ R0, R181, R0 ;  /* 0x00000000b5007221 */ /* 0x000fe40000010000 */
[----:B------:R-:W-:-:S02]  /*4ea0*/  FADD.FTZ R2, R183, R2 ;  /* 0x00000002b7027221 */ /* 0x000fc40000010000 */
[----:B------:R-:W-:Y:S02]  /*4eb0*/  FADD.FTZ R0, R180, R0 ;  /* 0x00000000b4007221 */ /* 0x000fe40000010000 */
[----:B------:R-:W-:Y:S02]  /*4ec0*/  FADD.FTZ R2, R182, R2 ;  /* 0x00000002b6027221 */ /* 0x000fe40000010000 */
[----:B------:R-:W-:Y:S01]  /*4ed0*/  FADD.FTZ R0, R103, R0 ;  /* 0x0000000067007221 */ /* 0x000fe20000010000 */
[----:B------:R-:W-:Y:S01]  /*4ee0*/  ISETP.GE.AND P0, PT, R197, 0x3, PT ;  /* 0x00000003c500780c */ /* 0x000fe20003f06270 */
[----:B------:R-:W-:Y:S02]  /*4ef0*/  FADD.FTZ R216, R216, R2 ;  /* 0x00000002d8d87221 */ /* 0x000fe40000010000 */
[----:B------:R-:W-:Y:S01]  /*4f00*/  FADD.FTZ R217, R102, R0 ;  /* 0x0000000066d97221 */ /* 0x000fe20000010000 */
[----:B------:R-:W-:Y:S01]  /*4f10*/  F2FP.BF16.PACK_AB R96, R22, R23 ;  /* 0x000000171660723e */ /* 0x000fe200000010ff */
[----:B------:R-:W-:Y:S01]  /*4f20*/  FADD.FTZ R216, R23, R216 ;  /* 0x000000d817d87221 */ /* 0x000fe20000010000 */
[----:B------:R-:W-:Y:S01]  /*4f30*/  F2FP.BF16.PACK_AB R97, R9, R10 ;  /* 0x0000000a0961723e */ /* 0x000fe200000010ff */
[----:B------:R-:W-:Y:S01]  /*4f40*/  FADD.FTZ R217, R10, R217 ;  /* 0x000000d90ad97221 */ /* 0x000fe20000010000 */
[----:B------:R-:W-:-:S02]  /*4f50*/  F2FP.BF16.PACK_AB R98, R20, R21 ;  /* 0x000000151462723e */ /* 0x000fc400000010ff */
[----:B------:R-:W-:Y:S01]  /*4f60*/  F2FP.BF16.PACK_AB R99, R3, R8 ;  /* 0x000000080363723e */ /* 0x000fe200000010ff */
[----:B------:R-:W-:Y:S02]  /*4f70*/  FADD.FTZ R216, R22, R216 ;  /* 0x000000d816d87221 */ /* 0x000fe40000010000 */
[----:B------:R-:W-:Y:S01]  /*4f80*/  FADD.FTZ R217, R9, R217 ;  /* 0x000000d909d97221 */ /* 0x000fe20000010000 */
[----:B------:R-:W-:Y:S01]  /*4f90*/  BSSY B0, `(.L_x_1445) ;  /* 0x000006e000007945 */ /* 0x000fe20003800000 */
[----:B------:R-:W-:Y:S02]  /*4fa0*/  FADD.FTZ R216, R21, R216 ;  /* 0x000000d815d87221 */ /* 0x000fe40000010000 */
[----:B------:R-:W-:Y:S01]  /*4fb0*/  HMMA.16816.F32.BF16 R104, R96, R108, R208 ;  /* 0x0000006c6068723c */ /* 0x000fe200000418d0 */
[----:B------:R-:W-:Y:S02]  /*4fc0*/  FADD.FTZ R217, R8, R217 ;  /* 0x000000d908d97221 */ /* 0x000fe40000010000 */
[----:B------:R-:W-:-:S05]  /*4fd0*/  FADD.FTZ R216, R20, R216 ;  /* 0x000000d814d87221 */ /* 0x000fca0000010000 */
[----:B-----5:R-:W-:Y:S01]  /*4fe0*/  HMMA.16816.F32.BF16 R112, R96, R116, R204 ;  /* 0x000000746070723c */ /* 0x020fe200000418cc */
[----:B------:R-:W-:-:S07]  /*4ff0*/  FADD.FTZ R217, R3, R217 ;  /* 0x000000d903d97221 */ /* 0x000fce0000010000 */
[C---:B------:R-:W-:Y:S08]  /*5000*/  HMMA.16816.F32.BF16 R120, R96.reuse, R124, R120 ;  /* 0x0000007c6078723c */ /* 0x040ff00000041878 */
[C---:B------:R-:W-:Y:S08]  /*5010*/  HMMA.16816.F32.BF16 R128, R96.reuse, R132, R128 ;  /* 0x000000846080723c */ /* 0x040ff00000041880 */
[C---:B---3--:R-:W-:Y:S08]  /*5020*/  HMMA.16816.F32.BF16 R36, R96.reuse, R40, R160 ;  /* 0x000000286024723c */ /* 0x048ff000000418a0 */
[C---:B------:R-:W-:Y:S08]  /*5030*/  HMMA.16816.F32.BF16 R44, R96.reuse, R48, R156 ;  /* 0x00000030602c723c */ /* 0x040ff0000004189c */
[C---:B-1----:R-:W-:Y:S08]  /*5040*/  HMMA.16816.F32.BF16 R52, R96.reuse, R56, R144 ;  /* 0x000000386034723c */ /* 0x042ff00000041890 */
[C---:B--2---:R-:W-:Y:S08]  /*5050*/  HMMA.16816.F32.BF16 R60, R96.reuse, R64, R136 ;  /* 0x00000040603c723c */ /* 0x044ff00000041888 */
        /* <DEDUP_REMOVED lines=16> */
[----:B------:R-:W-:Y:S07]  /*5160*/  @!UPT UIADD3 URZ, URZ, URZ, URZ ;  /* 0x0000003f3f3ff290 */ /* 0x000fee000fffe03f */
[----:B------:R-:W-:Y:S11]  /*5170*/  @!P0 BRA `(.L_x_1446) ;  /* 0x000004f000008947 */ /* 0x000ff60003800000 */
[----:B------:R-:W-:Y:S02]  /*5180*/  IMAD R199, R197, 0x40, R228 ;  /* 0x00000040c5c77824 */ /* 0x000fe400078e02e4 */
[----:B------:R-:W-:-:S03]  /*5190*/  IMAD.MOV.U32 R198, RZ, RZ, RZ ;  /* 0x000000ffffc67224 */ /* 0x000fc600078e00ff */
        /* <DEDUP_REMOVED lines=10> */
[----:B------:R-:W-:Y:S01]  /*5240*/  SHF.R.S32.HI R11, RZ, 0x1f, R214 ;  /* 0x0000001fff0b7819 */ /* 0x000fe200000114d6 */
[----:B------:R-:W-:Y:S01]  /*5250*/  IMAD.SHL.U32 R18, R214, 0x2, RZ ;  /* 0x00000002d6127824 */ /* 0x000fe200078e00ff */
[----:B------:R-:W-:Y:S01]  /*5260*/  SHF.R.S32.HI R28, RZ, 0x1f, R213 ;  /* 0x0000001fff1c7819 */ /* 0x000fe200000114d5 */
[----:B------:R-:W-:Y:S01]  /*5270*/  IMAD R199, R0, c[0x0][0x2b8], R199 ;  /* 0x0000ae0000c77a24 */ /* 0x000fe200078e02c7 */
[----:B------:R-:W-:Y:S01]  /*5280*/  SHF.L.U64.HI R15, R214, 0x1, R11 ;  /* 0x00000001d60f7819 */ /* 0x000fe2000001020b */
[----:B------:R-:W-:Y:S01]  /*5290*/  IMAD.SHL.U32 R17, R213, 0x2, RZ ;  /* 0x00000002d5117824 */ /* 0x000fe200078e00ff */
[----:B------:R-:W-:Y:S01]  /*52a0*/  SHF.R.S32.HI R11, RZ, 0x1f, R200 ;  /* 0x0000001fff0b7819 */ /* 0x000fe200000114c8 */
[----:B------:R-:W-:Y:S01]  /*52b0*/  IMAD.SHL.U32 R16, R200, 0x2, RZ ;  /* 0x00000002c8107824 */ /* 0x000fe200078e00ff */
[----:B------:R-:W-:-:S02]  /*52c0*/  SHF.R.S32.HI R0, RZ, 0x1f, R199 ;  /* 0x0000001fff007819 */ /* 0x000fc400000114c7 */
[----:B------:R-:W-:Y:S02]  /*52d0*/  SHF.L.U64.HI R14, R213, 0x1, R28 ;  /* 0x00000001d50e7819 */ /* 0x000fe4000001021c */
[----:B------:R-:W-:Y:S01]  /*52e0*/  SHF.L.U64.HI R13, R200, 0x1, R11 ;  /* 0x00000001c80d7819 */ /* 0x000fe2000001020b */
[----:B------:R-:W-:-:S04]  /*52f0*/  IMAD R0, R0, c[0x0][0x1e0], RZ ;  /* 0x0000780000007a24 */ /* 0x000fc800078e02ff */
        /* <DEDUP_REMOVED lines=13> */
.L_x_1512:
        /* <DEDUP_REMOVED lines=21> */
.L_x_1513:
        /* <DEDUP_REMOVED lines=21> */
.L_x_1446:
[----:B------:R-:W-:Y:S05]  /*5670*/  BSYNC B0 ;  /* 0x0000000000007941 */ /* 0x000fea0003800000 */
.L_x_1445:
[----:B------:R-:W2:Y:S01]  /*5680*/  LDL R0, [R1+0x4] ;  /* 0x0000040001007983 */ /* 0x000ea20000100800 */
[----:B-1----:R-:W-:Y:S01]  /*5690*/  IMAD.MOV.U32 R3, RZ, RZ, c[0x0][0x2ac] ;  /* 0x0000ab00ff037624 */ /* 0x002fe200078e00ff */
[----:B------:R-:W-:Y:S01]  /*56a0*/  IADD3 R197, R197, -0x2, RZ ;  /* 0xfffffffec5c57810 */ /* 0x000fe20007ffe0ff */
[----:B------:R-:W-:Y:S01]  /*56b0*/  IMAD.MOV.U32 R211, RZ, RZ, RZ ;  /* 0x000000ffffd37224 */ /* 0x000fe200078e00ff */
[----:B------:R-:W0:Y:S01]  /*56c0*/  LDGDEPBAR ;  /* 0x00000000000079af */ /* 0x000e220000000000 */
[----:B------:R-:W-:-:S02]  /*56d0*/  IMAD R3, R3, c[0x0][0x1d0], RZ ;  /* 0x0000740003037a24 */ /* 0x000fc400078e02ff */
[----:B------:R-:W-:Y:S02]  /*56e0*/  IMAD.MOV.U32 R186, RZ, RZ, 0x1 ;  /* 0x00000001ffba7424 */ /* 0x000fe400078e00ff */
[----:B--2---:R-:W-:-:S05]  /*56f0*/  @P4 IMAD.HI.U32 R2, R0, c[0x0][0x2c8], RZ ;  /* 0x0000b20000024a27 */ /* 0x004fca00078e00ff */
[----:B------:R-:W-:-:S04]  /*5700*/  @P4 SHF.R.U32.HI R0, RZ, c[0x0][0x2cc], R2 ;  /* 0x0000b300ff004a19 */ /* 0x000fc80000011602 */
[----:B------:R-:W-:-:S04]  /*5710*/  IADD3 R0, R0, -c[0x0][0x168], R3 ;  /* 0x80005a0000007a10 */ /* 0x000fc80007ffe003 */
[----:B------:R-:W-:-:S04]  /*5720*/  SHF.R.S32.HI R2, RZ, 0x1f, R0 ;  /* 0x0000001fff027819 */ /* 0x000fc80000011400 */
[----:B------:R-:W-:-:S04]  /*5730*/  LEA.HI R0, R2, R0, RZ, 0x6 ;  /* 0x0000000002007211 */ /* 0x000fc800078f30ff */
[----:B------:R-:W-:-:S04]  /*5740*/  SHF.R.S32.HI R0, RZ, 0x6, R0 ;  /* 0x00000006ff007819 */ /* 0x000fc80000011400 */
[----:B------:R-:W-:-:S04]  /*5750*/  IMNMX R220, RZ, R0, !PT ;  /* 0x00000000ffdc7217 */ /* 0x000fc80007800200 */
[----:B------:R-:W-:-:S13]  /*5760*/  ISETP.GE.AND P0, PT, R197, R220, PT ;  /* 0x000000dcc500720c */ /* 0x000fda0003f06270 */
[----:B------:R-:W-:Y:S05]  /*5770*/  @!P0 BRA `(.L_x_1449) ;  /* 0x000037d000008947 */ /* 0x000fea0003800000 */
[----:B------:R-:W-:Y:S01]  /*5780*/  IMAD.MOV.U32 R103, RZ, RZ, R100 ;  /* 0x000000ffff677224 */ /* 0x000fe200078e0064 */
[----:B------:R-:W-:Y:S01]  /*5790*/  MOV R211, RZ ;  /* 0x000000ff00d37202 */ /* 0x000fe20000000f00 */
[----:B------:R-:W-:Y:S01]  /*57a0*/  IMAD.MOV.U32 R102, RZ, RZ, R101 ;  /* 0x000000ffff667224 */ /* 0x000fe200078e0065 */
[----:B------:R-:W-:Y:S02]  /*57b0*/  MOV R186, 0x1 ;  /* 0x0000000100ba7802 */ /* 0x000fe40000000f00 */
.L_x_1458:
[----:B------:R-:W-:Y:S04]  /*57c0*/  DEPBAR.LE SB0, 0x2 ;  /* 0x000080800000791a */ /* 0x000fe80000000000 */
[----:B------:R-:W-:Y:S01]  /*57d0*/  WARPSYNC 0xffffffff ;  /* 0xffffffff00007948 */ /* 0x000fe20003800000 */
[----:B------:R-:W-:Y:S01]  /*57e0*/  BAR.SYNC.DEFER_BLOCKING 0x0 ;  /* 0x0000000000007b1d */ /* 0x000fe20000010000 */
[----:B------:R-:W-:Y:S01]  /*57f0*/  IMAD R185, R186, 0x6000, RZ ;  /* 0x00006000bab97824 */ /* 0x000fe200078e02ff */
[----:B------:R-:W-:Y:S04]  /*5800*/  ISETP.GE.AND P0, PT, R197, 0x1, PT ;  /* 0x00000001c500780c */ /* 0x000fe80003f06270 */
[----:B------:R-:W-:Y:S04]  /*5810*/  IADD3 R0, R194, R185, RZ ;  /* 0x000000b9c2007210 */ /* 0x000fe80007ffe0ff */
[----:B------:R-:W-:Y:S01]  /*5820*/  IADD3 R101, R192, R0, RZ ;  /* 0x00000000c0657210 */ /* 0x000fe20007ffe0ff */
        /* <DEDUP_REMOVED lines=12> */
[----:B------:R-:W-:Y:S01]  /*58f0*/  IMAD.SHL.U32 R31, R214, 0x2, RZ ;  /* 0x00000002d61f7824 */ /* 0x000fe200078e00ff */
[----:B------:R-:W-:Y:S01]  /*5900*/  SHF.R.S32.HI R2, RZ, 0x1f, R199 ;  /* 0x0000001fff027819 */ /* 0x000fe200000114c7 */
[----:B------:R-:W-:Y:S01]  /*5910*/  IMAD.SHL.U32 R30, R213, 0x2, RZ ;  /* 0x00000002d51e7824 */ /* 0x000fe200078e00ff */
[----:B------:R-:W-:Y:S01]  /*5920*/  SHF.R.S32.HI R20, RZ, 0x1f, R198 ;  /* 0x0000001fff147819 */ /* 0x000fe200000114c6 */
[----:B------:R-:W-:Y:S01]  /*5930*/  IMAD.SHL.U32 R29, R200, 0x2, RZ ;  /* 0x00000002c81d7824 */ /* 0x000fe200078e00ff */
[----:B------:R-:W-:Y:S01]  /*5940*/  SHF.R.S32.HI R5, RZ, 0x1f, R214 ;  /* 0x0000001fff057819 */ /* 0x000fe200000114d6 */
[----:B------:R-:W-:Y:S01]  /*5950*/  IMAD R4, R2, c[0x0][0x208], RZ ;  /* 0x0000820002047a24 */ /* 0x000fe200078e02ff */
[----:B------:R-:W-:Y:S01]  /*5960*/  SHF.R.S32.HI R6, RZ, 0x1f, R213 ;  /* 0x0000001fff067819 */ /* 0x000fe200000114d5 */
[C---:B------:R-:W-:Y:S01]  /*5970*/  IMAD.WIDE.U32 R2, R199.reuse, c[0x0][0x208], RZ ;  /* 0x00008200c7027a25 */ /* 0x040fe200078e00ff */
[----:B------:R-:W-:Y:S02]  /*5980*/  SHF.L.U64.HI R28, R214, 0x1, R5 ;  /* 0x00000001d61c7819 */ /* 0x000fe40000010205 */
[----:B------:R-:W-:Y:S01]  /*5990*/  SHF.R.S32.HI R5, RZ, 0x1f, R200 ;  /* 0x0000001fff057819 */ /* 0x000fe200000114c8 */
[----:B------:R-:W-:Y:S01]  /*59a0*/  IMAD R4, R199, c[0x0][0x20c], R4 ;  /* 0x00008300c7047a24 */ /* 0x000fe200078e0204 */
[----:B------:R-:W-:Y:S01]  /*59b0*/  SHF.L.U64.HI R23, R213, 0x1, R6 ;  /* 0x00000001d5177819 */ /* 0x000fe20000010206 */
[----:B------:R-:W-:Y:S01]  /*59c0*/  IMAD R20, R20, c[0x0][0x218], RZ ;  /* 0x0000860014147a24 */ /* 0x000fe200078e02ff */
[----:B------:R-:W-:Y:S01]  /*59d0*/  SHF.L.U64.HI R22, R200, 0x1, R5 ;  /* 0x00000001c8167819 */ /* 0x000fe20000010205 */
[----:B------:R-:W-:Y:S02]  /*59e0*/  IMAD.IADD R3, R3, 0x1, R4 ;  /* 0x0000000103037824 */ /* 0x000fe400078e0204 */
[C---:B------:R-:W-:Y:S02]  /*59f0*/  IMAD R20, R198.reuse, c[0x0][0x21c], R20 ;  /* 0x00008700c6147a24 */ /* 0x040fe400078e0214 */
[----:B------:R-:W-:Y:S05]  /*5a00*/  IMAD.WIDE.U32 R2, R198, c[0x0][0x218], R2 ;  /* 0x00008600c6027a25 */ /* 0x000fea00078e0002 */
[----:B------:R-:W-:Y:S04]  /*5a10*/  IADD3 R2, P0, R226, R2, RZ ;  /* 0x00000002e2027210 */ /* 0x000fe80007f1e0ff */
[----:B------:R-:W-:Y:S02]  /*5a20*/  IADD3.X R20, R231, R3, R20, P0, !PT ;  /* 0x00000003e7147210 */ /* 0x000fe400007fe414 */
[C---:B------:R-:W-:Y:S04]  /*5a30*/  LEA R21, P0, R2.reuse, c[0x0][0x1f8], 0x1 ;  /* 0x00007e0002157a11 */ /* 0x040fe800078008ff */
[----:B------:R-:W-:Y:S01]  /*5a40*/  LEA.HI.X R20, R2, c[0x0][0x1fc], R20, 0x1, P0 ;  /* 0x00007f0002147a11 */ /* 0x000fe200000f0c14 */
[----:B------:R-:W-:-:S06]  /*5a50*/  BRA.DIV ~URZ, `(.L_x_1452) ;  /* 0x000099b27f007947 */ /* 0x000fcc000b800000 */
[----:B------:R4:W3:Y:S02]  /*5a60*/  SHFL.IDX PT, R5, R20, RZ, 0x181f ;  /* 0x00181fff14057589 */ /* 0x0008e400000e0000 */
.L_x_1514:
[----:B------:R-:W-:-:S05]  /*5a70*/  BRA.DIV ~URZ, `(.L_x_1453) ;  /* 0x00009a027f007947 */ /* 0x000fca000b800000 */
[----:B------:R-:W5:Y:S01]  /*5a80*/  SHFL.IDX PT, R2, R21, RZ, 0x181f ;  /* 0x00181fff15027589 */ /* 0x000f6200000e0000 */
[----:B------:R-:W-:Y:S01]  /*5a90*/  ISETP.GE.AND P5, PT, R200, c[0x0][0x1d4], PT ;  /* 0x00007500c8007a0c */ /* 0x000fe20003fa6270 */
[----:B------:R-:W-:Y:S01]  /*5aa0*/  IMAD R4, R211, 0x6000, R232 ;  /* 0x00006000d3047824 */ /* 0x000fe200078e02e8 */
[----:B------:R-:W-:Y:S02]  /*5ab0*/  ISETP.GE.AND P1, PT, R213, c[0x0][0x1d4], PT ;  /* 0x00007500d5007a0c */ /* 0x000fe40003f26270 */
[C---:B-----5:R-:W-:Y:S02]  /*5ac0*/  IADD3 R12, P0, R2.reuse, R29, RZ ;  /* 0x0000001d020c7210 */ /* 0x060fe40007f1e0ff */
[----:B------:R-:W-:Y:S03]  /*5ad0*/  IADD3 R6, P6, R2, R30, RZ ;  /* 0x0000001e02067210 */ /* 0x000fe60007fde0ff */
[C---:B---3--:R-:W-:Y:S01]  /*5ae0*/  IMAD.X R13, R5.reuse, 0x1, R22, P0 ;  /* 0x00000001050d7824 */ /* 0x048fe200000e0616 */
[----:B------:R-:W-:Y:S01]  /*5af0*/  ISETP.GE.AND P0, PT, R214, c[0x0][0x1d4], PT ;  /* 0x00007500d6007a0c */ /* 0x000fe20003f06270 */
[C---:B------:R-:W-:Y:S01]  /*5b00*/  IMAD.X R7, R5.reuse, 0x1, R23, P6 ;  /* 0x0000000105077824 */ /* 0x040fe200030e0617 */
[----:B------:R-:W-:Y:S02]  /*5b10*/  IADD3 R14, P6, R2, R31, RZ ;  /* 0x0000001f020e7210 */ /* 0x000fe40007fde0ff */
[----:B------:R-:W-:Y:S01]  /*5b20*/  @!PT LDS RZ, [RZ] ;  /* 0x00000000fffff984 */ /* 0x000fe20000000800 */
[----:B------:R-:W-:Y:S01]  /*5b30*/  @!PT LDS RZ, [RZ] ;  /* 0x00000000fffff984 */ /* 0x000fe20000000800 */
[----:B------:R3:W-:Y:S03]  /*5b40*/  LDGSTS.E.BYPASS.LTC128B.128 [R4], [R12.64], !P5 ;  /* 0x000000000c047fae */ /* 0x0007e6000e901d46 */
[----:B------:R-:W-:Y:S01]  /*5b50*/  IMAD.X R15, R5, 0x1, R28, P6 ;  /* 0x00000001050f7824 */ /* 0x000fe200030e061c */
[----:B------:R3:W-:Y:S04]  /*5b60*/  LDGSTS.E.BYPASS.LTC128B.128 [R4+0x2000], [R6.64], !P1 ;  /* 0x0200000006047fae */ /* 0x0007e8000c901d46 */
[----:B------:R5:W4:Y:S04]  /*5b70*/  SHFL.IDX PT, R5, R20, 0x1, 0x181f ;  /* 0x00381f0014057f89 */ /* 0x000b2800000e0000 */
[----:B------:R2:W-:Y:S04]  /*5b80*/  LDGSTS.E.BYPASS.LTC128B.128 [R4+0x4000], [R14.64], !P0 ;  /* 0x040000000e047fae */ /* 0x0005e8000c101d46 */
[----:B------:R3:W1:Y:S01]  /*5b90*/  SHFL.IDX PT, R2, R21, 0x1, 0x181f ;  /* 0x00381f0015027f89 */ /* 0x00066200000e0000 */
[----:B----45:R-:W-:Y:S02]  /*5ba0*/  SEL R20, RZ, 0x10, P5 ;  /* 0x00000010ff147807 */ /* 0x030fe40002800000 */
[----:B--2---:R-:W-:Y:S02]  /*5bb0*/  SEL R15, RZ, 0x10, P1 ;  /* 0x00000010ff0f7807 */ /* 0x004fe40000800000 */
[----:B------:R-:W-:Y:S02]  /*5bc0*/  SEL R14, RZ, 0x10, P0 ;  /* 0x00000010ff0e7807 */ /* 0x000fe40000000000 */
.L_x_1515:
[----:B-1-3--:R-:W-:Y:S02]  /*5bd0*/  IADD3 R3, -R15, 0x10, RZ ;  /* 0x000000100f037810 */ /* 0x00afe40007ffe1ff */
[----:B------:R-:W-:Y:S02]  /*5be0*/  IADD3 R12, -R20, 0x10, RZ ;  /* 0x00000010140c7810 */ /* 0x000fe40007ffe1ff */
[----:B------:R-:W-:Y:S02]  /*5bf0*/  IADD3 R6, -R14, 0x10, RZ ;  /* 0x000000100e067810 */ /* 0x000fe40007ffe1ff */
[----:B------:R-:W-:Y:S02]  /*5c00*/  LOP3.LUT R7, R3, 0xf, RZ, 0xc0, !PT ;  /* 0x0000000f03077812 */ /* 0x000fe400078ec0ff */
[----:B------:R-:W-:Y:S02]  /*5c10*/  LOP3.LUT R12, R12, 0xf, RZ, 0xc0, !PT ;  /* 0x0000000f0c0c7812 */ /* 0x000fe400078ec0ff */
[----:B------:R-:W-:Y:S02]  /*5c20*/  LOP3.LUT R3, R6, 0xf, RZ, 0xc0, !PT ;  /* 0x0000000f06037812 */ /* 0x000fe400078ec0ff */
[-C--:B------:R-:W-:Y:S02]  /*5c30*/  IADD3 R6, P6, P5, R7, R2.reuse, R30 ;  /* 0x0000000207067210 */ /* 0x080fe40007dde01e */
[-C--:B------:R-:W-:Y:S02]  /*5c40*/  IADD3 R12, P1, P0, R12, R2.reuse, R29 ;  /* 0x000000020c0c7210 */ /* 0x080fe4000783e01d */
[-C--:B------:R-:W-:Y:S02]  /*5c50*/  IADD3.X R7, RZ, R5.reuse, R23, P6, P5 ;  /* 0x00000005ff077210 */ /* 0x080fe400037ea417 */
[----:B------:R-:W-:Y:S02]  /*5c60*/  ISETP.NE.U32.AND P6, PT, R20, RZ, PT ;  /* 0x000000ff1400720c */ /* 0x000fe40003fc5070 */
[-C--:B------:R-:W-:Y:S02]  /*5c70*/  IADD3.X R13, RZ, R5.reuse, R22, P1, P0 ;  /* 0x00000005ff0d7210 */ /* 0x080fe40000fe0416 */
        /* <DEDUP_REMOVED lines=10> */
.L_x_1451:
[----:B------:R-:W-:Y:S05]  /*5d20*/  BSYNC B0 ;  /* 0x0000000000007941 */ /* 0x000fea0003800000 */
.L_x_1450:
[----:B------:R-:W0:Y:S01]  /*5d30*/  LDGDEPBAR ;  /* 0x00000000000079af */ /* 0x000e220000000000 */
[----:B------:R-:W-:Y:S01]  /*5d40*/  WARPSYNC 0xffffffff ;  /* 0xffffffff00007948 */ /* 0x000fe20003800000 */
[C---:B-123--:R-:W-:Y:S01]  /*5d50*/  HMMA.16816.F32.BF16 R4, R32.reuse, R8, RZ ;  /* 0x000000082004723c */ /* 0x04efe200000418ff */
[----:B------:R-:W-:Y:S03]  /*5d60*/  BSSY B0, `(.L_x_1454) ;  /* 0x0000315000007945 */ /* 0x000fe60003800000 */
[CC--:B------:R-:W-:Y:S02]  /*5d70*/  IADD3 R2, R191.reuse, R0.reuse, RZ ;  /* 0x00000000bf027210 */ /* 0x0c0fe40007ffe0ff */
[----:B------:R-:W-:Y:S01]  /*5d80*/  LDSM.16.M88.4 R160, [R190] ;  /* 0x00000000bea0783b */ /* 0x000fe20000000200 */
[----:B------:R-:W-:Y:S01]  /*5d90*/  IADD3 R184, R191, R101, RZ ;  /* 0x00000065bfb87210 */ /* 0x000fe20007ffe0ff */
[C---:B------:R-:W-:Y:S01]  /*5da0*/  HMMA.16816.F32.BF16 R8, R32.reuse, R10, RZ ;  /* 0x0000000a2008723c */ /* 0x040fe200000418ff */
[CC--:B------:R-:W-:Y:S03]  /*5db0*/  IADD3 R3, R192.reuse, R0.reuse, RZ ;  /* 0x00000000c0037210 */ /* 0x0c0fe60007ffe0ff */
[----:B------:R-:W-:Y:S02]  /*5dc0*/  IADD3 R100, R192, R0, R191 ;  /* 0x00000000c0647210 */ /* 0x000fe40007ffe0bf */
[----:B------:R-:W1:Y:S01]  /*5dd0*/  LDSM.16.M88.4 R164, [R2] ;  /* 0x0000000002a4783b */ /* 0x000e620000000200 */
[----:B------:R-:W-:Y:S01]  /*5de0*/  SHF.L.U32 R212, R197, 0x6, RZ ;  /* 0x00000006c5d47819 */ /* 0x000fe200000006ff */
[C---:B----4-:R-:W-:Y:S06]  /*5df0*/  HMMA.16816.F32.BF16 R12, R32.reuse, R16, RZ ;  /* 0x00000010200c723c */ /* 0x050fec00000418ff */
[----:B------:R-:W-:Y:S02]  /*5e00*/  LDSM.16.M88.4 R168, [R184] ;  /* 0x00000000b8a8783b */ /* 0x000fe40000000200 */
[C---:B------:R-:W-:Y:S06]  /*5e10*/  HMMA.16816.F32.BF16 R16, R32.reuse, R18, RZ ;  /* 0x000000122010723c */ /* 0x040fec00000418ff */
[----:B------:R-:W-:Y:S02]  /*5e20*/  LDSM.16.M88.4 R172, [R3+0x2800] ;  /* 0x0028000003ac783b */ /* 0x000fe40000000200 */
[C---:B------:R-:W-:Y:S06]  /*5e30*/  HMMA.16816.F32.BF16 R20, R32.reuse, R24, RZ ;  /* 0x000000182014723c */ /* 0x040fec00000418ff */
[----:B------:R-:W-:Y:S02]  /*5e40*/  LDSM.16.M88.4 R176, [R2+0x2000] ;  /* 0x0020000002b0783b */ /* 0x000fe40000000200 */
[C---:B------:R-:W-:Y:S06]  /*5e50*/  HMMA.16816.F32.BF16 R24, R32.reuse, R26, RZ ;  /* 0x0000001a2018723c */ /* 0x040fec00000418ff */
[----:B------:R-:W-:Y:S02]  /*5e60*/  LDSM.16.M88.4 R180, [R0+0x4000] ;  /* 0x0040000000b4783b */ /* 0x000fe40000000200 */
[C---:B------:R-:W-:Y:S06]  /*5e70*/  HMMA.16816.F32.BF16 R28, R32.reuse, R136, RZ ;  /* 0x00000088201c723c */ /* 0x040fec00000418ff */
[----:B------:R-:W2:Y:S02]  /*5e80*/  LDL R201, [R1] ;  /* 0x0000000001c97983 */ /* 0x000ea40000100800 */
[----:B------:R-:W-:Y:S02]  /*5e90*/  HMMA.16816.F32.BF16 R32, R32, R138, RZ ;  /* 0x0000008a2020723c */ /* 0x000fe400000418ff */
[----:B------:R-:W3:Y:S06]  /*5ea0*/  LDSM.16.M88.4 R136, [R2+0x800] ;  /* 0x000800000288783b */ /* 0x000eec0000000200 */
        /* <DEDUP_REMOVED lines=8> */
[----:B------:R-:W4:Y:S07]  /*5f30*/  LDSM.16.M88.4 R152, [R189] ;  /* 0x00000000bd98783b */ /* 0x000f2e0000000200 */
        /* <DEDUP_REMOVED lines=15> */
[----:B------:R-:W4:Y:S07]  /*6030*/  LDSM.16.M88.4 R148, [R0+0x2000] ;  /* 0x002000000094783b */ /* 0x000f2e0000000200 */
[C---:B------:R-:W-:Y:S01]  /*6040*/  HMMA.16816.F32.BF16 R4, R152.reuse, R168, R4 ;  /* 0x000000a89804723c */ /* 0x040fe20000041804 */
[----:B------:R-:W5:Y:S07]  /*6050*/  LDSM.16.M88.4 R160, [R0+0x2800] ;  /* 0x0028000000a0783b */ /* 0x000f6e0000000200 */
[C---:B------:R-:W-:Y:S01]  /*6060*/  HMMA.16816.F32.BF16 R8, R152.reuse, R170, R8 ;  /* 0x000000aa9808723c */ /* 0x040fe20000041808 */
[----:B------:R-:W-:Y:S07]  /*6070*/  LDSM.16.M88.4 R168, [R101+0x2000] ;  /* 0x0020000065a8783b */ /* 0x000fee0000000200 */
[C---:B------:R-:W-:Y:S08]  /*6080*/  HMMA.16816.F32.BF16 R12, R152.reuse, R140, R12 ;  /* 0x0000008c980c723c */ /* 0x040ff0000004180c */
[C---:B------:R-:W-:Y:S01]  /*6090*/  HMMA.16816.F32.BF16 R16, R152.reuse, R142, R16 ;  /* 0x0000008e9810723c */ /* 0x040fe20000041810 */
[----:B------:R-:W5:Y:S07]  /*60a0*/  LDSM.16.M88.4 R140, [R0+0x3000] ;  /* 0x00300000008c783b */ /* 0x000f6e0000000200 */
        /* <DEDUP_REMOVED lines=13> */
[C---:B------:R-:W-:Y:S08]  /*6180*/  HMMA.16816.F32.BF16 R20, R144.reuse, R140, R20 ;  /* 0x0000008c9014723c */ /* 0x040ff00000041814 */
        /* <DEDUP_REMOVED lines=19> */
[----:B------:R-:W1:Y:S07]  /*62c0*/  LDSM.16.M88.4 R156, [R100+0x3800] ;  /* 0x00380000649c783b */ /* 0x000e6e0000000200 */
[C---:B------:R-:W-:Y:S01]  /*62d0*/  HMMA.16816.F32.BF16 R8, R152.reuse, R178, R8 ;  /* 0x000000b29808723c */ /* 0x040fe20000041808 */
[----:B------:R-:W-:Y:S07]  /*62e0*/  LDSM.16.M88.4 R176, [R101+0x4000] ;  /* 0x0040000065b0783b */ /* 0x000fee0000000200 */
[C---:B-----5:R-:W-:Y:S08]  /*62f0*/  HMMA.16816.F32.BF16 R12, R152.reuse, R140, R12 ;  /* 0x0000008c980c723c */ /* 0x060ff0000004180c */
[C---:B------:R-:W-:Y:S01]  /*6300*/  HMMA.16816.F32.BF16 R16, R152.reuse, R142, R16 ;  /* 0x0000008e9810723c */ /* 0x040fe20000041810 */
[----:B------:R-:W5:Y:S07]  /*6310*/  LDSM.16.M88.4 R140, [R0+0x4800] ;  /* 0x00480000008c783b */ /* 0x000f6e0000000200 */
[C---:B--2---:R-:W-:Y:S08]  /*6320*/  HMMA.16816.F32.BF16 R20, R152.reuse, R144, R20 ;  /* 0x000000909814723c */ /* 0x044ff00000041814 */
[C---:B------:R-:W-:Y:S01]  /*6330*/  HMMA.16816.F32.BF16 R24, R152.reuse, R146, R24 ;  /* 0x000000929818723c */ /* 0x040fe20000041818 */
[----:B------:R-:W2:Y:S07]  /*6340*/  LDSM.16.M88.4 R144, [R0+0x5000] ;  /* 0x005000000090783b */ /* 0x000eae0000000200 */
[C---:B------:R-:W-:Y:S08]  /*6350*/  HMMA.16816.F32.BF16 R28, R152.reuse, R160, R28 ;  /* 0x000000a0981c723c */ /* 0x040ff0000004181c */
[----:B------:R-:W-:Y:S01]  /*6360*/  HMMA.16816.F32.BF16 R32, R152, R162, R32 ;  /* 0x000000a29820723c */ /* 0x000fe20000041820 */
[----:B------:R2:W5:Y:S07]  /*6370*/  LDSM.16.M88.4 R152, [R0+0x5800] ;  /* 0x005800000098783b */ /* 0x00056e0000000200 */
[C---:B-1----:R-:W-:Y:S01]  /*6380*/  HMMA.16816.F32.BF16 R4, R164.reuse, R168, R4 ;  /* 0x000000a8a404723c */ /* 0x042fe20000041804 */
[----:B------:R-:W1:Y:S07]  /*6390*/  LDSM.16.M88.4 R160, [R188+0x8000] ;  /* 0x00800000bca0783b */ /* 0x000e6e0000000200 */
[C---:B------:R-:W-:Y:S01]  /*63a0*/  HMMA.16816.F32.BF16 R8, R164.reuse, R170, R8 ;  /* 0x000000aaa408723c */ /* 0x040fe20000041808 */
[----:B------:R-:W-:Y:S07]  /*63b0*/  LDSM.16.M88.4 R168, [R2+0x4000] ;  /* 0x0040000002a8783b */ /* 0x000fee0000000200 */
[C---:B---3--:R-:W-:Y:S04]  /*63c0*/  HMMA.16816.F32.BF16 R12, R164.reuse, R136, R12 ;  /* 0x00000088a40c723c */ /* 0x048fe8000004180c */
[----:B--2---:R-:W-:Y:S04]  /*63d0*/  MOV R0, R215 ;  /* 0x000000d700007202 */ /* 0x004fe80000000f00 */
[C---:B------:R-:W-:Y:S01]  /*63e0*/  HMMA.16816.F32.BF16 R16, R164.reuse, R138, R16 ;  /* 0x0000008aa410723c */ /* 0x040fe20000041810 */
[----:B------:R-:W2:Y:S07]  /*63f0*/  LDSM.16.M88.4 R136, [R3+0x4800] ;  /* 0x004800000388783b */ /* 0x000eae0000000200 */
[C---:B----4-:R-:W-:Y:S08]  /*6400*/  HMMA.16816.F32.BF16 R20, R164.reuse, R148, R20 ;  /* 0x00000094a414723c */ /* 0x050ff00000041814 */
[C---:B------:R-:W-:Y:S01]  /*6410*/  HMMA.16816.F32.BF16 R24, R164.reuse, R150, R24 ;  /* 0x00000096a418723c */ /* 0x040fe20000041818 */
[----:B------:R-:W3:Y:S07]  /*6420*/  LDSM.16.M88.4 R148, [R3+0x5000] ;  /* 0x005000000394783b */ /* 0x000eee0000000200 */
[C---:B------:R-:W-:Y:S08]  /*6430*/  HMMA.16816.F32.BF16 R28, R164.reuse, R156, R28 ;  /* 0x0000009ca41c723c */ /* 0x040ff0000004181c */
        /* <DEDUP_REMOVED lines=9> */
[C---:B------:R-:W-:Y:S08]  /*64d0*/  HMMA.16816.F32.BF16 R20, R172.reuse, R144, R20 ;  /* 0x00000090ac14723c */ /* 0x040ff00000041814 */
[C---:B------:R-:W-:Y:S01]  /*64e0*/  HMMA.16816.F32.BF16 R24, R172.reuse, R146, R24 ;  /* 0x00000092ac18723c */ /* 0x040fe20000041818 */
[----:B------:R-:W3:Y:S07]  /*64f0*/  LDSM.16.M88.4 R144, [R2+0x5000] ;  /* 0x005000000290783b */ /* 0x000eee0000000200 */
[C---:B------:R-:W-:Y:S08]  /*6500*/  HMMA.16816.F32.BF16 R28, R172.reuse, R152, R28 ;  /* 0x00000098ac1c723c */ /* 0x040ff0000004181c */
[----:B------:R-:W-:Y:S01]  /*6510*/  HMMA.16816.F32.BF16 R32, R172, R154, R32 ;  /* 0x0000009aac20723c */ /* 0x000fe20000041820 */
[----:B------:R2:W4:Y:S07]  /*6520*/  LDSM.16.M88.4 R152, [R2+0x5800] ;  /* 0x005800000298783b */ /* 0x00052e0000000200 */
[C---:B-1----:R-:W-:Y:S01]  /*6530*/  HMMA.16816.F32.BF16 R4, R160.reuse, R176, R4 ;  /* 0x000000b0a004723c */ /* 0x042fe20000041804 */
[----:B------:R-:W1:Y:S07]  /*6540*/  LDSM.16.M88.4 R172, [R189+0x8000] ;  /* 0x00800000bdac783b */ /* 0x000e6e0000000200 */
[C---:B------:R-:W-:Y:S08]  /*6550*/  HMMA.16816.F32.BF16 R8, R160.reuse, R178, R8 ;  /* 0x000000b2a008723c */ /* 0x040ff00000041808 */
[C---:B--2---:R-:W-:Y:S04]  /*6560*/  HMMA.16816.F32.BF16 R12, R160.reuse, R136, R12 ;  /* 0x00000088a00c723c */ /* 0x044fe8000004180c */
[----:B------:R-:W-:Y:S04]  /*6570*/  @P4 IMAD.HI.U32 R2, R215, c[0x0][0x2c8], RZ ;  /* 0x0000b200d7024a27 */ /* 0x000fe800078e00ff */
[C---:B------:R-:W-:Y:S01]  /*6580*/  HMMA.16816.F32.BF16 R16, R160.reuse, R138, R16 ;  /* 0x0000008aa010723c */ /* 0x040fe20000041810 */
[----:B------:R-:W2:Y:S03]  /*6590*/  LDSM.16.M88.4 R136, [R100+0x4800] ;  /* 0x004800006488783b */ /* 0x000ea60000000200 */
[----:B------:R-:W-:Y:S04]  /*65a0*/  @P4 SHF.R.U32.HI R0, RZ, c[0x0][0x2cc], R2 ;  /* 0x0000b300ff004a19 */ /* 0x000fe80000011602 */
[C---:B---3--:R-:W-:Y:S01]  /*65b0*/  HMMA.16816.F32.BF16 R20, R160.reuse, R148, R20 ;  /* 0x00000094a014723c */ /* 0x048fe20000041814 */
[----:B------:R-:W-:Y:S07]  /*65c0*/  SHFL.IDX PT, R2, R0, RZ, 0x1c1f ;  /* 0x001c1fff00027589 */ /* 0x000fee00000e0000 */
[C---:B------:R-:W-:Y:S01]  /*65d0*/  HMMA.16816.F32.BF16 R24, R160.reuse, R150, R24 ;  /* 0x00000096a018723c */ /* 0x040fe20000041818 */
[----:B------:R3:W-:Y:S07]  /*65e0*/  SHFL.IDX PT, R3, R0, 0x1, 0x1c1f ;  /* 0x003c1f0000037f89 */ /* 0x0007ee00000e0000 */
[C---:B----4-:R-:W-:Y:S07]  /*65f0*/  HMMA.16816.F32.BF16 R28, R160.reuse, R156, R28 ;  /* 0x0000009ca01c723c */ /* 0x050fee000004181c */
[----:B------:R-:W-:Y:S01]  /*6600*/  IADD3 R156, R195, R185, RZ ;  /* 0x000000b9c39c7210 */ /* 0x000fe20007ffe0ff */
[----:B------:R-:W-:Y:S08]  /*6610*/  HMMA.16816.F32.BF16 R32, R160, R158, R32 ;  /* 0x0000009ea020723c */ /* 0x000ff00000041820 */
[C---:B------:R-:W-:Y:S05]  /*6620*/  HMMA.16816.F32.BF16 R4, R164.reuse, R168, R4 ;  /* 0x000000a8a404723c */ /* 0x040fea0000041804 */
[----:B---3--:R-:W-:Y:S03]  /*6630*/  IADD3 R0, -R201, 0x1, -R212 ;  /* 0x00000001c9007810 */ /* 0x008fe60007ffe9d4 */
        /* <DEDUP_REMOVED lines=13> */
[----:B------:R-:W-:Y:S01]  /*6710*/  FMUL.FTZ R6, R6, c[0x0][0x320] ;  /* 0x0000c80006067a20 */ /* 0x000fe20000410000 */
[----:B------:R-:W1:Y:S03]  /*6720*/  MUFU.TANH R145, R4 ;  /* 0x0000000400917308 */ /* 0x000e660000002400 */
        /* <DEDUP_REMOVED lines=14> */
[----:B------:R-:W-:Y:S03]  /*6810*/  FMUL.FTZ R19, R19, c[0x0][0x320] ;  /* 0x0000c80013137a20 */ /* 0x000fe60000410000 */
[----:B------:R4:W5:Y:S10]  /*6820*/  MUFU.TANH R142, R7 ;  /* 0x00000007008e7308 */ /* 0x0009740000002400 */
[----:B------:R-:W1:Y:S10]  /*6830*/  MUFU.TANH R140, R8 ;  /* 0x00000008008c7308 */ /* 0x000e740000002400 */
[----:B------:R-:W-:Y:S01]  /*6840*/  MUFU.TANH R137, R9 ;  /* 0x0000000900897308 */ /* 0x000fe20000002400 */
[----:B----4-:R-:W4:Y:S09]  /*6850*/  LDSM.16.M88.4 R4, [R100+0x5000] ;  /* 0x005000006404783b */ /* 0x010f320000000200 */
[----:B------:R-:W-:Y:S10]  /*6860*/  MUFU.TANH R136, R10 ;  /* 0x0000000a00887308 */ /* 0x000ff40000002400 */
[----:B------:R1:W-:Y:S10]  /*6870*/  MUFU.TANH R101, R11 ;  /* 0x0000000b00657308 */ /* 0x0003f40000002400 */
[----:B------:R-:W-:Y:S10]  /*6880*/  MUFU.TANH R14, R14 ;  /* 0x0000000e000e7308 */ /* 0x000ff40000002400 */
[----:B------:R-:W-:Y:S01]  /*6890*/  MUFU.TANH R15, R15 ;  /* 0x0000000f000f7308 */ /* 0x000fe20000002400 */
[C---:B----4-:R-:W-:Y:S01]  /*68a0*/  HMMA.16816.F32.BF16 R20, R172.reuse, R4, R20 ;  /* 0x00000004ac14723c */ /* 0x050fe20000041814 */
[----:B-1----:R-:W1:Y:S01]  /*68b0*/  LDSM.16.M88.4 R8, [R100+0x5800] ;  /* 0x005800006408783b */ /* 0x002e620000000200 */
[----:B------:R-:W-:Y:S07]  /*68c0*/  DEPBAR.LE SB0, 0x2 ;  /* 0x000080800000791a */ /* 0x000fee0000000000 */
[----:B------:R-:W4:Y:S03]  /*68d0*/  MUFU.TANH R12, R12 ;  /* 0x0000000c000c7308 */ /* 0x000f260000002400 */
[----:B------:R-:W-:Y:S01]  /*68e0*/  MOV R4, c[0x0][0x2ac] ;  /* 0x0000ab0000047a02 */ /* 0x000fe20000000f00 */
[C---:B------:R-:W-:Y:S01]  /*68f0*/  HMMA.16816.F32.BF16 R24, R172.reuse, R6, R24 ;  /* 0x00000006ac18723c */ /* 0x040fe20000041818 */
[----:B------:R-:W-:Y:S04]  /*6900*/  BAR.SYNC.DEFER_BLOCKING 0x0 ;  /* 0x0000000000007b1d */ /* 0x000fe80000010000 */
[----:B------:R-:W-:Y:S07]  /*6910*/  IMAD R0, R4, c[0x0][0x1d0], R0 ;  /* 0x0000740004007a24 */ /* 0x000fee00078e0200 */
[----:B------:R-:W-:Y:S01]  /*6920*/  IADD3 R0, R0, -c[0x0][0x168], RZ ;  /* 0x80005a0000007a10 */ /* 0x000fe20007ffe0ff */
[----:B------:R-:W-:Y:S03]  /*6930*/  FMUL.FTZ R20, R20, c[0x0][0x320] ;  /* 0x0000c80014147a20 */ /* 0x000fe60000410000 */
[C---:B------:R-:W-:Y:S01]  /*6940*/  IADD3 R2, R0.reuse, R2, RZ ;  /* 0x0000000200027210 */ /* 0x040fe20007ffe0ff */
[----:B------:R-:W-:Y:S01]  /*6950*/  FMUL.FTZ R21, R21, c[0x0][0x320] ;  /* 0x0000c80015157a20 */ /* 0x000fe20000410000 */
[----:B------:R-:W-:Y:S01]  /*6960*/  IADD3 R0, R0, R3, RZ ;  /* 0x0000000300007210 */ /* 0x000fe20007ffe0ff */
[----:B------:R-:W-:Y:S01]  /*6970*/  FMUL.FTZ R22, R22, c[0x0][0x320] ;  /* 0x0000c80016167a20 */ /* 0x000fe20000410000 */
[C---:B------:R-:W-:Y:S01]  /*6980*/  ISETP.GT.AND P5, PT, R2.reuse, RZ, PT ;  /* 0x000000ff0200720c */ /* 0x040fe20003fa4270 */
[----:B------:R-:W-:Y:S01]  /*6990*/  FMUL.FTZ R23, R23, c[0x0][0x320] ;  /* 0x0000c80017177a20 */ /* 0x000fe20000410000 */
[----:B------:R-:W-:Y:S02]  /*69a0*/  ISETP.GT.AND P1, PT, R2, 0x1, PT ;  /* 0x000000010200780c */ /* 0x000fe40003f24270 */
[----:B------:R-:W-:Y:S01]  /*69b0*/  FMUL.FTZ R24, R24, c[0x0][0x320] ;  /* 0x0000c80018187a20 */ /* 0x000fe20000410000 */
[----:B------:R-:W-:Y:S01]  /*69c0*/  MUFU.TANH R20, R20 ;  /* 0x0000001400147308 */ /* 0x000fe20000002400 */
[----:B------:R-:W-:Y:S01]  /*69d0*/  FMUL.FTZ R25, R25, c[0x0][0x320] ;  /* 0x0000c80019197a20 */ /* 0x000fe20000410000 */
[----:B------:R-:W-:Y:S01]  /*69e0*/  ISETP.GT.AND P0, PT, R0, RZ, PT ;  /* 0x000000ff0000720c */ /* 0x000fe20003f04270 */
[----:B------:R-:W-:Y:S01]  /*69f0*/  FMUL.FTZ R26, R26, c[0x0][0x320] ;  /* 0x0000c8001a1a7a20 */ /* 0x000fe20000410000 */
[----:B------:R-:W-:Y:S01]  /*6a00*/  ISETP.GT.AND P6, PT, R0, 0x1, PT ;  /* 0x000000010000780c */ /* 0x000fe20003fc4270 */
[----:B------:R-:W-:Y:S01]  /*6a10*/  FMUL.FTZ R27, R27, c[0x0][0x320] ;  /* 0x0000c8001b1b7a20 */ /* 0x000fe20000410000 */
[----:B------:R-:W-:Y:S01]  /*6a20*/  FSEL R4, R145, -INF , P5 ;  /* 0xff80000091047808 */ /* 0x000fe20002800000 */
[C---:B-1----:R-:W-:Y:S03]  /*6a30*/  HMMA.16816.F32.BF16 R28, R172.reuse, R8, R28 ;  /* 0x00000008ac1c723c */ /* 0x042fe6000004181c */
[----:B------:R1:W1:Y:S01]  /*6a40*/  MUFU.TANH R141, R13 ;  /* 0x0000000d008d7308 */ /* 0x0002620000002400 */
[----:B------:R-:W-:Y:S02]  /*6a50*/  ISETP.GT.AND P5, PT, R2, 0x8, PT ;  /* 0x000000080200780c */ /* 0x000fe40003fa4270 */
[----:B--2---:R-:W-:Y:S02]  /*6a60*/  FSEL R3, R144, -INF , P1 ;  /* 0xff80000090037808 */ /* 0x004fe40000800000 */
[----:B---3--:R-:W-:Y:S01]  /*6a70*/  FSEL R9, R143, -INF , P0 ;  /* 0xff8000008f097808 */ /* 0x008fe20000000000 */
[----:B------:R-:W-:Y:S03]  /*6a80*/  HMMA.16816.F32.BF16 R32, R172, R10, R32 ;  /* 0x0000000aac20723c */ /* 0x000fe60000041820 */
[----:B------:R-:W-:Y:S01]  /*6a90*/  ISETP.GT.AND P1, PT, R2, 0x9, PT ;  /* 0x000000090200780c */ /* 0x000fe20003f24270 */
[----:B------:R-:W2:Y:S01]  /*6aa0*/  MUFU.TANH R16, R16 ;  /* 0x0000001000107308 */ /* 0x000ea20000002400 */
[----:B-----5:R-:W-:Y:S02]  /*6ab0*/  FSEL R8, R142, -INF , P6 ;  /* 0xff8000008e087808 */ /* 0x020fe40003000000 */
[----:B------:R-:W-:Y:S02]  /*6ac0*/  FSEL R6, R140, -INF , P5 ;  /* 0xff8000008c067808 */ /* 0x000fe40002800000 */
[----:B------:R-:W-:Y:S02]  /*6ad0*/  ISETP.GT.AND P5, PT, R2, 0x10, PT ;  /* 0x000000100200780c */ /* 0x000fe40003fa4270 */
[C---:B------:R-:W-:Y:S02]  /*6ae0*/  ISETP.GT.AND P0, PT, R0.reuse, 0x8, PT ;  /* 0x000000080000780c */ /* 0x040fe40003f04270 */
[----:B------:R-:W-:Y:S01]  /*6af0*/  ISETP.GT.AND P6, PT, R0, 0x9, PT ;  /* 0x000000090000780c */ /* 0x000fe20003fc4270 */
[----:B------:R-:W3:Y:S01]  /*6b00*/  MUFU.TANH R17, R17 ;  /* 0x0000001100117308 */ /* 0x000ee20000002400 */
[----:B----4-:R-:W-:Y:S01]  /*6b10*/  FSEL R140, R12, -INF , P5 ;  /* 0xff8000000c8c7808 */ /* 0x010fe20002800000 */
[----:B------:R-:W-:Y:S01]  /*6b20*/  FMUL.FTZ R28, R28, c[0x0][0x320] ;  /* 0x0000c8001c1c7a20 */ /* 0x000fe20000410000 */
[----:B------:R-:W-:Y:S01]  /*6b30*/  ISETP.GT.AND P5, PT, R2, 0x18, PT ;  /* 0x000000180200780c */ /* 0x000fe20003fa4270 */
[----:B------:R-:W-:Y:S01]  /*6b40*/  FMUL.FTZ R29, R29, c[0x0][0x320] ;  /* 0x0000c8001d1d7a20 */ /* 0x000fe20000410000 */
[----:B------:R-:W-:Y:S01]  /*6b50*/  FMNMX.FTZ R11, R9, R103, !PT ;  /* 0x00000067090b7209 */ /* 0x000fe20007810000 */
[----:B------:R-:W-:Y:S01]  /*6b60*/  FMUL.FTZ R30, R30, c[0x0][0x320] ;  /* 0x0000c8001e1e7a20 */ /* 0x000fe20000410000 */
[----:B------:R-:W-:Y:S01]  /*6b70*/  FSEL R5, R137, -INF , P1 ;  /* 0xff80000089057808 */ /* 0x000fe20000800000 */
[----:B-1----:R-:W-:Y:S01]  /*6b80*/  FMUL.FTZ R13, R31, c[0x0][0x320] ;  /* 0x0000c8001f0d7a20 */ /* 0x002fe20000410000 */
[----:B------:R-:W-:Y:S01]  /*6b90*/  ISETP.GT.AND P1, PT, R2, 0x11, PT ;  /* 0x000000110200780c */ /* 0x000fe20003f24270 */
[----:B------:R-:W1:Y:S01]  /*6ba0*/  MUFU.TANH R18, R18 ;  /* 0x0000001200127308 */ /* 0x000e620000002400 */
[----:B------:R-:W-:Y:S01]  /*6bb0*/  FSEL R7, R136, -INF , P0 ;  /* 0xff80000088077808 */ /* 0x000fe20000000000 */
[----:B------:R-:W-:Y:S01]  /*6bc0*/  FMUL.FTZ R32, R32, c[0x0][0x320] ;  /* 0x0000c80020207a20 */ /* 0x000fe20000410000 */
[----:B------:R-:W-:Y:S01]  /*6bd0*/  ISETP.GT.AND P0, PT, R0, 0x10, PT ;  /* 0x000000100000780c */ /* 0x000fe20003f04270 */
[----:B------:R-:W-:Y:S01]  /*6be0*/  FMUL.FTZ R34, R34, c[0x0][0x320] ;  /* 0x0000c80022227a20 */ /* 0x000fe20000410000 */
[----:B------:R-:W-:Y:S01]  /*6bf0*/  FSEL R10, R101, -INF , P6 ;  /* 0xff800000650a7808 */ /* 0x000fe20003000000 */
[----:B------:R-:W-:Y:S01]  /*6c00*/  FMUL.FTZ R12, R35, c[0x0][0x320] ;  /* 0x0000c800230c7a20 */ /* 0x000fe20000410000 */
[----:B------:R-:W-:Y:S01]  /*6c10*/  ISETP.GT.AND P6, PT, R0, 0x11, PT ;  /* 0x000000110000780c */ /* 0x000fe20003fc4270 */
[----:B------:R-:W-:Y:S01]  /*6c20*/  FMUL.FTZ R33, R33, c[0x0][0x320] ;  /* 0x0000c80021217a20 */ /* 0x000fe20000410000 */
[----:B------:R-:W-:Y:S01]  /*6c30*/  FMNMX.FTZ R101, R4, R102, !PT ;  /* 0x0000006604657209 */ /* 0x000fe20007810000 */
[----:B------:R-:W4:Y:S01]  /*6c40*/  MUFU.TANH R19, R19 ;  /* 0x0000001300137308 */ /* 0x000f220000002400 */
[----:B------:R-:W-:Y:S02]  /*6c50*/  FSEL R141, R141, -INF , P1 ;  /* 0xff8000008d8d7808 */ /* 0x000fe40000800000 */
[----:B------:R-:W-:Y:S02]  /*6c60*/  FSEL R142, R14, -INF , P0 ;  /* 0xff8000000e8e7808 */ /* 0x000fe40000000000 */
[----:B------:R-:W-:Y:S02]  /*6c70*/  FSEL R143, R15, -INF , P6 ;  /* 0xff8000000f8f7808 */ /* 0x000fe40003000000 */
[----:B--2---:R-:W-:Y:S02]  /*6c80*/  FSEL R146, R16, -INF , P5 ;  /* 0xff80000010927808 */ /* 0x004fe40002800000 */
[----:B------:R-:W-:Y:S01]  /*6c90*/  ISETP.GT.AND P1, PT, R2, 0x19, PT ;  /* 0x000000190200780c */ /* 0x000fe20003f24270 */
[----:B------:R-:W2:Y:S01]  /*6ca0*/  MUFU.TANH R21, R21 ;  /* 0x0000001500157308 */ /* 0x000ea20000002400 */
[C---:B------:R-:W-:Y:S02]  /*6cb0*/  ISETP.GT.AND P0, PT, R0.reuse, 0x18, PT ;  /* 0x000000180000780c */ /* 0x040fe40003f04270 */
[----:B------:R-:W-:Y:S02]  /*6cc0*/  ISETP.GT.AND P6, PT, R0, 0x19, PT ;  /* 0x000000190000780c */ /* 0x000fe40003fc4270 */
[----:B------:R-:W-:Y:S02]  /*6cd0*/  ISETP.GT.AND P5, PT, R2, 0x20, PT ;  /* 0x000000200200780c */ /* 0x000fe40003fa4270 */
[----:B------:R-:W-:Y:S02]  /*6ce0*/  FMNMX.FTZ R101, R3, R101, !PT ;  /* 0x0000006503657209 */ /* 0x000fe40007810000 */
[----:B------:R-:W-:Y:S01]  /*6cf0*/  FMNMX.FTZ R11, R8, R11, !PT ;  /* 0x0000000b080b7209 */ /* 0x000fe20007810000 */
[----:B------:R-:W5:Y:S01]  /*6d00*/  MUFU.TANH R22, R22 ;  /* 0x0000001600167308 */ /* 0x000f620000002400 */
[----:B---3--:R-:W-:Y:S02]  /*6d10*/  FSEL R147, R17, -INF , P1 ;  /* 0xff80000011937808 */ /* 0x008fe40000800000 */
[----:B-1----:R-:W-:Y:S02]  /*6d20*/  FSEL R148, R18, -INF , P0 ;  /* 0xff80000012947808 */ /* 0x002fe40000000000 */
[----:B----4-:R-:W-:Y:S02]  /*6d30*/  FSEL R149, R19, -INF , P6 ;  /* 0xff80000013957808 */ /* 0x010fe40003000000 */
[----:B------:R-:W-:Y:S02]  /*6d40*/  FSEL R151, R20, -INF , P5 ;  /* 0xff80000014977808 */ /* 0x000fe40002800000 */
[----:B------:R-:W-:Y:S01]  /*6d50*/  ISETP.GT.AND P1, PT, R2, 0x21, PT ;  /* 0x000000210200780c */ /* 0x000fe20003f24270 */
[----:B------:R-:W1:Y:S01]  /*6d60*/  MUFU.TANH R24, R24 ;  /* 0x0000001800187308 */ /* 0x000e620000002400 */
[----:B------:R-:W-:Y:S02]  /*6d70*/  ISETP.GT.AND P0, PT, R0, 0x20, PT ;  /* 0x000000200000780c */ /* 0x000fe40003f04270 */
[C---:B------:R-:W-:Y:S02]  /*6d80*/  ISETP.GT.AND P6, PT, R2.reuse, 0x28, PT ;  /* 0x000000280200780c */ /* 0x040fe40003fc4270 */
[----:B------:R-:W-:Y:S02]  /*6d90*/  ISETP.GT.AND P5, PT, R2, 0x29, PT ;  /* 0x000000290200780c */ /* 0x000fe40003fa4270 */
[----:B------:R-:W-:Y:S02]  /*6da0*/  FMNMX.FTZ R101, R6, R101, !PT ;  /* 0x0000006506657209 */ /* 0x000fe40007810000 */
[----:B------:R-:W-:Y:S01]  /*6db0*/  FMNMX.FTZ R11, R7, R11, !PT ;  /* 0x0000000b070b7209 */ /* 0x000fe20007810000 */
[----:B------:R-:W3:Y:S01]  /*6dc0*/  MUFU.TANH R25, R25 ;  /* 0x0000001900197308 */ /* 0x000ee20000002400 */
[----:B--2---:R-:W-:Y:S02]  /*6dd0*/  FSEL R152, R21, -INF , P1 ;  /* 0xff80000015987808 */ /* 0x004fe40000800000 */
[----:B------:R-:W-:Y:S02]  /*6de0*/  FMNMX.FTZ R101, R5, R101, !PT ;  /* 0x0000006505657209 */ /* 0x000fe40007810000 */
[----:B-----5:R-:W-:Y:S02]  /*6df0*/  FSEL R154, R22, -INF , P0 ;  /* 0xff800000169a7808 */ /* 0x020fe40000000000 */
[C---:B------:R-:W-:Y:S02]  /*6e00*/  ISETP.GT.AND P1, PT, R2.reuse, 0x30, PT ;  /* 0x000000300200780c */ /* 0x040fe40003f24270 */
[----:B------:R-:W-:Y:S01]  /*6e10*/  ISETP.GT.AND P0, PT, R2, 0x31, PT ;  /* 0x000000310200780c */ /* 0x000fe20003f04270 */
[----:B------:R-:W2:Y:S01]  /*6e20*/  MUFU.TANH R28, R28 ;  /* 0x0000001c001c7308 */ /* 0x000ea20000002400 */
[----:B------:R-:W-:Y:S02]  /*6e30*/  FMNMX.FTZ R101, R140, R101, !PT ;  /* 0x000000658c657209 */ /* 0x000fe40007810000 */
[----:B-1----:R-:W-:Y:S02]  /*6e40*/  FSEL R157, R24, -INF , P6 ;  /* 0xff800000189d7808 */ /* 0x002fe40003000000 */
[----:B------:R-:W-:Y:S02]  /*6e50*/  ISETP.GT.AND P6, PT, R2, 0x38, PT ;  /* 0x000000380200780c */ /* 0x000fe40003fc4270 */
[----:B------:R-:W-:Y:S03]  /*6e60*/  FMNMX.FTZ R101, R141, R101, !PT ;  /* 0x000000658d657209 */ /* 0x000fe60007810000 */
[----:B------:R-:W1:Y:S01]  /*6e70*/  MUFU.TANH R23, R23 ;  /* 0x0000001700177308 */ /* 0x000e620000002400 */
[----:B------:R-:W-:Y:S02]  /*6e80*/  FMNMX.FTZ R101, R146, R101, !PT ;  /* 0x0000006592657209 */ /* 0x000fe40007810000 */
[----:B---3--:R-:W-:Y:S02]  /*6e90*/  FSEL R158, R25, -INF , P5 ;  /* 0xff800000199e7808 */ /* 0x008fe40002800000 */
[----:B------:R-:W-:Y:S02]  /*6ea0*/  ISETP.GT.AND P5, PT, R2, 0x39, PT ;  /* 0x000000390200780c */ /* 0x000fe40003fa4270 */
[----:B------:R-:W-:Y:S03]  /*6eb0*/  FMNMX.FTZ R2, R10, R11, !PT ;  /* 0x0000000b0a027209 */ /* 0x000fe60007810000 */
[----:B------:R-:W3:Y:S01]  /*6ec0*/  MUFU.TANH R29, R29 ;  /* 0x0000001d001d7308 */ /* 0x000ee20000002400 */
[----:B------:R-:W-:Y:S02]  /*6ed0*/  FMNMX.FTZ R101, R147, R101, !PT ;  /* 0x0000006593657209 */ /* 0x000fe40007810000 */
[----:B------:R-:W-:Y:S02]  /*6ee0*/  FMNMX.FTZ R2, R142, R2, !PT ;  /* 0x000000028e027209 */ /* 0x000fe40007810000 */
[----:B--2---:R-:W-:Y:S02]  /*6ef0*/  FSEL R160, R28, -INF , P1 ;  /* 0xff8000001ca07808 */ /* 0x004fe40000800000 */
[----:B------:R-:W-:Y:S02]  /*6f00*/  FMNMX.FTZ R2, R143, R2, !PT ;  /* 0x000000028f027209 */ /* 0x000fe40007810000 */
[----:B------:R-:W-:Y:S01]  /*6f10*/  ISETP.GT.AND P1, PT, R0, 0x21, PT ;  /* 0x000000210000780c */ /* 0x000fe20003f24270 */
[----:B------:R-:W2:Y:S01]  /*6f20*/  MUFU.TANH R26, R26 ;  /* 0x0000001a001a7308 */ /* 0x000ea20000002400 */
[----:B------:R-:W-:Y:S02]  /*6f30*/  FMNMX.FTZ R2, R148, R2, !PT ;  /* 0x0000000294027209 */ /* 0x000fe40007810000 */
[----:B------:R-:W-:Y:S02]  /*6f40*/  FMNMX.FTZ R101, R151, R101, !PT ;  /* 0x0000006597657209 */ /* 0x000fe40007810000 */
[----:B------:R-:W-:Y:S02]  /*6f50*/  FMNMX.FTZ R2, R149, R2, !PT ;  /* 0x0000000295027209 */ /* 0x000fe40007810000 */
[----:B-1----:R-:W-:Y:S02]  /*6f60*/  FSEL R150, R23, -INF , P1 ;  /* 0xff80000017967808 */ /* 0x002fe40000800000 */
[----:B------:R-:W-:Y:S01]  /*6f70*/  FMNMX.FTZ R2, R154, R2, !PT ;  /* 0x000000029a027209 */ /* 0x000fe20007810000 */
[----:B------:R-:W1:Y:S01]  /*6f80*/  MUFU.TANH R27, R27 ;  /* 0x0000001b001b7308 */ /* 0x000e620000002400 */
[----:B------:R-:W-:Y:S02]  /*6f90*/  FMNMX.FTZ R101, R152, R101, !PT ;  /* 0x0000006598657209 */ /* 0x000fe40007810000 */
[----:B------:R-:W-:Y:S02]  /*6fa0*/  FMNMX.FTZ R2, R150, R2, !PT ;  /* 0x0000000296027209 */ /* 0x000fe40007810000 */
[----:B---3--:R-:W-:Y:S02]  /*6fb0*/  FSEL R161, R29, -INF , P0 ;  /* 0xff8000001da17808 */ /* 0x008fe40000000000 */
[C---:B------:R-:W-:Y:S02]  /*6fc0*/  ISETP.GT.AND P0, PT, R0.reuse, 0x28, PT ;  /* 0x000000280000780c */ /* 0x040fe40003f04270 */
[----:B------:R-:W-:Y:S01]  /*6fd0*/  ISETP.GT.AND P1, PT, R0, 0x29, PT ;  /* 0x000000290000780c */ /* 0x000fe20003f24270 */
[----:B------:R-:W3:Y:S01]  /*6fe0*/  MUFU.TANH R30, R30 ;  /* 0x0000001e001e7308 */ /* 0x000ee20000002400 */
[----:B------:R-:W-:Y:S02]  /*6ff0*/  FMNMX.FTZ R101, R157, R101, !PT ;  /* 0x000000659d657209 */ /* 0x000fe40007810000 */
[----:B--2---:R-:W-:Y:S02]  /*7000*/  FSEL R153, R26, -INF , P0 ;  /* 0xff8000001a997808 */ /* 0x004fe40000000000 */
[----:B------:R-:W-:Y:S02]  /*7010*/  ISETP.GT.AND P0, PT, R0, 0x30, PT ;  /* 0x000000300000780c */ /* 0x000fe40003f04270 */
[----:B------:R-:W-:Y:S03]  /*7020*/  FMNMX.FTZ R2, R153, R2, !PT ;  /* 0x0000000299027209 */ /* 0x000fe60007810000 */
        /* <DEDUP_REMOVED lines=8> */
[C---:B------:R-:W-:Y:S02]  /*70b0*/  ISETP.GT.AND P0, PT, R0.reuse, 0x38, PT ;  /* 0x000000380000780c */ /* 0x040fe40003f04270 */
[----:B------:R-:W-:Y:S03]  /*70c0*/  FMNMX.FTZ R2, R159, R2, !PT ;  /* 0x000000029f027209 */ /* 0x000fe60007810000 */
[----:B------:R-:W3:Y:S01]  /*70d0*/  MUFU.TANH R34, R34 ;  /* 0x0000002200227308 */ /* 0x000ee20000002400 */
[----:B------:R-:W-:Y:S02]  /*70e0*/  FMNMX.FTZ R101, R161, R101, !PT ;  /* 0x00000065a1657209 */ /* 0x000fe40007810000 */
[----:B--2---:R-:W-:Y:S02]  /*70f0*/  FSEL R162, R13, -INF , P1 ;  /* 0xff8000000da27808 */ /* 0x004fe40000800000 */
[----:B------:R-:W-:Y:S02]  /*7100*/  ISETP.GT.AND P1, PT, R0, 0x39, PT ;  /* 0x000000390000780c */ /* 0x000fe40003f24270 */
[----:B------:R-:W-:Y:S03]  /*7110*/  FMNMX.FTZ R0, R162, R2, !PT ;  /* 0x00000002a2007209 */ /* 0x000fe60007810000 */
[----:B------:R-:W2:Y:S01]  /*7120*/  MUFU.TANH R12, R12 ;  /* 0x0000000c000c7308 */ /* 0x000ea20000002400 */
[----:B-1----:R-:W-:Y:S04]  /*7130*/  FSEL R163, R32, -INF , P6 ;  /* 0xff80000020a37808 */ /* 0x002fe80003000000 */
[----:B------:R-:W-:Y:S05]  /*7140*/  FMNMX.FTZ R101, R163, R101, !PT ;  /* 0x00000065a3657209 */ /* 0x000fea0007810000 */
[----:B------:R-:W1:Y:S01]  /*7150*/  MUFU.TANH R33, R33 ;  /* 0x0000002100217308 */ /* 0x000e620000002400 */
[----:B---3--:R-:W-:Y:S04]  /*7160*/  FSEL R184, R34, -INF , P0 ;  /* 0xff80000022b87808 */ /* 0x008fe80000000000 */
[----:B------:R-:W-:Y:S02]  /*7170*/  FMNMX.FTZ R0, R184, R0, !PT ;  /* 0x00000000b8007209 */ /* 0x000fe40007810000 */
[----:B--2---:R-:W-:Y:S02]  /*7180*/  FSEL R202, R12, -INF , P1 ;  /* 0xff8000000cca7808 */ /* 0x004fe40000800000 */
[----:B------:R-:W-:Y:S02]  /*7190*/  LDSM.16.MT88.4 R12, [R156] ;  /* 0x000000009c0c783b */ /* 0x000fe40000004200 */
[----:B------:R-:W-:Y:S02]  /*71a0*/  FMNMX.FTZ R0, R202, R0, !PT ;  /* 0x00000000ca007209 */ /* 0x000fe40007810000 */
[----:B-1----:R-:W-:Y:S04]  /*71b0*/  FSEL R201, R33, -INF , P5 ;  /* 0xff80000021c97808 */ /* 0x002fe80002800000 */
[----:B------:R-:W1:Y:S01]  /*71c0*/  SHFL.BFLY PT, R2, R0, 0x2, 0x1f ;  /* 0x0c401f0000027f89 */ /* 0x000e6200000e0000 */
[----:B------:R-:W-:Y:S07]  /*71d0*/  FMNMX.FTZ R101, R201, R101, !PT ;  /* 0x00000065c9657209 */ /* 0x000fee0007810000 */
[----:B------:R-:W2:Y:S01]  /*71e0*/  SHFL.BFLY PT, R11, R101, 0x2, 0x1f ;  /* 0x0c401f00650b7f89 */ /* 0x000ea200000e0000 */
[----:B-1----:R-:W-:Y:S07]  /*71f0*/  FMNMX.FTZ R0, R0, R2, !PT ;  /* 0x0000000200007209 */ /* 0x002fee0007810000 */
[----:B------:R-:W1:Y:S01]  /*7200*/  SHFL.BFLY PT, R100, R0, 0x1, 0x1f ;  /* 0x0c201f0000647f89 */ /* 0x000e6200000e0000 */
[----:B--2---:R-:W-:Y:S07]  /*7210*/  FMNMX.FTZ R101, R101, R11, !PT ;  /* 0x0000000b65657209 */ /* 0x004fee0007810000 */
[----:B------:R-:W2:Y:S01]  /*7220*/  SHFL.BFLY PT, R11, R101, 0x1, 0x1f ;  /* 0x0c201f00650b7f89 */ /* 0x000ea200000e0000 */
[----:B-1----:R-:W-:Y:S04]  /*7230*/  FMNMX.FTZ R100, R0, R100, !PT ;  /* 0x0000006400647209 */ /* 0x002fe80007810000 */
[C---:B------:R-:W-:Y:S01]  /*7240*/  FSETP.NEU.FTZ.AND P0, PT, R100.reuse, -INF , PT ;  /* 0xff8000006400780b */ /* 0x040fe20003f1d000 */
[C---:B------:R-:W-:Y:S01]  /*7250*/  FMUL.FTZ R145, R100.reuse, c[0x0][0x2d0] ;  /* 0x0000b40064917a20 */ /* 0x040fe20000410000 */
[----:B--2---:R-:W-:Y:S02]  /*7260*/  FMNMX.FTZ R101, R101, R11, !PT ;  /* 0x0000000b65657209 */ /* 0x004fe40007810000 */
[----:B------:R-:W-:Y:S02]  /*7270*/  FSEL R0, R100, RZ, P0 ;  /* 0x000000ff64007208 */ /* 0x000fe40000000000 */
[C---:B------:R-:W-:Y:S01]  /*7280*/  FSETP.NEU.FTZ.AND P1, PT, R101.reuse, -INF , PT ;  /* 0xff8000006500780b */ /* 0x040fe20003f3d000 */
[----:B------:R-:W-:Y:S01]  /*7290*/  FMUL.FTZ R144, R101, c[0x0][0x2d0] ;  /* 0x0000b40065907a20 */ /* 0x000fe20000410000 */
[----:B------:R-:W-:Y:S01]  /*72a0*/  FSEL R145, R145, RZ, P0 ;  /* 0x000000ff91917208 */ /* 0x000fe20000000000 */
[----:B------:R-:W-:Y:S01]  /*72b0*/  FADD.FTZ R0, -R0, R103 ;  /* 0x0000006700007221 */ /* 0x000fe20000010100 */
[----:B------:R-:W-:Y:S02]  /*72c0*/  FSEL R2, R101, RZ, P1 ;  /* 0x000000ff65027208 */ /* 0x000fe40000800000 */
[----:B------:R-:W-:Y:S01]  /*72d0*/  FSEL R144, R144, RZ, P1 ;  /* 0x000000ff90907208 */ /* 0x000fe20000800000 */
[----:B------:R-:W-:Y:S01]  /*72e0*/  FMUL.FTZ R0, R0, c[0x0][0x2d0] ;  /* 0x0000b40000007a20 */ /* 0x000fe20000410000 */
[----:B------:R-:W-:Y:S01]  /*72f0*/  IADD3 R103, R193, R156, RZ ;  /* 0x0000009cc1677210 */ /* 0x000fe20007ffe0ff */
[----:B------:R-:W-:Y:S01]  /*7300*/  FADD.FTZ R2, -R2, R102 ;  /* 0x0000006602027221 */ /* 0x000fe20000010100 */
[----:B------:R-:W-:Y:S01]  /*7310*/  ISETP.GE.AND P0, PT, R197, 0x2, PT ;  /* 0x00000002c500780c */ /* 0x000fe20003f06270 */
[--C-:B------:R-:W-:Y:S01]  /*7320*/  FFMA.FTZ R4, R4, c[0x0][0x2d0], -R144.reuse ;  /* 0x0000b40004047a23 */ /* 0x100fe20000010890 */
[----:B------:R-:W-:Y:S01]  /*7330*/  ISETP.GE.AND P1, PT, R211, 0x1, PT ;  /* 0x00000001d300780c */ /* 0x000fe20003f26270 */
[----:B------:R-:W-:Y:S01]  /*7340*/  FMUL.FTZ R2, R2, c[0x0][0x2d0] ;  /* 0x0000b40002027a20 */ /* 0x000fe20000410000 */
[----:B------:R-:W1:Y:S01]  /*7350*/  MUFU.EX2 R0, R0 ;  /* 0x0000000000007308 */ /* 0x000e620000000800 */
[--C-:B------:R-:W-:Y:S01]  /*7360*/  FFMA.FTZ R3, R3, c[0x0][0x2d0], -R144.reuse ;  /* 0x0000b40003037a23 */ /* 0x100fe20000010890 */
[----:B------:R-:W2:Y:S01]  /*7370*/  LDSM.16.MT88.4 R20, [R103] ;  /* 0x000000006714783b */ /* 0x000ea20000004200 */
[--C-:B------:R-:W-:Y:S02]  /*7380*/  FFMA.FTZ R6, R6, c[0x0][0x2d0], -R144.reuse ;  /* 0x0000b40006067a23 */ /* 0x100fe40000010890 */
[--C-:B------:R-:W-:Y:S02]  /*7390*/  FFMA.FTZ R5, R5, c[0x0][0x2d0], -R144.reuse ;  /* 0x0000b40005057a23 */ /* 0x100fe40000010890 */
[--C-:B------:R-:W-:Y:S02]  /*73a0*/  FFMA.FTZ R9, R9, c[0x0][0x2d0], -R145.reuse ;  /* 0x0000b40009097a23 */ /* 0x100fe40000010891 */
[--C-:B------:R-:W-:Y:S01]  /*73b0*/  FFMA.FTZ R8, R8, c[0x0][0x2d0], -R145.reuse ;  /* 0x0000b40008087a23 */ /* 0x100fe20000010891 */
[----:B------:R-:W-:Y:S01]  /*73c0*/  MUFU.EX2 R210, R4 ;  /* 0x0000000400d27308 */ /* 0x000fe20000000800 */
[--C-:B------:R-:W-:Y:S02]  /*73d0*/  FFMA.FTZ R7, R7, c[0x0][0x2d0], -R145.reuse ;  /* 0x0000b40007077a23 */ /* 0x100fe40000010891 */
[--C-:B------:R-:W-:Y:S07]  /*73e0*/  FFMA.FTZ R10, R10, c[0x0][0x2d0], -R145.reuse ;  /* 0x0000b4000a0a7a23 */ /* 0x100fee0000010891 */
[----:B------:R-:W3:Y:S01]  /*73f0*/  MUFU.EX2 R209, R3 ;  /* 0x0000000300d17308 */ /* 0x000ee20000000800 */
[C---:B-1----:R-:W-:Y:S02]  /*7400*/  FMUL.FTZ R11, R0.reuse, R111 ;  /* 0x0000006f000b7220 */ /* 0x042fe40000410000 */
[C---:B------:R-:W-:Y:S02]  /*7410*/  FMUL.FTZ R18, R0.reuse, R118 ;  /* 0x0000007600127220 */ /* 0x040fe40000410000 */
[C---:B------:R-:W-:Y:S05]  /*7420*/  FMUL.FTZ R19, R0.reuse, R119 ;  /* 0x0000007700137220 */ /* 0x040fea0000410000 */
[----:B------:R1:W-:Y:S01]  /*7430*/  MUFU.EX2 R208, R6 ;  /* 0x0000000600d07308 */ /* 0x0003e20000000800 */
[C---:B------:R-:W-:Y:S02]  /*7440*/  FMUL.FTZ R26, R0.reuse, R126 ;  /* 0x0000007e001a7220 */ /* 0x040fe40000410000 */
[C---:B------:R-:W-:Y:S02]  /*7450*/  FMUL.FTZ R27, R0.reuse, R127 ;  /* 0x0000007f001b7220 */ /* 0x040fe40000410000 */
[C---:B------:R-:W-:Y:S02]  /*7460*/  FMUL.FTZ R34, R0.reuse, R134 ;  /* 0x0000008600227220 */ /* 0x040fe40000410000 */
[C---:B------:R-:W-:Y:S02]  /*7470*/  FMUL.FTZ R35, R0.reuse, R135 ;  /* 0x0000008700237220 */ /* 0x040fe40000410000 */
[C---:B------:R-:W-:Y:S01]  /*7480*/  FMUL.FTZ R38, R0.reuse, R38 ;  /* 0x0000002600267220 */ /* 0x040fe20000410000 */
[----:B------:R-:W4:Y:S01]  /*7490*/  MUFU.EX2 R207, R5 ;  /* 0x0000000500cf7308 */ /* 0x000f220000000800 */
[C---:B------:R-:W-:Y:S02]  /*74a0*/  FMUL.FTZ R39, R0.reuse, R39 ;  /* 0x0000002700277220 */ /* 0x040fe40000410000 */
[C---:B------:R-:W-:Y:S01]  /*74b0*/  FMUL.FTZ R42, R0.reuse, R42 ;  /* 0x0000002a002a7220 */ /* 0x040fe20000410000 */
[----:B---3--:R-:W-:Y:S01]  /*74c0*/  F2FP.BF16.PACK_AB R136, R209, R210 ;  /* 0x000000d2d188723e */ /* 0x008fe200000010ff */
[----:B------:R-:W-:Y:S01]  /*74d0*/  FMUL.FTZ R43, R0, R43 ;  /* 0x0000002b002b7220 */ /* 0x000fe20000410000 */
[----:B------:R-:W-:Y:S01]  /*74e0*/  IADD3 R3, R196, R185, RZ ;  /* 0x000000b9c4037210 */ /* 0x000fe20007ffe0ff */
[C---:B------:R-:W-:Y:S02]  /*74f0*/  FMUL.FTZ R46, R0.reuse, R46 ;  /* 0x0000002e002e7220 */ /* 0x040fe40000410000 */
[C---:B------:R-:W-:Y:S01]  /*7500*/  FMUL.FTZ R47, R0.reuse, R47 ;  /* 0x0000002f002f7220 */ /* 0x040fe20000410000 */
[----:B------:R-:W-:Y:S01]  /*7510*/  MUFU.EX2 R206, R9 ;  /* 0x0000000900ce7308 */ /* 0x000fe20000000800 */
[----:B------:R-:W3:Y:S01]  /*7520*/  LDSM.16.MT88.4 R28, [R3] ;  /* 0x00000000031c783b */ /* 0x000ee20000004200 */
[----:B------:R-:W-:Y:S01]  /*7530*/  IADD3 R102, R193, R3, RZ ;  /* 0x00000003c1667210 */ /* 0x000fe20007ffe0ff */
[C---:B------:R-:W-:Y:S02]  /*7540*/  FMUL.FTZ R50, R0.reuse, R50 ;  /* 0x0000003200327220 */ /* 0x040fe40000410000 */
[C---:B-1----:R-:W-:Y:S02]  /*7550*/  FMUL.FTZ R6, R0.reuse, R106 ;  /* 0x0000006a00067220 */ /* 0x042fe40000410000 */
[C---:B------:R-:W-:Y:S02]  /*7560*/  FMUL.FTZ R51, R0.reuse, R51 ;  /* 0x0000003300337220 */ /* 0x040fe40000410000 */
[C---:B------:R-:W-:Y:S01]  /*7570*/  FMUL.FTZ R54, R0.reuse, R54 ;  /* 0x0000003600367220 */ /* 0x040fe20000410000 */
[----:B------:R-:W1:Y:S01]  /*7580*/  MUFU.EX2 R205, R8 ;  /* 0x0000000800cd7308 */ /* 0x000e620000000800 */
[C---:B------:R-:W-:Y:S02]  /*7590*/  FMUL.FTZ R55, R0.reuse, R55 ;  /* 0x0000003700377220 */ /* 0x040fe40000410000 */
[C---:B------:R-:W-:Y:S01]  /*75a0*/  FMUL.FTZ R58, R0.reuse, R58 ;  /* 0x0000003a003a7220 */ /* 0x040fe20000410000 */
[----:B----4-:R-:W-:Y:S01]  /*75b0*/  F2FP.BF16.PACK_AB R138, R207, R208 ;  /* 0x000000d0cf8a723e */ /* 0x010fe200000010ff */
[C---:B------:R-:W-:Y:S02]  /*75c0*/  FMUL.FTZ R59, R0.reuse, R59 ;  /* 0x0000003b003b7220 */ /* 0x040fe40000410000 */
[C---:B------:R-:W-:Y:S02]  /*75d0*/  FMUL.FTZ R62, R0.reuse, R62 ;  /* 0x0000003e003e7220 */ /* 0x040fe40000410000 */
[C---:B------:R-:W-:Y:S01]  /*75e0*/  FMUL.FTZ R63, R0.reuse, R63 ;  /* 0x0000003f003f7220 */ /* 0x040fe20000410000 */
[----:B------:R4:W-:Y:S01]  /*75f0*/  MUFU.EX2 R204, R7 ;  /* 0x0000000700cc7308 */ /* 0x0009e20000000800 */
        /* <DEDUP_REMOVED lines=15> */
[C---:B----4-:R-:W-:Y:S02]  /*76f0*/  FMUL.FTZ R7, R0.reuse, R107 ;  /* 0x0000006b00077220 */ /* 0x050fe40000410000 */
[C---:B------:R-:W-:Y:S02]  /*7700*/  FMUL.FTZ R94, R0.reuse, R94 ;  /* 0x0000005e005e7220 */ /* 0x040fe40000410000 */
[C---:B------:R-:W-:Y:S02]  /*7710*/  FMUL.FTZ R95, R0.reuse, R95 ;  /* 0x0000005f005f7220 */ /* 0x040fe40000410000 */
[C---:B------:R-:W-:Y:S02]  /*7720*/  FMUL.FTZ R98, R0.reuse, R98 ;  /* 0x0000006200627220 */ /* 0x040fe40000410000 */
[C---:B------:R-:W-:Y:S01]  /*7730*/  FMUL.FTZ R99, R0.reuse, R99 ;  /* 0x0000006300637220 */ /* 0x040fe20000410000 */
[----:B-----5:R-:W-:Y:S01]  /*7740*/  F2FP.BF16.PACK_AB R139, R203, R204 ;  /* 0x000000cccb8b723e */ /* 0x020fe200000010ff */
[C---:B------:R-:W-:Y:S02]  /*7750*/  FMUL.FTZ R10, R0.reuse, R110 ;  /* 0x0000006e000a7220 */ /* 0x040fe40000410000 */
[C---:B------:R-:W-:Y:S02]  /*7760*/  FMUL.FTZ R82, R0.reuse, R82 ;  /* 0x0000005200527220 */ /* 0x040fe40000410000 */
[----:B------:R-:W-:Y:S02]  /*7770*/  FMUL.FTZ R83, R0, R83 ;  /* 0x0000005300537220 */ /* 0x000fe40000410000 */
[C---:B-1----:R-:W-:Y:S02]  /*7780*/  FMUL.FTZ R4, R2.reuse, R104 ;  /* 0x0000006802047220 */ /* 0x042fe40000410000 */
[C---:B------:R-:W-:Y:S02]  /*7790*/  FMUL.FTZ R5, R2.reuse, R105 ;  /* 0x0000006902057220 */ /* 0x040fe40000410000 */
[----:B------:R-:W1:Y:S01]  /*77a0*/  LDSM.16.MT88.4 R104, [R102] ;  /* 0x000000006668783b */ /* 0x000e620000004200 */
        /* <DEDUP_REMOVED lines=8> */
[----:B------:R-:W-:Y:S02]  /*7830*/  FMUL.FTZ R17, R2, R117 ;  /* 0x0000007502117220 */ /* 0x000fe40000410000 */
[C---:B------:R-:W-:Y:S01]  /*7840*/  FMUL.FTZ R14, R0.reuse, R114 ;  /* 0x00000072000e7220 */ /* 0x040fe20000410000 */
[----:B------:R-:W-:Y:S03]  /*7850*/  LDSM.16.MT88.4 R116, [R156+0x800] ;  /* 0x000800009c74783b */ /* 0x000fe60000004200 */
[----:B------:R-:W-:Y:S02]  /*7860*/  FMUL.FTZ R15, R0, R115 ;  /* 0x00000073000f7220 */ /* 0x000fe40000410000 */
[C---:B------:R-:W-:Y:S02]  /*7870*/  FMUL.FTZ R24, R2.reuse, R124 ;  /* 0x0000007c02187220 */ /* 0x040fe40000410000 */
[C---:B------:R-:W-:Y:S01]  /*7880*/  FMUL.FTZ R25, R2.reuse, R125 ;  /* 0x0000007d02197220 */ /* 0x040fe20000410000 */
[----:B------:R-:W5:Y:S01]  /*7890*/  LDSM.16.MT88.4 R112, [R103+0x2000] ;  /* 0x002000006770783b */ /* 0x000f620000004200 */
[C---:B------:R-:W-:Y:S01]  /*78a0*/  FMUL.FTZ R32, R2.reuse, R132 ;  /* 0x0000008402207220 */ /* 0x040fe20000410000 */
[C---:B--2---:R-:W-:Y:S03]  /*78b0*/  HMMA.16816.F32.BF16 R12, R136.reuse, R20, R12 ;  /* 0x00000014880c723c */ /* 0x044fe6000004180c */
[C---:B------:R-:W-:Y:S02]  /*78c0*/  FMUL.FTZ R33, R2.reuse, R133 ;  /* 0x0000008502217220 */ /* 0x040fe40000410000 */
[C---:B------:R-:W-:Y:S01]  /*78d0*/  FMUL.FTZ R36, R2.reuse, R36 ;  /* 0x0000002402247220 */ /* 0x040fe20000410000 */
[----:B------:R-:W-:Y:S01]  /*78e0*/  LDSM.16.MT88.4 R124, [R102+0x800] ;  /* 0x00080000667c783b */ /* 0x000fe20000004200 */
[C---:B------:R-:W-:Y:S01]  /*78f0*/  FMUL.FTZ R20, R2.reuse, R120 ;  /* 0x0000007802147220 */ /* 0x040fe20000410000 */
[C---:B------:R-:W-:Y:S04]  /*7900*/  HMMA.16816.F32.BF16 R16, R136.reuse, R22, R16 ;  /* 0x000000168810723c */ /* 0x040fe80000041810 */
[C---:B------:R-:W-:Y:S02]  /*7910*/  FMUL.FTZ R21, R2.reuse, R121 ;  /* 0x0000007902157220 */ /* 0x040fe40000410000 */
[----:B------:R-:W-:Y:S01]  /*7920*/  FMUL.FTZ R37, R2, R37 ;  /* 0x0000002502257220 */ /* 0x000fe20000410000 */
[----:B------:R-:W-:Y:S01]  /*7930*/  LDSM.16.MT88.4 R132, [R103+0x2800] ;  /* 0x002800006784783b */ /* 0x000fe20000004200 */
[C---:B------:R-:W-:Y:S04]  /*7940*/  FMUL.FTZ R22, R0.reuse, R122 ;  /* 0x0000007a00167220 */ /* 0x040fe80000410000 */
[----:B------:R-:W-:Y:S02]  /*7950*/  FMUL.FTZ R23, R0, R123 ;  /* 0x0000007b00177220 */ /* 0x000fe40000410000 */
[C---:B------:R-:W-:Y:S01]  /*7960*/  FMUL.FTZ R40, R2.reuse, R40 ;  /* 0x0000002802287220 */ /* 0x040fe20000410000 */
[----:B------:R-:W-:Y:S01]  /*7970*/  LDSM.16.MT88.4 R120, [R3+0x800] ;  /* 0x000800000378783b */ /* 0x000fe20000004200 */
[C---:B------:R-:W-:Y:S02]  /*7980*/  FMUL.FTZ R41, R2.reuse, R41 ;  /* 0x0000002902297220 */ /* 0x040fe40000410000 */
[C---:B------:R-:W-:Y:S01]  /*7990*/  FMUL.FTZ R44, R2.reuse, R44 ;  /* 0x0000002c022c7220 */ /* 0x040fe20000410000 */
[C---:B---3--:R-:W-:Y:S03]  /*79a0*/  HMMA.16816.F32.BF16 R20, R136.reuse, R28, R20 ;  /* 0x0000001c8814723c */ /* 0x048fe60000041814 */
[C---:B------:R-:W-:Y:S02]  /*79b0*/  FMUL.FTZ R45, R2.reuse, R45 ;  /* 0x0000002d022d7220 */ /* 0x040fe40000410000 */
[C---:B------:R-:W-:Y:S02]  /*79c0*/  FMUL.FTZ R48, R2.reuse, R48 ;  /* 0x0000003002307220 */ /* 0x040fe40000410000 */
[C---:B------:R-:W-:Y:S01]  /*79d0*/  FMUL.FTZ R28, R2.reuse, R128 ;  /* 0x00000080021c7220 */ /* 0x040fe20000410000 */
[C---:B------:R-:W-:Y:S04]  /*79e0*/  HMMA.16816.F32.BF16 R24, R136.reuse, R30, R24 ;  /* 0x0000001e8818723c */ /* 0x040fe80000041818 */
[C---:B------:R-:W-:Y:S02]  /*79f0*/  FMUL.FTZ R29, R2.reuse, R129 ;  /* 0x00000081021d7220 */ /* 0x040fe40000410000 */
[----:B------:R-:W-:Y:S02]  /*7a00*/  FMUL.FTZ R49, R2, R49 ;  /* 0x0000003102317220 */ /* 0x000fe40000410000 */
[C---:B------:R-:W-:Y:S04]  /*7a10*/  FMUL.FTZ R30, R0.reuse, R130 ;  /* 0x00000082001e7220 */ /* 0x040fe80000410000 */
[----:B------:R-:W-:Y:S02]  /*7a20*/  FMUL.FTZ R31, R0, R131 ;  /* 0x00000083001f7220 */ /* 0x000fe40000410000 */
[----:B------:R-:W-:Y:S01]  /*7a30*/  LDSM.16.MT88.4 R128, [R156+0x2800] ;  /* 0x002800009c80783b */ /* 0x000fe20000004200 */
[C---:B------:R-:W-:Y:S02]  /*7a40*/  FMUL.FTZ R52, R2.reuse, R52 ;  /* 0x0000003402347220 */ /* 0x040fe40000410000 */
[C---:B------:R-:W-:Y:S02]  /*7a50*/  FMUL.FTZ R53, R2.reuse, R53 ;  /* 0x0000003502357220 */ /* 0x040fe40000410000 */
[C---:B-1----:R-:W-:Y:S03]  /*7a60*/  HMMA.16816.F32.BF16 R28, R136.reuse, R104, R28 ;  /* 0x00000068881c723c */ /* 0x042fe6000004181c */
        /* <DEDUP_REMOVED lines=27> */
[----:B------:R1:W4:Y:S01]  /*7c20*/  MUFU.EX2 R183, R104 ;  /* 0x0000006800b77308 */ /* 0x0003220000000800 */
[C---:B------:R-:W-:Y:S02]  /*7c30*/  FMUL.FTZ R96, R2.reuse, R96 ;  /* 0x0000006002607220 */ /* 0x040fe40000410000 */
[C---:B------:R-:W-:Y:S02]  /*7c40*/  FMUL.FTZ R97, R2.reuse, R97 ;  /* 0x0000006102617220 */ /* 0x040fe40000410000 */
[C---:B--2---:R-:W-:Y:S04]  /*7c50*/  HMMA.16816.F32.BF16 R60, R136.reuse, R108, R60 ;  /* 0x0000006c883c723c */ /* 0x044fe8000004183c */
[C---:B------:R-:W-:Y:S02]  /*7c60*/  FMUL.FTZ R76, R2.reuse, R76 ;  /* 0x0000004c024c7220 */ /* 0x040fe40000410000 */
[C---:B------:R-:W-:Y:S02]  /*7c70*/  FMUL.FTZ R77, R2.reuse, R77 ;  /* 0x0000004d024d7220 */ /* 0x040fe40000410000 */
[C---:B------:R-:W-:Y:S04]  /*7c80*/  HMMA.16816.F32.BF16 R64, R136.reuse, R110, R64 ;  /* 0x0000006e8840723c */ /* 0x040fe80000041840 */
[----:B------:R-:W-:Y:S02]  /*7c90*/  FFMA.FTZ R108, R141, c[0x0][0x2d0], -R144 ;  /* 0x0000b4008d6c7a23 */ /* 0x000fe40000010890 */
[C---:B------:R-:W-:Y:S02]  /*7ca0*/  FMUL.FTZ R80, R2.reuse, R80 ;  /* 0x0000005002507220 */ /* 0x040fe40000410000 */
[C---:B---3--:R-:W-:Y:S01]  /*7cb0*/  HMMA.16816.F32.BF16 R68, R136.reuse, R112, R68 ;  /* 0x000000708844723c */ /* 0x048fe20000041844 */
[----:B------:R2:W3:Y:S01]  /*7cc0*/  MUFU.EX2 R182, R108 ;  /* 0x0000006c00b67308 */ /* 0x0004e20000000800 */
[----:B-1----:R-:W1:Y:S02]  /*7cd0*/  LDSM.16.MT88.4 R104, [R103+0x4000] ;  /* 0x004000006768783b */ /* 0x002e640000004200 */
[C---:B------:R-:W-:Y:S02]  /*7ce0*/  FMUL.FTZ R81, R2.reuse, R81 ;  /* 0x0000005102517220 */ /* 0x040fe40000410000 */
[----:B------:R-:W-:Y:S02]  /*7cf0*/  FFMA.FTZ R2, R2, R216, R210 ;  /* 0x000000d802027223 */ /* 0x000fe400000100d2 */
[C---:B------:R-:W-:Y:S04]  /*7d00*/  HMMA.16816.F32.BF16 R72, R136.reuse, R114, R72 ;  /* 0x000000728848723c */ /* 0x040fe80000041848 */
[--C-:B------:R-:W-:Y:S02]  /*7d10*/  FFMA.FTZ R112, R143, c[0x0][0x2d0], -R145.reuse ;  /* 0x0000b4008f707a23 */ /* 0x100fe40000010891 */
[----:B------:R-:W-:Y:S02]  /*7d20*/  FFMA.FTZ R0, R0, R217, R206 ;  /* 0x000000d900007223 */ /* 0x000fe400000100ce */
[----:B------:R5:W-:Y:S01]  /*7d30*/  MUFU.EX2 R180, R112 ;  /* 0x0000007000b47308 */ /* 0x000be20000000800 */
[----:B------:R-:W-:Y:S03]  /*7d40*/  FADD.FTZ R2, R209, R2 ;  /* 0x00000002d1027221 */ /* 0x000fe60000010000 */
[----:B------:R-:W-:Y:S02]  /*7d50*/  FADD.FTZ R0, R205, R0 ;  /* 0x00000000cd007221 */ /* 0x000fe40000010000 */
[----:B------:R-:W-:Y:S02]  /*7d60*/  FADD.FTZ R2, R208, R2 ;  /* 0x00000002d0027221 */ /* 0x000fe40000010000 */
[----:B------:R-:W-:Y:S02]  /*7d70*/  FADD.FTZ R0, R204, R0 ;  /* 0x00000000cc007221 */ /* 0x000fe40000010000 */
[--C-:B--2---:R-:W-:Y:S02]  /*7d80*/  FFMA.FTZ R108, R142, c[0x0][0x2d0], -R145.reuse ;  /* 0x0000b4008e6c7a23 */ /* 0x104fe40000010891 */
[----:B------:R-:W-:Y:S01]  /*7d90*/  LDSM.16.MT88.4 R140, [R3+0x2800] ;  /* 0x00280000038c783b */ /* 0x000fe20000004200 */
[----:B------:R-:W-:Y:S01]  /*7da0*/  FADD.FTZ R2, R207, R2 ;  /* 0x00000002cf027221 */ /* 0x000fe20000010000 */
[----:B------:R2:W2:Y:S01]  /*7db0*/  MUFU.EX2 R181, R108 ;  /* 0x0000006c00b57308 */ /* 0x0004a20000000800 */
[----:B------:R-:W-:Y:S02]  /*7dc0*/  FADD.FTZ R0, R203, R0 ;  /* 0x00000000cb007221 */ /* 0x000fe40000010000 */
[----:B----4-:R-:W-:Y:S04]  /*7dd0*/  FADD.FTZ R2, R183, R2 ;  /* 0x00000002b7027221 */ /* 0x010fe80000010000 */
[----:B---3--:R-:W-:Y:S02]  /*7de0*/  FADD.FTZ R2, R182, R2 ;  /* 0x00000002b6027221 */ /* 0x008fe40000010000 */
[--C-:B-----5:R-:W-:Y:S01]  /*7df0*/  FFMA.FTZ R112, R146, c[0x0][0x2d0], -R144.reuse ;  /* 0x0000b40092707a23 */ /* 0x120fe20000010890 */
[C---:B-1----:R-:W-:Y:S03]  /*7e00*/  HMMA.16816.F32.BF16 R76, R136.reuse, R104, R76 ;  /* 0x00000068884c723c */ /* 0x042fe6000004184c */
[----:B------:R1:W3:Y:S04]  /*7e10*/  MUFU.EX2 R179, R112 ;  /* 0x0000007000b37308 */ /* 0x0002e80000000800 */
[----:B------:R-:W-:Y:S01]  /*7e20*/  FFMA.FTZ R104, R147, c[0x0][0x2d0], -R144 ;  /* 0x0000b40093687a23 */ /* 0x000fe20000010890 */
[C---:B------:R-:W-:Y:S05]  /*7e30*/  HMMA.16816.F32.BF16 R80, R136.reuse, R106, R80 ;  /* 0x0000006a8850723c */ /* 0x040fea0000041850 */
[----:B------:R4:W5:Y:S01]  /*7e40*/  MUFU.EX2 R178, R104 ;  /* 0x0000006800b27308 */ /* 0x0009620000000800 */
[----:B--2---:R-:W2:Y:S01]  /*7e50*/  LDSM.16.MT88.4 R108, [R3+0x4000] ;  /* 0x00400000036c783b */ /* 0x004ea20000004200 */
[C---:B------:R-:W-:Y:S01]  /*7e60*/  F2FP.BF16.PACK_AB R105, R180.reuse, R181 ;  /* 0x000000b5b469723e */ /* 0x040fe200000010ff */
[----:B------:R-:W-:Y:S04]  /*7e70*/  FADD.FTZ R0, R181, R0 ;  /* 0x00000000b5007221 */ /* 0x000fe80000010000 */
[----:B------:R-:W-:Y:S02]  /*7e80*/  FADD.FTZ R0, R180, R0 ;  /* 0x00000000b4007221 */ /* 0x000fe40000010000 */
[----:B-1----:R-:W1:Y:S01]  /*7e90*/  LDSM.16.MT88.4 R112, [R102+0x4000] ;  /* 0x004000006670783b */ /* 0x002e620000004200 */
[----:B---3--:R-:W-:Y:S02]  /*7ea0*/  FADD.FTZ R2, R179, R2 ;  /* 0x00000002b3027221 */ /* 0x008fe40000010000 */
[--C-:B----4-:R-:W-:Y:S01]  /*7eb0*/  FFMA.FTZ R104, R148, c[0x0][0x2d0], -R145.reuse ;  /* 0x0000b40094687a23 */ /* 0x110fe20000010891 */
[C---:B-----5:R-:W-:Y:S01]  /*7ec0*/  F2FP.BF16.PACK_AB R106, R178.reuse, R179 ;  /* 0x000000b3b26a723e */ /* 0x060fe200000010ff */
[----:B------:R-:W-:Y:S02]  /*7ed0*/  FADD.FTZ R2, R178, R2 ;  /* 0x00000002b2027221 */ /* 0x000fe40000010000 */
[----:B------:R3:W4:Y:S01]  /*7ee0*/  MUFU.EX2 R177, R104 ;  /* 0x0000006800b17308 */ /* 0x0007220000000800 */
[C---:B--2---:R-:W-:Y:S08]  /*7ef0*/  HMMA.16816.F32.BF16 R84, R136.reuse, R108, R84 ;  /* 0x0000006c8854723c */ /* 0x044ff00000041854 */
[C---:B------:R-:W-:Y:S01]  /*7f00*/  HMMA.16816.F32.BF16 R88, R136.reuse, R110, R88 ;  /* 0x0000006e8858723c */ /* 0x040fe20000041858 */
[----:B------:R-:W2:Y:S03]  /*7f10*/  LDSM.16.MT88.4 R108, [R103+0x800] ;  /* 0x00080000676c783b */ /* 0x000ea60000004200 */
[--C-:B---3--:R-:W-:Y:S02]  /*7f20*/  FFMA.FTZ R104, R149, c[0x0][0x2d0], -R145.reuse ;  /* 0x0000b40095687a23 */ /* 0x108fe40000010891 */
[----:B----4-:R-:W-:Y:S02]  /*7f30*/  FADD.FTZ R0, R177, R0 ;  /* 0x00000000b1007221 */ /* 0x010fe40000010000 */
[C---:B-1----:R-:W-:Y:S01]  /*7f40*/  HMMA.16816.F32.BF16 R92, R136.reuse, R112, R92 ;  /* 0x00000070885c723c */ /* 0x042fe2000004185c */
[----:B------:R1:W3:Y:S07]  /*7f50*/  MUFU.EX2 R176, R104 ;  /* 0x0000006800b07308 */ /* 0x0002ee0000000800 */
[----:B------:R-:W-:Y:S01]  /*7f60*/  HMMA.16816.F32.BF16 R96, R136, R114, R96 ;  /* 0x000000728860723c */ /* 0x000fe20000041860 */
[----:B------:R-:W4:Y:S03]  /*7f70*/  LDSM.16.MT88.4 R112, [R102+0x2800] ;  /* 0x002800006670783b */ /* 0x000f260000004200 */
[----:B-1----:R-:W-:Y:S01]  /*7f80*/  F2FP.BF16.PACK_AB R104, R182, R183 ;  /* 0x000000b7b668723e */ /* 0x002fe200000010ff */
[C---:B---3--:R-:W-:Y:S01]  /*7f90*/  FADD.FTZ R0, R176.reuse, R0 ;  /* 0x00000000b0007221 */ /* 0x048fe20000010000 */
[----:B------:R-:W-:Y:S07]  /*7fa0*/  F2FP.BF16.PACK_AB R107, R176, R177 ;  /* 0x000000b1b06b723e */ /* 0x000fee00000010ff */
[C---:B------:R-:W-:Y:S08]  /*7fb0*/  HMMA.16816.F32.BF16 R4, R104.reuse, R116, R4 ;  /* 0x000000746804723c */ /* 0x040ff00000041804 */
[C---:B------:R-:W-:Y:S01]  /*7fc0*/  HMMA.16816.F32.BF16 R8, R104.reuse, R118, R8 ;  /* 0x000000766808723c */ /* 0x040fe20000041808 */
[----:B------:R-:W-:Y:S07]  /*7fd0*/  LDSM.16.MT88.4 R116, [R103+0x4800] ;  /* 0x004800006774783b */ /* 0x000fee0000004200 */
[C---:B--2---:R-:W-:Y:S08]  /*7fe0*/  HMMA.16816.F32.BF16 R12, R104.reuse, R108, R12 ;  /* 0x0000006c680c723c */ /* 0x044ff0000004180c */
[C---:B------:R-:W-:Y:S01]  /*7ff0*/  HMMA.16816.F32.BF16 R16, R104.reuse, R110, R16 ;  /* 0x0000006e6810723c */ /* 0x040fe20000041810 */
[----:B------:R-:W1:Y:S07]  /*8000*/  LDSM.16.MT88.4 R108, [R156+0x4800] ;  /* 0x004800009c6c783b */ /* 0x000e6e0000004200 */
[C---:B------:R-:W-:Y:S07]  /*8010*/  HMMA.16816.F32.BF16 R20, R104.reuse, R120, R20 ;  /* 0x000000786814723c */ /* 0x040fee0000041814 */
[--C-:B------:R-:W-:Y:S01]  /*8020*/  FFMA.FTZ R120, R151, c[0x0][0x2d0], -R144.reuse ;  /* 0x0000b40097787a23 */ /* 0x100fe20000010890 */
[C---:B------:R-:W-:Y:S03]  /*8030*/  HMMA.16816.F32.BF16 R24, R104.reuse, R122, R24 ;  /* 0x0000007a6818723c */ /* 0x040fe60000041818 */
[----:B------:R2:W3:Y:S05]  /*8040*/  MUFU.EX2 R175, R120 ;  /* 0x0000007800af7308 */ /* 0x0004ea0000000800 */
[C---:B------:R-:W-:Y:S08]  /*8050*/  HMMA.16816.F32.BF16 R28, R104.reuse, R124, R28 ;  /* 0x0000007c681c723c */ /* 0x040ff0000004181c */
[C---:B------:R-:W-:Y:S01]  /*8060*/  HMMA.16816.F32.BF16 R32, R104.reuse, R126, R32 ;  /* 0x0000007e6820723c */ /* 0x040fe20000041820 */
[----:B------:R-:W-:Y:S07]  /*8070*/  LDSM.16.MT88.4 R124, [R103+0x1000] ;  /* 0x00100000677c783b */ /* 0x000fee0000004200 */
[C---:B------:R-:W-:Y:S04]  /*8080*/  HMMA.16816.F32.BF16 R36, R104.reuse, R128, R36 ;  /* 0x000000806824723c */ /* 0x040fe80000041824 */
[----:B--2---:R-:W-:Y:S02]  /*8090*/  FFMA.FTZ R120, R152, c[0x0][0x2d0], -R144 ;  /* 0x0000b40098787a23 */ /* 0x004fe40000010890 */
[----:B---3--:R-:W-:Y:S02]  /*80a0*/  FADD.FTZ R2, R175, R2 ;  /* 0x00000002af027221 */ /* 0x008fe40000010000 */
[C---:B------:R-:W-:Y:S01]  /*80b0*/  HMMA.16816.F32.BF16 R40, R104.reuse, R130, R40 ;  /* 0x000000826828723c */ /* 0x040fe20000041828 */
[----:B------:R2:W3:Y:S03]  /*80c0*/  MUFU.EX2 R174, R120 ;  /* 0x0000007800ae7308 */ /* 0x0004e60000000800 */
[--C-:B------:R-:W-:Y:S04]  /*80d0*/  FFMA.FTZ R128, R155, c[0x0][0x2d0], -R145.reuse ;  /* 0x0000b4009b807a23 */ /* 0x100fe80000010891 */
[C---:B------:R-:W-:Y:S03]  /*80e0*/  HMMA.16816.F32.BF16 R44, R104.reuse, R132, R44 ;  /* 0x00000084682c723c */ /* 0x040fe6000004182c */
[----:B------:R5:W-:Y:S05]  /*80f0*/  MUFU.EX2 R168, R128 ;  /* 0x0000008000a87308 */ /* 0x000bea0000000800 */
[C---:B------:R-:W-:Y:S01]  /*8100*/  HMMA.16816.F32.BF16 R48, R104.reuse, R134, R48 ;  /* 0x000000866830723c */ /* 0x040fe20000041830 */
[----:B------:R-:W-:Y:S07]  /*8110*/  LDSM.16.MT88.4 R132, [R102+0x1800] ;  /* 0x001800006684783b */ /* 0x000fee0000004200 */
[C---:B------:R-:W-:Y:S04]  /*8120*/  HMMA.16816.F32.BF16 R52, R104.reuse, R140, R52 ;  /* 0x0000008c6834723c */ /* 0x040fe80000041834 */
[--C-:B--2---:R-:W-:Y:S02]  /*8130*/  FFMA.FTZ R120, R150, c[0x0][0x2d0], -R145.reuse ;  /* 0x0000b40096787a23 */ /* 0x104fe40000010891 */
[----:B------:R-:W-:Y:S01]  /*8140*/  LDSM.16.MT88.4 R148, [R3+0x3800] ;  /* 0x003800000394783b */ /* 0x000fe20000004200 */
[----:B---3--:R-:W-:Y:S01]  /*8150*/  FADD.FTZ R2, R174, R2 ;  /* 0x00000002ae027221 */ /* 0x008fe20000010000 */
[C---:B------:R-:W-:Y:S01]  /*8160*/  HMMA.16816.F32.BF16 R56, R104.reuse, R142, R56 ;  /* 0x0000008e6838723c */ /* 0x040fe20000041838 */
[----:B------:R2:W-:Y:S05]  /*8170*/  MUFU.EX2 R172, R120 ;  /* 0x0000007800ac7308 */ /* 0x0005ea0000000800 */
[----:B-----5:R-:W-:Y:S02]  /*8180*/  LDSM.16.MT88.4 R128, [R102+0x1000] ;  /* 0x001000006680783b */ /* 0x020fe40000004200 */
[C---:B----4-:R-:W-:Y:S06]  /*8190*/  HMMA.16816.F32.BF16 R60, R104.reuse, R112, R60 ;  /* 0x00000070683c723c */ /* 0x050fec000004183c */
[----:B------:R-:W-:Y:S01]  /*81a0*/  LDSM.16.MT88.4 R140, [R156+0x3800] ;  /* 0x003800009c8c783b */ /* 0x000fe20000004200 */
[--C-:B------:R-:W-:Y:S01]  /*81b0*/  FFMA.FTZ R112, R154, c[0x0][0x2d0], -R145.reuse ;  /* 0x0000b4009a707a23 */ /* 0x100fe20000010891 */
[C---:B------:R-:W-:Y:S03]  /*81c0*/  HMMA.16816.F32.BF16 R64, R104.reuse, R114, R64 ;  /* 0x000000726840723c */ /* 0x040fe60000041840 */
[----:B------:R3:W4:Y:S05]  /*81d0*/  MUFU.EX2 R173, R112 ;  /* 0x0000007000ad7308 */ /* 0x00072a0000000800 */
[C---:B-1----:R-:W-:Y:S01]  /*81e0*/  HMMA.16816.F32.BF16 R68, R104.reuse, R108, R68 ;  /* 0x0000006c6844723c */ /* 0x042fe20000041844 */
[----:B--2---:R-:W-:Y:S06]  /*81f0*/  LDSM.16.MT88.4 R120, [R102+0x4800] ;  /* 0x004800006678783b */ /* 0x004fec0000004200 */
[----:B------:R-:W-:Y:S01]  /*8200*/  FFMA.FTZ R108, R157, c[0x0][0x2d0], -R144 ;  /* 0x0000b4009d6c7a23 */ /* 0x000fe20000010890 */
[C---:B------:R-:W-:Y:S03]  /*8210*/  HMMA.16816.F32.BF16 R72, R104.reuse, R110, R72 ;  /* 0x0000006e6848723c */ /* 0x040fe60000041848 */
[----:B------:R1:W2:Y:S05]  /*8220*/  MUFU.EX2 R171, R108 ;  /* 0x0000006c00ab7308 */ /* 0x0002aa0000000800 */
[C---:B------:R-:W-:Y:S01]  /*8230*/  HMMA.16816.F32.BF16 R76, R104.reuse, R116, R76 ;  /* 0x00000074684c723c */ /* 0x040fe2000004184c */
[----:B---3--:R-:W3:Y:S03]  /*8240*/  LDSM.16.MT88.4 R112, [R3+0x4800] ;  /* 0x004800000370783b */ /* 0x008ee60000004200 */
[----:B----4-:R-:W-:Y:S04]  /*8250*/  FADD.FTZ R0, R173, R0 ;  /* 0x00000000ad007221 */ /* 0x010fe80000010000 */
[C---:B------:R-:W-:Y:S01]  /*8260*/  HMMA.16816.F32.BF16 R80, R104.reuse, R118, R80 ;  /* 0x000000766850723c */ /* 0x040fe20000041850 */
[----:B------:R-:W-:Y:S03]  /*8270*/  LDSM.16.MT88.4 R116, [R3+0x1000] ;  /* 0x001000000374783b */ /* 0x000fe60000004200 */
[----:B------:R-:W-:Y:S02]  /*8280*/  FADD.FTZ R0, R172, R0 ;  /* 0x00000000ac007221 */ /* 0x000fe40000010000 */
[----:B-1----:R-:W-:Y:S02]  /*8290*/  FFMA.FTZ R108, R158, c[0x0][0x2d0], -R144 ;  /* 0x0000b4009e6c7a23 */ /* 0x002fe40000010890 */
[----:B--2---:R-:W-:Y:S02]  /*82a0*/  FADD.FTZ R2, R171, R2 ;  /* 0x00000002ab027221 */ /* 0x004fe40000010000 */
[----:B------:R1:W2:Y:S01]  /*82b0*/  MUFU.EX2 R170, R108 ;  /* 0x0000006c00aa7308 */ /* 0x0002a20000000800 */
[C---:B---3--:R-:W-:Y:S03]  /*82c0*/  HMMA.16816.F32.BF16 R84, R104.reuse, R112, R84 ;  /* 0x000000706854723c */ /* 0x048fe60000041854 */
[--C-:B-1----:R-:W-:Y:S02]  /*82d0*/  FFMA.FTZ R108, R153, c[0x0][0x2d0], -R145.reuse ;  /* 0x0000b400996c7a23 */ /* 0x102fe40000010891 */
[----:B------:R-:W-:Y:S03]  /*82e0*/  LDSM.16.MT88.4 R152, [R102+0x3800] ;  /* 0x003800006698783b */ /* 0x000fe60000004200 */
[C---:B------:R-:W-:Y:S01]  /*82f0*/  HMMA.16816.F32.BF16 R88, R104.reuse, R114, R88 ;  /* 0x000000726858723c */ /* 0x040fe20000041858 */
[----:B------:R1:W3:Y:S03]  /*8300*/  MUFU.EX2 R169, R108 ;  /* 0x0000006c00a97308 */ /* 0x0002e60000000800 */
[----:B--2---:R-:W-:Y:S01]  /*8310*/  FADD.FTZ R2, R170, R2 ;  /* 0x00000002aa027221 */ /* 0x004fe20000010000 */
[----:B------:R-:W-:Y:S03]  /*8320*/  LDSM.16.MT88.4 R112, [R156+0x3000] ;  /* 0x003000009c70783b */ /* 0x000fe60000004200 */
[C---:B------:R-:W-:Y:S08]  /*8330*/  HMMA.16816.F32.BF16 R92, R104.reuse, R120, R92 ;  /* 0x00000078685c723c */ /* 0x040ff0000004185c */
[----:B------:R-:W-:Y:S01]  /*8340*/  HMMA.16816.F32.BF16 R96, R104, R122, R96 ;  /* 0x0000007a6860723c */ /* 0x000fe20000041860 */
[----:B------:R-:W-:Y:S06]  /*8350*/  LDSM.16.MT88.4 R120, [R103+0x3000] ;  /* 0x003000006778783b */ /* 0x000fec0000004200 */
[----:B------:R-:W-:Y:S02]  /*8360*/  F2FP.BF16.PACK_AB R104, R174, R175 ;  /* 0x000000afae68723e */ /* 0x000fe400000010ff */
[----:B-1----:R-:W1:Y:S03]  /*8370*/  LDSM.16.MT88.4 R108, [R156+0x1000] ;  /* 0x001000009c6c783b */ /* 0x002e660000004200 */
[----:B------:R-:W-:Y:S01]  /*8380*/  F2FP.BF16.PACK_AB R105, R172, R173 ;  /* 0x000000adac69723e */ /* 0x000fe200000010ff */
[----:B---3--:R-:W-:Y:S01]  /*8390*/  FADD.FTZ R0, R169, R0 ;  /* 0x00000000a9007221 */ /* 0x008fe20000010000 */
        /* <DEDUP_REMOVED lines=18> */
[C---:B------:R-:W-:Y:S07]  /*84c0*/  HMMA.16816.F32.BF16 R44, R104.reuse, R120, R44 ;  /* 0x00000078682c723c */ /* 0x040fee000004182c */
[--C-:B------:R-:W-:Y:S01]  /*84d0*/  FFMA.FTZ R120, R160, c[0x0][0x2d0], -R144.reuse ;  /* 0x0000b400a0787a23 */ /* 0x100fe20000010890 */
[C---:B------:R-:W-:Y:S03]  /*84e0*/  HMMA.16816.F32.BF16 R48, R104.reuse, R122, R48 ;  /* 0x0000007a6830723c */ /* 0x040fe60000041830 */
[----:B------:R4:W5:Y:S05]  /*84f0*/  MUFU.EX2 R167, R120 ;  /* 0x0000007800a77308 */ /* 0x00096a0000000800 */
[C---:B-1----:R-:W-:Y:S07]  /*8500*/  HMMA.16816.F32.BF16 R52, R104.reuse, R108, R52 ;  /* 0x0000006c6834723c */ /* 0x042fee0000041834 */
[--C-:B------:R-:W-:Y:S01]  /*8510*/  FFMA.FTZ R108, R159, c[0x0][0x2d0], -R145.reuse ;  /* 0x0000b4009f6c7a23 */ /* 0x100fe20000010891 */
[C---:B------:R-:W-:Y:S03]  /*8520*/  HMMA.16816.F32.BF16 R56, R104.reuse, R110, R56 ;  /* 0x0000006e6838723c */ /* 0x040fe60000041838 */
[----:B------:R1:W-:Y:S05]  /*8530*/  MUFU.EX2 R165, R108 ;  /* 0x0000006c00a57308 */ /* 0x0003ea0000000800 */
[C---:B---3--:R-:W-:Y:S01]  /*8540*/  HMMA.16816.F32.BF16 R60, R104.reuse, R116, R60 ;  /* 0x00000074683c723c */ /* 0x048fe2000004183c */
[----:B----4-:R-:W3:Y:S03]  /*8550*/  LDSM.16.MT88.4 R120, [R103+0x5000] ;  /* 0x005000006778783b */ /* 0x010ee60000004200 */
[----:B-----5:R-:W-:Y:S03]  /*8560*/  F2FP.BF16.PACK_AB R136, R166, R167 ;  /* 0x000000a7a688723e */ /* 0x020fe600000010ff */
[--C-:B------:R-:W-:Y:S01]  /*8570*/  FFMA.FTZ R116, R162, c[0x0][0x2d0], -R145.reuse ;  /* 0x0000b400a2747a23 */ /* 0x100fe20000010891 */
[C---:B------:R-:W-:Y:S03]  /*8580*/  HMMA.16816.F32.BF16 R64, R104.reuse, R118, R64 ;  /* 0x000000766840723c */ /* 0x040fe60000041840 */
[----:B------:R4:W5:Y:S05]  /*8590*/  MUFU.EX2 R164, R116 ;  /* 0x0000007400a47308 */ /* 0x00096a0000000800 */
[C---:B--2---:R-:W-:Y:S01]  /*85a0*/  HMMA.16816.F32.BF16 R68, R104.reuse, R112, R68 ;  /* 0x000000706844723c */ /* 0x044fe20000041844 */
[----:B-1----:R-:W1:Y:S06]  /*85b0*/  LDSM.16.MT88.4 R108, [R3+0x5000] ;  /* 0x00500000036c783b */ /* 0x002e6c0000004200 */
[--C-:B------:R-:W-:Y:S01]  /*85c0*/  FFMA.FTZ R112, R184, c[0x0][0x2d0], -R145.reuse ;  /* 0x0000b400b8707a23 */ /* 0x100fe20000010891 */
[C---:B------:R-:W-:Y:S03]  /*85d0*/  HMMA.16816.F32.BF16 R72, R104.reuse, R114, R72 ;  /* 0x000000726848723c */ /* 0x040fe60000041848 */
[----:B------:R2:W-:Y:S01]  /*85e0*/  MUFU.EX2 R161, R112 ;  /* 0x0000007000a17308 */ /* 0x0005e20000000800 */
[----:B------:R-:W-:Y:S02]  /*85f0*/  FFMA.FTZ R145, R202, c[0x0][0x2d0], -R145 ;  /* 0x0000b400ca917a23 */ /* 0x000fe40000010891 */
[--C-:B----4-:R-:W-:Y:S07]  /*8600*/  FFMA.FTZ R116, R163, c[0x0][0x2d0], -R144.reuse ;  /* 0x0000b400a3747a23 */ /* 0x110fee0000010890 */
[----:B------:R-:W4:Y:S01]  /*8610*/  MUFU.EX2 R160, R145 ;  /* 0x0000009100a07308 */ /* 0x000f220000000800 */
[----:B------:R-:W-:Y:S01]  /*8620*/  FFMA.FTZ R144, R201, c[0x0][0x2d0], -R144 ;  /* 0x0000b400c9907a23 */ /* 0x000fe20000010890 */
[----:B-----5:R-:W-:Y:S01]  /*8630*/  F2FP.BF16.PACK_AB R137, R164, R165 ;  /* 0x000000a5a489723e */ /* 0x020fe200000010ff */
[C---:B---3--:R-:W-:Y:S07]  /*8640*/  HMMA.16816.F32.BF16 R76, R104.reuse, R120, R76 ;  /* 0x00000078684c723c */ /* 0x048fee000004184c */
[----:B------:R3:W-:Y:S01]  /*8650*/  MUFU.EX2 R163, R116 ;  /* 0x0000007400a37308 */ /* 0x0007e20000000800 */
[C---:B------:R-:W-:Y:S01]  /*8660*/  HMMA.16816.F32.BF16 R80, R104.reuse, R122, R80 ;  /* 0x0000007a6850723c */ /* 0x040fe20000041850 */
[----:B--2---:R-:W-:Y:S08]  /*8670*/  LDSM.16.MT88.4 R112, [R156+0x1800] ;  /* 0x001800009c70783b */ /* 0x004ff00000004200 */
[----:B------:R-:W2:Y:S01]  /*8680*/  MUFU.EX2 R162, R144 ;  /* 0x0000009000a27308 */ /* 0x000ea20000000800 */
[C---:B-1----:R-:W-:Y:S01]  /*8690*/  HMMA.16816.F32.BF16 R84, R104.reuse, R108, R84 ;  /* 0x0000006c6854723c */ /* 0x042fe20000041854 */
[----:B------:R-:W-:Y:S02]  /*86a0*/  LDSM.16.MT88.4 R120, [R103+0x1800] ;  /* 0x001800006778783b */ /* 0x000fe40000004200 */
[----:B----4-:R-:W-:Y:S05]  /*86b0*/  F2FP.BF16.PACK_AB R139, R160, R161 ;  /* 0x000000a1a08b723e */ /* 0x010fea00000010ff */
[C---:B------:R-:W-:Y:S01]  /*86c0*/  HMMA.16816.F32.BF16 R88, R104.reuse, R110, R88 ;  /* 0x0000006e6858723c */ /* 0x040fe20000041858 */
[----:B------:R-:W-:Y:S08]  /*86d0*/  LDSM.16.MT88.4 R156, [R156+0x5800] ;  /* 0x005800009c9c783b */ /* 0x000ff00000004200 */
[----:B---3--:R-:W1:Y:S03]  /*86e0*/  LDSM.16.MT88.4 R116, [R102+0x5000] ;  /* 0x005000006674783b */ /* 0x008e660000004200 */
[----:B--2---:R-:W-:Y:S05]  /*86f0*/  F2FP.BF16.PACK_AB R138, R162, R163 ;  /* 0x000000a3a28a723e */ /* 0x004fea00000010ff */
[----:B------:R-:W2:Y:S01]  /*8700*/  LDSM.16.MT88.4 R144, [R103+0x3800] ;  /* 0x003800006790783b */ /* 0x000ea20000004200 */
[C---:B-1----:R-:W-:Y:S08]  /*8710*/  HMMA.16816.F32.BF16 R92, R104.reuse, R116, R92 ;  /* 0x00000074685c723c */ /* 0x042ff0000004185c */
[----:B------:R-:W-:Y:S08]  /*8720*/  HMMA.16816.F32.BF16 R96, R104, R118, R96 ;  /* 0x000000766860723c */ /* 0x000ff00000041860 */
[C---:B------:R-:W-:Y:S01]  /*8730*/  HMMA.16816.F32.BF16 R104, R136.reuse, R112, R4 ;  /* 0x000000708868723c */ /* 0x040fe20000041804 */
[----:B------:R-:W1:Y:S07]  /*8740*/  LDSM.16.MT88.4 R4, [R103+0x5800] ;  /* 0x005800006704783b */ /* 0x000e6e0000004200 */
[C---:B------:R-:W-:Y:S01]  /*8750*/  HMMA.16816.F32.BF16 R108, R136.reuse, R114, R8 ;  /* 0x00000072886c723c */ /* 0x040fe20000041808 */
[----:B------:R3:W4:Y:S07]  /*8760*/  LDSM.16.MT88.4 R8, [R3+0x5800] ;  /* 0x005800000308783b */ /* 0x00072e0000004200 */
[C---:B------:R-:W-:Y:S01]  /*8770*/  HMMA.16816.F32.BF16 R112, R136.reuse, R120, R12 ;  /* 0x000000788870723c */ /* 0x040fe2000004180c */
[----:B------:R-:W5:Y:S07]  /*8780*/  LDSM.16.MT88.4 R12, [R102+0x5800] ;  /* 0x00580000660c783b */ /* 0x000f6e0000004200 */
[C---:B------:R-:W-:Y:S08]  /*8790*/  HMMA.16816.F32.BF16 R116, R136.reuse, R122, R16 ;  /* 0x0000007a8874723c */ /* 0x040ff00000041810 */
[C---:B------:R-:W-:Y:S04]  /*87a0*/  HMMA.16816.F32.BF16 R120, R136.reuse, R124, R20 ;  /* 0x0000007c8878723c */ /* 0x040fe80000041814 */
[----:B---3--:R-:W-:Y:S02]  /*87b0*/  FADD.FTZ R3, R168, R0 ;  /* 0x00000000a8037221 */ /* 0x008fe40000010000 */
[----:B------:R-:W-:Y:S02]  /*87c0*/  FADD.FTZ R0, R167, R2 ;  /* 0x00000002a7007221 */ /* 0x000fe40000010000 */
[C---:B------:R-:W-:Y:S04]  /*87d0*/  HMMA.16816.F32.BF16 R124, R136.reuse, R126, R24 ;  /* 0x0000007e887c723c */ /* 0x040fe80000041818 */
[----:B------:R-:W-:Y:S02]  /*87e0*/  FADD.FTZ R3, R165, R3 ;  /* 0x00000003a5037221 */ /* 0x000fe40000010000 */
[----:B------:R-:W-:Y:S02]  /*87f0*/  FADD.FTZ R2, R166, R0 ;  /* 0x00000000a6027221 */ /* 0x000fe40000010000 */
[C---:B------:R-:W-:Y:S04]  /*8800*/  HMMA.16816.F32.BF16 R128, R136.reuse, R132, R28 ;  /* 0x000000848880723c */ /* 0x040fe8000004181c */
[----:B------:R-:W-:Y:S02]  /*8810*/  FADD.FTZ R0, R164, R3 ;  /* 0x00000003a4007221 */ /* 0x000fe40000010000 */
[----:B------:R-:W-:Y:S01]  /*8820*/  FADD.FTZ R3, R163, R2 ;  /* 0x00000002a3037221 */ /* 0x000fe20000010000 */
[----:B------:R-:W-:Y:S01]  /*8830*/  IADD3 R2, R211, 0x1, RZ ;  /* 0x00000001d3027810 */ /* 0x000fe20007ffe0ff */
[C---:B------:R-:W-:Y:S04]  /*8840*/  HMMA.16816.F32.BF16 R132, R136.reuse, R134, R32 ;  /* 0x000000868884723c */ /* 0x040fe80000041820 */
[----:B------:R-:W-:Y:S01]  /*8850*/  FADD.FTZ R0, R161, R0 ;  /* 0x00000000a1007221 */ /* 0x000fe20000010000 */
[----:B------:R-:W-:Y:S01]  /*8860*/  SEL R211, R2, RZ, !P1 ;  /* 0x000000ff02d37207 */ /* 0x000fe20004800000 */
[----:B------:R-:W-:Y:S02]  /*8870*/  FADD.FTZ R216, R162, R3 ;  /* 0x00000003a2d87221 */ /* 0x000fe40000010000 */
[C---:B------:R-:W-:Y:S04]  /*8880*/  HMMA.16816.F32.BF16 R36, R136.reuse, R140, R36 ;  /* 0x0000008c8824723c */ /* 0x040fe80000041824 */
[----:B------:R-:W-:Y:S04]  /*8890*/  FADD.FTZ R217, R160, R0 ;  /* 0x00000000a0d97221 */ /* 0x000fe80000010000 */
[C---:B------:R-:W-:Y:S08]  /*88a0*/  HMMA.16816.F32.BF16 R40, R136.reuse, R142, R40 ;  /* 0x0000008e8828723c */ /* 0x040ff00000041828 */
        /* <DEDUP_REMOVED lines=10> */
[C---:B----4-:R-:W-:Y:S08]  /*8950*/  HMMA.16816.F32.BF16 R84, R136.reuse, R8, R84 ;  /* 0x000000088854723c */ /* 0x050ff00000041854 */
[C---:B------:R-:W-:Y:S08]  /*8960*/  HMMA.16816.F32.BF16 R88, R136.reuse, R10, R88 ;  /* 0x0000000a8858723c */ /* 0x040ff00000041858 */
[C---:B-----5:R-:W-:Y:S08]  /*8970*/  HMMA.16816.F32.BF16 R92, R136.reuse, R12, R92 ;  /* 0x0000000c885c723c */ /* 0x060ff0000004185c */
[----:B------:R-:W-:Y:S01]  /*8980*/  HMMA.16816.F32.BF16 R96, R136, R14, R96 ;  /* 0x0000000e8860723c */ /* 0x000fe20000041860 */
[----:B------:R-:W-:Y:S07]  /*8990*/  @!UPT UIADD3 URZ, URZ, URZ, URZ ;  /* 0x0000003f3f3ff290 */ /* 0x000fee000fffe03f */
[----:B------:R-:W-:-:S11]  /*89a0*/  @!P0 BRA `(.L_x_1455) ;  /* 0x0000050000008947 */ /* 0x000fd60003800000 */
[----:B------:R-:W-:Y:S01]  /*89b0*/  IADD3 R2, R219, R212, R228 ;  /* 0x000000d4db027210 */ /* 0x000fe20007ffe0e4 */
[----:B------:R-:W-:Y:S01]  /*89c0*/  IMAD.MOV.U32 R198, RZ, RZ, RZ ;  /* 0x000000ffffc67224 */ /* 0x000fe200078e00ff */
[----:B------:R-:W-:Y:S01]  /*89d0*/  SHF.R.S32.HI R234, RZ, 0x1f, R214 ;  /* 0x0000001fffea7819 */ /* 0x000fe200000114d6 */
[----:B------:R-:W-:Y:S01]  /*89e0*/  IMAD.SHL.U32 R18, R214, 0x2, RZ ;  /* 0x00000002d6127824 */ /* 0x000fe200078e00ff */
[----:B------:R-:W-:Y:S01]  /*89f0*/  IADD3 R2, R2, -0x80, RZ ;  /* 0xffffff8002027810 */ /* 0x000fe20007ffe0ff */
[C---:B------:R-:W-:Y:S01]  /*8a00*/  IMAD.SHL.U32 R17, R213.reuse, 0x2, RZ ;  /* 0x00000002d5117824 */ /* 0x040fe200078e00ff */
[----:B------:R-:W-:Y:S01]  /*8a10*/  SHF.L.U64.HI R15, R214, 0x1, R234 ;  /* 0x00000001d60f7819 */ /* 0x000fe200000102ea */
[----:B------:R-:W-:Y:S01]  /*8a20*/  IMAD.SHL.U32 R16, R200, 0x2, RZ ;  /* 0x00000002c8107824 */ /* 0x000fe200078e00ff */
[----:B------:R-:W-:Y:S01]  /*8a30*/  SHF.R.S32.HI R235, RZ, 0x1f, R213 ;  /* 0x0000001fffeb7819 */ /* 0x000fe200000114d5 */
[----:B------:R-:W-:Y:S01]  /*8a40*/  @P3 IMAD.HI.U32 R3, R2, c[0x0][0x2bc], RZ ;  /* 0x0000af0002033a27 */ /* 0x000fe200078e00ff */
[----:B------:R-:W-:Y:S02]  /*8a50*/  SHF.R.S32.HI R234, RZ, 0x1f, R200 ;  /* 0x0000001fffea7819 */ /* 0x000fe400000114c8 */
[----:B------:R-:W-:Y:S01]  /*8a60*/  SHF.L.U64.HI R14, R213, 0x1, R235 ;  /* 0x00000001d50e7819 */ /* 0x000fe200000102eb */
[----:B------:R-:W-:Y:S01]  /*8a70*/  IMAD.MOV.U32 R0, RZ, RZ, R2 ;  /* 0x000000ffff007224 */ /* 0x000fe200078e0002 */
[----:B------:R-:W-:Y:S02]  /*8a80*/  @P3 SHF.R.U32.HI R0, RZ, c[0x0][0x2c0], R3 ;  /* 0x0000b000ff003a19 */ /* 0x000fe40000011603 */
[----:B------:R-:W-:Y:S02]  /*8a90*/  SHF.L.U64.HI R13, R200, 0x1, R234 ;  /* 0x00000001c80d7819 */ /* 0x000fe400000102ea */
        /* <DEDUP_REMOVED lines=22> */
.L_x_1516:
[----:B------:R-:W-:-:S05]  /*8c00*/  BRA.DIV ~URZ, `(.L_x_1457) ;  /* 0x00006b327f007947 */ /* 0x000fca000b800000 */
[----:B------:R-:W3:Y:S01]  /*8c10*/  SHFL.IDX PT, R2, R12, RZ, 0x181f ;  /* 0x00181fff0c027589 */ /* 0x000ee200000e0000 */
[----:B------:R-:W-:Y:S01]  /*8c20*/  ISETP.GE.AND P5, PT, R200, c[0x0][0x1d4], PT ;  /* 0x00007500c8007a0c */ /* 0x000fe20003fa6270 */
[----:B------:R-:W-:Y:S01]  /*8c30*/  IMAD R0, R211, 0x6000, R233 ;  /* 0x00006000d3007824 */ /* 0x000fe200078e02e9 */
[----:B------:R-:W-:Y:S02]  /*8c40*/  ISETP.GE.AND P1, PT, R213, c[0x0][0x1d4], PT ;  /* 0x00007500d5007a0c */ /* 0x000fe40003f26270 */
        /* <DEDUP_REMOVED lines=13> */
[----:B------:R2:W1:Y:S02]  /*8d20*/  SHFL.IDX PT, R2, R12, 0x1, 0x181f ;  /* 0x00381f000c027f89 */ /* 0x00046400000e0000 */
[----:B-1-3--:R-:W-:Y:S02]  /*8d30*/  SEL R5, RZ, 0x10, P0 ;  /* 0x00000010ff057807 */ /* 0x00afe40000000000 */
[----:B-----5:R-:W-:Y:S02]  /*8d40*/  SEL R11, RZ, 0x10, P5 ;  /* 0x00000010ff0b7807 */ /* 0x020fe40002800000 */
[----:B------:R-:W-:Y:S04]  /*8d50*/  SEL R10, RZ, 0x10, P1 ;  /* 0x00000010ff0a7807 */ /* 0x000fe80000800000 */
.L_x_1517:
[----:B--2-4-:R-:W-:Y:S02]  /*8d60*/  IADD3 R3, -R10, 0x10, RZ ;  /* 0x000000100a037810 */ /* 0x014fe40007ffe1ff */
[----:B------:R-:W-:Y:S02]  /*8d70*/  IADD3 R8, -R11, 0x10, RZ ;  /* 0x000000100b087810 */ /* 0x000fe40007ffe1ff */
[----:B------:R-:W-:Y:S02]  /*8d80*/  IADD3 R6, -R5, 0x10, RZ ;  /* 0x0000001005067810 */ /* 0x000fe40007ffe1ff */
[----:B------:R-:W-:Y:S02]  /*8d90*/  LOP3.LUT R7, R3, 0xf, RZ, 0xc0, !PT ;  /* 0x0000000f03077812 */ /* 0x000fe400078ec0ff */
[----:B------:R-:W-:Y:S02]  /*8da0*/  LOP3.LUT R8, R8, 0xf, RZ, 0xc0, !PT ;  /* 0x0000000f08087812 */ /* 0x000fe400078ec0ff */
[----:B------:R-:W-:Y:S02]  /*8db0*/  LOP3.LUT R3, R6, 0xf, RZ, 0xc0, !PT ;  /* 0x0000000f06037812 */ /* 0x000fe400078ec0ff */
[-C--:B------:R-:W-:Y:S02]  /*8dc0*/  IADD3 R6, P6, P5, R7, R2.reuse, R17 ;  /* 0x0000000207067210 */ /* 0x080fe40007dde011 */
[----:B------:R-:W-:Y:S02]  /*8dd0*/  IADD3 R8, P1, P0, R8, R2, R16 ;  /* 0x0000000208087210 */ /* 0x000fe4000783e010 */
        /* <DEDUP_REMOVED lines=13> */
.L_x_1455:
[----:B------:R-:W-:Y:S05]  /*8eb0*/  BSYNC B0 ;  /* 0x0000000000007941 */ /* 0x000fea0003800000 */
.L_x_1454:
[C---:B------:R-:W-:Y:S01]  /*8ec0*/  ISETP.GT.AND P0, PT, R197.reuse, R220, PT ;  /* 0x000000dcc500720c */ /* 0x040fe20003f04270 */
[----:B------:R-:W0:Y:S01]  /*8ed0*/  LDGDEPBAR ;  /* 0x00000000000079af */ /* 0x000e220000000000 */
[C---:B------:R-:W-:Y:S01]  /*8ee0*/  ISETP.GE.AND P1, PT, R186.reuse, 0x1, PT ;  /* 0x00000001ba00780c */ /* 0x040fe20003f26270 */
[----:B------:R-:W-:Y:S01]  /*8ef0*/  IMAD.MOV.U32 R103, RZ, RZ, R100 ;  /* 0x000000ffff677224 */ /* 0x000fe200078e0064 */
[----:B------:R-:W-:Y:S01]  /*8f00*/  IADD3 R186, R186, 0x1, RZ ;  /* 0x00000001baba7810 */ /* 0x000fe20007ffe0ff */
[----:B------:R-:W-:Y:S01]  /*8f10*/  IMAD.MOV.U32 R102, RZ, RZ, R101 ;  /* 0x000000ffff667224 */ /* 0x000fe200078e0065 */
[----:B------:R-:W-:Y:S02]  /*8f20*/  IADD3 R197, R197, -0x1, RZ ;  /* 0xffffffffc5c57810 */ /* 0x000fe40007ffe0ff */
[----:B------:R-:W-:Y:S05]  /*8f30*/  SEL R186, R186, RZ, !P1 ;  /* 0x000000ffbaba7207 */ /* 0x000fea0004800000 */
[----:B-1----:R-:W-:-:S05]  /*8f40*/  @P0 BRA `(.L_x_1458) ;  /* 0xffffc87000000947 */ /* 0x002fca000383ffff */
.L_x_1449:
[----:B------:R-:W-:Y:S01]  /*8f50*/  ISETP.GE.AND P0, PT, R197, RZ, PT ;  /* 0x000000ffc500720c */ /* 0x000fe20003f06270 */
[----:B------:R-:W-:Y:S01]  /*8f60*/  IMAD.MOV.U32 R234, RZ, RZ, 0x1f ;  /* 0x0000001fffea7424 */ /* 0x000fe200078e00ff */
[----:B------:R-:W-:-:S11]  /*8f70*/  MOV R220, 0xffffffff ;  /* 0xffffffff00dc7802 */ /* 0x000fd60000000f00 */
[----:B------:R-:W-:Y:S05]  /*8f80*/  @!P0 BRA `(.L_x_1459) ;  /* 0x0000328000008947 */ /* 0x000fea0003800000 */
[----:B------:R-:W-:Y:S02]  /*8f90*/  MOV R102, R100 ;  /* 0x0000006400667202 */ /* 0x000fe40000000f00 */
[----:B------:R-:W-:Y:S02]  /*8fa0*/  MOV R0, R101 ;  /* 0x0000006500007202 */ /* 0x000fe40000000f00 */
.L_x_1469:
[----:B------:R-:W-:Y:S04]  /*8fb0*/  DEPBAR.LE SB0, 0x2 ;  /* 0x000080800000791a */ /* 0x000fe80000000000 */
[----:B------:R-:W-:Y:S01]  /*8fc0*/  WARPSYNC 0xffffffff ;  /* 0xffffffff00007948 */ /* 0x000fe20003800000 */
[----:B------:R-:W-:Y:S01]  /*8fd0*/  BAR.SYNC.DEFER_BLOCKING 0x0 ;  /* 0x0000000000007b1d */ /* 0x000fe20000010000 */
[----:B------:R-:W-:Y:S01]  /*8fe0*/  IMAD R185, R186, 0x6000, RZ ;  /* 0x00006000bab97824 */ /* 0x000fe200078e02ff */
[----:B------:R-:W-:Y:S04]  /*8ff0*/  ISETP.NE.AND P0, PT, R197, RZ, PT ;  /* 0x000000ffc500720c */ /* 0x000fe80003f05270 */
        /* <DEDUP_REMOVED lines=38> */
.L_x_1518:
[----:B------:R-:W-:-:S05]  /*9260*/  BRA.DIV ~URZ, `(.L_x_1463) ;  /* 0x000067927f007947 */ /* 0x000fca000b800000 */
[----:B------:R-:W5:Y:S01]  /*9270*/  SHFL.IDX PT, R2, R21, RZ, 0x181f ;  /* 0x00181fff15027589 */ /* 0x000f6200000e0000 */
[----:B------:R-:W-:Y:S01]  /*9280*/  ISETP.GE.AND P4, PT, R200, c[0x0][0x1d4], PT ;  /* 0x00007500c8007a0c */ /* 0x000fe20003f86270 */
[----:B------:R-:W-:Y:S01]  /*9290*/  IMAD R4, R211, 0x6000, R232 ;  /* 0x00006000d3047824 */ /* 0x000fe200078e02e8 */
[----:B------:R-:W-:Y:S02]  /*92a0*/  ISETP.GE.AND P1, PT, R213, c[0x0][0x1d4], PT ;  /* 0x00007500d5007a0c */ /* 0x000fe40003f26270 */
[----:B------:R-:W-:Y:S02]  /*92b0*/  ISETP.GE.AND P0, PT, R214, c[0x0][0x1d4], PT ;  /* 0x00007500d6007a0c */ /* 0x000fe40003f06270 */
[C---:B-----5:R-:W-:Y:S02]  /*92c0*/  IADD3 R12, P5, R2.reuse, R29, RZ ;  /* 0x0000001d020c7210 */ /* 0x060fe40007fbe0ff */
[C---:B------:R-:W-:Y:S03]  /*92d0*/  IADD3 R6, P6, R2.reuse, R30, RZ ;  /* 0x0000001e02067210 */ /* 0x040fe60007fde0ff */
[C---:B---3--:R-:W-:Y:S01]  /*92e0*/  IMAD.X R13, R5.reuse, 0x1, R22, P5 ;  /* 0x00000001050d7824 */ /* 0x048fe200028e0616 */
[----:B------:R-:W-:Y:S01]  /*92f0*/  IADD3 R14, P5, R2, R31, RZ ;  /* 0x0000001f020e7210 */ /* 0x000fe20007fbe0ff */
[C---:B------:R-:W-:Y:S01]  /*9300*/  IMAD.X R7, R5.reuse, 0x1, R23, P6 ;  /* 0x0000000105077824 */ /* 0x040fe200030e0617 */
[----:B------:R3:W4:Y:S03]  /*9310*/  SHFL.IDX PT, R2, R21, 0x1, 0x181f ;  /* 0x00381f0015027f89 */ /* 0x00072600000e0000 */
[----:B------:R-:W-:Y:S01]  /*9320*/  IMAD.X R15, R5, 0x1, R28, P5 ;  /* 0x00000001050f7824 */ /* 0x000fe200028e061c */
[----:B------:R-:W-:Y:S01]  /*9330*/  @!PT LDS RZ, [RZ] ;  /* 0x00000000fffff984 */ /* 0x000fe20000000800 */
[----:B------:R5:W-:Y:S04]  /*9340*/  LDGSTS.E.BYPASS.LTC128B.128 [R4], [R12.64], !P4 ;  /* 0x000000000c047fae */ /* 0x000be8000e101d46 */
[----:B------:R2:W-:Y:S04]  /*9350*/  LDGSTS.E.BYPASS.LTC128B.128 [R4+0x2000], [R6.64], !P1 ;  /* 0x0200000006047fae */ /* 0x0005e8000c901d46 */
[----:B------:R3:W1:Y:S04]  /*9360*/  SHFL.IDX PT, R5, R20, 0x1, 0x181f ;  /* 0x00381f0014057f89 */ /* 0x00066800000e0000 */
[----:B------:R3:W-:Y:S01]  /*9370*/  LDGSTS.E.BYPASS.LTC128B.128 [R4+0x4000], [R14.64], !P0 ;  /* 0x040000000e047fae */ /* 0x0007e2000c101d46 */
[----:B-----5:R-:W-:Y:S02]  /*9380*/  SEL R12, RZ, 0x10, P4 ;  /* 0x00000010ff0c7807 */ /* 0x020fe40002000000 */
[----:B--2---:R-:W-:Y:S02]  /*9390*/  SEL R7, RZ, 0x10, P1 ;  /* 0x00000010ff077807 */ /* 0x004fe40000800000 */
[----:B------:R-:W-:Y:S02]  /*93a0*/  SEL R6, RZ, 0x10, P0 ;  /* 0x00000010ff067807 */ /* 0x000fe40000000000 */
.L_x_1519:
[----:B-1-34-:R-:W-:Y:S02]  /*93b0*/  IADD3 R14, -R12, 0x10, RZ ;  /* 0x000000100c0e7810 */ /* 0x01afe40007ffe1ff */
[----:B------:R-:W-:Y:S02]  /*93c0*/  IADD3 R3, -R7, 0x10, RZ ;  /* 0x0000001007037810 */ /* 0x000fe40007ffe1ff */
[----:B------:R-:W-:Y:S02]  /*93d0*/  LOP3.LUT R14, R14, 0xf, RZ, 0xc0, !PT ;  /* 0x0000000f0e0e7812 */ /* 0x000fe400078ec0ff */
[----:B------:R-:W-:Y:S02]  /*93e0*/  ISETP.NE.U32.AND P6, PT, R12, RZ, PT ;  /* 0x000000ff0c00720c */ /* 0x000fe40003fc5070 */
[-C--:B------:R-:W-:Y:S02]  /*93f0*/  IADD3 R14, P5, P4, R14, R2.reuse, R29 ;  /* 0x000000020e0e7210 */ /* 0x080fe40007cbe01d */
[----:B------:R-:W-:Y:S02]  /*9400*/  LOP3.LUT R3, R3, 0xf, RZ, 0xc0, !PT ;  /* 0x0000000f03037812 */ /* 0x000fe400078ec0ff */
[C---:B------:R-:W-:Y:S02]  /*9410*/  IADD3 R13, -R6.reuse, 0x10, RZ ;  /* 0x00000010060d7810 */ /* 0x040fe40007ffe1ff */
[-C--:B------:R-:W-:Y:S02]  /*9420*/  IADD3.X R15, RZ, R5.reuse, R22, P5, P4 ;  /* 0x00000005ff0f7210 */ /* 0x080fe40002fe8416 */
[----:B------:R-:W-:Y:S02]  /*9430*/  ISETP.NE.U32.AND P5, PT, R7, RZ, PT ;  /* 0x000000ff0700720c */ /* 0x000fe40003fa5070 */
[-C--:B------:R-:W-:Y:S01]  /*9440*/  IADD3 R12, P1, P0, R3, R2.reuse, R30 ;  /* 0x00000002030c7210 */ /* 0x080fe2000783e01e */
[----:B------:R-:W-:Y:S01]  /*9450*/  @!PT LDS RZ, [RZ] ;  /* 0x00000000fffff984 */ /* 0x000fe20000000800 */
[----:B------:R-:W-:Y:S01]  /*9460*/  @!PT LDS RZ, [RZ] ;  /* 0x00000000fffff984 */ /* 0x000fe20000000800 */
[----:B------:R-:W-:Y:S01]  /*9470*/  @!PT LDS RZ, [RZ] ;  /* 0x00000000fffff984 */ /* 0x000fe20000000800 */
[----:B------:R1:W-:Y:S01]  /*9480*/  LDGSTS.E.BYPASS.LTC128B.128.ZFILL [R4+0x1000], [R14.64], P6 ;  /* 0x010000000e047fae */ /* 0x0003e2000b141d46 */
[----:B------:R-:W-:Y:S02]  /*9490*/  LOP3.LUT R3, R13, 0xf, RZ, 0xc0, !PT ;  /* 0x0000000f0d037812 */ /* 0x000fe400078ec0ff */
[----:B------:R-:W-:Y:S02]  /*94a0*/  ISETP.NE.U32.AND P4, PT, R6, RZ, PT ;  /* 0x000000ff0600720c */ /* 0x000fe40003f85070 */
[-C--:B------:R-:W-:Y:S02]  /*94b0*/  IADD3.X R13, RZ, R5.reuse, R23, P1, P0 ;  /* 0x00000005ff0d7210 */ /* 0x080fe40000fe0417 */
[----:B------:R-:W-:Y:S03]  /*94c0*/  IADD3 R2, P1, P0, R3, R2, R31 ;  /* 0x0000000203027210 */ /* 0x000fe6000783e01f */
[----:B------:R1:W-:Y:S01]  /*94d0*/  LDGSTS.E.BYPASS.LTC128B.128.ZFILL [R4+0x3000], [R12.64], P5 ;  /* 0x030000000c047fae */ /* 0x0003e2000a941d46 */
[----:B------:R-:W-:Y:S05]  /*94e0*/  IADD3.X R3, RZ, R5, R28, P1, P0 ;  /* 0x00000005ff037210 */ /* 0x000fea0000fe041c */
[----:B------:R1:W-:Y:S04]  /*94f0*/  LDGSTS.E.BYPASS.LTC128B.128.ZFILL [R4+0x5000], [R2.64], P4 ;  /* 0x0500000002047fae */ /* 0x0003e8000a141d46 */
.L_x_1461:
[----:B------:R-:W-:Y:S05]  /*9500*/  BSYNC B0 ;  /* 0x0000000000007941 */ /* 0x000fea0003800000 */
.L_x_1460:
[----:B------:R-:W0:Y:S01]  /*9510*/  LDGDEPBAR ;  /* 0x00000000000079af */ /* 0x000e220000000000 */
[----:B------:R-:W-:Y:S01]  /*9520*/  WARPSYNC 0xffffffff ;  /* 0xffffffff00007948 */ /* 0x000fe20003800000 */
[C---:B-123--:R-:W-:Y:S03]  /*9530*/  HMMA.16816.F32.BF16 R4, R32.reuse, R8, RZ ;  /* 0x000000082004723c */ /* 0x04efe600000418ff */
[----:B------:R-:W-:Y:S01]  /*9540*/  ISETP.GE.AND P0, PT, R211, 0x1, PT ;  /* 0x00000001d300780c */ /* 0x000fe20003f06270 */
[C-C-:B------:R-:W-:Y:S01]  /*9550*/  IMAD.IADD R2, R191.reuse, 0x1, R100.reuse ;  /* 0x00000001bf027824 */ /* 0x140fe200078e0264 */
[C---:B------:R-:W-:Y:S01]  /*9560*/  IADD3 R101, R192.reuse, R100, R191 ;  /* 0x00000064c0657210 */ /* 0x040fe20007ffe0bf */
[----:B------:R-:W-:Y:S01]  /*9570*/  LDSM.16.M88.4 R160, [R190] ;  /* 0x00000000bea0783b */ /* 0x000fe20000000200 */
[----:B------:R-:W-:Y:S01]  /*9580*/  IMAD.IADD R184, R191, 0x1, R103 ;  /* 0x00000001bfb87824 */ /* 0x000fe200078e0267 */
[C---:B------:R-:W-:Y:S01]  /*9590*/  HMMA.16816.F32.BF16 R8, R32.reuse, R10, RZ ;  /* 0x0000000a2008723c */ /* 0x040fe200000418ff */
[----:B------:R-:W-:Y:S05]  /*95a0*/  IMAD.IADD R3, R192, 0x1, R100 ;  /* 0x00000001c0037824 */ /* 0x000fea00078e0264 */
[----:B------:R-:W1:Y:S02]  /*95b0*/  LDSM.16.M88.4 R164, [R2] ;  /* 0x0000000002a4783b */ /* 0x000e640000000200 */
        /* <DEDUP_REMOVED lines=8> */
[C---:B------:R-:W-:Y:S08]  /*9640*/  HMMA.16816.F32.BF16 R28, R32.reuse, R136, RZ ;  /* 0x00000088201c723c */ /* 0x040ff000000418ff */
        /* <DEDUP_REMOVED lines=27> */
[C---:B-----5:R-:W-:Y:S01]  /*9800*/  HMMA.16816.F32.BF16 R4, R152.reuse, R168, R4 ;  /* 0x000000a89804723c */ /* 0x060fe20000041804 */
[----:B------:R-:W4:Y:S07]  /*9810*/  LDSM.16.M88.4 R160, [R100+0x2800] ;  /* 0x0028000064a0783b */ /* 0x000f2e0000000200 */
        /* <DEDUP_REMOVED lines=20> */
[----:B------:R-:W4:Y:S07]  /*9960*/  LDSM.16.M88.4 R140, [R2+0x2800] ;  /* 0x00280000028c783b */ /* 0x000f2e0000000200 */
[C---:B------:R-:W-:Y:S08]  /*9970*/  HMMA.16816.F32.BF16 R28, R144.reuse, R164, R28 ;  /* 0x000000a4901c723c */ /* 0x040ff0000004181c */
[----:B------:R-:W-:Y:S01]  /*9980*/  HMMA.16816.F32.BF16 R32, R144, R166, R32 ;  /* 0x000000a69020723c */ /* 0x000fe20000041820 */
[----:B------:R-:W5:Y:S07]  /*9990*/  LDSM.16.M88.4 R144, [R2+0x3000] ;  /* 0x003000000290783b */ /* 0x000f6e0000000200 */
        /* <DEDUP_REMOVED lines=14> */
[----:B------:R-:W1:Y:S07]  /*9a80*/  LDSM.16.M88.4 R156, [R101+0x3800] ;  /* 0x00380000659c783b */ /* 0x000e6e0000000200 */
[C---:B------:R-:W-:Y:S01]  /*9a90*/  HMMA.16816.F32.BF16 R8, R152.reuse, R178, R8 ;  /* 0x000000b29808723c */ /* 0x040fe20000041808 */
[----:B------:R-:W-:Y:S07]  /*9aa0*/  LDSM.16.M88.4 R176, [R103+0x4000] ;  /* 0x0040000067b0783b */ /* 0x000fee0000000200 */
[C---:B----4-:R-:W-:Y:S08]  /*9ab0*/  HMMA.16816.F32.BF16 R12, R152.reuse, R140, R12 ;  /* 0x0000008c980c723c */ /* 0x050ff0000004180c */
[C---:B------:R-:W-:Y:S01]  /*9ac0*/  HMMA.16816.F32.BF16 R16, R152.reuse, R142, R16 ;  /* 0x0000008e9810723c */ /* 0x040fe20000041810 */
[----:B------:R-:W4:Y:S07]  /*9ad0*/  LDSM.16.M88.4 R140, [R100+0x4800] ;  /* 0x00480000648c783b */ /* 0x000f2e0000000200 */
[C---:B-----5:R-:W-:Y:S08]  /*9ae0*/  HMMA.16816.F32.BF16 R20, R152.reuse, R144, R20 ;  /* 0x000000909814723c */ /* 0x060ff00000041814 */
[C---:B------:R-:W-:Y:S01]  /*9af0*/  HMMA.16816.F32.BF16 R24, R152.reuse, R146, R24 ;  /* 0x000000929818723c */ /* 0x040fe20000041818 */
[----:B------:R-:W5:Y:S07]  /*9b00*/  LDSM.16.M88.4 R144, [R100+0x5000] ;  /* 0x005000006490783b */ /* 0x000f6e0000000200 */
        /* <DEDUP_REMOVED lines=13> */
[C---:B------:R-:W-:Y:S08]  /*9be0*/  HMMA.16816.F32.BF16 R28, R164.reuse, R156, R28 ;  /* 0x0000009ca41c723c */ /* 0x040ff0000004181c */
[----:B------:R-:W-:Y:S01]  /*9bf0*/  HMMA.16816.F32.BF16 R32, R164, R158, R32 ;  /* 0x0000009ea420723c */ /* 0x000fe20000041820 */
[----:B------:R-:W1:Y:S07]  /*9c00*/  LDSM.16.M88.4 R156, [R3+0x5800] ;  /* 0x00580000039c783b */ /* 0x000e6e0000000200 */
        /* <DEDUP_REMOVED lines=12> */
[----:B------:R2:W4:Y:S07]  /*9cd0*/  LDSM.16.M88.4 R152, [R2+0x5800] ;  /* 0x005800000298783b */ /* 0x00052e0000000200 */
[C---:B-1----:R-:W-:Y:S01]  /*9ce0*/  HMMA.16816.F32.BF16 R4, R160.reuse, R176, R4 ;  /* 0x000000b0a004723c */ /* 0x042fe20000041804 */
[----:B------:R-:W1:Y:S07]  /*9cf0*/  LDSM.16.M88.4 R172, [R189+0x8000] ;  /* 0x00800000bdac783b */ /* 0x000e6e0000000200 */
[C---:B------:R-:W-:Y:S08]  /*9d00*/  HMMA.16816.F32.BF16 R8, R160.reuse, R178, R8 ;  /* 0x000000b2a008723c */ /* 0x040ff00000041808 */
[C---:B--2---:R-:W-:Y:S04]  /*9d10*/  HMMA.16816.F32.BF16 R12, R160.reuse, R136, R12 ;  /* 0x00000088a00c723c */ /* 0x044fe8000004180c */
[----:B------:R-:W-:Y:S04]  /*9d20*/  IADD3 R2, R211, 0x1, RZ ;  /* 0x00000001d3027810 */ /* 0x000fe80007ffe0ff */
[C---:B------:R-:W-:Y:S01]  /*9d30*/  HMMA.16816.F32.BF16 R16, R160.reuse, R138, R16 ;  /* 0x0000008aa010723c */ /* 0x040fe20000041810 */
[----:B------:R-:W2:Y:S03]  /*9d40*/  LDSM.16.M88.4 R136, [R101+0x4800] ;  /* 0x004800006588783b */ /* 0x000ea60000000200 */
[----:B------:R-:W-:Y:S04]  /*9d50*/  SEL R211, R2, RZ, !P0 ;  /* 0x000000ff02d37207 */ /* 0x000fe80004000000 */
[C---:B---3--:R-:W-:Y:S08]  /*9d60*/  HMMA.16816.F32.BF16 R20, R160.reuse, R148, R20 ;  /* 0x00000094a014723c */ /* 0x048ff00000041814 */
[C---:B------:R-:W-:Y:S08]  /*9d70*/  HMMA.16816.F32.BF16 R24, R160.reuse, R150, R24 ;  /* 0x00000096a018723c */ /* 0x040ff00000041818 */
[C---:B------:R-:W-:Y:S08]  /*9d80*/  HMMA.16816.F32.BF16 R28, R160.reuse, R156, R28 ;  /* 0x0000009ca01c723c */ /* 0x040ff0000004181c */
[----:B------:R-:W-:Y:S08]  /*9d90*/  HMMA.16816.F32.BF16 R32, R160, R158, R32 ;  /* 0x0000009ea020723c */ /* 0x000ff00000041820 */
[C---:B------:R-:W-:Y:S08]  /*9da0*/  HMMA.16816.F32.BF16 R4, R164.reuse, R168, R4 ;  /* 0x000000a8a404723c */ /* 0x040ff00000041804 */
[C---:B------:R-:W-:Y:S08]  /*9db0*/  HMMA.16816.F32.BF16 R8, R164.reuse, R170, R8 ;  /* 0x000000aaa408723c */ /* 0x040ff00000041808 */
[C---:B----4-:R-:W-:Y:S08]  /*9dc0*/  HMMA.16816.F32.BF16 R12, R164.reuse, R140, R12 ;  /* 0x0000008ca40c723c */ /* 0x050ff0000004180c */
[C---:B------:R-:W-:Y:S08]  /*9dd0*/  HMMA.16816.F32.BF16 R16, R164.reuse, R142, R16 ;  /* 0x0000008ea410723c */ /* 0x040ff00000041810 */
[C---:B-----5:R-:W-:Y:S08]  /*9de0*/  HMMA.16816.F32.BF16 R20, R164.reuse, R144, R20 ;  /* 0x00000090a414723c */ /* 0x060ff00000041814 */
        /* <DEDUP_REMOVED lines=8> */
[----:B------:R-:W-:Y:S01]  /*9e70*/  MUFU.TANH R140, R4 ;  /* 0x00000004008c7308 */ /* 0x000fe20000002400 */
[----:B------:R-:W-:Y:S02]  /*9e80*/  FMUL.FTZ R6, R6, c[0x0][0x320] ;  /* 0x0000c80006067a20 */ /* 0x000fe40000410000 */
[----:B------:R-:W-:Y:S02]  /*9e90*/  FMUL.FTZ R5, R5, c[0x0][0x320] ;  /* 0x0000c80005057a20 */ /* 0x000fe40000410000 */
[----:B------:R-:W-:Y:S04]  /*9ea0*/  FMUL.FTZ R7, R7, c[0x0][0x320] ;  /* 0x0000c80007077a20 */ /* 0x000fe80000410000 */
[----:B------:R-:W-:Y:S01]  /*9eb0*/  FMUL.FTZ R8, R8, c[0x0][0x320] ;  /* 0x0000c80008087a20 */ /* 0x000fe20000410000 */
[----:B------:R-:W1:Y:S01]  /*9ec0*/  MUFU.TANH R143, R6 ;  /* 0x00000006008f7308 */ /* 0x000e620000002400 */
        /* <DEDUP_REMOVED lines=11> */
[----:B------:R2:W3:Y:S01]  /*9f80*/  MUFU.TANH R144, R7 ;  /* 0x0000000700907308 */ /* 0x0004e20000002400 */
[----:B------:R-:W-:Y:S01]  /*9f90*/  FMUL.FTZ R19, R19, c[0x0][0x320] ;  /* 0x0000c80013137a20 */ /* 0x000fe20000410000 */
[----:B-1----:R-:W-:Y:S08]  /*9fa0*/  FMNMX.FTZ R100, R143, R102, !PT ;  /* 0x000000668f647209 */ /* 0x002ff00007810000 */
[----:B------:R-:W-:Y:S10]  /*9fb0*/  MUFU.TANH R141, R8 ;  /* 0x00000008008d7308 */ /* 0x000ff40000002400 */
[----:B------:R-:W1:Y:S01]  /*9fc0*/  MUFU.TANH R136, R10 ;  /* 0x0000000a00887308 */ /* 0x000e620000002400 */
[----:B--2---:R-:W2:Y:S01]  /*9fd0*/  LDSM.16.M88.4 R4, [R101+0x5000] ;  /* 0x005000006504783b */ /* 0x004ea20000000200 */
[----:B---3--:R-:W-:Y:S08]  /*9fe0*/  FMNMX.FTZ R100, R144, R100, !PT ;  /* 0x0000006490647209 */ /* 0x008ff00007810000 */
[----:B------:R-:W-:Y:S10]  /*9ff0*/  MUFU.TANH R103, R9 ;  /* 0x0000000900677308 */ /* 0x000ff40000002400 */
[----:B------:R3:W4:Y:S01]  /*a000*/  MUFU.TANH R137, R11 ;  /* 0x0000000b00897308 */ /* 0x0007220000002400 */
[----:B-1----:R-:W-:Y:S09]  /*a010*/  FMNMX.FTZ R100, R136, R100, !PT ;  /* 0x0000006488647209 */ /* 0x002ff20007810000 */
[----:B------:R-:W-:Y:S10]  /*a020*/  MUFU.TANH R145, R12 ;  /* 0x0000000c00917308 */ /* 0x000ff40000002400 */
[----:B------:R-:W1:Y:S01]  /*a030*/  MUFU.TANH R149, R14 ;  /* 0x0000000e00957308 */ /* 0x000e620000002400 */
[----:B---3--:R3:W5:Y:S01]  /*a040*/  LDSM.16.M88.4 R8, [R101+0x5800] ;  /* 0x005800006508783b */ /* 0x0087620000000200 */
[C---:B--2---:R-:W-:Y:S03]  /*a050*/  HMMA.16816.F32.BF16 R20, R172.reuse, R4, R20 ;  /* 0x00000004ac14723c */ /* 0x044fe60000041814 */
[----:B----4-:R-:W-:Y:S05]  /*a060*/  FMNMX.FTZ R100, R137, R100, !PT ;  /* 0x0000006489647209 */ /* 0x010fea0007810000 */
[----:B------:R-:W-:Y:S01]  /*a070*/  MUFU.TANH R146, R13 ;  /* 0x0000000d00927308 */ /* 0x000fe20000002400 */
[C---:B------:R-:W-:Y:S09]  /*a080*/  HMMA.16816.F32.BF16 R24, R172.reuse, R6, R24 ;  /* 0x00000006ac18723c */ /* 0x040ff20000041818 */
[----:B------:R-:W2:Y:S03]  /*a090*/  MUFU.TANH R151, R15 ;  /* 0x0000000f00977308 */ /* 0x000ea60000002400 */
[----:B-1----:R-:W-:Y:S02]  /*a0a0*/  FMNMX.FTZ R100, R149, R100, !PT ;  /* 0x0000006495647209 */ /* 0x002fe40007810000 */
[----:B---3--:R-:W-:Y:S01]  /*a0b0*/  FMNMX.FTZ R101, R140, R0, !PT ;  /* 0x000000008c657209 */ /* 0x008fe20007810000 */
[----:B------:R-:W-:Y:S04]  /*a0c0*/  FMUL.FTZ R20, R20, c[0x0][0x320] ;  /* 0x0000c80014147a20 */ /* 0x000fe80000410000 */
[----:B------:R-:W1:Y:S01]  /*a0d0*/  MUFU.TANH R147, R16 ;  /* 0x0000001000937308 */ /* 0x000e620000002400 */
[----:B------:R-:W-:Y:S01]  /*a0e0*/  FMUL.FTZ R22, R22, c[0x0][0x320] ;  /* 0x0000c80016167a20 */ /* 0x000fe20000410000 */
[----:B------:R-:W-:Y:S01]  /*a0f0*/  FMNMX.FTZ R101, R142, R101, !PT ;  /* 0x000000658e657209 */ /* 0x000fe20007810000 */
[----:B------:R-:W-:Y:S02]  /*a100*/  FMUL.FTZ R21, R21, c[0x0][0x320] ;  /* 0x0000c80015157a20 */ /* 0x000fe40000410000 */
[----:B------:R-:W-:Y:S01]  /*a110*/  FMUL.FTZ R23, R23, c[0x0][0x320] ;  /* 0x0000c80017177a20 */ /* 0x000fe20000410000 */
[----:B------:R-:W-:Y:S01]  /*a120*/  FMNMX.FTZ R101, R141, R101, !PT ;  /* 0x000000658d657209 */ /* 0x000fe20007810000 */
[----:B------:R-:W-:Y:S02]  /*a130*/  FMUL.FTZ R24, R24, c[0x0][0x320] ;  /* 0x0000c80018187a20 */ /* 0x000fe40000410000 */
[----:B------:R-:W-:Y:S01]  /*a140*/  FMUL.FTZ R26, R26, c[0x0][0x320] ;  /* 0x0000c8001a1a7a20 */ /* 0x000fe20000410000 */
[----:B------:R-:W3:Y:S01]  /*a150*/  MUFU.TANH R150, R18 ;  /* 0x0000001200967308 */ /* 0x000ee20000002400 */
[----:B------:R-:W-:Y:S01]  /*a160*/  FMNMX.FTZ R101, R103, R101, !PT ;  /* 0x0000006567657209 */ /* 0x000fe20007810000 */
[----:B------:R-:W-:Y:S01]  /*a170*/  FMUL.FTZ R25, R25, c[0x0][0x320] ;  /* 0x0000c80019197a20 */ /* 0x000fe20000410000 */
[C---:B-----5:R-:W-:Y:S03]  /*a180*/  HMMA.16816.F32.BF16 R28, R172.reuse, R8, R28 ;  /* 0x00000008ac1c723c */ /* 0x060fe6000004181c */
[----:B------:R-:W-:Y:S01]  /*a190*/  FMUL.FTZ R27, R27, c[0x0][0x320] ;  /* 0x0000c8001b1b7a20 */ /* 0x000fe20000410000 */
[----:B------:R-:W-:Y:S03]  /*a1a0*/  FMNMX.FTZ R101, R145, R101, !PT ;  /* 0x0000006591657209 */ /* 0x000fe60007810000 */
[----:B------:R-:W4:Y:S01]  /*a1b0*/  MUFU.TANH R148, R17 ;  /* 0x0000001100947308 */ /* 0x000f220000002400 */
[----:B--2---:R-:W-:Y:S01]  /*a1c0*/  FMNMX.FTZ R100, R151, R100, !PT ;  /* 0x0000006497647209 */ /* 0x004fe20007810000 */
[----:B------:R-:W-:Y:S03]  /*a1d0*/  HMMA.16816.F32.BF16 R32, R172, R10, R32 ;  /* 0x0000000aac20723c */ /* 0x000fe60000041820 */
[----:B------:R-:W-:Y:S05]  /*a1e0*/  FMNMX.FTZ R101, R146, R101, !PT ;  /* 0x0000006592657209 */ /* 0x000fea0007810000 */
[----:B------:R-:W2:Y:S01]  /*a1f0*/  MUFU.TANH R152, R19 ;  /* 0x0000001300987308 */ /* 0x000ea20000002400 */
[----:B-1----:R-:W-:Y:S03]  /*a200*/  FMNMX.FTZ R101, R147, R101, !PT ;  /* 0x0000006593657209 */ /* 0x002fe60007810000 */
[----:B---3--:R-:W-:Y:S03]  /*a210*/  FMNMX.FTZ R100, R150, R100, !PT ;  /* 0x0000006496647209 */ /* 0x008fe60007810000 */
[----:B------:R-:W-:Y:S03]  /*a220*/  FMUL.FTZ R28, R28, c[0x0][0x320] ;  /* 0x0000c8001c1c7a20 */ /* 0x000fe60000410000 */
[----:B------:R-:W1:Y:S01]  /*a230*/  MUFU.TANH R154, R20 ;  /* 0x00000014009a7308 */ /* 0x000e620000002400 */
[----:B------:R-:W-:Y:S02]  /*a240*/  FMUL.FTZ R30, R30, c[0x0][0x320] ;  /* 0x0000c8001e1e7a20 */ /* 0x000fe40000410000 */
[----:B------:R-:W-:Y:S01]  /*a250*/  FMUL.FTZ R29, R29, c[0x0][0x320] ;  /* 0x0000c8001d1d7a20 */ /* 0x000fe20000410000 */
[----:B----4-:R-:W-:Y:S01]  /*a260*/  FMNMX.FTZ R101, R148, R101, !PT ;  /* 0x0000006594657209 */ /* 0x010fe20007810000 */
[----:B------:R-:W-:Y:S02]  /*a270*/  FMUL.FTZ R31, R31, c[0x0][0x320] ;  /* 0x0000c8001f1f7a20 */ /* 0x000fe40000410000 */
[----:B------:R-:W-:Y:S02]  /*a280*/  FMUL.FTZ R32, R32, c[0x0][0x320] ;  /* 0x0000c80020207a20 */ /* 0x000fe40000410000 */
[----:B------:R-:W-:Y:S01]  /*a290*/  FMUL.FTZ R34, R34, c[0x0][0x320] ;  /* 0x0000c80022227a20 */ /* 0x000fe20000410000 */
[----:B------:R-:W3:Y:S01]  /*a2a0*/  MUFU.TANH R159, R22 ;  /* 0x00000016009f7308 */ /* 0x000ee20000002400 */
[----:B------:R-:W-:Y:S02]  /*a2b0*/  FMUL.FTZ R33, R33, c[0x0][0x320] ;  /* 0x0000c80021217a20 */ /* 0x000fe40000410000 */
[----:B------:R-:W-:Y:S01]  /*a2c0*/  FMUL.FTZ R35, R35, c[0x0][0x320] ;  /* 0x0000c80023237a20 */ /* 0x000fe20000410000 */
[----:B--2---:R-:W-:Y:S06]  /*a2d0*/  FMNMX.FTZ R100, R152, R100, !PT ;  /* 0x0000006498647209 */ /* 0x004fec0007810000 */
        /* <DEDUP_REMOVED lines=27> */
[----:B---3--:R-:W-:Y:S02]  /*a490*/  FMNMX.FTZ R100, R170, R100, !PT ;  /* 0x00000064aa647209 */ /* 0x008fe40007810000 */
[----:B--2---:R-:W-:Y:S02]  /*a4a0*/  FMNMX.FTZ R101, R166, R101, !PT ;  /* 0x00000065a6657209 */ /* 0x004fe40007810000 */
[----:B-1----:R-:W-:Y:S01]  /*a4b0*/  FMNMX.FTZ R100, R168, R100, !PT ;  /* 0x00000064a8647209 */ /* 0x002fe20007810000 */
[----:B------:R-:W-:-:S05]  /*a4c0*/  BRA.DIV ~URZ, `(.L_x_1464) ;  /* 0x000057827f007947 */ /* 0x000fca000b800000 */
[----:B------:R1:W2:Y:S02]  /*a4d0*/  SHFL.BFLY PT, R2, R101, 0x2, 0x1f ;  /* 0x0c401f0065027f89 */ /* 0x0002a400000e0000 */
.L_x_1520:
[----:B-12---:R-:W-:Y:S01]  /*a4e0*/  FMNMX.FTZ R101, R101, R2, !PT ;  /* 0x0000000265657209 */ /* 0x006fe20007810000 */
[----:B------:R-:W1:Y:S01]  /*a4f0*/  SHFL.BFLY PT, R3, R100, 0x2, 0x1f ;  /* 0x0c401f0064037f89 */ /* 0x000e6200000e0000 */
[----:B------:R-:W-:Y:S04]  /*a500*/  DEPBAR.LE SB0, 0x2 ;  /* 0x000080800000791a */ /* 0x000fe80000000000 */
[----:B------:R-:W-:Y:S01]  /*a510*/  IADD3 R156, R195, R185, RZ ;  /* 0x000000b9c39c7210 */ /* 0x000fe20007ffe0ff */
[----:B------:R-:W-:Y:S02]  /*a520*/  BSSY B0, `(.L_x_1465) ;  /* 0x00001c4000007945 */ /* 0x000fe40003800000 */
[----:B------:R-:W-:Y:S01]  /*a530*/  BAR.SYNC.DEFER_BLOCKING 0x0 ;  /* 0x0000000000007b1d */ /* 0x000fe20000010000 */
[----:B------:R-:W-:Y:S02]  /*a540*/  ISETP.GE.AND P0, PT, R197, 0x2, PT ;  /* 0x00000002c500780c */ /* 0x000fe40003f06270 */
[----:B-1----:R-:W-:Y:S05]  /*a550*/  FMNMX.FTZ R100, R100, R3, !PT ;  /* 0x0000000364647209 */ /* 0x002fea0007810000 */
[----:B------:R-:W-:Y:S08]  /*a560*/  LDSM.16.MT88.4 R12, [R156] ;  /* 0x000000009c0c783b */ /* 0x000ff00000004200 */
[----:B------:R-:W1:Y:S08]  /*a570*/  SHFL.BFLY PT, R2, R101, 0x1, 0x1f ;  /* 0x0c201f0065027f89 */ /* 0x000e7000000e0000 */
[----:B------:R-:W2:Y:S01]  /*a580*/  SHFL.BFLY PT, R5, R100, 0x1, 0x1f ;  /* 0x0c201f0064057f89 */ /* 0x000ea200000e0000 */
[----:B-1----:R-:W-:Y:S05]  /*a590*/  FMNMX.FTZ R101, R101, R2, !PT ;  /* 0x0000000265657209 */ /* 0x002fea0007810000 */
[C---:B------:R-:W-:Y:S02]  /*a5a0*/  FMUL.FTZ R162, R101.reuse, c[0x0][0x2d0] ;  /* 0x0000b40065a27a20 */ /* 0x040fe40000410000 */
[----:B------:R-:W-:Y:S01]  /*a5b0*/  FADD.FTZ R0, -R101, R0 ;  /* 0x0000000065007221 */ /* 0x000fe20000010100 */
[----:B--2---:R-:W-:Y:S01]  /*a5c0*/  FMNMX.FTZ R100, R100, R5, !PT ;  /* 0x0000000564647209 */ /* 0x004fe20007810000 */
[--C-:B------:R-:W-:Y:S02]  /*a5d0*/  FFMA.FTZ R3, R140, c[0x0][0x2d0], -R162.reuse ;  /* 0x0000b4008c037a23 */ /* 0x100fe400000108a2 */
[----:B------:R-:W-:Y:S02]  /*a5e0*/  FMUL.FTZ R0, R0, c[0x0][0x2d0] ;  /* 0x0000b40000007a20 */ /* 0x000fe40000410000 */
[----:B------:R1:W-:Y:S01]  /*a5f0*/  MUFU.EX2 R215, R3 ;  /* 0x0000000300d77308 */ /* 0x0003e20000000800 */
[----:B------:R-:W-:Y:S02]  /*a600*/  FMUL.FTZ R163, R100, c[0x0][0x2d0] ;  /* 0x0000b40064a37a20 */ /* 0x000fe40000410000 */
[--C-:B------:R-:W-:Y:S07]  /*a610*/  FFMA.FTZ R4, R142, c[0x0][0x2d0], -R162.reuse ;  /* 0x0000b4008e047a23 */ /* 0x100fee00000108a2 */
[----:B------:R2:W3:Y:S10]  /*a620*/  MUFU.EX2 R2, R0 ;  /* 0x0000000000027308 */ /* 0x0004f40000000800 */
[----:B------:R4:W5:Y:S01]  /*a630*/  MUFU.EX2 R212, R4 ;  /* 0x0000000400d47308 */ /* 0x0009620000000800 */
[--C-:B-1----:R-:W-:Y:S09]  /*a640*/  FFMA.FTZ R3, R143, c[0x0][0x2d0], -R163.reuse ;  /* 0x0000b4008f037a23 */ /* 0x102ff200000108a3 */
[----:B------:R1:W-:Y:S01]  /*a650*/  MUFU.EX2 R208, R3 ;  /* 0x0000000300d07308 */ /* 0x0003e20000000800 */
[--C-:B--2---:R-:W-:Y:S02]  /*a660*/  FFMA.FTZ R0, R141, c[0x0][0x2d0], -R162.reuse ;  /* 0x0000b4008d007a23 */ /* 0x104fe400000108a2 */
[C---:B---3--:R-:W-:Y:S02]  /*a670*/  FMUL.FTZ R5, R2.reuse, R105 ;  /* 0x0000006902057220 */ /* 0x048fe40000410000 */
[C---:B------:R-:W-:Y:S05]  /*a680*/  FMUL.FTZ R8, R2.reuse, R108 ;  /* 0x0000006c02087220 */ /* 0x040fea0000410000 */
[----:B------:R2:W-:Y:S01]  /*a690*/  MUFU.EX2 R210, R0 ;  /* 0x0000000000d27308 */ /* 0x0005e20000000800 */
[C---:B------:R-:W-:Y:S02]  /*a6a0*/  FMUL.FTZ R9, R2.reuse, R109 ;  /* 0x0000006d02097220 */ /* 0x040fe40000410000 */
[C---:B------:R-:W-:Y:S02]  /*a6b0*/  FMUL.FTZ R16, R2.reuse, R116 ;  /* 0x0000007402107220 */ /* 0x040fe40000410000 */
[C---:B----4-:R-:W-:Y:S02]  /*a6c0*/  FMUL.FTZ R4, R2.reuse, R104 ;  /* 0x0000006802047220 */ /* 0x050fe40000410000 */
[C---:B------:R-:W-:Y:S02]  /*a6d0*/  FMUL.FTZ R17, R2.reuse, R117 ;  /* 0x0000007502117220 */ /* 0x040fe40000410000 */
[C---:B------:R-:W-:Y:S02]  /*a6e0*/  FMUL.FTZ R24, R2.reuse, R124 ;  /* 0x0000007c02187220 */ /* 0x040fe40000410000 */
[C---:B------:R-:W-:Y:S02]  /*a6f0*/  FMUL.FTZ R25, R2.reuse, R125 ;  /* 0x0000007d02197220 */ /* 0x040fe40000410000 */
[----:B------:R-:W-:Y:S02]  /*a700*/  FMUL.FTZ R32, R2, R132 ;  /* 0x0000008402207220 */ /* 0x000fe40000410000 */
[--C-:B-1----:R-:W-:Y:S02]  /*a710*/  FFMA.FTZ R3, R144, c[0x0][0x2d0], -R163.reuse ;  /* 0x0000b40090037a23 */ /* 0x102fe400000108a3 */
[C---:B------:R-:W-:Y:S02]  /*a720*/  FMUL.FTZ R33, R2.reuse, R133 ;  /* 0x0000008502217220 */ /* 0x040fe40000410000 */
[----:B------:R1:W-:Y:S01]  /*a730*/  MUFU.EX2 R207, R3 ;  /* 0x0000000300cf7308 */ /* 0x0003e20000000800 */
[C---:B------:R-:W-:Y:S02]  /*a740*/  FMUL.FTZ R36, R2.reuse, R36 ;  /* 0x0000002402247220 */ /* 0x040fe40000410000 */
[C---:B------:R-:W-:Y:S02]  /*a750*/  FMUL.FTZ R37, R2.reuse, R37 ;  /* 0x0000002502257220 */ /* 0x040fe40000410000 */
[----:B--2---:R-:W-:Y:S01]  /*a760*/  FFMA.FTZ R0, R103, c[0x0][0x2d0], -R162 ;  /* 0x0000b40067007a23 */ /* 0x004fe200000108a2 */
[----:B------:R-:W-:Y:S01]  /*a770*/  IADD3 R103, R193, R156, RZ ;  /* 0x0000009cc1677210 */ /* 0x000fe20007ffe0ff */
[C---:B------:R-:W-:Y:S02]  /*a780*/  FMUL.FTZ R40, R2.reuse, R40 ;  /* 0x0000002802287220 */ /* 0x040fe40000410000 */
[C---:B------:R-:W-:Y:S01]  /*a790*/  FMUL.FTZ R41, R2.reuse, R41 ;  /* 0x0000002902297220 */ /* 0x040fe20000410000 */
[----:B------:R-:W2:Y:S01]  /*a7a0*/  MUFU.EX2 R209, R0 ;  /* 0x0000000000d17308 */ /* 0x000ea20000000800 */
[----:B------:R-:W3:Y:S01]  /*a7b0*/  LDSM.16.MT88.4 R20, [R103] ;  /* 0x000000006714783b */ /* 0x000ee20000004200 */
[C---:B------:R-:W-:Y:S02]  /*a7c0*/  FMUL.FTZ R44, R2.reuse, R44 ;  /* 0x0000002c022c7220 */ /* 0x040fe40000410000 */
[C---:B------:R-:W-:Y:S02]  /*a7d0*/  FMUL.FTZ R45, R2.reuse, R45 ;  /* 0x0000002d022d7220 */ /* 0x040fe40000410000 */
[C---:B------:R-:W-:Y:S02]  /*a7e0*/  FMUL.FTZ R48, R2.reuse, R48 ;  /* 0x0000003002307220 */ /* 0x040fe40000410000 */
[C---:B------:R-:W-:Y:S02]  /*a7f0*/  FMUL.FTZ R49, R2.reuse, R49 ;  /* 0x0000003102317220 */ /* 0x040fe40000410000 */
[C---:B------:R-:W-:Y:S02]  /*a800*/  FMUL.FTZ R52, R2.reuse, R52 ;  /* 0x0000003402347220 */ /* 0x040fe40000410000 */
[----:B------:R-:W-:Y:S02]  /*a810*/  FMUL.FTZ R53, R2, R53 ;  /* 0x0000003502357220 */ /* 0x000fe40000410000 */
[--C-:B-1----:R-:W-:Y:S01]  /*a820*/  FFMA.FTZ R3, R136, c[0x0][0x2d0], -R163.reuse ;  /* 0x0000b40088037a23 */ /* 0x102fe200000108a3 */
[----:B-----5:R-:W-:Y:S01]  /*a830*/  F2FP.BF16.PACK_AB R136, R212, R215 ;  /* 0x000000d7d488723e */ /* 0x020fe200000010ff */
[C---:B------:R-:W-:Y:S02]  /*a840*/  FMUL.FTZ R56, R2.reuse, R56 ;  /* 0x0000003802387220 */ /* 0x040fe40000410000 */
[----:B------:R1:W-:Y:S01]  /*a850*/  MUFU.EX2 R206, R3 ;  /* 0x0000000300ce7308 */ /* 0x0003e20000000800 */
[C---:B------:R-:W-:Y:S02]  /*a860*/  FMUL.FTZ R57, R2.reuse, R57 ;  /* 0x0000003902397220 */ /* 0x040fe40000410000 */
[C---:B------:R-:W-:Y:S02]  /*a870*/  FMUL.FTZ R60, R2.reuse, R60 ;  /* 0x0000003c023c7220 */ /* 0x040fe40000410000 */
[----:B------:R-:W-:Y:S01]  /*a880*/  FMUL.FTZ R61, R2, R61 ;  /* 0x0000003d023d7220 */ /* 0x000fe20000410000 */
[----:B--2---:R-:W-:Y:S01]  /*a890*/  F2FP.BF16.PACK_AB R138, R209, R210 ;  /* 0x000000d2d18a723e */ /* 0x004fe200000010ff */
[----:B------:R-:W-:Y:S02]  /*a8a0*/  FADD.FTZ R0, -R100, R102 ;  /* 0x0000006664007221 */ /* 0x000fe40000010100 */
[----:B------:R-:W-:Y:S02]  /*a8b0*/  FMUL.FTZ R64, R2, R64 ;  /* 0x0000004002407220 */ /* 0x000fe40000410000 */
[----:B------:R-:W-:Y:S02]  /*a8c0*/  FMUL.FTZ R0, R0, c[0x0][0x2d0] ;  /* 0x0000b40000007a20 */ /* 0x000fe40000410000 */
[C---:B------:R-:W-:Y:S02]  /*a8d0*/  FMUL.FTZ R65, R2.reuse, R65 ;  /* 0x0000004102417220 */ /* 0x040fe40000410000 */
[C---:B------:R-:W-:Y:S02]  /*a8e0*/  FMUL.FTZ R68, R2.reuse, R68 ;  /* 0x0000004402447220 */ /* 0x040fe40000410000 */
[----:B------:R-:W2:Y:S01]  /*a8f0*/  MUFU.EX2 R0, R0 ;  /* 0x0000000000007308 */ /* 0x000ea20000000800 */
[C---:B------:R-:W-:Y:S02]  /*a900*/  FMUL.FTZ R69, R2.reuse, R69 ;  /* 0x0000004502457220 */ /* 0x040fe40000410000 */
[C---:B------:R-:W-:Y:S02]  /*a910*/  FMUL.FTZ R72, R2.reuse, R72 ;  /* 0x0000004802487220 */ /* 0x040fe40000410000 */
[C---:B------:R-:W-:Y:S02]  /*a920*/  FMUL.FTZ R73, R2.reuse, R73 ;  /* 0x0000004902497220 */ /* 0x040fe40000410000 */
[----:B-1----:R-:W-:Y:S01]  /*a930*/  FFMA.FTZ R3, R137, c[0x0][0x2d0], -R163 ;  /* 0x0000b40089037a23 */ /* 0x002fe200000108a3 */
[----:B------:R-:W-:Y:S01]  /*a940*/  F2FP.BF16.PACK_AB R137, R207, R208 ;  /* 0x000000d0cf89723e */ /* 0x000fe200000010ff */
[C---:B------:R-:W-:Y:S02]  /*a950*/  FMUL.FTZ R76, R2.reuse, R76 ;  /* 0x0000004c024c7220 */ /* 0x040fe40000410000 */
[----:B------:R-:W1:Y:S01]  /*a960*/  MUFU.EX2 R205, R3 ;  /* 0x0000000300cd7308 */ /* 0x000e620000000800 */
[C---:B------:R-:W-:Y:S02]  /*a970*/  FMUL.FTZ R77, R2.reuse, R77 ;  /* 0x0000004d024d7220 */ /* 0x040fe40000410000 */
[C---:B------:R-:W-:Y:S02]  /*a980*/  FMUL.FTZ R84, R2.reuse, R84 ;  /* 0x0000005402547220 */ /* 0x040fe40000410000 */
[C---:B------:R-:W-:Y:S02]  /*a990*/  FMUL.FTZ R85, R2.reuse, R85 ;  /* 0x0000005502557220 */ /* 0x040fe40000410000 */
[C---:B------:R-:W-:Y:S02]  /*a9a0*/  FMUL.FTZ R88, R2.reuse, R88 ;  /* 0x0000005802587220 */ /* 0x040fe40000410000 */
[C---:B------:R-:W-:Y:S02]  /*a9b0*/  FMUL.FTZ R89, R2.reuse, R89 ;  /* 0x0000005902597220 */ /* 0x040fe40000410000 */
[----:B------:R-:W-:Y:S02]  /*a9c0*/  FMUL.FTZ R92, R2, R92 ;  /* 0x0000005c025c7220 */ /* 0x000fe40000410000 */
[C---:B--2---:R-:W-:Y:S02]  /*a9d0*/  FMUL.FTZ R6, R0.reuse, R106 ;  /* 0x0000006a00067220 */ /* 0x044fe40000410000 */
[C---:B------:R-:W-:Y:S02]  /*a9e0*/  FMUL.FTZ R7, R0.reuse, R107 ;  /* 0x0000006b00077220 */ /* 0x040fe40000410000 */
[C---:B------:R-:W-:Y:S02]  /*a9f0*/  FMUL.FTZ R10, R0.reuse, R110 ;  /* 0x0000006e000a7220 */ /* 0x040fe40000410000 */
[C---:B------:R-:W-:Y:S02]  /*aa00*/  FMUL.FTZ R11, R0.reuse, R111 ;  /* 0x0000006f000b7220 */ /* 0x040fe40000410000 */
[C---:B------:R-:W-:Y:S01]  /*aa10*/  FMUL.FTZ R18, R0.reuse, R118 ;  /* 0x0000007600127220 */ /* 0x040fe20000410000 */
[----:B------:R-:W-:Y:S01]  /*aa20*/  LDSM.16.MT88.4 R108, [R156+0x2000] ;  /* 0x002000009c6c783b */ /* 0x000fe20000004200 */
[C---:B------:R-:W-:Y:S01]  /*aa30*/  FMUL.FTZ R19, R0.reuse, R119 ;  /* 0x0000007700137220 */ /* 0x040fe20000410000 */
[----:B-1----:R-:W-:Y:S01]  /*aa40*/  F2FP.BF16.PACK_AB R139, R205, R206 ;  /* 0x000000cecd8b723e */ /* 0x002fe200000010ff */
[----:B------:R-:W-:Y:S01]  /*aa50*/  FMUL.FTZ R26, R0, R126 ;  /* 0x0000007e001a7220 */ /* 0x000fe20000410000 */
[----:B------:R-:W-:Y:S01]  /*aa60*/  IADD3 R3, R196, R185, RZ ;  /* 0x000000b9c4037210 */ /* 0x000fe20007ffe0ff */
[C---:B------:R-:W-:Y:S02]  /*aa70*/  FMUL.FTZ R27, R0.reuse, R127 ;  /* 0x0000007f001b7220 */ /* 0x040fe40000410000 */
[C---:B------:R-:W-:Y:S01]  /*aa80*/  FMUL.FTZ R34, R0.reuse, R134 ;  /* 0x0000008600227220 */ /* 0x040fe20000410000 */
[----:B------:R-:W-:Y:S01]  /*aa90*/  LDSM.16.MT88.4 R116, [R156+0x800] ;  /* 0x000800009c74783b */ /* 0x000fe20000004200 */
[C---:B------:R-:W-:Y:S05]  /*aaa0*/  HMMA.16816.F32.BF16 R4, R136.reuse, R12, R4 ;  /* 0x0000000c8804723c */ /* 0x040fea0000041804 */
[----:B------:R-:W-:Y:S01]  /*aab0*/  IADD3 R102, R193, R3, RZ ;  /* 0x00000003c1667210 */ /* 0x000fe20007ffe0ff */
[----:B------:R-:W-:Y:S01]  /*aac0*/  FMUL.FTZ R35, R0, R135 ;  /* 0x0000008700237220 */ /* 0x000fe20000410000 */
[----:B------:R-:W1:Y:S01]  /*aad0*/  LDSM.16.MT88.4 R28, [R3] ;  /* 0x00000000031c783b */ /* 0x000e620000004200 */
[C---:B------:R-:W-:Y:S04]  /*aae0*/  HMMA.16816.F32.BF16 R8, R136.reuse, R14, R8 ;  /* 0x0000000e8808723c */ /* 0x040fe80000041808 */
[C---:B------:R-:W-:Y:S02]  /*aaf0*/  FMUL.FTZ R12, R2.reuse, R112 ;  /* 0x00000070020c7220 */ /* 0x040fe40000410000 */
[----:B------:R-:W-:Y:S01]  /*ab00*/  FMUL.FTZ R13, R2, R113 ;  /* 0x00000071020d7220 */ /* 0x000fe20000410000 */
[----:B------:R-:W2:Y:S01]  /*ab10*/  LDSM.16.MT88.4 R104, [R102] ;  /* 0x000000006668783b */ /* 0x000ea20000004200 */
[C---:B------:R-:W-:Y:S04]  /*ab20*/  FMUL.FTZ R14, R0.reuse, R114 ;  /* 0x00000072000e7220 */ /* 0x040fe80000410000 */
[C---:B------:R-:W-:Y:S02]  /*ab30*/  FMUL.FTZ R15, R0.reuse, R115 ;  /* 0x00000073000f7220 */ /* 0x040fe40000410000 */
[C---:B------:R-:W-:Y:S01]  /*ab40*/  FMUL.FTZ R38, R0.reuse, R38 ;  /* 0x0000002600267220 */ /* 0x040fe20000410000 */
[----:B------:R-:W4:Y:S01]  /*ab50*/  LDSM.16.MT88.4 R112, [R103+0x2000] ;  /* 0x002000006770783b */ /* 0x000f220000004200 */
[C---:B------:R-:W-:Y:S02]  /*ab60*/  FMUL.FTZ R39, R0.reuse, R39 ;  /* 0x0000002700277220 */ /* 0x040fe40000410000 */
[C---:B------:R-:W-:Y:S01]  /*ab70*/  FMUL.FTZ R42, R0.reuse, R42 ;  /* 0x0000002a002a7220 */ /* 0x040fe20000410000 */
[C---:B---3--:R-:W-:Y:S03]  /*ab80*/  HMMA.16816.F32.BF16 R12, R136.reuse, R20, R12 ;  /* 0x00000014880c723c */ /* 0x048fe6000004180c */
[C---:B------:R-:W-:Y:S01]  /*ab90*/  FMUL.FTZ R43, R0.reuse, R43 ;  /* 0x0000002b002b7220 */ /* 0x040fe20000410000 */
[----:B------:R-:W-:Y:S01]  /*aba0*/  LDSM.16.MT88.4 R124, [R102+0x800] ;  /* 0x00080000667c783b */ /* 0x000fe20000004200 */
[----:B------:R-:W-:Y:S02]  /*abb0*/  FMUL.FTZ R46, R0, R46 ;  /* 0x0000002e002e7220 */ /* 0x000fe40000410000 */
[C---:B------:R-:W-:Y:S01]  /*abc0*/  FMUL.FTZ R20, R2.reuse, R120 ;  /* 0x0000007802147220 */ /* 0x040fe20000410000 */
[C---:B------:R-:W-:Y:S04]  /*abd0*/  HMMA.16816.F32.BF16 R16, R136.reuse, R22, R16 ;  /* 0x000000168810723c */ /* 0x040fe80000041810 */
[----:B------:R-:W-:Y:S01]  /*abe0*/  FMUL.FTZ R21, R2, R121 ;  /* 0x0000007902157220 */ /* 0x000fe20000410000 */
[----:B------:R-:W-:Y:S01]  /*abf0*/  LDSM.16.MT88.4 R132, [R103+0x2800] ;  /* 0x002800006784783b */ /* 0x000fe20000004200 */
[C---:B------:R-:W-:Y:S02]  /*ac00*/  FMUL.FTZ R47, R0.reuse, R47 ;  /* 0x0000002f002f7220 */ /* 0x040fe40000410000 */
[C---:B------:R-:W-:Y:S04]  /*ac10*/  FMUL.FTZ R22, R0.reuse, R122 ;  /* 0x0000007a00167220 */ /* 0x040fe80000410000 */
[C---:B------:R-:W-:Y:S01]  /*ac20*/  FMUL.FTZ R23, R0.reuse, R123 ;  /* 0x0000007b00177220 */ /* 0x040fe20000410000 */
[----:B------:R-:W-:Y:S01]  /*ac30*/  LDSM.16.MT88.4 R140, [R3+0x2800] ;  /* 0x00280000038c783b */ /* 0x000fe20000004200 */
[C---:B------:R-:W-:Y:S02]  /*ac40*/  FMUL.FTZ R50, R0.reuse, R50 ;  /* 0x0000003200327220 */ /* 0x040fe40000410000 */
[C---:B------:R-:W-:Y:S02]  /*ac50*/  FMUL.FTZ R51, R0.reuse, R51 ;  /* 0x0000003300337220 */ /* 0x040fe40000410000 */
[C---:B------:R-:W-:Y:S01]  /*ac60*/  FMUL.FTZ R54, R0.reuse, R54 ;  /* 0x0000003600367220 */ /* 0x040fe20000410000 */
[C---:B-1----:R-:W-:Y:S02]  /*ac70*/  HMMA.16816.F32.BF16 R20, R136.reuse, R28, R20 ;  /* 0x0000001c8814723c */ /* 0x042fe40000041814 */
[----:B------:R-:W-:Y:S01]  /*ac80*/  LDSM.16.MT88.4 R120, [R3+0x800] ;  /* 0x000800000378783b */ /* 0x000fe20000004200 */
        /* <DEDUP_REMOVED lines=19> */
[C---:B------:R-:W-:Y:S04]  /*adc0*/  HMMA.16816.F32.BF16 R36, R136.reuse, R108, R36 ;  /* 0x0000006c8824723c */ /* 0x040fe80000041824 */
[C---:B------:R-:W-:Y:S02]  /*add0*/  FMUL.FTZ R75, R0.reuse, R75 ;  /* 0x0000004b004b7220 */ /* 0x040fe40000410000 */
[C---:B------:R-:W-:Y:S02]  /*ade0*/  FMUL.FTZ R86, R0.reuse, R86 ;  /* 0x0000005600567220 */ /* 0x040fe40000410000 */
[C---:B------:R-:W-:Y:S01]  /*adf0*/  HMMA.16816.F32.BF16 R40, R136.reuse, R110, R40 ;  /* 0x0000006e8828723c */ /* 0x040fe20000041828 */
[----:B------:R-:W2:Y:S03]  /*ae00*/  LDSM.16.MT88.4 R108, [R102+0x2000] ;  /* 0x00200000666c783b */ /* 0x000ea60000004200 */
[C---:B------:R-:W-:Y:S02]  /*ae10*/  FMUL.FTZ R87, R0.reuse, R87 ;  /* 0x0000005700577220 */ /* 0x040fe40000410000 */
[C---:B------:R-:W-:Y:S02]  /*ae20*/  FMUL.FTZ R90, R0.reuse, R90 ;  /* 0x0000005a005a7220 */ /* 0x040fe40000410000 */
[C---:B----4-:R-:W-:Y:S04]  /*ae30*/  HMMA.16816.F32.BF16 R44, R136.reuse, R112, R44 ;  /* 0x00000070882c723c */ /* 0x050fe8000004182c */
[----:B------:R-:W-:Y:S02]  /*ae40*/  FMUL.FTZ R91, R0, R91 ;  /* 0x0000005b005b7220 */ /* 0x000fe40000410000 */
        /* <DEDUP_REMOVED lines=9> */
[C---:B------:R-:W-:Y:S01]  /*aee0*/  FMUL.FTZ R99, R0.reuse, R99 ;  /* 0x0000006300637220 */ /* 0x040fe20000410000 */
[C---:B------:R-:W-:Y:S01]  /*aef0*/  HMMA.16816.F32.BF16 R56, R136.reuse, R106, R56 ;  /* 0x0000006a8838723c */ /* 0x040fe20000041838 */
[----:B------:R-:W1:Y:S03]  /*af00*/  LDSM.16.MT88.4 R104, [R103+0x4000] ;  /* 0x004000006768783b */ /* 0x000e660000004200 */
[C---:B------:R-:W-:Y:S02]  /*af10*/  FMUL.FTZ R78, R0.reuse, R78 ;  /* 0x0000004e004e7220 */ /* 0x040fe40000410000 */
[----:B------:R-:W-:Y:S02]  /*af20*/  FMUL.FTZ R79, R0, R79 ;  /* 0x0000004f004f7220 */ /* 0x000fe40000410000 */
[C---:B--2---:R-:W-:Y:S04]  /*af30*/  HMMA.16816.F32.BF16 R60, R136.reuse, R108, R60 ;  /* 0x0000006c883c723c */ /* 0x044fe8000004183c */
[C---:B------:R-:W-:Y:S02]  /*af40*/  FMUL.FTZ R80, R2.reuse, R80 ;  /* 0x0000005002507220 */ /* 0x040fe40000410000 */
[----:B------:R-:W-:Y:S02]  /*af50*/  FMUL.FTZ R81, R2, R81 ;  /* 0x0000005102517220 */ /* 0x000fe40000410000 */
[C---:B------:R-:W-:Y:S04]  /*af60*/  HMMA.16816.F32.BF16 R64, R136.reuse, R110, R64 ;  /* 0x0000006e8840723c */ /* 0x040fe80000041840 */
[--C-:B------:R-:W-:Y:S02]  /*af70*/  FFMA.FTZ R108, R145, c[0x0][0x2d0], -R162.reuse ;  /* 0x0000b400916c7a23 */ /* 0x100fe400000108a2 */
[C---:B------:R-:W-:Y:S02]  /*af80*/  FMUL.FTZ R82, R0.reuse, R82 ;  /* 0x0000005200527220 */ /* 0x040fe40000410000 */
[C---:B---3--:R-:W-:Y:S01]  /*af90*/  HMMA.16816.F32.BF16 R68, R136.reuse, R112, R68 ;  /* 0x000000708844723c */ /* 0x048fe20000041844 */
[----:B------:R2:W-:Y:S03]  /*afa0*/  MUFU.EX2 R204, R108 ;  /* 0x0000006c00cc7308 */ /* 0x0005e60000000800 */
[----:B------:R-:W-:Y:S02]  /*afb0*/  FMUL.FTZ R83, R0, R83 ;  /* 0x0000005300537220 */ /* 0x000fe40000410000 */
[----:B------:R-:W-:Y:S02]  /*afc0*/  FFMA.FTZ R2, R2, R216, R215 ;  /* 0x000000d802027223 */ /* 0x000fe400000100d7 */
[C---:B------:R-:W-:Y:S04]  /*afd0*/  HMMA.16816.F32.BF16 R72, R136.reuse, R114, R72 ;  /* 0x000000728848723c */ /* 0x040fe80000041848 */
[----:B------:R-:W-:Y:S02]  /*afe0*/  FFMA.FTZ R112, R147, c[0x0][0x2d0], -R162 ;  /* 0x0000b40093707a23 */ /* 0x000fe400000108a2 */
[----:B------:R-:W-:Y:S02]  /*aff0*/  FFMA.FTZ R0, R0, R217, R208 ;  /* 0x000000d900007223 */ /* 0x000fe400000100d0 */
[----:B------:R3:W-:Y:S01]  /*b000*/  MUFU.EX2 R202, R112 ;  /* 0x0000007000ca7308 */ /* 0x0007e20000000800 */
[C---:B-1----:R-:W-:Y:S07]  /*b010*/  HMMA.16816.F32.BF16 R76, R136.reuse, R104, R76 ;  /* 0x00000068884c723c */ /* 0x042fee000004184c */
[--C-:B------:R-:W-:Y:S01]  /*b020*/  FFMA.FTZ R104, R149, c[0x0][0x2d0], -R163.reuse ;  /* 0x0000b40095687a23 */ /* 0x100fe200000108a3 */
[C---:B------:R-:W-:Y:S03]  /*b030*/  HMMA.16816.F32.BF16 R80, R136.reuse, R106, R80 ;  /* 0x0000006a8850723c */ /* 0x040fe60000041850 */
[----:B------:R1:W-:Y:S01]  /*b040*/  MUFU.EX2 R185, R104 ;  /* 0x0000006800b97308 */ /* 0x0003e20000000800 */
[--C-:B--2---:R-:W-:Y:S02]  /*b050*/  FFMA.FTZ R108, R146, c[0x0][0x2d0], -R162.reuse ;  /* 0x0000b400926c7a23 */ /* 0x104fe400000108a2 */
[----:B------:R-:W-:Y:S07]  /*b060*/  LDSM.16.MT88.4 R144, [R103+0x3800] ;  /* 0x003800006790783b */ /* 0x000fee0000004200 */
[----:B------:R2:W-:Y:S01]  /*b070*/  MUFU.EX2 R203, R108 ;  /* 0x0000006c00cb7308 */ /* 0x0005e20000000800 */
[--C-:B---3--:R-:W-:Y:S09]  /*b080*/  FFMA.FTZ R112, R148, c[0x0][0x2d0], -R162.reuse ;  /* 0x0000b40094707a23 */ /* 0x108ff200000108a2 */
[----:B------:R3:W4:Y:S01]  /*b090*/  MUFU.EX2 R201, R112 ;  /* 0x0000007000c97308 */ /* 0x0007220000000800 */
[--C-:B-1----:R-:W-:Y:S09]  /*b0a0*/  FFMA.FTZ R104, R151, c[0x0][0x2d0], -R163.reuse ;  /* 0x0000b40097687a23 */ /* 0x102ff200000108a3 */
[----:B------:R1:W5:Y:S01]  /*b0b0*/  MUFU.EX2 R184, R104 ;  /* 0x0000006800b87308 */ /* 0x0003620000000800 */
[----:B--2---:R-:W2:Y:S08]  /*b0c0*/  LDSM.16.MT88.4 R108, [R3+0x4000] ;  /* 0x00400000036c783b */ /* 0x004eb00000004200 */
[----:B---3--:R-:W3:Y:S01]  /*b0d0*/  LDSM.16.MT88.4 R112, [R102+0x4000] ;  /* 0x004000006670783b */ /* 0x008ee20000004200 */
[----:B----4-:R-:W-:Y:S01]  /*b0e0*/  F2FP.BF16.PACK_AB R106, R201, R202 ;  /* 0x000000cac96a723e */ /* 0x010fe200000010ff */
[--C-:B-1----:R-:W-:Y:S01]  /*b0f0*/  FFMA.FTZ R104, R150, c[0x0][0x2d0], -R163.reuse ;  /* 0x0000b40096687a23 */ /* 0x102fe200000108a3 */
[----:B-----5:R-:W-:Y:S05]  /*b100*/  F2FP.BF16.PACK_AB R105, R184, R185 ;  /* 0x000000b9b869723e */ /* 0x020fea00000010ff */
[----:B------:R-:W-:Y:S01]  /*b110*/  LDSM.16.MT88.4 R148, [R3+0x3800] ;  /* 0x003800000394783b */ /* 0x000fe20000004200 */
[----:B------:R1:W-:Y:S01]  /*b120*/  MUFU.EX2 R183, R104 ;  /* 0x0000006800b77308 */ /* 0x0003e20000000800 */
[C---:B--2---:R-:W-:Y:S08]  /*b130*/  HMMA.16816.F32.BF16 R84, R136.reuse, R108, R84 ;  /* 0x0000006c8854723c */ /* 0x044ff00000041854 */
[C---:B------:R-:W-:Y:S01]  /*b140*/  HMMA.16816.F32.BF16 R88, R136.reuse, R110, R88 ;  /* 0x0000006e8858723c */ /* 0x040fe20000041858 */
[----:B------:R-:W2:Y:S03]  /*b150*/  LDSM.16.MT88.4 R108, [R103+0x800] ;  /* 0x00080000676c783b */ /* 0x000ea60000004200 */
[--C-:B-1----:R-:W-:Y:S04]  /*b160*/  FFMA.FTZ R104, R152, c[0x0][0x2d0], -R163.reuse ;  /* 0x0000b40098687a23 */ /* 0x102fe800000108a3 */
[C---:B---3--:R-:W-:Y:S01]  /*b170*/  HMMA.16816.F32.BF16 R92, R136.reuse, R112, R92 ;  /* 0x00000070885c723c */ /* 0x048fe2000004185c */
[----:B------:R1:W3:Y:S07]  /*b180*/  MUFU.EX2 R182, R104 ;  /* 0x0000006800b67308 */ /* 0x0002ee0000000800 */
[----:B------:R-:W-:Y:S01]  /*b190*/  HMMA.16816.F32.BF16 R96, R136, R114, R96 ;  /* 0x000000728860723c */ /* 0x000fe20000041860 */
[----:B------:R-:W4:Y:S03]  /*b1a0*/  LDSM.16.MT88.4 R112, [R102+0x2800] ;  /* 0x002800006670783b */ /* 0x000f260000004200 */
[----:B-1----:R-:W-:Y:S02]  /*b1b0*/  F2FP.BF16.PACK_AB R104, R203, R204 ;  /* 0x000000cccb68723e */ /* 0x002fe400000010ff */
[----:B---3--:R-:W-:Y:S07]  /*b1c0*/  F2FP.BF16.PACK_AB R107, R182, R183 ;  /* 0x000000b7b66b723e */ /* 0x008fee00000010ff */
        /* <DEDUP_REMOVED lines=12> */
[----:B------:R-:W-:Y:S07]  /*b290*/  LDSM.16.MT88.4 R124, [R103+0x1000] ;  /* 0x00100000677c783b */ /* 0x000fee0000004200 */
[C---:B------:R-:W-:Y:S04]  /*b2a0*/  HMMA.16816.F32.BF16 R36, R104.reuse, R128, R36 ;  /* 0x000000806824723c */ /* 0x040fe80000041824 */
[--C-:B--2---:R-:W-:Y:S03]  /*b2b0*/  FFMA.FTZ R120, R157, c[0x0][0x2d0], -R162.reuse ;  /* 0x0000b4009d787a23 */ /* 0x104fe600000108a2 */
[--C-:B------:R-:W-:Y:S01]  /*b2c0*/  FFMA.FTZ R128, R161, c[0x0][0x2d0], -R163.reuse ;  /* 0x0000b400a1807a23 */ /* 0x100fe200000108a3 */
[C---:B------:R-:W-:Y:S01]  /*b2d0*/  HMMA.16816.F32.BF16 R40, R104.reuse, R130, R40 ;  /* 0x000000826828723c */ /* 0x040fe20000041828 */
[----:B------:R2:W3:Y:S07]  /*b2e0*/  MUFU.EX2 R180, R120 ;  /* 0x0000007800b47308 */ /* 0x0004ee0000000800 */
[C---:B------:R-:W-:Y:S03]  /*b2f0*/  HMMA.16816.F32.BF16 R44, R104.reuse, R132, R44 ;  /* 0x00000084682c723c */ /* 0x040fe6000004182c */
[----:B------:R5:W-:Y:S05]  /*b300*/  MUFU.EX2 R174, R128 ;  /* 0x0000008000ae7308 */ /* 0x000bea0000000800 */
[C---:B------:R-:W-:Y:S01]  /*b310*/  HMMA.16816.F32.BF16 R48, R104.reuse, R134, R48 ;  /* 0x000000866830723c */ /* 0x040fe20000041830 */
[----:B------:R-:W-:Y:S07]  /*b320*/  LDSM.16.MT88.4 R132, [R102+0x1800] ;  /* 0x001800006684783b */ /* 0x000fee0000004200 */
[C---:B------:R-:W-:Y:S04]  /*b330*/  HMMA.16816.F32.BF16 R52, R104.reuse, R140, R52 ;  /* 0x0000008c6834723c */ /* 0x040fe80000041834 */
[--C-:B--2---:R-:W-:Y:S04]  /*b340*/  FFMA.FTZ R120, R155, c[0x0][0x2d0], -R162.reuse ;  /* 0x0000b4009b787a23 */ /* 0x104fe800000108a2 */
[C---:B------:R-:W-:Y:S01]  /*b350*/  HMMA.16816.F32.BF16 R56, R104.reuse, R142, R56 ;  /* 0x0000008e6838723c */ /* 0x040fe20000041838 */
[----:B------:R-:W-:Y:S01]  /*b360*/  LDSM.16.MT88.4 R140, [R156+0x3800] ;  /* 0x003800009c8c783b */ /* 0x000fe20000004200 */
[----:B------:R2:W-:Y:S06]  /*b370*/  MUFU.EX2 R178, R120 ;  /* 0x0000007800b27308 */ /* 0x0005ec0000000800 */
[C---:B----4-:R-:W-:Y:S01]  /*b380*/  HMMA.16816.F32.BF16 R60, R104.reuse, R112, R60 ;  /* 0x00000070683c723c */ /* 0x050fe2000004183c */
[----:B-----5:R-:W-:Y:S06]  /*b390*/  LDSM.16.MT88.4 R128, [R102+0x1000] ;  /* 0x001000006680783b */ /* 0x020fec0000004200 */
[--C-:B------:R-:W-:Y:S01]  /*b3a0*/  FFMA.FTZ R112, R153, c[0x0][0x2d0], -R162.reuse ;  /* 0x0000b40099707a23 */ /* 0x100fe200000108a2 */
[C---:B------:R-:W-:Y:S01]  /*b3b0*/  HMMA.16816.F32.BF16 R64, R104.reuse, R114, R64 ;  /* 0x000000726840723c */ /* 0x040fe20000041840 */
[----:B------:R-:W-:Y:S02]  /*b3c0*/  LDSM.16.MT88.4 R152, [R102+0x3800] ;  /* 0x003800006698783b */ /* 0x000fe40000004200 */
[----:B------:R4:W5:Y:S05]  /*b3d0*/  MUFU.EX2 R179, R112 ;  /* 0x0000007000b37308 */ /* 0x00096a0000000800 */
[C---:B-1----:R-:W-:Y:S01]  /*b3e0*/  HMMA.16816.F32.BF16 R68, R104.reuse, R108, R68 ;  /* 0x0000006c6844723c */ /* 0x042fe20000041844 */
[----:B--2---:R-:W-:Y:S06]  /*b3f0*/  LDSM.16.MT88.4 R120, [R102+0x4800] ;  /* 0x004800006678783b */ /* 0x004fec0000004200 */
[--C-:B------:R-:W-:Y:S01]  /*b400*/  FFMA.FTZ R108, R159, c[0x0][0x2d0], -R163.reuse ;  /* 0x0000b4009f6c7a23 */ /* 0x100fe200000108a3 */
[C---:B------:R-:W-:Y:S03]  /*b410*/  HMMA.16816.F32.BF16 R72, R104.reuse, R110, R72 ;  /* 0x0000006e6848723c */ /* 0x040fe60000041848 */
[----:B------:R1:W-:Y:S05]  /*b420*/  MUFU.EX2 R177, R108 ;  /* 0x0000006c00b17308 */ /* 0x0003ea0000000800 */
[C---:B------:R-:W-:Y:S01]  /*b430*/  HMMA.16816.F32.BF16 R76, R104.reuse, R116, R76 ;  /* 0x00000074684c723c */ /* 0x040fe2000004184c */
[----:B----4-:R-:W2:Y:S07]  /*b440*/  LDSM.16.MT88.4 R112, [R3+0x4800] ;  /* 0x004800000370783b */ /* 0x010eae0000004200 */
[C---:B------:R-:W-:Y:S01]  /*b450*/  HMMA.16816.F32.BF16 R80, R104.reuse, R118, R80 ;  /* 0x000000766850723c */ /* 0x040fe20000041850 */
[----:B------:R-:W-:Y:S03]  /*b460*/  LDSM.16.MT88.4 R116, [R3+0x1000] ;  /* 0x001000000374783b */ /* 0x000fe60000004200 */
[--C-:B-1----:R-:W-:Y:S04]  /*b470*/  FFMA.FTZ R108, R160, c[0x0][0x2d0], -R163.reuse ;  /* 0x0000b400a06c7a23 */ /* 0x102fe800000108a3 */
[----:B------:R1:W4:Y:S01]  /*b480*/  MUFU.EX2 R176, R108 ;  /* 0x0000006c00b07308 */ /* 0x0003220000000800 */
[C---:B--2---:R-:W-:Y:S03]  /*b490*/  HMMA.16816.F32.BF16 R84, R104.reuse, R112, R84 ;  /* 0x000000706854723c */ /* 0x044fe60000041854 */
[--C-:B-1----:R-:W-:Y:S05]  /*b4a0*/  FFMA.FTZ R108, R158, c[0x0][0x2d0], -R163.reuse ;  /* 0x0000b4009e6c7a23 */ /* 0x102fea00000108a3 */
[C---:B------:R-:W-:Y:S01]  /*b4b0*/  HMMA.16816.F32.BF16 R88, R104.reuse, R114, R88 ;  /* 0x000000726858723c */ /* 0x040fe20000041858 */
[----:B------:R1:W2:Y:S01]  /*b4c0*/  MUFU.EX2 R175, R108 ;  /* 0x0000006c00af7308 */ /* 0x0002a20000000800 */
[----:B------:R-:W-:Y:S06]  /*b4d0*/  LDSM.16.MT88.4 R112, [R156+0x3000] ;  /* 0x003000009c70783b */ /* 0x000fec0000004200 */
[C---:B------:R-:W-:Y:S08]  /*b4e0*/  HMMA.16816.F32.BF16 R92, R104.reuse, R120, R92 ;  /* 0x00000078685c723c */ /* 0x040ff0000004185c */
[----:B------:R-:W-:Y:S01]  /*b4f0*/  HMMA.16816.F32.BF16 R96, R104, R122, R96 ;  /* 0x0000007a6860723c */ /* 0x000fe20000041860 */
[----:B------:R-:W-:Y:S06]  /*b500*/  LDSM.16.MT88.4 R120, [R103+0x3000] ;  /* 0x003000006778783b */ /* 0x000fec0000004200 */
[----:B---3--:R-:W-:Y:S02]  /*b510*/  F2FP.BF16.PACK_AB R104, R180, R181 ;  /* 0x000000b5b468723e */ /* 0x008fe400000010ff */
[----:B-1----:R-:W1:Y:S03]  /*b520*/  LDSM.16.MT88.4 R108, [R156+0x1000] ;  /* 0x001000009c6c783b */ /* 0x002e660000004200 */
[----:B-----5:R-:W-:Y:S02]  /*b530*/  F2FP.BF16.PACK_AB R106, R178, R179 ;  /* 0x000000b3b26a723e */ /* 0x020fe400000010ff */
[----:B----4-:R-:W-:Y:S02]  /*b540*/  F2FP.BF16.PACK_AB R105, R176, R177 ;  /* 0x000000b1b069723e */ /* 0x010fe400000010ff */
[----:B--2---:R-:W-:Y:S07]  /*b550*/  F2FP.BF16.PACK_AB R107, R174, R175 ;  /* 0x000000afae6b723e */ /* 0x004fee00000010ff */
        /* <DEDUP_REMOVED lines=27> */
[----:B------:R-:W-:Y:S01]  /*b710*/  FFMA.FTZ R116, R166, c[0x0][0x2d0], -R162 ;  /* 0x0000b400a6747a23 */ /* 0x000fe200000108a2 */
[C---:B------:R-:W-:Y:S03]  /*b720*/  HMMA.16816.F32.BF16 R64, R104.reuse, R118, R64 ;  /* 0x000000766840723c */ /* 0x040fe60000041840 */
[----:B------:R4:W5:Y:S05]  /*b730*/  MUFU.EX2 R165, R116 ;  /* 0x0000007400a57308 */ /* 0x00096a0000000800 */
[C---:B--2---:R-:W-:Y:S01]  /*b740*/  HMMA.16816.F32.BF16 R68, R104.reuse, R112, R68 ;  /* 0x000000706844723c */ /* 0x044fe20000041844 */
[----:B-1----:R-:W1:Y:S06]  /*b750*/  LDSM.16.MT88.4 R108, [R3+0x5000] ;  /* 0x00500000036c783b */ /* 0x002e6c0000004200 */
[--C-:B------:R-:W-:Y:S01]  /*b760*/  FFMA.FTZ R112, R171, c[0x0][0x2d0], -R163.reuse ;  /* 0x0000b400ab707a23 */ /* 0x100fe200000108a3 */
[C---:B------:R-:W-:Y:S03]  /*b770*/  HMMA.16816.F32.BF16 R72, R104.reuse, R114, R72 ;  /* 0x000000726848723c */ /* 0x040fe60000041848 */
[----:B------:R2:W-:Y:S01]  /*b780*/  MUFU.EX2 R162, R112 ;  /* 0x0000007000a27308 */ /* 0x0005e20000000800 */
[--C-:B----4-:R-:W-:Y:S01]  /*b790*/  FFMA.FTZ R116, R169, c[0x0][0x2d0], -R163.reuse ;  /* 0x0000b400a9747a23 */ /* 0x110fe200000108a3 */
[----:B-----5:R-:W-:Y:S08]  /*b7a0*/  F2FP.BF16.PACK_AB R138, R165, R167 ;  /* 0x000000a7a58a723e */ /* 0x020ff000000010ff */
[----:B------:R4:W5:Y:S01]  /*b7b0*/  MUFU.EX2 R164, R116 ;  /* 0x0000007400a47308 */ /* 0x0009620000000800 */
[C---:B---3--:R-:W-:Y:S07]  /*b7c0*/  HMMA.16816.F32.BF16 R76, R104.reuse, R120, R76 ;  /* 0x00000078684c723c */ /* 0x048fee000004184c */
[--C-:B------:R-:W-:Y:S01]  /*b7d0*/  FFMA.FTZ R120, R168, c[0x0][0x2d0], -R163.reuse ;  /* 0x0000b400a8787a23 */ /* 0x100fe200000108a3 */
[C---:B------:R-:W-:Y:S03]  /*b7e0*/  HMMA.16816.F32.BF16 R80, R104.reuse, R122, R80 ;  /* 0x0000007a6850723c */ /* 0x040fe60000041850 */
[----:B------:R3:W-:Y:S01]  /*b7f0*/  MUFU.EX2 R160, R120 ;  /* 0x0000007800a07308 */ /* 0x0007e20000000800 */
[----:B--2---:R-:W-:Y:S04]  /*b800*/  FFMA.FTZ R112, R170, c[0x0][0x2d0], -R163 ;  /* 0x0000b400aa707a23 */ /* 0x004fe800000108a3 */
[C---:B-1----:R-:W-:Y:S05]  /*b810*/  HMMA.16816.F32.BF16 R84, R104.reuse, R108, R84 ;  /* 0x0000006c6854723c */ /* 0x042fea0000041854 */
[----:B------:R1:W2:Y:S01]  /*b820*/  MUFU.EX2 R161, R112 ;  /* 0x0000007000a17308 */ /* 0x0002a20000000800 */
[----:B----4-:R-:W4:Y:S01]  /*b830*/  LDSM.16.MT88.4 R116, [R102+0x5000] ;  /* 0x005000006674783b */ /* 0x010f220000004200 */
[----:B-----5:R-:W-:Y:S01]  /*b840*/  F2FP.BF16.PACK_AB R137, R162, R164 ;  /* 0x000000a4a289723e */ /* 0x020fe200000010ff */
[C---:B------:R-:W-:Y:S06]  /*b850*/  HMMA.16816.F32.BF16 R88, R104.reuse, R110, R88 ;  /* 0x0000006e6858723c */ /* 0x040fec0000041858 */
[----:B---3--:R-:W-:Y:S08]  /*b860*/  LDSM.16.MT88.4 R120, [R103+0x1800] ;  /* 0x001800006778783b */ /* 0x008ff00000004200 */
[----:B-1----:R-:W1:Y:S01]  /*b870*/  LDSM.16.MT88.4 R112, [R156+0x1800] ;  /* 0x001800009c70783b */ /* 0x002e620000004200 */
[----:B--2---:R-:W-:Y:S07]  /*b880*/  F2FP.BF16.PACK_AB R139, R160, R161 ;  /* 0x000000a1a08b723e */ /* 0x004fee00000010ff */
[----:B------:R-:W2:Y:S01]  /*b890*/  LDSM.16.MT88.4 R156, [R156+0x5800] ;  /* 0x005800009c9c783b */ /* 0x000ea20000004200 */
[C---:B----4-:R-:W-:Y:S08]  /*b8a0*/  HMMA.16816.F32.BF16 R92, R104.reuse, R116, R92 ;  /* 0x00000074685c723c */ /* 0x050ff0000004185c */
[----:B------:R-:W-:Y:S08]  /*b8b0*/  HMMA.16816.F32.BF16 R96, R104, R118, R96 ;  /* 0x000000766860723c */ /* 0x000ff00000041860 */
[C---:B-1----:R-:W-:Y:S01]  /*b8c0*/  HMMA.16816.F32.BF16 R104, R136.reuse, R112, R4 ;  /* 0x000000708868723c */ /* 0x042fe20000041804 */
        /* <DEDUP_REMOVED lines=51> */
[C---:B------:R-:W-:Y:S08]  /*bc00*/  HMMA.16816.F32.BF16 R80, R136.reuse, R6, R80 ;  /* 0x000000068850723c */ /* 0x040ff00000041850 */
[C---:B----4-:R-:W-:Y:S08]  /*bc10*/  HMMA.16816.F32.BF16 R84, R136.reuse, R8, R84 ;  /* 0x000000088854723c */ /* 0x050ff00000041854 */
[C---:B------:R-:W-:Y:S08]  /*bc20*/  HMMA.16816.F32.BF16 R88, R136.reuse, R10, R88 ;  /* 0x0000000a8858723c */ /* 0x040ff00000041858 */
[C---:B-----5:R-:W-:Y:S08]  /*bc30*/  HMMA.16816.F32.BF16 R92, R136.reuse, R12, R92 ;  /* 0x0000000c885c723c */ /* 0x060ff0000004185c */
[----:B------:R-:W-:Y:S01]  /*bc40*/  HMMA.16816.F32.BF16 R96, R136, R14, R96 ;  /* 0x0000000e8860723c */ /* 0x000fe20000041860 */
[----:B------:R-:W-:Y:S07]  /*bc50*/  @!UPT UIADD3 URZ, URZ, URZ, URZ ;  /* 0x0000003f3f3ff290 */ /* 0x000fee000fffe03f */
[----:B------:R-:W-:-:S11]  /*bc60*/  @!P0 BRA `(.L_x_1466) ;  /* 0x000004f000008947 */ /* 0x000fd60003800000 */
[----:B------:R-:W-:Y:S01]  /*bc70*/  IMAD R2, R197, 0x40, R228 ;  /* 0x00000040c5027824 */ /* 0x000fe200078e02e4 */
[----:B------:R-:W-:Y:S01]  /*bc80*/  SHF.R.S32.HI R235, RZ, 0x1f, R214 ;  /* 0x0000001fffeb7819 */ /* 0x000fe200000114d6 */
[----:B------:R-:W-:Y:S01]  /*bc90*/  IMAD.MOV.U32 R198, RZ, RZ, RZ ;  /* 0x000000ffffc67224 */ /* 0x000fe200078e00ff */
[----:B------:R-:W-:Y:S01]  /*bca0*/  SHF.R.S32.HI R236, RZ, 0x1f, R213 ;  /* 0x0000001fffec7819 */ /* 0x000fe200000114d5 */
[----:B------:R-:W-:Y:S01]  /*bcb0*/  IMAD.SHL.U32 R18, R214, 0x2, RZ ;  /* 0x00000002d6127824 */ /* 0x000fe200078e00ff */
[----:B------:R-:W-:Y:S01]  /*bcc0*/  IADD3 R2, R2, -0x80, R219 ;  /* 0xffffff8002027810 */ /* 0x000fe20007ffe0db */
[C---:B------:R-:W-:Y:S01]  /*bcd0*/  IMAD.SHL.U32 R17, R213.reuse, 0x2, RZ ;  /* 0x00000002d5117824 */ /* 0x040fe200078e00ff */
[----:B------:R-:W-:Y:S01]  /*bce0*/  SHF.L.U64.HI R15, R214, 0x1, R235 ;  /* 0x00000001d60f7819 */ /* 0x000fe200000102eb */
        /* <DEDUP_REMOVED lines=29> */
.L_x_1521:
[----:B------:R-:W-:-:S05]  /*bec0*/  BRA.DIV ~URZ, `(.L_x_1468) ;  /* 0x00003e527f007947 */ /* 0x000fca000b800000 */
[----:B------:R-:W3:Y:S01]  /*bed0*/  SHFL.IDX PT, R2, R12, RZ, 0x181f ;  /* 0x00181fff0c027589 */ /* 0x000ee200000e0000 */
[----:B------:R-:W-:Y:S01]  /*bee0*/  ISETP.GE.AND P4, PT, R200, c[0x0][0x1d4], PT ;  /* 0x00007500c8007a0c */ /* 0x000fe20003f86270 */
[----:B------:R-:W-:Y:S01]  /*bef0*/  IMAD R0, R211, 0x6000, R233 ;  /* 0x00006000d3007824 */ /* 0x000fe200078e02e9 */
[----:B------:R-:W-:Y:S02]  /*bf00*/  ISETP.GE.AND P1, PT, R213, c[0x0][0x1d4], PT ;  /* 0x00007500d5007a0c */ /* 0x000fe40003f26270 */
[----:B------:R-:W-:Y:S02]  /*bf10*/  ISETP.GE.AND P0, PT, R214, c[0x0][0x1d4], PT ;  /* 0x00007500d6007a0c */ /* 0x000fe40003f06270 */
[C---:B---3--:R-:W-:Y:S02]  /*bf20*/  IADD3 R8, P5, R2.reuse, R16, RZ ;  /* 0x0000001002087210 */ /* 0x048fe40007fbe0ff */
[----:B------:R-:W-:Y:S03]  /*bf30*/  IADD3 R6, P6, R2, R17, RZ ;  /* 0x0000001102067210 */ /* 0x000fe60007fde0ff */
[----:B--2---:R-:W-:Y:S01]  /*bf40*/  IMAD.X R9, R4, 0x1, R13, P5 ;  /* 0x0000000104097824 */ /* 0x004fe200028e060d */
[----:B------:R-:W-:Y:S01]  /*bf50*/  IADD3 R10, P5, R2, R18, RZ ;  /* 0x00000012020a7210 */ /* 0x000fe20007fbe0ff */
[C---:B------:R-:W-:Y:S01]  /*bf60*/  IMAD.X R7, R4.reuse, 0x1, R14, P6 ;  /* 0x0000000104077824 */ /* 0x040fe200030e060e */
[----:B------:R-:W2:Y:S03]  /*bf70*/  SHFL.IDX PT, R2, R12, 0x1, 0x181f ;  /* 0x00381f000c027f89 */ /* 0x000ea600000e0000 */
[----:B------:R-:W-:Y:S01]  /*bf80*/  IMAD.X R11, R4, 0x1, R15, P5 ;  /* 0x00000001040b7824 */ /* 0x000fe200028e060f */
[----:B------:R-:W-:Y:S01]  /*bf90*/  @!PT LDS RZ, [RZ] ;  /* 0x00000000fffff984 */ /* 0x000fe20000000800 */
[----:B------:R3:W-:Y:S04]  /*bfa0*/  LDGSTS.E.BYPASS.LTC128B.128 [R0], [R8.64], !P4 ;  /* 0x0000000008007fae */ /* 0x0007e8000e101d46 */
[----:B------:R4:W-:Y:S04]  /*bfb0*/  LDGSTS.E.BYPASS.LTC128B.128 [R0+0x2000], [R6.64], !P1 ;  /* 0x0200000006007fae */ /* 0x0009e8000c901d46 */
[----:B------:R5:W-:Y:S04]  /*bfc0*/  LDGSTS.E.BYPASS.LTC128B.128 [R0+0x4000], [R10.64], !P0 ;  /* 0x040000000a007fae */ /* 0x000be8000c101d46 */
[----:B------:R1:W2:Y:S01]  /*bfd0*/  SHFL.IDX PT, R4, R5, 0x1, 0x181f ;  /* 0x00381f0005047f89 */ /* 0x0002a200000e0000 */
[----:B----4-:R-:W-:Y:S02]  /*bfe0*/  SEL R7, RZ, 0x10, P0 ;  /* 0x00000010ff077807 */ /* 0x010fe40000000000 */
[----:B-1----:R-:W-:Y:S02]  /*bff0*/  SEL R5, RZ, 0x10, P4 ;  /* 0x00000010ff057807 */ /* 0x002fe40002000000 */
[----:B-----5:R-:W-:Y:S02]  /*c000*/  SEL R10, RZ, 0x10, P1 ;  /* 0x00000010ff0a7807 */ /* 0x020fe40000800000 */
.L_x_1522:
[----:B--23--:R-:W-:Y:S02]  /*c010*/  IADD3 R8, -R5, 0x10, RZ ;  /* 0x0000001005087810 */ /* 0x00cfe40007ffe1ff */
[----:B------:R-:W-:Y:S02]  /*c020*/  IADD3 R3, -R10, 0x10, RZ ;  /* 0x000000100a037810 */ /* 0x000fe40007ffe1ff */
[----:B------:R-:W-:Y:S02]  /*c030*/  LOP3.LUT R8, R8, 0xf, RZ, 0xc0, !PT ;  /* 0x0000000f08087812 */ /* 0x000fe400078ec0ff */
[----:B------:R-:W-:Y:S02]  /*c040*/  LOP3.LUT R3, R3, 0xf, RZ, 0xc0, !PT ;  /* 0x0000000f03037812 */ /* 0x000fe400078ec0ff */
[----:B------:R-:W-:Y:S02]  /*c050*/  IADD3 R9, -R7, 0x10, RZ ;  /* 0x0000001007097810 */ /* 0x000fe40007ffe1ff */
[-C--:B------:R-:W-:Y:S02]  /*c060*/  IADD3 R8, P5, P4, R8, R2.reuse, R16 ;  /* 0x0000000208087210 */ /* 0x080fe40007cbe010 */
[----:B------:R-:W-:Y:S02]  /*c070*/  ISETP.NE.U32.AND P6, PT, R5, RZ, PT ;  /* 0x000000ff0500720c */ /* 0x000fe40003fc5070 */
[----:B------:R-:W-:Y:S02]  /*c080*/  IADD3 R6, P1, P0, R3, R2, R17 ;  /* 0x0000000203067210 */ /* 0x000fe4000783e011 */
[----:B------:R-:W-:Y:S02]  /*c090*/  LOP3.LUT R3, R9, 0xf, RZ, 0xc0, !PT ;  /* 0x0000000f09037812 */ /* 0x000fe400078ec0ff */
[-C--:B------:R-:W-:Y:S02]  /*c0a0*/  IADD3.X R9, RZ, R4.reuse, R13, P5, P4 ;  /* 0x00000004ff097210 */ /* 0x080fe40002fe840d */
[----:B------:R-:W-:Y:S02]  /*c0b0*/  ISETP.NE.U32.AND P5, PT, R10, RZ, PT ;  /* 0x000000ff0a00720c */ /* 0x000fe40003fa5070 */
[----:B------:R-:W-:Y:S02]  /*c0c0*/  ISETP.NE.U32.AND P4, PT, R7, RZ, PT ;  /* 0x000000ff0700720c */ /* 0x000fe40003f85070 */
[----:B------:R-:W-:Y:S01]  /*c0d0*/  IADD3.X R7, RZ, R4, R14, P1, P0 ;  /* 0x00000004ff077210 */ /* 0x000fe20000fe040e */
[----:B------:R-:W-:Y:S01]  /*c0e0*/  @!PT LDS RZ, [RZ] ;  /* 0x00000000fffff984 */ /* 0x000fe20000000800 */
[----:B------:R-:W-:Y:S01]  /*c0f0*/  @!PT LDS RZ, [RZ] ;  /* 0x00000000fffff984 */ /* 0x000fe20000000800 */
[----:B------:R-:W-:Y:S01]  /*c100*/  @!PT LDS RZ, [RZ] ;  /* 0x00000000fffff984 */ /* 0x000fe20000000800 */
[----:B------:R1:W-:Y:S01]  /*c110*/  LDGSTS.E.BYPASS.LTC128B.128.ZFILL [R0+0x1000], [R8.64], P6 ;  /* 0x0100000008007fae */ /* 0x0003e2000b141d46 */
[----:B------:R-:W-:Y:S04]  /*c120*/  IADD3 R2, P1, P0, R3, R2, R18 ;  /* 0x0000000203027210 */ /* 0x000fe8000783e012 */
[----:B------:R-:W-:Y:S03]  /*c130*/  IADD3.X R3, RZ, R4, R15, P1, P0 ;  /* 0x00000004ff037210 */ /* 0x000fe60000fe040f */
[----:B------:R1:W-:Y:S04]  /*c140*/  LDGSTS.E.BYPASS.LTC128B.128.ZFILL [R0+0x3000], [R6.64], P5 ;  /* 0x0300000006007fae */ /* 0x0003e8000a941d46 */
[----:B------:R1:W-:Y:S02]  /*c150*/  LDGSTS.E.BYPASS.LTC128B.128.ZFILL [R0+0x5000], [R2.64], P4 ;  /* 0x0500000002007fae */ /* 0x0003e4000a141d46 */
.L_x_1466:
[----:B------:R-:W-:Y:S05]  /*c160*/  BSYNC B0 ;  /* 0x0000000000007941 */ /* 0x000fea0003800000 */
.L_x_1465:
[C---:B------:R-:W-:Y:S01]  /*c170*/  ISETP.GT.AND P0, PT, R197.reuse, RZ, PT ;  /* 0x000000ffc500720c */ /* 0x040fe20003f04270 */
[----:B------:R-:W0:Y:S01]  /*c180*/  LDGDEPBAR ;  /* 0x00000000000079af */ /* 0x000e220000000000 */
[----:B-1----:R-:W-:Y:S01]  /*c190*/  IADD3 R2, R197, -0x1, RZ ;  /* 0xffffffffc5027810 */ /* 0x002fe20007ffe0ff */
[----:B------:R-:W-:Y:S01]  /*c1a0*/  IMAD.MOV.U32 R102, RZ, RZ, R100 ;  /* 0x000000ffff667224 */ /* 0x000fe200078e0064 */
[C---:B------:R-:W-:Y:S01]  /*c1b0*/  ISETP.GE.AND P1, PT, R186.reuse, 0x1, PT ;  /* 0x00000001ba00780c */ /* 0x040fe20003f26270 */
[----:B------:R-:W-:Y:S01]  /*c1c0*/  IMAD.MOV.U32 R0, RZ, RZ, R101 ;  /* 0x000000ffff007224 */ /* 0x000fe200078e0065 */
[----:B------:R-:W-:Y:S01]  /*c1d0*/  IADD3 R186, R186, 0x1, RZ ;  /* 0x00000001baba7810 */ /* 0x000fe20007ffe0ff */
[----:B------:R-:W-:Y:S03]  /*c1e0*/  IMAD.MOV.U32 R197, RZ, RZ, R2 ;  /* 0x000000ffffc57224 */ /* 0x000fe600078e0002 */
[----:B------:R-:W-:Y:S03]  /*c1f0*/  SEL R186, R186, RZ, !P1 ;  /* 0x000000ffbaba7207 */ /* 0x000fe60004800000 */
[----:B------:R-:W-:-:S05]  /*c200*/  @P0 BRA `(.L_x_1469) ;  /* 0xffffcda000000947 */ /* 0x000fca000383ffff */
.L_x_1459:
[----:B------:R-:W-:Y:S05]  /*c210*/  BRA.DIV ~URZ, `(.L_x_1470) ;  /* 0x00003d527f007947 */ /* 0x000fea000b800000 */
[----:B------:R1:W2:Y:S02]  /*c220*/  SHFL.BFLY PT, R5, R216, 0x2, 0x1f ;  /* 0x0c401f00d8057f89 */ /* 0x0002a400000e0000 */
.L_x_1523:
[----:B--2---:R-:W-:Y:S01]  /*c230*/  FADD.FTZ R5, R5, R216 ;  /* 0x000000d805057221 */ /* 0x004fe20000010000 */
[----:B------:R-:W-:Y:S05]  /*c240*/  BRA.DIV ~URZ, `(.L_x_1471) ;  /* 0x00003d827f007947 */ /* 0x000fea000b800000 */
[----:B------:R-:W2:Y:S04]  /*c250*/  SHFL.BFLY PT, R0, R217, 0x2, 0x1f ;  /* 0x0c401f00d9007f89 */ /* 0x000ea800000e0000 */
[----:B------:R-:W3:Y:S01]  /*c260*/  SHFL.BFLY PT, R2, R5, 0x1, 0x1f ;  /* 0x0c201f0005027f89 */ /* 0x000ee200000e0000 */
[----:B--2---:R-:W-:-:S02]  /*c270*/  FADD.FTZ R0, R0, R217 ;  /* 0x000000d900007221 */ /* 0x004fc40000010000 */
[----:B---3--:R-:W-:-:S03]  /*c280*/  FADD.FTZ R5, R5, R2 ;  /* 0x0000000205057221 */ /* 0x008fc60000010000 */
[----:B------:R2:W3:Y:S04]  /*c290*/  SHFL.BFLY PT, R3, R0, 0x1, 0x1f ;  /* 0x0c201f0000037f89 */ /* 0x0004e800000e0000 */
.L_x_1524:
[----:B------:R-:W-:Y:S01]  /*c2a0*/  FSETP.NE.FTZ.AND P1, PT, R5, RZ, PT ;  /* 0x000000ff0500720b */ /* 0x000fe20003f35000 */
[----:B---3--:R-:W-:Y:S01]  /*c2b0*/  FADD.FTZ R3, R3, R0 ;  /* 0x0000000003037221 */ /* 0x008fe20000010000 */
[----:B------:R-:W-:Y:S02]  /*c2c0*/  MOV R2, RZ ;  /* 0x000000ff00027202 */ /* 0x000fe40000000f00 */
[----:B--2---:R-:W-:Y:S02]  /*c2d0*/  MOV R0, RZ ;  /* 0x000000ff00007202 */ /* 0x004fe40000000f00 */
[----:B------:R-:W-:Y:S02]  /*c2e0*/  FSETP.NE.FTZ.AND P0, PT, R3, RZ, PT ;  /* 0x000000ff0300720b */ /* 0x000fe40003f15000 */
[----:B------:R-:W-:-:S05]  /*c2f0*/  MOV R137, 0xff800000 ;  /* 0xff80000000897802 */ /* 0x000fca0000000f00 */
[----:B------:R-:W2:Y:S01]  /*c300*/  @P1 MUFU.RCP R2, R5 ;  /* 0x0000000500021308 */ /* 0x000ea20000001000 */
[----:B------:R-:W-:-:S05]  /*c310*/  @P1 MOV R4, 0x3f317218 ;  /* 0x3f31721800041802 */ /* 0x000fca0000000f00 */
[----:B------:R-:W-:Y:S02]  /*c320*/  @P1 FMUL.FTZ R4, R4, c[0x0][0x2d0] ;  /* 0x0000b40004041a20 */ /* 0x000fe40000410000 */
[----:B------:R-:W3:Y:S01]  /*c330*/  @P1 MUFU.LG2 R5, R5 ;  /* 0x0000000500051308 */ /* 0x000ee20000000c00 */
[----:B--2---:R-:W-:-:S07]  /*c340*/  FMUL.FTZ R34, R2, R133 ;  /* 0x0000008502227220 */ /* 0x004fce0000410000 */
[----:B------:R-:W2:Y:S01]  /*c350*/  @P0 MUFU.RCP R0, R3 ;  /* 0x0000000300000308 */ /* 0x000ea20000001000 */
        /* <DEDUP_REMOVED lines=50> */
[----:B---3--:R-:W-:-:S02]  /*c680*/  @P1 FMUL.FTZ R5, R5, 0.69314718246459960938 ;  /* 0x3f31721805051820 */ /* 0x008fc40000410000 */
[----:B--2---:R-:W-:Y:S02]  /*c690*/  FMUL.FTZ R106, R0, R106 ;  /* 0x0000006a006a7220 */ /* 0x004fe40000410000 */
        /* <DEDUP_REMOVED lines=53> */
.L_x_1424:
[----:B--2---:R2:W5:Y:S01]  /*c9f0*/  LDL R40, [R1+0x8] ;  /* 0x0000080001287983 */ /* 0x0045620000100800 */
        /* <DEDUP_REMOVED lines=17> */
[----:B------:R2:W-:Y:S02]  /*cb10*/  STL [R1+0x8], R40 ;  /* 0x0000082801007387 */ /* 0x0005e40000100800 */
.L_x_1473:
[----:B--2---:R-:W-:Y:S05]  /*cb20*/  BSYNC B0 ;  /* 0x0000000000007941 */ /* 0x004fea0003800000 */
.L_x_1472:
        /* <DEDUP_REMOVED lines=120> */
[----:B-1----:R-:W-:Y:S05]  /*d2b0*/  CALL.REL.NOINC `($__internal_7_$__cuda_sm70_shflsync_idx_p) ;  /* 0x0000323000007944 */ /* 0x002fea0003c00000 */
.L_x_1476:
[----:B--2---:R-:W2:Y:S04]  /*d2c0*/  LDL R2, [R1+0x30] ;  /* 0x0000300001027983 */ /* 0x004ea80000100800 */
[----:B------:R-:W2:Y:S01]  /*d2d0*/  LDL.LU R13, [R1+0x4] ;  /* 0x00000400010d7983 */ /* 0x000ea20000300800 */
[----:B------:R-:W-:Y:S01]  /*d2e0*/  IMAD.MOV.U32 R0, RZ, RZ, 0x1 ;  /* 0x00000001ff007424 */ /* 0x000fe200078e00ff */
[----:B------:R-:W-:Y:S02]  /*d2f0*/  SHF.R.S32.HI R8, RZ, 0x1f, R252 ;  /* 0x0000001fff087819 */ /* 0x000fe400000114fc */
[----:B------:R-:W3:Y:S02]  /*d300*/  LDL R14, [R1+0x38] ;  /* 0x00003800010e7983 */ /* 0x000ee40000100800 */
[----:B------:R-:W-:Y:S01]  /*d310*/  ISETP.NE.AND P1, PT, R0, c[0x0][0x4e8], PT ;  /* 0x00013a0000007a0c */ /* 0x000fe20003f25270 */
[----:B------:R-:W-:-:S04]  /*d320*/  IMAD R5, R8, c[0x0][0x490], RZ ;  /* 0x0001240008057a24 */ /* 0x000fc800078e02ff */
[----:B------:R-:W-:Y:S01]  /*d330*/  IMAD R5, R252, c[0x0][0x494], R5 ;  /* 0x00012500fc057a24 */ /* 0x000fe200078e0205 */
[----:B------:R-:W-:Y:S01]  /*d340*/  SHF.R.S32.HI R11, RZ, 0x1f, R251 ;  /* 0x0000001fff0b7819 */ /* 0x000fe200000114fb */
[----:B------:R-:W4:Y:S04]  /*d350*/  S2R R16, SR_TID.X ;  /* 0x0000000000107919 */ /* 0x000f280000002100 */
[----:B------:R-:W-:Y:S01]  /*d360*/  IMAD R9, R11, c[0x0][0x498], RZ ;  /* 0x000126000b097a24 */ /* 0x000fe200078e02ff */
[----:B------:R-:W-:Y:S02]  /*d370*/  ULDC UR5, c[0x0][0x4e8] ;  /* 0x00013a0000057ab9 */ /* 0x000fe40000000800 */
[----:B------:R-:W-:Y:S02]  /*d380*/  ULDC UR4, c[0x0][0x388] ;  /* 0x0000e20000047ab9 */ /* 0x000fe40000000800 */
[----:B------:R-:W-:Y:S01]  /*d390*/  UIMAD UR4, UR5, UR4, URZ ;  /* 0x00000004050472a4 */ /* 0x000fe2000f8e023f */
[----:B----4-:R-:W-:-:S04]  /*d3a0*/  SHF.R.S32.HI R15, RZ, 0x1f, R16 ;  /* 0x0000001fff0f7819 */ /* 0x010fc80000011410 */
[----:B------:R-:W-:-:S04]  /*d3b0*/  LEA.HI R15, R15, R16, RZ, 0x5 ;  /* 0x000000100f0f7211 */ /* 0x000fc800078f28ff */
[----:B------:R-:W-:-:S04]  /*d3c0*/  LOP3.LUT R15, R15, 0xffffffe0, RZ, 0xc0, !PT ;  /* 0xffffffe00f0f7812 */ /* 0x000fc800078ec0ff */
[----:B------:R-:W-:Y:S01]  /*d3d0*/  IADD3 R15, -R15, R16, RZ ;  /* 0x000000100f0f7210 */ /* 0x000fe20007ffe1ff */
[----:B------:R-:W-:Y:S01]  /*d3e0*/  BSSY B0, `(.L_x_1477) ;  /* 0x000005b000007945 */ /* 0x000fe20003800000 */
[----:B--2---:R-:W-:Y:S01]  /*d3f0*/  IADD3 R4, R2, R13, RZ ;  /* 0x0000000d02047210 */ /* 0x004fe20007ffe0ff */
[----:B------:R-:W-:-:S04]  /*d400*/  IMAD.WIDE.U32 R2, R252, c[0x0][0x490], RZ ;  /* 0x00012400fc027a25 */ /* 0x000fc800078e00ff */
[----:B------:R-:W-:-:S04]  /*d410*/  @P1 IMAD.HI.U32 R6, R4, c[0x0][0x4ec], RZ ;  /* 0x00013b0004061a27 */ /* 0x000fc800078e00ff */
[----:B------:R-:W-:Y:S01]  /*d420*/  IMAD.MOV.U32 R0, RZ, RZ, R4 ;  /* 0x000000ffff007224 */ /* 0x000fe200078e0004 */
[----:B------:R-:W-:Y:S02]  /*d430*/  @P1 SHF.R.U32.HI R0, RZ, c[0x0][0x4f0], R6 ;  /* 0x00013c00ff001a19 */ /* 0x000fe40000011606 */
[----:B------:R-:W-:-:S03]  /*d440*/  IADD3 R3, R3, R5, RZ ;  /* 0x0000000503037210 */ /* 0x000fc60007ffe0ff */
[----:B------:R-:W-:Y:S02]  /*d450*/  IMAD.MOV R5, RZ, RZ, -R0 ;  /* 0x000000ffff057224 */ /* 0x000fe400078e0a00 */
[----:B------:R-:W-:-:S04]  /*d460*/  IMAD.WIDE.U32 R6, R251, c[0x0][0x498], R2 ;  /* 0x00012600fb067a25 */ /* 0x000fc800078e0002 */
[----:B------:R-:W-:Y:S01]  /*d470*/  IMAD R2, R5, c[0x0][0x4e8], R4 ;  /* 0x00013a0005027a24 */ /* 0x000fe200078e0204 */
[----:B------:R-:W-:Y:S01]  /*d480*/  IADD3 R4, P0, R0, R6, RZ ;  /* 0x0000000600047210 */ /* 0x000fe20007f1e0ff */
[----:B------:R-:W-:Y:S01]  /*d490*/  IMAD R3, R251, c[0x0][0x49c], R9 ;  /* 0x00012700fb037a24 */ /* 0x000fe200078e0209 */
[----:B------:R-:W-:Y:S02]  /*d4a0*/  SHF.R.S32.HI R5, RZ, 0x1f, R0 ;  /* 0x0000001fff057819 */ /* 0x000fe40000011400 */
[----:B------:R-:W-:Y:S01]  /*d4b0*/  SHF.R.S32.HI R6, RZ, 0x1f, R2 ;  /* 0x0000001fff067819 */ /* 0x000fe20000011402 */
[----:B------:R-:W-:Y:S01]  /*d4c0*/  IMAD R0, R8, c[0x0][0x3e8], RZ ;  /* 0x0000fa0008007a24 */ /* 0x000fe200078e02ff */
[----:B------:R-:W-:Y:S02]  /*d4d0*/  IADD3.X R5, R5, R7, R3, P0, !PT ;  /* 0x0000000705057210 */ /* 0x000fe400007fe403 */
[----:B------:R-:W-:Y:S01]  /*d4e0*/  IADD3 R10, R219, R13, RZ ;  /* 0x0000000ddb0a7210 */ /* 0x000fe20007ffe0ff */
[----:B------:R-:W-:-:S02]  /*d4f0*/  IMAD R3, R6, c[0x0][0x488], RZ ;  /* 0x0001220006037a24 */ /* 0x000fc400078e02ff */
[C---:B------:R-:W-:Y:S02]  /*d500*/  IMAD R8, R252.reuse, c[0x0][0x3ec], R0 ;  /* 0x0000fb00fc087a24 */ /* 0x040fe400078e0200 */
[----:B------:R-:W-:-:S04]  /*d510*/  IMAD.WIDE.U32 R6, R252, c[0x0][0x3e8], RZ ;  /* 0x0000fa00fc067a25 */ /* 0x000fc800078e00ff */
[C---:B------:R-:W-:Y:S02]  /*d520*/  IMAD R9, R2.reuse, c[0x0][0x48c], R3 ;  /* 0x0001230002097a24 */ /* 0x040fe400078e0203 */
[----:B------:R-:W-:Y:S01]  /*d530*/  IMAD.WIDE.U32 R4, R2, c[0x0][0x488], R4 ;  /* 0x0001220002047a25 */ /* 0x000fe200078e0004 */
[----:B------:R-:W-:-:S03]  /*d540*/  IADD3 R3, R7, R8, RZ ;  /* 0x0000000807037210 */ /* 0x000fc60007ffe0ff */
[----:B------:R-:W-:Y:S01]  /*d550*/  @P1 IMAD.HI.U32 R2, R10, c[0x0][0x4ec], RZ ;  /* 0x00013b000a021a27 */ /* 0x000fe200078e00ff */
[----:B------:R-:W-:-:S03]  /*d560*/  LEA R8, P0, R4, c[0x0][0x450], 0x2 ;  /* 0x0001140004087a11 */ /* 0x000fc600078010ff */
[----:B------:R-:W-:Y:S02]  /*d570*/  IMAD.IADD R5, R5, 0x1, R9 ;  /* 0x0000000105057824 */ /* 0x000fe400078e0209 */
[----:B------:R-:W-:Y:S01]  /*d580*/  IMAD.MOV.U32 R0, RZ, RZ, R10 ;  /* 0x000000ffff007224 */ /* 0x000fe200078e000a */
[----:B------:R-:W-:Y:S02]  /*d590*/  @P1 SHF.R.U32.HI R0, RZ, c[0x0][0x4f0], R2 ;  /* 0x00013c00ff001a19 */ /* 0x000fe40000011602 */
[----:B------:R-:W-:Y:S01]  /*d5a0*/  MOV R2, R6 ;  /* 0x0000000600027202 */ /* 0x000fe20000000f00 */
[----:B------:R-:W-:Y:S01]  /*d5b0*/  IMAD R6, R11, c[0x0][0x3f0], RZ ;  /* 0x0000fc000b067a24 */ /* 0x000fe200078e02ff */
[----:B------:R-:W-:-:S03]  /*d5c0*/  LEA.HI.X R5, R4, c[0x0][0x454], R5, 0x2, P0 ;  /* 0x0001150004057a11 */ /* 0x000fc600000f1405 */
[C---:B------:R-:W-:Y:S02]  /*d5d0*/  IMAD R9, R251.reuse, c[0x0][0x3f4], R6 ;  /* 0x0000fd00fb097a24 */ /* 0x040fe400078e0206 */
[----:B------:R-:W-:Y:S01]  /*d5e0*/  IMAD.WIDE.U32 R2, R251, c[0x0][0x3f0], R2 ;  /* 0x0000fc00fb027a25 */ /* 0x000fe200078e0002 */
[----:B------:R-:W-:Y:S04]  /*d5f0*/  SHFL.IDX PT, R6, R8, RZ, 0x1c1f ;  /* 0x001c1fff08067589 */ /* 0x000fe800000e0000 */
[----:B------:R-:W2:Y:S01]  /*d600*/  SHFL.IDX PT, R7, R5, RZ, 0x1c1f ;  /* 0x001c1fff05077589 */ /* 0x000ea200000e0000 */
[----:B------:R-:W-:-:S03]  /*d610*/  IMAD.MOV R11, RZ, RZ, -R0 ;  /* 0x000000ffff0b7224 */ /* 0x000fc600078e0a00 */
[----:B------:R4:W-:Y:S01]  /*d620*/  SHFL.IDX PT, R4, R8, 0x1, 0x1c1f ;  /* 0x003c1f0008047f89 */ /* 0x0009e200000e0000 */
[----:B------:R-:W-:-:S03]  /*d630*/  IMAD.IADD R3, R3, 0x1, R9 ;  /* 0x0000000103037824 */ /* 0x000fc600078e0209 */
[----:B------:R-:W5:Y:S01]  /*d640*/  SHFL.IDX PT, R5, R5, 0x1, 0x1c1f ;  /* 0x003c1f0005057f89 */ /* 0x000f6200000e0000 */
[----:B---3--:R-:W-:Y:S02]  /*d650*/  IADD3 R9, R14, R13, RZ ;  /* 0x0000000d0e097210 */ /* 0x008fe40007ffe0ff */
[----:B------:R-:W-:-:S04]  /*d660*/  LOP3.LUT P0, RZ, R15, 0x3, RZ, 0xc0, !PT ;  /* 0x000000030fff7812 */ /* 0x000fc8000780c0ff */
[----:B------:R-:W-:Y:S01]  /*d670*/  ISETP.GE.OR P1, PT, R9, UR4, P0 ;  /* 0x0000000409007c0c */ /* 0x000fe20008726670 */
[----:B----4-:R-:W-:Y:S01]  /*d680*/  IMAD R8, R11, c[0x0][0x4e8], R10 ;  /* 0x00013a000b087a24 */ /* 0x010fe200078e020a */
[----:B------:R-:W-:-:S04]  /*d690*/  IADD3 R11, R9, 0x8, RZ ;  /* 0x00000008090b7810 */ /* 0x000fc80007ffe0ff */
[----:B------:R-:W-:Y:S02]  /*d6a0*/  ISETP.GE.OR P0, PT, R11, UR4, P0 ;  /* 0x000000040b007c0c */ /* 0x000fe40008706670 */
[----:B------:R-:W-:-:S05]  /*d6b0*/  SHF.R.S32.HI R12, RZ, 0x1f, R0 ;  /* 0x0000001fff0c7819 */ /* 0x000fca0000011400 */
[----:B--2---:R2:W-:Y:S01]  /*d6c0*/  @!P1 ST.E [R6.64], R137 ;  /* 0x0000008906009985 */ /* 0x0045e2000c101906 */
[----:B------:R-:W-:Y:S02]  /*d6d0*/  IMAD R10, R12, c[0x0][0x3e0], RZ ;  /* 0x0000f8000c0a7a24 */ /* 0x000fe400078e02ff */
[----:B------:R-:W-:-:S03]  /*d6e0*/  IMAD.WIDE.U32 R2, R0, c[0x0][0x3e0], R2 ;  /* 0x0000f80000027a25 */ /* 0x000fc600078e0002 */
[----:B-----5:R2:W-:Y:S01]  /*d6f0*/  @!P0 ST.E [R4.64], R49 ;  /* 0x0000003104008985 */ /* 0x0205e2000c101906 */
[----:B------:R-:W-:Y:S01]  /*d700*/  IMAD R9, R0, c[0x0][0x3e4], R10 ;  /* 0x0000f90000097a24 */ /* 0x000fe200078e020a */
[----:B------:R-:W-:Y:S02]  /*d710*/  SHF.R.S32.HI R0, RZ, 0x1f, R8 ;  /* 0x0000001fff007819 */ /* 0x000fe40000011408 */
        /* <DEDUP_REMOVED lines=8> */
[----:B------:R2:W1:Y:S01]  /*d7a0*/  LDS.128 R60, [R221+0xb080] ;  /* 0x00b08000dd3c7984 */ /* 0x0004620000000c00 */
[----:B------:R-:W-:-:S02]  /*d7b0*/  IMAD.IADD R3, R3, 0x1, R9 ;  /* 0x0000000103037824 */ /* 0x000fc400078e0209 */
[----:B------:R-:W-:Y:S02]  /*d7c0*/  IMAD R0, R0, c[0x0][0x3d8], RZ ;  /* 0x0000f60000007a24 */ /* 0x000fe400078e02ff */
[----:B------:R-:W-:-:S04]  /*d7d0*/  IMAD.WIDE.U32 R2, R8, c[0x0][0x3d8], R2 ;  /* 0x0000f60008027a25 */ /* 0x000fc800078e0002 */
[----:B------:R-:W-:Y:S01]  /*d7e0*/  IMAD R0, R8, c[0x0][0x3dc], R0 ;  /* 0x0000f70008007a24 */ /* 0x000fe200078e0200 */
[----:B------:R-:W-:Y:S01]  /*d7f0*/  LEA R12, P0, R2, c[0x0][0x380], 0x1 ;  /* 0x0000e000020c7a11 */ /* 0x000fe200078008ff */
[----:B------:R-:W-:-:S03]  /*d800*/  IMAD.IADD R11, R250, 0x1, R13 ;  /* 0x00000001fa0b7824 */ /* 0x000fc600078e020d */
[----:B------:R-:W-:-:S04]  /*d810*/  IADD3 R0, R3, R0, RZ ;  /* 0x0000000003007210 */ /* 0x000fc80007ffe0ff */
[----:B------:R-:W-:Y:S02]  /*d820*/  LEA.HI.X R10, R2, c[0x0][0x384], R0, 0x1, P0 ;  /* 0x0000e100020a7a11 */ /* 0x000fe400000f0c00 */
[----:B------:R-:W-:Y:S01]  /*d830*/  ISETP.GE.AND P0, PT, R11, UR4, PT ;  /* 0x000000040b007c0c */ /* 0x000fe2000bf06270 */
[----:B------:R2:W1:Y:S01]  /*d840*/  SHFL.IDX PT, R0, R12, RZ, 0x181f ;  /* 0x00181fff0c007589 */ /* 0x00046200000e0000 */
[----:B------:R-:W-:-:S03]  /*d850*/  SHF.R.S32.HI R13, RZ, 0x1f, R214 ;  /* 0x0000001fff0d7819 */ /* 0x000fc600000114d6 */
[----:B------:R2:W1:Y:S01]  /*d860*/  SHFL.IDX PT, R2, R10, RZ, 0x181f ;  /* 0x00181fff0a027589 */ /* 0x00046200000e0000 */
[----:B------:R-:W-:Y:S02]  /*d870*/  SHF.R.S32.HI R14, RZ, 0x1f, R213 ;  /* 0x0000001fff0e7819 */ /* 0x000fe400000114d5 */
[----:B------:R-:W-:-:S05]  /*d880*/  SHF.R.S32.HI R15, RZ, 0x1f, R200 ;  /* 0x0000001fff0f7819 */ /* 0x000fca00000114c8 */
[----:B------:R-:W-:Y:S05]  /*d890*/  @P0 BRA `(.L_x_1478) ;  /* 0x000000f000000947 */ /* 0x000fea0003800000 */
[----:B---34-:R-:W3:Y:S01]  /*d8a0*/  LDS.128 R24, [R221+0x80] ;  /* 0x00008000dd187984 */ /* 0x018ee20000000c00 */
[----:B------:R-:W-:Y:S02]  /*d8b0*/  ISETP.GE.AND P5, PT, R200, c[0x0][0x3c8], PT ;  /* 0x0000f200c8007a0c */ /* 0x000fe40003fa6270 */
[----:B------:R-:W-:Y:S01]  /*d8c0*/  ISETP.GE.AND P4, PT, R213, c[0x0][0x3c8], PT ;  /* 0x0000f200d5007a0c */ /* 0x000fe20003f86270 */
[----:B------:R-:W4:Y:S01]  /*d8d0*/  LDS.128 R20, [R221+0x4080] ;  /* 0x00408000dd147984 */ /* 0x000f220000000c00 */
[----:B------:R-:W-:-:S03]  /*d8e0*/  ISETP.GE.AND P3, PT, R214, c[0x0][0x3c8], PT ;  /* 0x0000f200d6007a0c */ /* 0x000fc60003f66270 */
[----:B------:R-:W5:Y:S06]  /*d8f0*/  LDS.128 R16, [R221+0x8080] ;  /* 0x00808000dd107984 */ /* 0x000f6c0000000c00 */
[-C--:B-1----:R-:W-:Y:S02]  /*d900*/  @!P5 LEA R8, P2, R200, R0.reuse, 0x1 ;  /* 0x00000000c808d211 */ /* 0x082fe400078408ff */
[-C--:B--2---:R-:W-:Y:S02]  /*d910*/  @!P4 LEA R6, P1, R213, R0.reuse, 0x1 ;  /* 0x00000000d506c211 */ /* 0x084fe400078208ff */
[----:B------:R-:W-:-:S02]  /*d920*/  @!P3 LEA R4, P0, R214, R0, 0x1 ;  /* 0x00000000d604b211 */ /* 0x000fc400078008ff */
[-C--:B------:R-:W-:Y:S02]  /*d930*/  @!P5 LEA.HI.X R9, R200, R2.reuse, R15, 0x1, P2 ;  /* 0x00000002c809d211 */ /* 0x080fe400010f0c0f */
[-C--:B------:R-:W-:Y:S02]  /*d940*/  @!P4 LEA.HI.X R7, R213, R2.reuse, R14, 0x1, P1 ;  /* 0x00000002d507c211 */ /* 0x080fe400008f0c0e */
[----:B------:R-:W-:Y:S01]  /*d950*/  @!P3 LEA.HI.X R5, R214, R2, R13, 0x1, P0 ;  /* 0x00000002d605b211 */ /* 0x000fe200000f0c0d */
[----:B---3--:R1:W-:Y:S04]  /*d960*/  @!P5 ST.E.128 [R8.64], R24 ;  /* 0x000000180800d985 */ /* 0x0083e8000c101d06 */
[----:B----4-:R1:W-:Y:S04]  /*d970*/  @!P4 ST.E.128 [R6.64], R20 ;  /* 0x000000140600c985 */ /* 0x0103e8000c101d06 */
[----:B-----5:R1:W-:Y:S02]  /*d980*/  @!P3 ST.E.128 [R4.64], R16 ;  /* 0x000000100400b985 */ /* 0x0203e4000c101d06 */
.L_x_1478:
[----:B---34-:R-:W-:Y:S05]  /*d990*/  BSYNC B0 ;  /* 0x0000000000007941 */ /* 0x018fea0003800000 */
.L_x_1477:
[----:B------:R-:W-:Y:S01]  /*d9a0*/  IADD3 R3, R11, 0x20, RZ ;  /* 0x000000200b037810 */ /* 0x000fe20007ffe0ff */
[----:B-1----:R1:W3:Y:S01]  /*d9b0*/  SHFL.IDX PT, R2, R10, 0x1, 0x181f ;  /* 0x00381f000a027f89 */ /* 0x0022e200000e0000 */
[----:B------:R-:W-:Y:S02]  /*d9c0*/  BSSY B0, `(.L_x_1479) ;  /* 0x0000010000007945 */ /* 0x000fe40003800000 */
[----:B------:R-:W-:Y:S01]  /*d9d0*/  ISETP.GE.AND P0, PT, R3, UR4, PT ;  /* 0x0000000403007c0c */ /* 0x000fe2000bf06270 */
[----:B------:R1:W4:-:S12]  /*d9e0*/  SHFL.IDX PT, R0, R12, 0x1, 0x181f ;  /* 0x00381f000c007f89 */ /* 0x00031800000e0000 */
[----:B------:R-:W-:Y:S05]  /*d9f0*/  @P0 BRA `(.L_x_1480) ;  /* 0x000000c000000947 */ /* 0x000fea0003800000 */
[----:B------:R-:W-:Y:S02]  /*da00*/  ISETP.GE.AND P2, PT, R200, c[0x0][0x3c8], PT ;  /* 0x0000f200c8007a0c */ /* 0x000fe40003f46270 */
[----:B------:R-:W-:Y:S02]  /*da10*/  ISETP.GE.AND P1, PT, R213, c[0x0][0x3c8], PT ;  /* 0x0000f200d5007a0c */ /* 0x000fe40003f26270 */
[----:B------:R-:W-:-:S09]  /*da20*/  ISETP.GE.AND P0, PT, R214, c[0x0][0x3c8], PT ;  /* 0x0000f200d6007a0c */ /* 0x000fd20003f06270 */
[-C--:B----4-:R-:W-:Y:S02]  /*da30*/  @!P2 LEA R8, P5, R200, R0.reuse, 0x1 ;  /* 0x00000000c808a211 */ /* 0x090fe400078a08ff */
[CC--:B--2---:R-:W-:Y:S02]  /*da40*/  @!P1 LEA R6, P4, R213.reuse, R0.reuse, 0x1 ;  /* 0x00000000d5069211 */ /* 0x0c4fe400078808ff */
[----:B------:R-:W-:Y:S02]  /*da50*/  @!P0 LEA R4, P3, R214, R0, 0x1 ;  /* 0x00000000d6048211 */ /* 0x000fe400078608ff */
[-C--:B---3--:R-:W-:Y:S02]  /*da60*/  @!P2 LEA.HI.X R9, R200, R2.reuse, R15, 0x1, P5 ;  /* 0x00000002c809a211 */ /* 0x088fe400028f0c0f */
[-C--:B------:R-:W-:Y:S02]  /*da70*/  @!P1 LEA.HI.X R7, R213, R2.reuse, R14, 0x1, P4 ;  /* 0x00000002d5079211 */ /* 0x080fe400020f0c0e */
[----:B------:R-:W-:Y:S01]  /*da80*/  @!P0 LEA.HI.X R5, R214, R2, R13, 0x1, P3 ;  /* 0x00000002d6058211 */ /* 0x000fe200018f0c0d */
[----:B------:R2:W-:Y:S04]  /*da90*/  @!P2 ST.E.128 [R8.64], R36 ;  /* 0x000000240800a985 */ /* 0x0005e8000c101d06 */
[----:B------:R2:W-:Y:S04]  /*daa0*/  @!P1 ST.E.128 [R6.64], R32 ;  /* 0x0000002006009985 */ /* 0x0005e8000c101d06 */
[----:B------:R2:W-:Y:S02]  /*dab0*/  @!P0 ST.E.128 [R4.64], R28 ;  /* 0x0000001c04008985 */ /* 0x0005e4000c101d06 */
.L_x_1480:
[----:B------:R-:W-:Y:S05]  /*dac0*/  BSYNC B0 ;  /* 0x0000000000007941 */ /* 0x000fea0003800000 */
.L_x_1479:
[----:B------:R-:W-:Y:S01]  /*dad0*/  IADD3 R3, R11, 0x40, RZ ;  /* 0x000000400b037810 */ /* 0x000fe20007ffe0ff */
[----:B---3--:R3:W1:Y:S01]  /*dae0*/  SHFL.IDX PT, R2, R10, 0x2, 0x181f ;  /* 0x00581f000a027f89 */ /* 0x00866200000e0000 */
[----:B------:R-:W-:Y:S02]  /*daf0*/  BSSY B0, `(.L_x_1481) ;  /* 0x0000010000007945 */ /* 0x000fe40003800000 */
[----:B------:R-:W-:Y:S01]  /*db00*/  ISETP.GE.AND P0, PT, R3, UR4, PT ;  /* 0x0000000403007c0c */ /* 0x000fe2000bf06270 */
[----:B----4-:R3:W4:-:S12]  /*db10*/  SHFL.IDX PT, R0, R12, 0x2, 0x181f ;  /* 0x00581f000c007f89 */ /* 0x01071800000e0000 */
[----:B------:R-:W-:Y:S05]  /*db20*/  @P0 BRA `(.L_x_1482) ;  /* 0x000000c000000947 */ /* 0x000fea0003800000 */
[----:B------:R-:W-:Y:S02]  /*db30*/  ISETP.GE.AND P2, PT, R200, c[0x0][0x3c8], PT ;  /* 0x0000f200c8007a0c */ /* 0x000fe40003f46270 */
[----:B------:R-:W-:Y:S02]  /*db40*/  ISETP.GE.AND P1, PT, R213, c[0x0][0x3c8], PT ;  /* 0x0000f200d5007a0c */ /* 0x000fe40003f26270 */
[----:B------:R-:W-:-:S09]  /*db50*/  ISETP.GE.AND P0, PT, R214, c[0x0][0x3c8], PT ;  /* 0x0000f200d6007a0c */ /* 0x000fd20003f06270 */
[-C--:B--2-4-:R-:W-:Y:S02]  /*db60*/  @!P2 LEA R8, P5, R200, R0.reuse, 0x1 ;  /* 0x00000000c808a211 */ /* 0x094fe400078a08ff */
[CC--:B------:R-:W-:Y:S02]  /*db70*/  @!P1 LEA R6, P4, R213.reuse, R0.reuse, 0x1 ;  /* 0x00000000d5069211 */ /* 0x0c0fe400078808ff */
[----:B------:R-:W-:Y:S02]  /*db80*/  @!P0 LEA R4, P3, R214, R0, 0x1 ;  /* 0x00000000d6048211 */ /* 0x000fe400078608ff */
[-C--:B-1----:R-:W-:Y:S02]  /*db90*/  @!P2 LEA.HI.X R9, R200, R2.reuse, R15, 0x1, P5 ;  /* 0x00000002c809a211 */ /* 0x082fe400028f0c0f */
[-C--:B------:R-:W-:Y:S02]  /*dba0*/  @!P1 LEA.HI.X R7, R213, R2.reuse, R14, 0x1, P4 ;  /* 0x00000002d5079211 */ /* 0x080fe400020f0c0e */
[----:B------:R-:W-:Y:S01]  /*dbb0*/  @!P0 LEA.HI.X R5, R214, R2, R13, 0x1, P3 ;  /* 0x00000002d6058211 */ /* 0x000fe200018f0c0d */
[----:B------:R1:W-:Y:S04]  /*dbc0*/  @!P2 ST.E.128 [R8.64], R48 ;  /* 0x000000300800a985 */ /* 0x0003e8000c101d06 */
[----:B------:R1:W-:Y:S04]  /*dbd0*/  @!P1 ST.E.128 [R6.64], R44 ;  /* 0x0000002c06009985 */ /* 0x0003e8000c101d06 */
[----:B------:R1:W-:Y:S02]  /*dbe0*/  @!P0 ST.E.128 [R4.64], R40 ;  /* 0x0000002804008985 */ /* 0x0003e4000c101d06 */
.L_x_1482:
[----:B------:R-:W-:Y:S05]  /*dbf0*/  BSYNC B0 ;  /* 0x0000000000007941 */ /* 0x000fea0003800000 */
.L_x_1481:
[----:B------:R-:W-:Y:S01]  /*dc00*/  IADD3 R3, R11, 0x60, RZ ;  /* 0x000000600b037810 */ /* 0x000fe20007ffe0ff */
[----:B-1----:R1:W2:Y:S03]  /*dc10*/  SHFL.IDX PT, R2, R10, 0x3, 0x181f ;  /* 0x00781f000a027f89 */ /* 0x0022a600000e0000 */
[----:B------:R-:W-:Y:S01]  /*dc20*/  ISETP.GE.AND P0, PT, R3, UR4, PT ;  /* 0x0000000403007c0c */ /* 0x000fe2000bf06270 */
[----:B----4-:R1:W4:-:S12]  /*dc30*/  SHFL.IDX PT, R0, R12, 0x3, 0x181f ;  /* 0x00781f000c007f89 */ /* 0x01031800000e0000 */
[----:B------:R-:W-:Y:S05]  /*dc40*/  @P0 BRA `(.L_x_1483) ;  /* 0x00000b0000000947 */ /* 0x000fea0003800000 */
[----:B------:R-:W-:Y:S02]  /*dc50*/  ISETP.GE.AND P1, PT, R200, c[0x0][0x3c8], PT ;  /* 0x0000f200c8007a0c */ /* 0x000fe40003f26270 */
[----:B------:R-:W-:-:S11]  /*dc60*/  ISETP.GE.AND P0, PT, R213, c[0x0][0x3c8], PT ;  /* 0x0000f200d5007a0c */ /* 0x000fd60003f06270 */
[CC--:B--2-4-:R-:W-:Y:S02]  /*dc70*/  @!P1 LEA R6, P3, R200.reuse, R0.reuse, 0x1 ;  /* 0x00000000c8069211 */ /* 0x0d4fe400078608ff */
[C---:B------:R-:W-:Y:S02]  /*dc80*/  @!P0 LEA R4, P2, R213.reuse, R0, 0x1 ;  /* 0x00000000d5048211 */ /* 0x040fe400078408ff */
[-C--:B------:R-:W-:Y:S02]  /*dc90*/  @!P1 LEA.HI.X R7, R200, R2.reuse, R15, 0x1, P3 ;  /* 0x00000002c8079211 */ /* 0x080fe400018f0c0f */
        /* <DEDUP_REMOVED lines=9> */
.L_x_1475:
[----:B------:R-:W2:Y:S01]  /*dd30*/  LDL R0, [R1+0x4] ;  /* 0x0000040001007983 */ /* 0x000ea20000100800 */
[----:B------:R-:W-:Y:S01]  /*dd40*/  BSSY B0, `(.L_x_1484) ;  /* 0x0000025000007945 */ /* 0x000fe20003800000 */
[----:B------:R-:W-:Y:S02]  /*dd50*/  SHF.R.S32.HI R9, RZ, 0x1f, R252 ;  /* 0x0000001fff097819 */ /* 0x000fe400000114fc */
[----:B------:R-:W3:Y:S01]  /*dd60*/  S2R R3, SR_TID.X ;  /* 0x0000000000037919 */ /* 0x000ee20000002100 */
[----:B------:R-:W-:Y:S02]  /*dd70*/  SHF.R.S32.HI R10, RZ, 0x1f, R251 ;  /* 0x0000001fff0a7819 */ /* 0x000fe400000114fb */
[----:B---3--:R-:W-:Y:S01]  /*dd80*/  ISETP.GE.AND P0, PT, R3, 0x80, PT ;  /* 0x000000800300780c */ /* 0x008fe20003f06270 */
[----:B--2---:R-:W-:-:S12]  /*dd90*/  IMAD.MOV.U32 R11, RZ, RZ, R0 ;  /* 0x000000ffff0b7224 */ /* 0x004fd800078e0000 */
        /* <DEDUP_REMOVED lines=16> */
[C---:B------:R-:W-:Y:S01]  /*dea0*/  IADD3 R7, -R0.reuse, RZ, RZ ;  /* 0x000000ff00077210 */ /* 0x040fe20007ffe1ff */
        /* <DEDUP_REMOVED lines=14> */
.L_x_1485:
[----:B------:R-:W-:Y:S05]  /*df90*/  BSYNC B0 ;  /* 0x0000000000007941 */ /* 0x000fea0003800000 */
.L_x_1484:
        /* <DEDUP_REMOVED lines=30> */
.L_x_1525:
[----:B------:R-:W-:Y:S05]  /*e180*/  BRA.DIV ~URZ, `(.L_x_1487) ;  /* 0x00001fb27f007947 */ /* 0x000fea000b800000 */
[----:B------:R4:W1:Y:S02]  /*e190*/  SHFL.IDX PT, R0, R11, RZ, 0x181f ;  /* 0x00181fff0b007589 */ /* 0x00086400000e0000 */
.L_x_1526:
[----:B------:R-:W5:Y:S01]  /*e1a0*/  LDL.LU R2, [R1+0x4] ;  /* 0x0000040001027983 */ /* 0x000f620000300800 */
[----:B------:R-:W-:Y:S01]  /*e1b0*/  MOV R12, c[0x0][0x4e8] ;  /* 0x00013a00000c7a02 */ /* 0x000fe20000000f00 */
[----:B------:R-:W-:Y:S04]  /*e1c0*/  BSSY B0, `(.L_x_1488) ;  /* 0x0000014000007945 */ /* 0x000fe80003800000 */
[----:B------:R-:W-:Y:S01]  /*e1d0*/  IMAD R12, R12, c[0x0][0x388], RZ ;  /* 0x0000e2000c0c7a24 */ /* 0x000fe200078e02ff */
[----:B-----5:R-:W-:-:S04]  /*e1e0*/  IADD3 R10, R250, R2, RZ ;  /* 0x00000002fa0a7210 */ /* 0x020fc80007ffe0ff */
        /* <DEDUP_REMOVED lines=17> */
.L_x_1489:
[----:B------:R-:W-:Y:S05]  /*e300*/  BSYNC B0 ;  /* 0x0000000000007941 */ /* 0x000fea0003800000 */
.L_x_1488:
[----:B------:R-:W-:Y:S05]  /*e310*/  BRA.DIV ~URZ, `(.L_x_1490) ;  /* 0x00001e927f007947 */ /* 0x000fea000b800000 */
[----:B---3--:R3:W2:Y:S04]  /*e320*/  SHFL.IDX PT, R8, R9, 0x1, 0x181f ;  /* 0x00381f0009087f89 */ /* 0x0086a800000e0000 */
[----:B-1----:R3:W1:Y:S02]  /*e330*/  SHFL.IDX PT, R0, R11, 0x1, 0x181f ;  /* 0x00381f000b007f89 */ /* 0x00266400000e0000 */
.L_x_1527:
        /* <DEDUP_REMOVED lines=19> */
.L_x_1492:
[----:B------:R-:W-:Y:S05]  /*e470*/  BSYNC B0 ;  /* 0x0000000000007941 */ /* 0x000fea0003800000 */
.L_x_1491:
[----:B------:R-:W-:Y:S05]  /*e480*/  BRA.DIV ~URZ, `(.L_x_1493) ;  /* 0x00001df27f007947 */ /* 0x000fea000b800000 */
[----:B--2---:R2:W3:Y:S02]  /*e490*/  SHFL.IDX PT, R8, R9, 0x2, 0x181f ;  /* 0x00581f0009087f89 */ /* 0x0044e400000e0000 */
.L_x_1528:
[----:B------:R-:W-:Y:S05]  /*e4a0*/  BRA.DIV ~URZ, `(.L_x_1494) ;  /* 0x00001e427f007947 */ /* 0x000fea000b800000 */
[----:B-1----:R1:W2:Y:S02]  /*e4b0*/  SHFL.IDX PT, R0, R11, 0x2, 0x181f ;  /* 0x00581f000b007f89 */ /* 0x0022a400000e0000 */
.L_x_1529:
        /* <DEDUP_REMOVED lines=19> */
.L_x_1496:
[----:B------:R-:W-:Y:S05]  /*e5f0*/  BSYNC B0 ;  /* 0x0000000000007941 */ /* 0x000fea0003800000 */
.L_x_1495:
[----:B------:R-:W-:Y:S05]  /*e600*/  BRA.DIV ~URZ, `(.L_x_1497) ;  /* 0x00001d527f007947 */ /* 0x000fea000b800000 */
[----:B---3--:R3:W1:Y:S04]  /*e610*/  SHFL.IDX PT, R8, R9, 0x3, 0x181f ;  /* 0x00781f0009087f89 */ /* 0x00866800000e0000 */
[----:B--2---:R3:W2:Y:S02]  /*e620*/  SHFL.IDX PT, R0, R11, 0x3, 0x181f ;  /* 0x00781f000b007f89 */ /* 0x0046a400000e0000 */
.L_x_1530:
        /* <DEDUP_REMOVED lines=18> */
.L_x_1483:
[----:B------:R-:W-:Y:S05]  /*e750*/  BSYNC B1 ;  /* 0x0000000000017941 */ /* 0x000fea0003800000 */
.L_x_1474:
[----:B--2-4-:R-:W2:Y:S02]  /*e760*/  LDL R0, [R1+0x34] ;  /* 0x0000340001007983 */ /* 0x014ea40000100800 */
[----:B--2---:R-:W-:-:S13]  /*e770*/  ISETP.NE.AND P0, PT, R0, RZ, PT ;  /* 0x000000ff0000720c */ /* 0x004fda0003f05270 */
[----:B------:R-:W-:Y:S01]  /*e780*/  @P0 WARPSYNC 0xffffffff ;  /* 0xffffffff00000948 */ /* 0x000fe20003800000 */
[----:B------:R-:W-:Y:S06]  /*e790*/  @P0 BAR.SYNC.DEFER_BLOCKING 0x5, 0x100 ;  /* 0x0144000000000b1d */ /* 0x000fec0000010000 */
[----:B------:R-:W2:Y:S04]  /*e7a0*/  @P0 LDS R0, [0x24100] ;  /* 0x02410000ff000984 */ /* 0x000ea80000000800 */
[----:B--2---:R2:W-:Y:S04]  /*e7b0*/  @P0 STL [R1+0x8], R0 ;  /* 0x0000080001000387 */ /* 0x0045e80000100800 */
[----:B------:R-:W-:Y:S06]  /*e7c0*/  @P0 BAR.ARV 0x4, 0x100 ;  /* 0x0104000000000b1d */ /* 0x000fec0000002000 */
[----:B------:R-:W-:Y:S05]  /*e7d0*/  @P0 BRA `(.L_x_1498) ;  /* 0x0000007000000947 */ /* 0x000fea0003800000 */
[----:B------:R-:W-:Y:S05]  /*e7e0*/  BRA.DIV ~URZ, `(.L_x_1499) ;  /* 0x00001c427f007947 */ /* 0x000fea000b800000 */
[----:B--2---:R2:W4:Y:S02]  /*e7f0*/  SHFL.IDX PT, R0, R65, RZ, 0x1f ;  /* 0x00001fff41007589 */ /* 0x00452400000e0000 */
.L_x_1531:
[----:B------:R-:W-:Y:S01]  /*e800*/  WARPSYNC 0xffffffff ;  /* 0xffffffff00007948 */ /* 0x000fe20003800000 */
[----:B------:R-:W-:Y:S06]  /*e810*/  BAR.SYNC.DEFER_BLOCKING 0x4, 0x100 ;  /* 0x0104000000007b1d */ /* 0x000fec0000010000 */
[----:B----4-:R4:W-:Y:S04]  /*e820*/  STL [R1+0x8], R0 ;  /* 0x0000080001007387 */ /* 0x0109e80000100800 */
[----:B------:R4:W-:Y:S04]  /*e830*/  @!P6 STS [0x24100], R65 ;  /* 0x02410041ff00e388 */ /* 0x0009e80000000800 */
[----:B------:R-:W-:Y:S06]  /*e840*/  BAR.ARV 0x5, 0x100 ;  /* 0x0144000000007b1d */ /* 0x000fec0000002000 */
.L_x_1498:
[----:B--2-4-:R-:W2:Y:S02]  /*e850*/  LDL R0, [R1+0x8] ;  /* 0x0000080001007983 */ /* 0x014ea40000100800 */
[----:B--2---:R-:W-:-:S13]  /*e860*/  ISETP.GE.AND P0, PT, R0, c[0x0][0x538], PT ;  /* 0x00014e0000007a0c */ /* 0x004fda0003f06270 */
[----:B-1-3--:R-:W-:Y:S01]  /*e870*/  @P0 CALL.REL.NOINC `(.L_x_1500) ;  /* 0x0000001000000944 */ /* 0x00afe20003c00000 */
[----:B------:R-:W-:Y:S05]  /*e880*/  BRA `(.L_x_1501) ;  /* 0xffff203000007947 */ /* 0x000fea000383ffff */
.L_x_1500:
[----:B------:R-:W-:Y:S05]  /*e890*/  EXIT ;  /* 0x000000000000794d */ /* 0x000fea0003800000 */
.L_x_1425:
[----:B------:R-:W-:Y:S01]  /*e8a0*/  IMAD.MOV.U32 R161, RZ, RZ, R9 ;  /* 0x000000ffffa17224 */ /* 0x000fe200078e0009 */
[----:B------:R-:W-:Y:S01]  /*e8b0*/  MOV R160, RZ ;  /* 0x000000ff00a07202 */ /* 0x000fe20000000f00 */
[----:B------:R-:W-:Y:S01]  /*e8c0*/  IMAD.MOV.U32 R3, RZ, RZ, 0x181f ;  /* 0x0000181fff037424 */ /* 0x000fe200078e00ff */
[----:B------:R-:W-:Y:S02]  /*e8d0*/  MOV R2, 0xe8f0 ;  /* 0x0000e8f000027802 */ /* 0x000fe40000000f00 */
[----:B-----5:R-:W-:Y:S05]  /*e8e0*/  CALL.REL.NOINC `($__internal_7_$__cuda_sm70_shflsync_idx_p) ;  /* 0x00001c0000007944 */ /* 0x020fea0003c00000 */
[----:B------:R-:W-:Y:S01]  /*e8f0*/  MOV R8, R160 ;  /* 0x000000a000087202 */ /* 0x000fe20000000f00 */
[----:B------:R-:W-:Y:S05]  /*e900*/  BRA `(.L_x_1502) ;  /* 0xffff2a4000007947 */ /* 0x000fea000383ffff */
.L_x_1426:
[----:B------:R-:W-:Y:S01]  /*e910*/  IMAD.MOV.U32 R161, RZ, RZ, R11 ;  /* 0x000000ffffa17224 */ /* 0x000fe200078e000b */
[----:B------:R-:W-:Y:S01]  /*e920*/  MOV R160, RZ ;  /* 0x000000ff00a07202 */ /* 0x000fe20000000f00 */
[----:B------:R-:W-:Y:S01]  /*e930*/  IMAD.MOV.U32 R3, RZ, RZ, 0x181f ;  /* 0x0000181fff037424 */ /* 0x000fe200078e00ff */
[----:B------:R-:W-:Y:S02]  /*e940*/  MOV R2, 0xe960 ;  /* 0x0000e96000027802 */ /* 0x000fe40000000f00 */
[----:B-12--5:R-:W-:Y:S05]  /*e950*/  CALL.REL.NOINC `($__internal_7_$__cuda_sm70_shflsync_idx_p) ;  /* 0x00001b9000007944 */ /* 0x026fea0003c00000 */
[----:B------:R-:W-:Y:S01]  /*e960*/  MOV R0, R160 ;  /* 0x000000a000007202 */ /* 0x000fe20000000f00 */
[----:B------:R-:W-:Y:S05]  /*e970*/  BRA `(.L_x_1503) ;  /* 0xffff29f000007947 */ /* 0x000fea000383ffff */
.L_x_1429:
[----:B------:R-:W-:Y:S01]  /*e980*/  IMAD.MOV.U32 R161, RZ, RZ, R9 ;  /* 0x000000ffffa17224 */ /* 0x000fe200078e0009 */
[----:B------:R-:W-:Y:S01]  /*e990*/  MOV R160, 0x1 ;  /* 0x0000000100a07802 */ /* 0x000fe20000000f00 */
[----:B--2---:R-:W-:Y:S01]  /*e9a0*/  IMAD.MOV.U32 R3, RZ, RZ, 0x181f ;  /* 0x0000181fff037424 */ /* 0x004fe200078e00ff */
[----:B------:R-:W-:-:S02]  /*e9b0*/  MOV R2, 0xe9d0 ;  /* 0x0000e9d000027802 */ /* 0x000fc40000000f00 */
[----:B-1--45:R-:W-:Y:S05]  /*e9c0*/  CALL.REL.NOINC `($__internal_7_$__cuda_sm70_shflsync_idx_p) ;  /* 0x00001b2000007944 */ /* 0x032fea0003c00000 */
[----:B------:R-:W-:Y:S01]  /*e9d0*/  IMAD.MOV.U32 R8, RZ, RZ, R160 ;  /* 0x000000ffff087224 */ /* 0x000fe200078e00a0 */
[----:B------:R-:W-:Y:S01]  /*e9e0*/  MOV R160, 0x1 ;  /* 0x0000000100a07802 */ /* 0x000fe20000000f00 */
[----:B------:R-:W-:Y:S01]  /*e9f0*/  IMAD.MOV.U32 R161, RZ, RZ, R11 ;  /* 0x000000ffffa17224 */ /* 0x000fe200078e000b */
[----:B------:R-:W-:-:S02]  /*ea00*/  MOV R3, 0x181f ;  /* 0x0000181f00037802 */ /* 0x000fc40000000f00 */
[----:B------:R-:W-:Y:S02]  /*ea10*/  MOV R2, 0xea30 ;  /* 0x0000ea3000027802 */ /* 0x000fe40000000f00 */
[----:B------:R-:W-:Y:S05]  /*ea20*/  CALL.REL.NOINC `($__internal_7_$__cuda_sm70_shflsync_idx_p) ;  /* 0x00001ac000007944 */ /* 0x000fea0003c00000 */
[----:B------:R-:W-:Y:S01]  /*ea30*/  MOV R0, R160 ;  /* 0x000000a000007202 */ /* 0x000fe20000000f00 */
[----:B------:R-:W-:Y:S05]  /*ea40*/  BRA `(.L_x_1504) ;  /* 0xffff2ac000007947 */ /* 0x000fea000383ffff */
.L_x_1432:
[----:B------:R-:W-:Y:S01]  /*ea50*/  IMAD.MOV.U32 R161, RZ, RZ, R9 ;  /* 0x000000ffffa17224 */ /* 0x000fe200078e0009 */
[----:B------:R-:W-:Y:S01]  /*ea60*/  MOV R160, 0x2 ;  /* 0x0000000200a07802 */ /* 0x000fe20000000f00 */
[----:B---3--:R-:W-:Y:S01]  /*ea70*/  IMAD.MOV.U32 R3, RZ, RZ, 0x181f ;  /* 0x0000181fff037424 */ /* 0x008fe200078e00ff */
[----:B------:R-:W-:Y:S02]  /*ea80*/  MOV R2, 0xeaa0 ;  /* 0x0000eaa000027802 */ /* 0x000fe40000000f00 */
[----:B-12-45:R-:W-:Y:S05]  /*ea90*/  CALL.REL.NOINC `($__internal_7_$__cuda_sm70_shflsync_idx_p) ;  /* 0x00001a5000007944 */ /* 0x036fea0003c00000 */
[----:B------:R-:W-:Y:S01]  /*eaa0*/  MOV R8, R160 ;  /* 0x000000a000087202 */ /* 0x000fe20000000f00 */
[----:B------:R-:W-:Y:S05]  /*eab0*/  BRA `(.L_x_1505) ;  /* 0xffff2bb000007947 */ /* 0x000fea000383ffff */
.L_x_1433:
[----:B------:R-:W-:Y:S01]  /*eac0*/  IMAD.MOV.U32 R161, RZ, RZ, R11 ;  /* 0x000000ffffa17224 */ /* 0x000fe200078e000b */
[----:B------:R-:W-:Y:S01]  /*ead0*/  MOV R160, 0x2 ;  /* 0x0000000200a07802 */ /* 0x000fe20000000f00 */
[----:B------:R-:W-:Y:S01]  /*eae0*/  IMAD.MOV.U32 R3, RZ, RZ, 0x181f ;  /* 0x0000181fff037424 */ /* 0x000fe200078e00ff */
[----:B------:R-:W-:Y:S02]  /*eaf0*/  MOV R2, 0xeb10 ;  /* 0x0000eb1000027802 */ /* 0x000fe40000000f00 */
[----:B-12345:R-:W-:Y:S05]  /*eb00*/  CALL.REL.NOINC `($__internal_7_$__cuda_sm70_shflsync_idx_p) ;  /* 0x000019e000007944 */ /* 0x03efea0003c00000 */
[----:B------:R-:W-:Y:S01]  /*eb10*/  MOV R0, R160 ;  /* 0x000000a000007202 */ /* 0x000fe20000000f00 */
[----:B------:R-:W-:Y:S05]  /*eb20*/  BRA `(.L_x_1506) ;  /* 0xffff2b6000007947 */ /* 0x000fea000383ffff */
.L_x_1436:
[----:B------:R-:W-:Y:S01]  /*eb30*/  IMAD.MOV.U32 R161, RZ, RZ, R9 ;  /* 0x000000ffffa17224 */ /* 0x000fe200078e0009 */
[----:B------:R-:W-:Y:S01]  /*eb40*/  MOV R160, 0x3 ;  /* 0x0000000300a07802 */ /* 0x000fe20000000f00 */
[----:B-1----:R-:W-:Y:S01]  /*eb50*/  IMAD.MOV.U32 R3, RZ, RZ, 0x181f ;  /* 0x0000181fff037424 */ /* 0x002fe200078e00ff */
[----:B------:R-:W-:-:S02]  /*eb60*/  MOV R2, 0xeb80 ;  /* 0x0000eb8000027802 */ /* 0x000fc40000000f00 */
[----:B--2345:R-:W-:Y:S05]  /*eb70*/  CALL.REL.NOINC `($__internal_7_$__cuda_sm70_shflsync_idx_p) ;  /* 0x0000197000007944 */ /* 0x03cfea0003c00000 */
        /* <DEDUP_REMOVED lines=8> */
.L_x_1439:
[----:B------:R-:W-:Y:S01]  /*ec00*/  IMAD.MOV.U32 R161, RZ, RZ, R9 ;  /* 0x000000ffffa17224 */ /* 0x000fe200078e0009 */
[----:B------:R-:W-:Y:S01]  /*ec10*/  MOV R160, RZ ;  /* 0x000000ff00a07202 */ /* 0x000fe20000000f00 */
[----:B------:R-:W-:Y:S01]  /*ec20*/  IMAD.MOV.U32 R3, RZ, RZ, 0x181f ;  /* 0x0000181fff037424 */ /* 0x000fe200078e00ff */
[----:B------:R-:W-:Y:S02]  /*ec30*/  MOV R2, 0xec50 ;  /* 0x0000ec5000027802 */ /* 0x000fe40000000f00 */
[----:B------:R-:W-:Y:S05]  /*ec40*/  CALL.REL.NOINC `($__internal_7_$__cuda_sm70_shflsync_idx_p) ;  /* 0x000018a000007944 */ /* 0x000fea0003c00000 */
[----:B------:R-:W-:Y:S01]  /*ec50*/  MOV R8, R160 ;  /* 0x000000a000087202 */ /* 0x000fe20000000f00 */
[----:B------:R-:W-:Y:S05]  /*ec60*/  BRA `(.L_x_1508) ;  /* 0xffff36e000007947 */ /* 0x000fea000383ffff */
.L_x_1440:
[----:B------:R-:W-:Y:S01]  /*ec70*/  IMAD.MOV.U32 R161, RZ, RZ, R12 ;  /* 0x000000ffffa17224 */ /* 0x000fe200078e000c */
[----:B------:R-:W-:Y:S01]  /*ec80*/  MOV R160, RZ ;  /* 0x000000ff00a07202 */ /* 0x000fe20000000f00 */
[----:B------:R-:W-:Y:S01]  /*ec90*/  IMAD.MOV.U32 R3, RZ, RZ, 0x181f ;  /* 0x0000181fff037424 */ /* 0x000fe200078e00ff */
[----:B------:R-:W-:Y:S02]  /*eca0*/  MOV R2, 0xecc0 ;  /* 0x0000ecc000027802 */ /* 0x000fe40000000f00 */
[----:B-12---:R-:W-:Y:S05]  /*ecb0*/  CALL.REL.NOINC `($__internal_7_$__cuda_sm70_shflsync_idx_p) ;  /* 0x0000183000007944 */ /* 0x006fea0003c00000 */
[C---:B------:R-:W-:Y:S01]  /*ecc0*/  IADD3 R6, P6, R160.reuse, R17, RZ ;  /* 0x00000011a0067210 */ /* 0x040fe20007fde0ff */
[----:B------:R-:W-:Y:S01]  /*ecd0*/  IMAD.MOV.U32 R161, RZ, RZ, R9 ;  /* 0x000000ffffa17224 */ /* 0x000fe200078e0009 */
[----:B------:R-:W-:-:S02]  /*ece0*/  IADD3 R4, P5, R160, R18, RZ ;  /* 0x00000012a0047210 */ /* 0x000fc40007fbe0ff */
[----:B------:R-:W-:Y:S01]  /*ecf0*/  IADD3 R2, P0, R160, R19, RZ ;  /* 0x00000013a0027210 */ /* 0x000fe20007f1e0ff */
[----:B------:R-:W-:Y:S01]  /*ed00*/  IMAD.X R7, R8, 0x1, R14, P6 ;  /* 0x0000000108077824 */ /* 0x000fe200030e060e */
[----:B------:R-:W-:Y:S01]  /*ed10*/  ISETP.GE.AND P6, PT, R200, c[0x0][0x1d4], PT ;  /* 0x00007500c8007a0c */ /* 0x000fe20003fc6270 */
[C---:B------:R-:W-:Y:S01]  /*ed20*/  IMAD.X R5, R8.reuse, 0x1, R16, P5 ;  /* 0x0000000108057824 */ /* 0x040fe200028e0610 */
[----:B------:R-:W-:Y:S01]  /*ed30*/  ISETP.GE.AND P5, PT, R213, c[0x0][0x1d4], PT ;  /* 0x00007500d5007a0c */ /* 0x000fe20003fa6270 */
[----:B------:R-:W-:Y:S01]  /*ed40*/  IMAD.X R3, R8, 0x1, R15, P0 ;  /* 0x0000000108037824 */ /* 0x000fe200000e060f */
[----:B------:R-:W-:Y:S01]  /*ed50*/  ISETP.GE.AND P0, PT, R214, c[0x0][0x1d4], PT ;  /* 0x00007500d6007a0c */ /* 0x000fe20003f06270 */
[----:B------:R-:W-:Y:S01]  /*ed60*/  IMAD.MOV.U32 R160, RZ, RZ, 0x1 ;  /* 0x00000001ffa07424 */ /* 0x000fe200078e00ff */
[----:B------:R-:W-:Y:S02]  /*ed70*/  SEL R11, RZ, 0x10, P6 ;  /* 0x00000010ff0b7807 */ /* 0x000fe40003000000 */
[----:B------:R-:W-:-:S02]  /*ed80*/  SEL R10, RZ, 0x10, P5 ;  /* 0x00000010ff0a7807 */ /* 0x000fc40002800000 */
[----:B------:R-:W-:-:S03]  /*ed90*/  SEL R9, RZ, 0x10, P0 ;  /* 0x00000010ff097807 */ /* 0x000fc60000000000 */
        /* <DEDUP_REMOVED lines=8> */
[----:B-1----:R-:W-:Y:S05]  /*ee20*/  CALL.REL.NOINC `($__internal_7_$__cuda_sm70_shflsync_idx_p) ;  /* 0x000016c000007944 */ /* 0x002fea0003c00000 */
        /* <DEDUP_REMOVED lines=8> */
.L_x_1443:
[----:B------:R-:W-:Y:S01]  /*eeb0*/  IMAD.MOV.U32 R161, RZ, RZ, R13 ;  /* 0x000000ffffa17224 */ /* 0x000fe200078e000d */
[----:B------:R-:W-:Y:S01]  /*eec0*/  MOV R160, RZ ;  /* 0x000000ff00a07202 */ /* 0x000fe20000000f00 */
[----:B------:R-:W-:Y:S01]  /*eed0*/  IMAD.MOV.U32 R3, RZ, RZ, 0x181f ;  /* 0x0000181fff037424 */ /* 0x000fe200078e00ff */
[----:B------:R-:W-:Y:S02]  /*eee0*/  MOV R2, 0xef00 ;  /* 0x0000ef0000027802 */ /* 0x000fe40000000f00 */
[----:B-1234-:R-:W-:Y:S05]  /*eef0*/  CALL.REL.NOINC `($__internal_7_$__cuda_sm70_shflsync_idx_p) ;  /* 0x000015f000007944 */ /* 0x01efea0003c00000 */
[----:B------:R-:W-:Y:S01]  /*ef00*/  MOV R12, R160 ;  /* 0x000000a0000c7202 */ /* 0x000fe20000000f00 */
[----:B------:R-:W-:Y:S05]  /*ef10*/  BRA `(.L_x_1510) ;  /* 0xffff39a000007947 */ /* 0x000fea000383ffff */
.L_x_1444:
[----:B------:R-:W-:Y:S01]  /*ef20*/  IMAD.MOV.U32 R161, RZ, RZ, R20 ;  /* 0x000000ffffa17224 */ /* 0x000fe200078e0014 */
[----:B------:R-:W-:Y:S01]  /*ef30*/  MOV R160, RZ ;  /* 0x000000ff00a07202 */ /* 0x000fe20000000f00 */
[----:B------:R-:W-:Y:S01]  /*ef40*/  IMAD.MOV.U32 R3, RZ, RZ, 0x181f ;  /* 0x0000181fff037424 */ /* 0x000fe200078e00ff */
[----:B------:R-:W-:Y:S02]  /*ef50*/  MOV R2, 0xef70 ;  /* 0x0000ef7000027802 */ /* 0x000fe40000000f00 */
[----:B-1234-:R-:W-:Y:S05]  /*ef60*/  CALL.REL.NOINC `($__internal_7_$__cuda_sm70_shflsync_idx_p) ;  /* 0x0000158000007944 */ /* 0x01efea0003c00000 */
[C---:B------:R-:W-:Y:S01]  /*ef70*/  IADD3 R16, P0, R160.reuse, R29, RZ ;  /* 0x0000001da0107210 */ /* 0x040fe20007f1e0ff */
[----:B------:R-:W-:Y:S01]  /*ef80*/  IMAD.MOV.U32 R161, RZ, RZ, R13 ;  /* 0x000000ffffa17224 */ /* 0x000fe200078e000d */
        /* <DEDUP_REMOVED lines=10> */
[----:B------:R-:W-:Y:S01]  /*f030*/  IMAD.X R3, R12, 0x1, R23, P1 ;  /* 0x000000010c037824 */ /* 0x000fe200008e0617 */
[----:B------:R-:W-:Y:S01]  /*f040*/  SEL R13, RZ, 0x10, P0 ;  /* 0x00000010ff0d7807 */ /* 0x000fe20000000000 */
        /* <DEDUP_REMOVED lines=17> */
.L_x_1447:
[----:B------:R-:W-:Y:S01]  /*f160*/  IMAD.MOV.U32 R161, RZ, RZ, R5 ;  /* 0x000000ffffa17224 */ /* 0x000fe200078e0005 */
[----:B------:R-:W-:Y:S01]  /*f170*/  MOV R160, RZ ;  /* 0x000000ff00a07202 */ /* 0x000fe20000000f00 */
[----:B------:R-:W-:Y:S01]  /*f180*/  IMAD.MOV.U32 R3, RZ, RZ, 0x181f ;  /* 0x0000181fff037424 */ /* 0x000fe200078e00ff */
[----:B------:R-:W-:Y:S02]  /*f190*/  MOV R2, 0xf1b0 ;  /* 0x0000f1b000027802 */ /* 0x000fe40000000f00 */
[----:B------:R-:W-:Y:S05]  /*f1a0*/  CALL.REL.NOINC `($__internal_7_$__cuda_sm70_shflsync_idx_p) ;  /* 0x0000134000007944 */ /* 0x000fea0003c00000 */
[----:B------:R-:W-:Y:S01]  /*f1b0*/  MOV R4, R160 ;  /* 0x000000a000047202 */ /* 0x000fe20000000f00 */
[----:B------:R-:W-:Y:S05]  /*f1c0*/  BRA `(.L_x_1512) ;  /* 0xffff620000007947 */ /* 0x000fea000383ffff */
.L_x_1448:
        /* <DEDUP_REMOVED lines=36> */
.L_x_1452:
[----:B------:R-:W-:Y:S01]  /*f410*/  MOV R160, RZ ;  /* 0x000000ff00a07202 */ /* 0x000fe20000000f00 */
[----:B------:R-:W-:Y:S01]  /*f420*/  IMAD.MOV.U32 R161, RZ, RZ, R20 ;  /* 0x000000ffffa17224 */ /* 0x000fe200078e0014 */
[----:B------:R-:W-:Y:S01]  /*f430*/  MOV R2, 0xf460 ;  /* 0x0000f46000027802 */ /* 0x000fe20000000f00 */
[----:B------:R-:W-:Y:S02]  /*f440*/  IMAD.MOV.U32 R3, RZ, RZ, 0x181f ;  /* 0x0000181fff037424 */ /* 0x000fe400078e00ff */
[----:B-1234-:R-:W-:Y:S05]  /*f450*/  CALL.REL.NOINC `($__internal_7_$__cuda_sm70_shflsync_idx_p) ;  /* 0x0000109000007944 */ /* 0x01efea0003c00000 */
[----:B------:R-:W-:Y:S01]  /*f460*/  MOV R5, R160 ;  /* 0x000000a000057202 */ /* 0x000fe20000000f00 */
[----:B------:R-:W-:-:S05]  /*f470*/  BRA `(.L_x_1514) ;  /* 0xffff65f000007947 */ /* 0x000fca000383ffff */
.L_x_1453:
[----:B------:R-:W-:Y:S01]  /*f480*/  MOV R160, RZ ;  /* 0x000000ff00a07202 */ /* 0x000fe20000000f00 */
[----:B------:R-:W-:Y:S01]  /*f490*/  IMAD.MOV.U32 R161, RZ, RZ, R21 ;  /* 0x000000ffffa17224 */ /* 0x000fe200078e0015 */
[----:B------:R-:W-:Y:S01]  /*f4a0*/  MOV R2, 0xf4d0 ;  /* 0x0000f4d000027802 */ /* 0x000fe20000000f00 */
[----:B------:R-:W-:Y:S02]  /*f4b0*/  IMAD.MOV.U32 R3, RZ, RZ, 0x181f ;  /* 0x0000181fff037424 */ /* 0x000fe400078e00ff */
[----:B-1234-:R-:W-:Y:S05]  /*f4c0*/  CALL.REL.NOINC `($__internal_7_$__cuda_sm70_shflsync_idx_p) ;  /* 0x0000102000007944 */ /* 0x01efea0003c00000 */
[----:B------:R-:W-:Y:S01]  /*f4d0*/  ISETP.GE.AND P6, PT, R200, c[0x0][0x1d4], PT ;  /* 0x00007500c8007a0c */ /* 0x000fe20003fc6270 */
[----:B------:R-:W-:Y:S01]  /*f4e0*/  IMAD R4, R211, 0x6000, R232 ;  /* 0x00006000d3047824 */ /* 0x000fe200078e02e8 */
[C---:B------:R-:W-:Y:S01]  /*f4f0*/  IADD3 R2, P0, R160.reuse, R29, RZ ;  /* 0x0000001da0027210 */ /* 0x040fe20007f1e0ff */
[----:B------:R-:W-:Y:S01]  /*f500*/  IMAD.MOV.U32 R161, RZ, RZ, R20 ;  /* 0x000000ffffa17224 */ /* 0x000fe200078e0014 */
[----:B------:R-:W-:Y:S02]  /*f510*/  ISETP.GE.AND P5, PT, R213, c[0x0][0x1d4], PT ;  /* 0x00007500d5007a0c */ /* 0x000fe40003fa6270 */
[----:B------:R-:W-:Y:S01]  /*f520*/  IADD3 R6, P1, R160, R30, RZ ;  /* 0x0000001ea0067210 */ /* 0x000fe20007f3e0ff */
[C---:B------:R-:W-:Y:S01]  /*f530*/  IMAD.X R3, R5.reuse, 0x1, R22, P0 ;  /* 0x0000000105037824 */ /* 0x040fe200000e0616 */
[----:B------:R-:W-:Y:S02]  /*f540*/  ISETP.GE.AND P0, PT, R214, c[0x0][0x1d4], PT ;  /* 0x00007500d6007a0c */ /* 0x000fe40003f06270 */
[----:B------:R-:W-:Y:S01]  /*f550*/  SEL R20, RZ, 0x10, P6 ;  /* 0x00000010ff147807 */ /* 0x000fe20003000000 */
[C---:B------:R-:W-:Y:S01]  /*f560*/  IMAD.X R7, R5.reuse, 0x1, R23, P1 ;  /* 0x0000000105077824 */ /* 0x040fe200008e0617 */
[----:B------:R-:W-:Y:S01]  /*f570*/  SEL R15, RZ, 0x10, P5 ;  /* 0x00000010ff0f7807 */ /* 0x000fe20002800000 */
[----:B------:R-:W-:Y:S01]  /*f580*/  @!PT LDS RZ, [RZ] ;  /* 0x00000000fffff984 */ /* 0x000fe20000000800 */
[----:B------:R-:W-:Y:S01]  /*f590*/  @!PT LDS RZ, [RZ] ;  /* 0x00000000fffff984 */ /* 0x000fe20000000800 */
[----:B------:R-:W-:Y:S01]  /*f5a0*/  @!PT LDS RZ, [RZ] ;  /* 0x00000000fffff984 */ /* 0x000fe20000000800 */
[----:B------:R1:W-:Y:S01]  /*f5b0*/  LDGSTS.E.BYPASS.LTC128B.128 [R4], [R2.64], !P6 ;  /* 0x0000000002047fae */ /* 0x0003e2000f101d46 */
[----:B------:R-:W-:Y:S03]  /*f5c0*/  SEL R14, RZ, 0x10, P0 ;  /* 0x00000010ff0e7807 */ /* 0x000fe60000000000 */
[----:B------:R2:W-:Y:S01]  /*f5d0*/  LDGSTS.E.BYPASS.LTC128B.128 [R4+0x2000], [R6.64], !P5 ;  /* 0x0200000006047fae */ /* 0x0005e2000e901d46 */
[----:B-1----:R-:W-:Y:S01]  /*f5e0*/  IADD3 R2, P1, R160, R31, RZ ;  /* 0x0000001fa0027210 */ /* 0x002fe20007f3e0ff */
[----:B------:R-:W-:Y:S04]  /*f5f0*/  IMAD.MOV.U32 R160, RZ, RZ, 0x1 ;  /* 0x00000001ffa07424 */ /* 0x000fe800078e00ff */
[----:B------:R-:W-:Y:S05]  /*f600*/  IMAD.X R3, R5, 0x1, R28, P1 ;  /* 0x0000000105037824 */ /* 0x000fea00008e061c */
[----:B------:R1:W-:Y:S02]  /*f610*/  LDGSTS.E.BYPASS.LTC128B.128 [R4+0x4000], [R2.64], !P0 ;  /* 0x0400000002047fae */ /* 0x0003e4000c101d46 */
[----:B-1----:R-:W-:Y:S01]  /*f620*/  MOV R2, 0xf650 ;  /* 0x0000f65000027802 */ /* 0x002fe20000000f00 */
[----:B------:R-:W-:Y:S02]  /*f630*/  IMAD.MOV.U32 R3, RZ, RZ, 0x181f ;  /* 0x0000181fff037424 */ /* 0x000fe400078e00ff */
[----:B--2---:R-:W-:Y:S05]  /*f640*/  CALL.REL.NOINC `($__internal_7_$__cuda_sm70_shflsync_idx_p) ;  /* 0x00000ea000007944 */ /* 0x004fea0003c00000 */
[----:B------:R-:W-:Y:S01]  /*f650*/  MOV R3, 0x181f ;  /* 0x0000181f00037802 */ /* 0x000fe20000000f00 */
[----:B------:R-:W-:Y:S01]  /*f660*/  IMAD.MOV.U32 R5, RZ, RZ, R160 ;  /* 0x000000ffff057224 */ /* 0x000fe200078e00a0 */
[----:B------:R-:W-:Y:S01]  /*f670*/  MOV R160, 0x1 ;  /* 0x0000000100a07802 */ /* 0x000fe20000000f00 */
[----:B------:R-:W-:Y:S01]  /*f680*/  IMAD.MOV.U32 R161, RZ, RZ, R21 ;  /* 0x000000ffffa17224 */ /* 0x000fe200078e0015 */
[----:B------:R-:W-:Y:S02]  /*f690*/  MOV R2, 0xf6b0 ;  /* 0x0000f6b000027802 */ /* 0x000fe40000000f00 */
[----:B------:R-:W-:Y:S05]  /*f6a0*/  CALL.REL.NOINC `($__internal_7_$__cuda_sm70_shflsync_idx_p) ;  /* 0x00000e4000007944 */ /* 0x000fea0003c00000 */
[----:B------:R-:W-:Y:S01]  /*f6b0*/  MOV R2, R160 ;  /* 0x000000a000027202 */ /* 0x000fe20000000f00 */
[----:B------:R-:W-:-:S05]  /*f6c0*/  BRA `(.L_x_1515) ;  /* 0xffff650000007947 */ /* 0x000fca000383ffff */
.L_x_1456:
[----:B------:R-:W-:Y:S01]  /*f6d0*/  MOV R160, RZ ;  /* 0x000000ff00a07202 */ /* 0x000fe20000000f00 */
[----:B------:R-:W-:Y:S01]  /*f6e0*/  IMAD.MOV.U32 R161, RZ, RZ, R5 ;  /* 0x000000ffffa17224 */ /* 0x000fe200078e0005 */
[----:B------:R-:W-:Y:S01]  /*f6f0*/  MOV R2, 0xf720 ;  /* 0x0000f72000027802 */ /* 0x000fe20000000f00 */
[----:B------:R-:W-:Y:S02]  /*f700*/  IMAD.MOV.U32 R3, RZ, RZ, 0x181f ;  /* 0x0000181fff037424 */ /* 0x000fe400078e00ff */
[----:B------:R-:W-:Y:S05]  /*f710*/  CALL.REL.NOINC `($__internal_7_$__cuda_sm70_shflsync_idx_p) ;  /* 0x00000dd000007944 */ /* 0x000fea0003c00000 */
[----:B------:R-:W-:Y:S01]  /*f720*/  MOV R4, R160 ;  /* 0x000000a000047202 */ /* 0x000fe20000000f00 */
[----:B------:R-:W-:-:S05]  /*f730*/  BRA `(.L_x_1516) ;  /* 0xffff94c000007947 */ /* 0x000fca000383ffff */
.L_x_1457:
[----:B------:R-:W-:Y:S01]  /*f740*/  MOV R160, RZ ;  /* 0x000000ff00a07202 */ /* 0x000fe20000000f00 */
[----:B------:R-:W-:Y:S01]  /*f750*/  IMAD.MOV.U32 R161, RZ, RZ, R12 ;  /* 0x000000ffffa17224 */ /* 0x000fe200078e000c */
[----:B------:R-:W-:Y:S01]  /*f760*/  MOV R2, 0xf790 ;  /* 0x0000f79000027802 */ /* 0x000fe20000000f00 */
[----:B------:R-:W-:Y:S02]  /*f770*/  IMAD.MOV.U32 R3, RZ, RZ, 0x181f ;  /* 0x0000181fff037424 */ /* 0x000fe400078e00ff */
[----:B-12---:R-:W-:Y:S05]  /*f780*/  CALL.REL.NOINC `($__internal_7_$__cuda_sm70_shflsync_idx_p) ;  /* 0x00000d6000007944 */ /* 0x006fea0003c00000 */
[----:B------:R-:W-:Y:S01]  /*f790*/  ISETP.GE.AND P6, PT, R200, c[0x0][0x1d4], PT ;  /* 0x00007500c8007a0c */ /* 0x000fe20003fc6270 */
[----:B------:R-:W-:Y:S01]  /*f7a0*/  IMAD R0, R211, 0x6000, R233 ;  /* 0x00006000d3007824 */ /* 0x000fe200078e02e9 */
[C---:B------:R-:W-:Y:S01]  /*f7b0*/  IADD3 R8, P0, R160.reuse, R16, RZ ;  /* 0x00000010a0087210 */ /* 0x040fe20007f1e0ff */
[----:B------:R-:W-:Y:S01]  /*f7c0*/  IMAD.MOV.U32 R161, RZ, RZ, R5 ;  /* 0x000000ffffa17224 */ /* 0x000fe200078e0005 */
[----:B------:R-:W-:Y:S02]  /*f7d0*/  ISETP.GE.AND P5, PT, R213, c[0x0][0x1d4], PT ;  /* 0x00007500d5007a0c */ /* 0x000fe40003fa6270 */
[----:B------:R-:W-:Y:S01]  /*f7e0*/  IADD3 R6, P1, R160, R17, RZ ;  /* 0x00000011a0067210 */ /* 0x000fe20007f3e0ff */
[----:B------:R-:W-:Y:S01]  /*f7f0*/  IMAD.X R9, R4, 0x1, R13, P0 ;  /* 0x0000000104097824 */ /* 0x000fe200000e060d */
[----:B------:R-:W-:Y:S02]  /*f800*/  ISETP.GE.AND P0, PT, R214, c[0x0][0x1d4], PT ;  /* 0x00007500d6007a0c */ /* 0x000fe40003f06270 */
[----:B------:R-:W-:Y:S01]  /*f810*/  SEL R11, RZ, 0x10, P6 ;  /* 0x00000010ff0b7807 */ /* 0x000fe20003000000 */
[----:B------:R-:W-:Y:S01]  /*f820*/  IMAD.X R7, R4, 0x1, R14, P1 ;  /* 0x0000000104077824 */ /* 0x000fe200008e060e */
[----:B------:R-:W-:Y:S01]  /*f830*/  IADD3 R2, P1, R160, R18, RZ ;  /* 0x00000012a0027210 */ /* 0x000fe20007f3e0ff */
[----:B------:R-:W-:Y:S01]  /*f840*/  @!PT LDS RZ, [RZ] ;  /* 0x00000000fffff984 */ /* 0x000fe20000000800 */
[----:B------:R-:W-:Y:S01]  /*f850*/  @!PT LDS RZ, [RZ] ;  /* 0x00000000fffff984 */ /* 0x000fe20000000800 */
[----:B------:R-:W-:Y:S01]  /*f860*/  @!PT LDS RZ, [RZ] ;  /* 0x00000000fffff984 */ /* 0x000fe20000000800 */
[----:B------:R1:W-:Y:S01]  /*f870*/  LDGSTS.E.BYPASS.LTC128B.128 [R0], [R8.64], !P6 ;  /* 0x0000000008007fae */ /* 0x0003e2000f101d46 */
[----:B------:R-:W-:Y:S01]  /*f880*/  IMAD.MOV.U32 R160, RZ, RZ, 0x1 ;  /* 0x00000001ffa07424 */ /* 0x000fe200078e00ff */
[----:B------:R-:W-:Y:S02]  /*f890*/  SEL R10, RZ, 0x10, P5 ;  /* 0x00000010ff0a7807 */ /* 0x000fe40002800000 */
[----:B------:R1:W-:Y:S01]  /*f8a0*/  LDGSTS.E.BYPASS.LTC128B.128 [R0+0x2000], [R6.64], !P5 ;  /* 0x0200000006007fae */ /* 0x0003e2000e901d46 */
[----:B------:R-:W-:Y:S01]  /*f8b0*/  IMAD.X R3, R4, 0x1, R15, P1 ;  /* 0x0000000104037824 */ /* 0x000fe200008e060f */
[----:B------:R-:W-:Y:S04]  /*f8c0*/  SEL R5, RZ, 0x10, P0 ;  /* 0x00000010ff057807 */ /* 0x000fe80000000000 */
[----:B------:R2:W-:Y:S02]  /*f8d0*/  LDGSTS.E.BYPASS.LTC128B.128 [R0+0x4000], [R2.64], !P0 ;  /* 0x0400000002007fae */ /* 0x0005e4000c101d46 */
[----:B--2---:R-:W-:Y:S01]  /*f8e0*/  MOV R2, 0xf910 ;  /* 0x0000f91000027802 */ /* 0x004fe20000000f00 */
[----:B------:R-:W-:Y:S02]  /*f8f0*/  IMAD.MOV.U32 R3, RZ, RZ, 0x181f ;  /* 0x0000181fff037424 */ /* 0x000fe400078e00ff */
[----:B-1----:R-:W-:Y:S05]  /*f900*/  CALL.REL.NOINC `($__internal_7_$__cuda_sm70_shflsync_idx_p) ;  /* 0x00000be000007944 */ /* 0x002fea0003c00000 */
        /* <DEDUP_REMOVED lines=8> */
.L_x_1462:
[----:B------:R-:W-:Y:S01]  /*f990*/  MOV R160, RZ ;  /* 0x000000ff00a07202 */ /* 0x000fe20000000f00 */
[----:B------:R-:W-:Y:S01]  /*f9a0*/  IMAD.MOV.U32 R161, RZ, RZ, R20 ;  /* 0x000000ffffa17224 */ /* 0x000fe200078e0014 */
[----:B------:R-:W-:Y:S01]  /*f9b0*/  MOV R2, 0xf9e0 ;  /* 0x0000f9e000027802 */ /* 0x000fe20000000f00 */
[----:B------:R-:W-:Y:S02]  /*f9c0*/  IMAD.MOV.U32 R3, RZ, RZ, 0x181f ;  /* 0x0000181fff037424 */ /* 0x000fe400078e00ff */
[----:B-1234-:R-:W-:Y:S05]  /*f9d0*/  CALL.REL.NOINC `($__internal_7_$__cuda_sm70_shflsync_idx_p) ;  /* 0x00000b1000007944 */ /* 0x01efea0003c00000 */
[----:B------:R-:W-:Y:S01]  /*f9e0*/  MOV R5, R160 ;  /* 0x000000a000057202 */ /* 0x000fe20000000f00 */
[----:B------:R-:W-:-:S05]  /*f9f0*/  BRA `(.L_x_1518) ;  /* 0xffff986000007947 */ /* 0x000fca000383ffff */
.L_x_1463:
        /* <DEDUP_REMOVED lines=14> */
[C---:B------:R-:W-:Y:S02]  /*fae0*/  IMAD.X R7, R5.reuse, 0x1, R23, P1 ;  /* 0x0000000105077824 */ /* 0x040fe400008e0617 */
[----:B------:R-:W-:Y:S01]  /*faf0*/  @!PT LDS RZ, [RZ] ;  /* 0x00000000fffff984 */ /* 0x000fe20000000800 */
[----:B------:R-:W-:Y:S01]  /*fb00*/  @!PT LDS RZ, [RZ] ;  /* 0x00000000fffff984 */ /* 0x000fe20000000800 */
[----:B------:R-:W-:Y:S01]  /*fb10*/  @!PT LDS RZ, [RZ] ;  /* 0x00000000fffff984 */ /* 0x000fe20000000800 */
[----:B------:R1:W-:Y:S04]  /*fb20*/  LDGSTS.E.BYPASS.LTC128B.128 [R4], [R2.64], !P5 ;  /* 0x0000000002047fae */ /* 0x0003e8000e901d46 */
[----:B------:R2:W-:Y:S01]  /*fb30*/  LDGSTS.E.BYPASS.LTC128B.128 [R4+0x2000], [R6.64], !P4 ;  /* 0x0200000006047fae */ /* 0x0005e2000e101d46 */
[----:B-1----:R-:W-:Y:S01]  /*fb40*/  IADD3 R2, P1, R160, R31, RZ ;  /* 0x0000001fa0027210 */ /* 0x002fe20007f3e0ff */
[----:B------:R-:W-:Y:S01]  /*fb50*/  IMAD.MOV.U32 R160, RZ, RZ, 0x1 ;  /* 0x00000001ffa07424 */ /* 0x000fe200078e00ff */
[----:B--2---:R-:W-:Y:S03]  /*fb60*/  SEL R7, RZ, 0x10, P4 ;  /* 0x00000010ff077807 */ /* 0x004fe60002000000 */
[----:B------:R-:W-:Y:S01]  /*fb70*/  IMAD.X R3, R5, 0x1, R28, P1 ;  /* 0x0000000105037824 */ /* 0x000fe200008e061c */
[----:B------:R-:W-:Y:S04]  /*fb80*/  SEL R6, RZ, 0x10, P0 ;  /* 0x00000010ff067807 */ /* 0x000fe80000000000 */
[----:B------:R1:W-:Y:S02]  /*fb90*/  LDGSTS.E.BYPASS.LTC128B.128 [R4+0x4000], [R2.64], !P0 ;  /* 0x0400000002047fae */ /* 0x0003e4000c101d46 */
[----:B-1----:R-:W-:Y:S01]  /*fba0*/  MOV R2, 0xfbd0 ;  /* 0x0000fbd000027802 */ /* 0x002fe20000000f00 */
[----:B------:R-:W-:Y:S02]  /*fbb0*/  IMAD.MOV.U32 R3, RZ, RZ, 0x181f ;  /* 0x0000181fff037424 */ /* 0x000fe400078e00ff */
[----:B------:R-:W-:Y:S05]  /*fbc0*/  CALL.REL.NOINC `($__internal_7_$__cuda_sm70_shflsync_idx_p) ;  /* 0x0000092000007944 */ /* 0x000fea0003c00000 */
        /* <DEDUP_REMOVED lines=8> */
.L_x_1464:
[----:B------:R-:W-:Y:S01]  /*fc50*/  MOV R4, 0x2 ;  /* 0x0000000200047802 */ /* 0x000fe20000000f00 */
[----:B------:R-:W-:Y:S01]  /*fc60*/  IMAD.MOV.U32 R2, RZ, RZ, R101 ;  /* 0x000000ffff027224 */ /* 0x000fe200078e0065 */
[----:B------:R-:W-:Y:S02]  /*fc70*/  MOV R3, 0xfc90 ;  /* 0x0000fc9000037802 */ /* 0x000fe40000000f00 */
[----:B------:R-:W-:Y:S05]  /*fc80*/  CALL.REL.NOINC `($__internal_6_$__cuda_sm70_shflsync_bfly_p) ;  /* 0x0000081000007944 */ /* 0x000fea0003c00000 */
[----:B------:R-:W-:Y:S01]  /*fc90*/  MOV R2, R4 ;  /* 0x0000000400027202 */ /* 0x000fe20000000f00 */
[----:B------:R-:W-:-:S05]  /*fca0*/  BRA `(.L_x_1520) ;  /* 0xffffa83000007947 */ /* 0x000fca000383ffff */
.L_x_1467:
[----:B------:R-:W-:Y:S01]  /*fcb0*/  MOV R160, RZ ;  /* 0x000000ff00a07202 */ /* 0x000fe20000000f00 */
[----:B------:R-:W-:Y:S01]  /*fcc0*/  IMAD.MOV.U32 R161, RZ, RZ, R5 ;  /* 0x000000ffffa17224 */ /* 0x000fe200078e0005 */
[----:B------:R-:W-:Y:S01]  /*fcd0*/  MOV R2, 0xfd00 ;  /* 0x0000fd0000027802 */ /* 0x000fe20000000f00 */
[----:B------:R-:W-:Y:S02]  /*fce0*/  IMAD.MOV.U32 R3, RZ, RZ, 0x181f ;  /* 0x0000181fff037424 */ /* 0x000fe400078e00ff */
[----:B------:R-:W-:Y:S05]  /*fcf0*/  CALL.REL.NOINC `($__internal_7_$__cuda_sm70_shflsync_idx_p) ;  /* 0x000007f000007944 */ /* 0x000fea0003c00000 */
[----:B------:R-:W-:Y:S01]  /*fd00*/  MOV R4, R160 ;  /* 0x000000a000047202 */ /* 0x000fe20000000f00 */
[----:B------:R-:W-:-:S05]  /*fd10*/  BRA `(.L_x_1521) ;  /* 0xffffc1a000007947 */ /* 0x000fca000383ffff */
.L_x_1468:
        /* <DEDUP_REMOVED lines=13> */
[----:B------:R-:W-:Y:S01]  /*fdf0*/  IADD3 R2, P1, R160, R18, RZ ;  /* 0x00000012a0027210 */ /* 0x000fe20007f3e0ff */
[C---:B------:R-:W-:Y:S01]  /*fe00*/  IMAD.X R7, R4.reuse, 0x1, R14, P5 ;  /* 0x0000000104077824 */ /* 0x040fe200028e060e */
[----:B------:R-:W-:Y:S01]  /*fe10*/  SEL R5, RZ, 0x10, P6 ;  /* 0x00000010ff057807 */ /* 0x000fe20003000000 */
[----:B------:R-:W-:Y:S01]  /*fe20*/  @!PT LDS RZ, [RZ] ;  /* 0x00000000fffff984 */ /* 0x000fe20000000800 */
[----:B------:R-:W-:Y:S01]  /*fe30*/  @!PT LDS RZ, [RZ] ;  /* 0x00000000fffff984 */ /* 0x000fe20000000800 */
[----:B------:R-:W-:Y:S01]  /*fe40*/  @!PT LDS RZ, [RZ] ;  /* 0x00000000fffff984 */ /* 0x000fe20000000800 */
[----:B------:R1:W-:Y:S01]  /*fe50*/  LDGSTS.E.BYPASS.LTC128B.128 [R0], [R8.64], !P6 ;  /* 0x0000000008007fae */ /* 0x0003e2000f101d46 */
[----:B------:R-:W-:Y:S01]  /*fe60*/  IMAD.MOV.U32 R160, RZ, RZ, 0x1 ;  /* 0x00000001ffa07424 */ /* 0x000fe200078e00ff */
[----:B------:R-:W-:Y:S01]  /*fe70*/  SEL R10, RZ, 0x10, P4 ;  /* 0x00000010ff0a7807 */ /* 0x000fe20002000000 */
[----:B------:R-:W-:Y:S01]  /*fe80*/  IMAD.X R3, R4, 0x1, R15, P1 ;  /* 0x0000000104037824 */ /* 0x000fe200008e060f */
[----:B------:R2:W-:Y:S04]  /*fe90*/  LDGSTS.E.BYPASS.LTC128B.128 [R0+0x2000], [R6.64], !P4 ;  /* 0x0200000006007fae */ /* 0x0005e8000e101d46 */
[----:B------:R3:W-:Y:S01]  /*fea0*/  LDGSTS.E.BYPASS.LTC128B.128 [R0+0x4000], [R2.64], !P0 ;  /* 0x0400000002007fae */ /* 0x0007e2000c101d46 */
[----:B--2---:R-:W-:Y:S02]  /*feb0*/  SEL R7, RZ, 0x10, P0 ;  /* 0x00000010ff077807 */ /* 0x004fe40000000000 */
[----:B---3--:R-:W-:Y:S01]  /*fec0*/  MOV R2, 0xfef0 ;  /* 0x0000fef000027802 */ /* 0x008fe20000000f00 */
        /* <DEDUP_REMOVED lines=10> */
.L_x_1470:
[----:B------:R-:W-:Y:S01]  /*ff70*/  IMAD.MOV.U32 R2, RZ, RZ, R216 ;  /* 0x000000ffff027224 */ /* 0x000fe200078e00d8 */
[----:B------:R-:W-:-:S02]  /*ff80*/  MOV R4, 0x2 ;  /* 0x0000000200047802 */ /* 0x000fc40000000f00 */
[----:B------:R-:W-:Y:S02]  /*ff90*/  MOV R3, 0xffb0 ;  /* 0x0000ffb000037802 */ /* 0x000fe40000000f00 */
[----:B------:R-:W-:Y:S05]  /*ffa0*/  CALL.REL.NOINC `($__internal_6_$__cuda_sm70_shflsync_bfly_p) ;  /* 0x000004f000007944 */ /* 0x000fea0003c00000 */
[----:B------:R-:W-:Y:S01]  /*ffb0*/  MOV R5, R4 ;  /* 0x0000000400057202 */ /* 0x000fe20000000f00 */
[----:B------:R-:W-:Y:S05]  /*ffc0*/  BRA `(.L_x_1523) ;  /* 0xffffc26000007947 */ /* 0x000fea000383ffff */
.L_x_1471:
[----:B------:R-:W-:Y:S01]  /*ffd0*/  IMAD.MOV.U32 R2, RZ, RZ, R5 ;  /* 0x000000ffff027224 */ /* 0x000fe200078e0005 */
[----:B------:R-:W-:Y:S02]  /*ffe0*/  MOV R4, 0x1 ;  /* 0x0000000100047802 */ /* 0x000fe40000000f00 */
[----:B------:R-:W-:Y:S02]  /*fff0*/  MOV R3, 0x10010 ;  /* 0x0001001000037802 */ /* 0x000fe40000000f00 */
[----:B-1----:R-:W-:Y:S05]  /*10000*/  CALL.REL.NOINC `($__internal_6_$__cuda_sm70_shflsync_bfly_p) ;  /* 0x0000049000007944 */ /* 0x002fea0003c00000 */
[----:B------:R-:W-:Y:S01]  /*10010*/  FADD.FTZ R5, R5, R4 ;  /* 0x0000000405057221 */ /* 0x000fe20000010000 */
[----:B------:R-:W-:Y:S02]  /*10020*/  MOV R2, R217 ;  /* 0x000000d900027202 */ /* 0x000fe40000000f00 */
[----:B------:R-:W-:Y:S02]  /*10030*/  MOV R4, 0x2 ;  /* 0x0000000200047802 */ /* 0x000fe40000000f00 */
[----:B------:R-:W-:Y:S02]  /*10040*/  MOV R3, 0x10060 ;  /* 0x0001006000037802 */ /* 0x000fe40000000f00 */
[----:B------:R-:W-:Y:S05]  /*10050*/  CALL.REL.NOINC `($__internal_6_$__cuda_sm70_shflsync_bfly_p) ;  /* 0x0000044000007944 */ /* 0x000fea0003c00000 */
[----:B------:R-:W-:Y:S01]  /*10060*/  FADD.FTZ R0, R217, R4 ;  /* 0x00000004d9007221 */ /* 0x000fe20000010000 */
[----:B------:R-:W-:-:S02]  /*10070*/  MOV R4, 0x1 ;  /* 0x0000000100047802 */ /* 0x000fc40000000f00 */
[----:B------:R-:W-:Y:S02]  /*10080*/  MOV R3, 0x100b0 ;  /* 0x000100b000037802 */ /* 0x000fe40000000f00 */
[----:B------:R-:W-:Y:S02]  /*10090*/  MOV R2, R0 ;  /* 0x0000000000027202 */ /* 0x000fe40000000f00 */
[----:B------:R-:W-:Y:S05]  /*100a0*/  CALL.REL.NOINC `($__internal_6_$__cuda_sm70_shflsync_bfly_p) ;  /* 0x000003f000007944 */ /* 0x000fea0003c00000 */
[----:B------:R-:W-:Y:S01]  /*100b0*/  MOV R3, R4 ;  /* 0x0000000400037202 */ /* 0x000fe20000000f00 */
[----:B------:R-:W-:Y:S05]  /*100c0*/  BRA `(.L_x_1524) ;  /* 0xffffc1d000007947 */ /* 0x000fea000383ffff */
.L_x_1486:
[----:B------:R-:W-:Y:S01]  /*100d0*/  IMAD.MOV.U32 R161, RZ, RZ, R9 ;  /* 0x000000ffffa17224 */ /* 0x000fe200078e0009 */
[----:B------:R-:W-:Y:S01]  /*100e0*/  MOV R160, RZ ;  /* 0x000000ff00a07202 */ /* 0x000fe20000000f00 */
[----:B------:R-:W-:Y:S01]  /*100f0*/  IMAD.MOV.U32 R3, RZ, RZ, 0x181f ;  /* 0x0000181fff037424 */ /* 0x000fe200078e00ff */
[----:B------:R-:W-:Y:S02]  /*10100*/  MOV R2, 0x10120 ;  /* 0x0001012000027802 */ /* 0x000fe40000000f00 */
[----:B-1----:R-:W-:Y:S05]  /*10110*/  CALL.REL.NOINC `($__internal_7_$__cuda_sm70_shflsync_idx_p) ;  /* 0x000003d000007944 */ /* 0x002fea0003c00000 */
[----:B------:R-:W-:Y:S01]  /*10120*/  MOV R8, R160 ;  /* 0x000000a000087202 */ /* 0x000fe20000000f00 */
[----:B------:R-:W-:Y:S05]  /*10130*/  BRA `(.L_x_1525) ;  /* 0xffffe04000007947 */ /* 0x000fea000383ffff */
.L_x_1487:
[----:B------:R-:W-:Y:S01]  /*10140*/  IMAD.MOV.U32 R161, RZ, RZ, R11 ;  /* 0x000000ffffa17224 */ /* 0x000fe200078e000b */
[----:B------:R-:W-:Y:S01]  /*10150*/  MOV R160, RZ ;  /* 0x000000ff00a07202 */ /* 0x000fe20000000f00 */
[----:B------:R-:W-:Y:S01]  /*10160*/  IMAD.MOV.U32 R3, RZ, RZ, 0x181f ;  /* 0x0000181fff037424 */ /* 0x000fe200078e00ff */
[----:B------:R-:W-:-:S02]  /*10170*/  MOV R2, 0x10190 ;  /* 0x0001019000027802 */ /* 0x000fc40000000f00 */
[----:B-123--:R-:W-:Y:S05]  /*10180*/  CALL.REL.NOINC `($__internal_7_$__cuda_sm70_shflsync_idx_p) ;  /* 0x0000036000007944 */ /* 0x00efea0003c00000 */
[----:B------:R-:W-:Y:S01]  /*10190*/  MOV R0, R160 ;  /* 0x000000a000007202 */ /* 0x000fe20000000f00 */
[----:B------:R-:W-:Y:S05]  /*101a0*/  BRA `(.L_x_1526) ;  /* 0xffffdff000007947 */ /* 0x000fea000383ffff */
.L_x_1490:
[----:B------:R-:W-:Y:S01]  /*101b0*/  IMAD.MOV.U32 R161, RZ, RZ, R9 ;  /* 0x000000ffffa17224 */ /* 0x000fe200078e0009 */
[----:B------:R-:W-:Y:S01]  /*101c0*/  MOV R160, 0x1 ;  /* 0x0000000100a07802 */ /* 0x000fe20000000f00 */
[----:B-1----:R-:W-:Y:S01]  /*101d0*/  IMAD.MOV.U32 R3, RZ, RZ, 0x181f ;  /* 0x0000181fff037424 */ /* 0x002fe200078e00ff */
[----:B------:R-:W-:-:S02]  /*101e0*/  MOV R2, 0x10200 ;  /* 0x0001020000027802 */ /* 0x000fc40000000f00 */
[----:B--234-:R-:W-:Y:S05]  /*101f0*/  CALL.REL.NOINC `($__internal_7_$__cuda_sm70_shflsync_idx_p) ;  /* 0x000002f000007944 */ /* 0x01cfea0003c00000 */
        /* <DEDUP_REMOVED lines=8> */
.L_x_1493:
[----:B------:R-:W-:Y:S01]  /*10280*/  IMAD.MOV.U32 R161, RZ, RZ, R9 ;  /* 0x000000ffffa17224 */ /* 0x000fe200078e0009 */
[----:B------:R-:W-:Y:S01]  /*10290*/  MOV R160, 0x2 ;  /* 0x0000000200a07802 */ /* 0x000fe20000000f00 */
[----:B-1----:R-:W-:Y:S01]  /*102a0*/  IMAD.MOV.U32 R3, RZ, RZ, 0x181f ;  /* 0x0000181fff037424 */ /* 0x002fe200078e00ff */
[----:B------:R-:W-:Y:S02]  /*102b0*/  MOV R2, 0x102d0 ;  /* 0x000102d000027802 */ /* 0x000fe40000000f00 */
[----:B--234-:R-:W-:Y:S05]  /*102c0*/  CALL.REL.NOINC `($__internal_7_$__cuda_sm70_shflsync_idx_p) ;  /* 0x0000022000007944 */ /* 0x01cfea0003c00000 */
[----:B------:R-:W-:Y:S01]  /*102d0*/  MOV R8, R160 ;  /* 0x000000a000087202 */ /* 0x000fe20000000f00 */
[----:B------:R-:W-:Y:S05]  /*102e0*/  BRA `(.L_x_1528) ;  /* 0xffffe1b000007947 */ /* 0x000fea000383ffff */
.L_x_1494:
[----:B------:R-:W-:Y:S01]  /*102f0*/  IMAD.MOV.U32 R161, RZ, RZ, R11 ;  /* 0x000000ffffa17224 */ /* 0x000fe200078e000b */
[----:B------:R-:W-:Y:S01]  /*10300*/  MOV R160, 0x2 ;  /* 0x0000000200a07802 */ /* 0x000fe20000000f00 */
[----:B-1----:R-:W-:Y:S01]  /*10310*/  IMAD.MOV.U32 R3, RZ, RZ, 0x181f ;  /* 0x0000181fff037424 */ /* 0x002fe200078e00ff */
[----:B------:R-:W-:Y:S02]  /*10320*/  MOV R2, 0x10340 ;  /* 0x0001034000027802 */ /* 0x000fe40000000f00 */
[----:B--234-:R-:W-:Y:S05]  /*10330*/  CALL.REL.NOINC `($__internal_7_$__cuda_sm70_shflsync_idx_p) ;  /* 0x000001b000007944 */ /* 0x01cfea0003c00000 */
[----:B------:R-:W-:Y:S01]  /*10340*/  MOV R0, R160 ;  /* 0x000000a000007202 */ /* 0x000fe20000000f00 */
[----:B------:R-:W-:Y:S05]  /*10350*/  BRA `(.L_x_1529) ;  /* 0xffffe16000007947 */ /* 0x000fea000383ffff */
.L_x_1497:
[----:B------:R-:W-:Y:S01]  /*10360*/  IMAD.MOV.U32 R161, RZ, RZ, R9 ;  /* 0x000000ffffa17224 */ /* 0x000fe200078e0009 */
[----:B------:R-:W-:Y:S01]  /*10370*/  MOV R160, 0x3 ;  /* 0x0000000300a07802 */ /* 0x000fe20000000f00 */
[----:B--2---:R-:W-:Y:S01]  /*10380*/  IMAD.MOV.U32 R3, RZ, RZ, 0x181f ;  /* 0x0000181fff037424 */ /* 0x004fe200078e00ff */
[----:B------:R-:W-:-:S02]  /*10390*/  MOV R2, 0x103b0 ;  /* 0x000103b000027802 */ /* 0x000fc40000000f00 */
[----:B-1-34-:R-:W-:Y:S05]  /*103a0*/  CALL.REL.NOINC `($__internal_7_$__cuda_sm70_shflsync_idx_p) ;  /* 0x0000014000007944 */ /* 0x01afea0003c00000 */
        /* <DEDUP_REMOVED lines=8> */
.L_x_1499:
[----:B------:R-:W-:Y:S01]  /*10430*/  IMAD.MOV.U32 R161, RZ, RZ, R65 ;  /* 0x000000ffffa17224 */ /* 0x000fe200078e0041 */
[----:B------:R-:W-:Y:S01]  /*10440*/  MOV R160, RZ ;  /* 0x000000ff00a07202 */ /* 0x000fe20000000f00 */
[----:B-1----:R-:W-:Y:S01]  /*10450*/  IMAD.MOV.U32 R3, RZ, RZ, 0x1f ;  /* 0x0000001fff037424 */ /* 0x002fe200078e00ff */
[----:B------:R-:W-:Y:S02]  /*10460*/  MOV R2, 0x10480 ;  /* 0x0001048000027802 */ /* 0x000fe40000000f00 */
[----:B--23--:R-:W-:Y:S05]  /*10470*/  CALL.REL.NOINC `($__internal_7_$__cuda_sm70_shflsync_idx_p) ;  /* 0x0000007000007944 */ /* 0x00cfea0003c00000 */
[----:B------:R-:W-:Y:S01]  /*10480*/  MOV R0, R160 ;  /* 0x000000a000007202 */ /* 0x000fe20000000f00 */
[----:B------:R-:W-:Y:S05]  /*10490*/  BRA `(.L_x_1531) ;  /* 0xffffe36000007947 */ /* 0x000fea000383ffff */
        .weak           $__internal_6_$__cuda_sm70_shflsync_bfly_p
        .type           $__internal_6_$__cuda_sm70_shflsync_bfly_p,@function
        .size           $__internal_6_$__cuda_sm70_shflsync_bfly_p,($__internal_7_$__cuda_sm70_shflsync_idx_p - $__internal_6_$__cuda_sm70_shflsync_bfly_p)
$__internal_6_$__cuda_sm70_shflsync_bfly_p:
[----:B------:R-:W-:Y:S04]  /*104a0*/  WARPSYNC R220 ;  /* 0x000000dc00007348 */ /* 0x000fe80003800000 */
[----:B------:R1:W2:Y:S02]  /*104b0*/  SHFL.BFLY PT, R4, R2, R4, R234 ;  /* 0x0c00000402047389 */ /* 0x0002a400000e00ea */
[----:B-1----:R-:W-:-:S02]  /*104c0*/  MOV R2, R3 ;  /* 0x0000000300027202 */ /* 0x002fc40000000f00 */
[----:B------:R-:W-:-:S04]  /*104d0*/  MOV R3, 0x0 ;  /* 0x0000000000037802 */ /* 0x000fc80000000f00 */
[----:B--2---:R-:W-:Y:S05]  /*104e0*/  RET.REL.NODEC R2 `(_ZN7cutlass13device_kernelIN5flash19enable_sm80_to_sm89INS1_16FlashAttnFwdSm80INS1_25CollectiveMainloopFwdSm80ILi8ELi2ELb0EN4cute5tupleIJNS5_1CILi128EEENS7_ILi64EEENS7_ILi192EEEEEELi192ENS_10bfloat16_tEfNS_4arch4Sm80ELb1ELb0ELb1ELb0ELb1ELb0ELb1ELb0EEENS1_21CollectiveEpilogueFwdINS6_IJS8_SA_S9_EEENS6_IJNS7_ILi1EEESI_SI_EEESC_SE_Li256ELb0ELb1ELb0ELb0EEENS1_30DynamicPersistentTileSchedulerILi256ELi256ELb0ELb1ELb0EEEEEEEEEvNT_6ParamsE) ;  /* 0xfffefb1002007950 */ /* 0x004fea0003c3ffff */
        .weak           $__internal_7_$__cuda_sm70_shflsync_idx_p
        .type           $__internal_7_$__cuda_sm70_shflsync_idx_p,@function
        .size           $__internal_7_$__cuda_sm70_shflsync_idx_p,(.L_x_1720 - $__internal_7_$__cuda_sm70_shflsync_idx_p)
$__internal_7_$__cuda_sm70_shflsync_idx_p:
[----:B------:R-:W-:-:S04]  /*104f0*/  MOV R162, 0xffffffff ;  /* 0xffffffff00a27802 */ /* 0x000fc80000000f00 */
[----:B------:R-:W-:Y:S04]  /*10500*/  WARPSYNC R162 ;  /* 0x000000a200007348 */ /* 0x000fe80003800000 */
[----:B------:R1:W2:Y:S02]  /*10510*/  SHFL.IDX PT, R160, R161, R160, R3 ;  /* 0x000000a0a1a07389 */ /* 0x0002a400000e0003 */
[----:B-1----:R-:W-:-:S04]  /*10520*/  MOV R3, 0x0 ;  /* 0x0000000000037802 */ /* 0x002fc80000000f00 */
[----:B--2---:R-:W-:Y:S05]  /*10530*/  RET.REL.NODEC R2 `(_ZN7cutlass13device_kernelIN5flash19enable_sm80_to_sm89INS1_16FlashAttnFwdSm80INS1_25CollectiveMainloopFwdSm80ILi8ELi2ELb0EN4cute5tupleIJNS5_1CILi128EEENS7_ILi64EEENS7_ILi192EEEEEELi192ENS_10bfloat16_tEfNS_4arch4Sm80ELb1ELb0ELb1ELb0ELb1ELb0ELb1ELb0EEENS1_21CollectiveEpilogueFwdINS6_IJS8_SA_S9_EEENS6_IJNS7_ILi1EEESI_SI_EEESC_SE_Li256ELb0ELb1ELb0ELb0EEENS1_30DynamicPersistentTileSchedulerILi256ELi256ELb0ELb1ELb0EEEEEEEEEvNT_6ParamsE) ;  /* 0xfffefac002007950 */ /* 0x004fea0003c3ffff */
.L_x_1532:
        /* <DEDUP_REMOVED lines=12> */
.L_x_1720:


//--------------------- .text._ZN7cutlass13device_kernelIN5flash19enable_sm80_to_sm89INS1_16FlashAttnFwdSm80INS1_25CollectiveMainloopFwdSm80ILi8ELi2ELb0EN4cute5tupleIJNS5_1CILi128EEENS7_ILi64EEENS7_ILi192EEEEEELi192ENS_10bfloat16_tEfNS_4arch4Sm80ELb1ELb0ELb1ELb1ELb1ELb0ELb1ELb0EEENS1_21CollectiveEpilogueFwdINS6_IJS8_SA_S9_EEENS6_IJNS7_ILi1EEESI_SI_EEESC_SE_Li256ELb1ELb1ELb0ELb0EEENS1_19SingleTileSchedulerILb1ELb0ELb1ELi128EEEEEEEEEvNT_6ParamsE --------------------------
	.section	.text._ZN7cutlass13device_kernelIN5flash19enable_sm80_to_sm89INS1_16FlashAttnFwdSm80INS1_25CollectiveMainloopFwdSm80ILi8ELi2ELb0EN4cute5tupleIJNS5_1CILi128EEENS7_ILi64EEENS7_ILi192EEEEEELi192ENS_10bfloat16_tEfNS_4arch4Sm80ELb1ELb0ELb1ELb1ELb1ELb0ELb1ELb0EEENS1_21CollectiveEpilogueFwdINS6_IJS8_SA_S9_EEENS6_IJNS7_ILi1EEESI_SI_EEESC_SE_Li256ELb1ELb1ELb0ELb0EEENS1_19SingleTileSchedulerILb1ELb0ELb1ELi128EEEEEEEEEvNT_6ParamsE,"ax",@progbits
	.sectioninfo	@"SHI_REGISTERS=254"
	.align	128
.text._ZN7cutlass13device_kernelIN5flash19enable_sm80_to_sm89INS1_16FlashAttnFwdSm80INS1_25CollectiveMainloopFwdSm80ILi8ELi2ELb0EN4cute5tupleIJNS5_1CILi128EEENS7_ILi64EEENS7_ILi192EEEEEELi192ENS_10bfloat16_tEfNS_4arch4Sm80ELb1ELb0ELb1ELb1ELb1ELb0ELb1ELb0EEENS1_21CollectiveEpilogueFwdINS6_IJS8_SA_S9_EEENS6_IJNS7_ILi1EEESI_SI_EEESC_SE_Li256ELb1ELb1ELb0ELb0EEENS1_19SingleTileSchedulerILb1ELb0ELb1ELi128EEEEEEEEEvNT_6ParamsE:
        .type           _ZN7cutlass13device_kernelIN5flash19enable_sm80_to_sm89INS1_16FlashAttnFwdSm80INS1_25CollectiveMainloopFwdSm80ILi8ELi2ELb0EN4cute5tupleIJNS5_1CILi128EEENS7_ILi64EEENS7_ILi192EEEEEELi192ENS_10bfloat16_tEfNS_4arch4Sm80ELb1ELb0ELb1ELb1ELb1ELb0ELb1ELb0EEENS1_21CollectiveEpilogueFwdINS6_IJS8_SA_S9_EEENS6_IJNS7_ILi1EEESI_SI_EEESC_SE_Li256ELb1ELb1ELb0ELb0EEENS1_19SingleTileSchedulerILb1ELb0ELb1ELi128EEEEEEEEEvNT_6ParamsE,@function
        .size           _ZN7cutlass13device_kernelIN5flash19enable_sm80_to_sm89INS1_16FlashAttnFwdSm80INS1_25CollectiveMainloopFwdSm80ILi8ELi2ELb0EN4cute5tupleIJNS5_1CILi128EEENS7_ILi64EEENS7_ILi192EEEEEELi192ENS_10bfloat16_tEfNS_4arch4Sm80ELb1ELb0ELb1ELb1ELb1ELb0ELb1ELb0EEENS1_21CollectiveEpilogueFwdINS6_IJS8_SA_S9_EEENS6_IJNS7_ILi1EEESI_SI_EEESC_SE_Li256ELb1ELb1ELb0ELb0EEENS1_19SingleTileSchedulerILb1ELb0ELb1ELi128EEEEEEEEEvNT_6ParamsE,(.L_x_1723 - _ZN7cutlass13device_kernelIN5flash19enable_sm80_to_sm89INS1_16FlashAttnFwdSm80INS1_25CollectiveMainloopFwdSm80ILi8ELi2ELb0EN4cute5tupleIJNS5_1CILi128EEENS7_ILi64EEENS7_ILi192EEEEEELi192ENS_10bfloat16_tEfNS_4arch4Sm80ELb1ELb0ELb1ELb1ELb1ELb0ELb1ELb0EEENS1_21CollectiveEpilogueFwdINS6_IJS8_SA_S9_EEENS6_IJNS7_ILi1EEESI_SI_EEESC_SE_Li256ELb1ELb1ELb0ELb0EEENS1_19SingleTileSchedulerILb1ELb0ELb1ELi128EEEEEEEEEvNT_6ParamsE)
        .other          _ZN7cutlass13device_kernelIN5flash19enable_sm80_to_sm89INS1_16FlashAttnFwdSm80INS1_25CollectiveMainloopFwdSm80ILi8ELi2ELb0EN4cute5tupleIJNS5_1CILi128EEENS7_ILi64EEENS7_ILi192EEEEEELi192ENS_10bfloat16_tEfNS_4arch4Sm80ELb1ELb0ELb1ELb1ELb1ELb0ELb1ELb0EEENS1_21CollectiveEpilogueFwdINS6_IJS8_SA_S9_EEENS6_IJNS7_ILi1EEESI_SI_EEESC_SE_Li256ELb1ELb1ELb0ELb0EEENS1_19SingleTileSchedulerILb1ELb0ELb1ELi128EEEEEEEEEvNT_6ParamsE,@"STO_CUDA_ENTRY STV_DEFAULT"
_ZN7cutlass13device_kernelIN5flash19enable_sm80_to_sm89INS1_16FlashAttnFwdSm80INS1_25CollectiveMainloopFwdSm80ILi8ELi2ELb0EN4cute5tupleIJNS5_1CILi128EEENS7_ILi64EEENS7_ILi192EEEEEELi192ENS_10bfloat16_tEfNS_4arch4Sm80ELb1ELb0ELb1ELb1ELb1ELb0ELb1ELb0EEENS1_21CollectiveEpilogueFwdINS6_IJS8_SA_S9_EEENS6_IJNS7_ILi1EEESI_SI_EEESC_SE_Li256ELb1ELb1ELb0ELb0EEENS1_19SingleTileSchedulerILb1ELb0ELb1ELi128EEEEEEEEEvNT_6ParamsE:
        /* <DEDUP_REMOVED lines=20> */
.L_x_1534:
        /* <DEDUP_REMOVED lines=13> */
.L_x_1536:
[----:B------:R-:W-:Y:S02]  /*0210*/  ULDC UR5, c[0x0][0x54c] ;  /* 0x0001530000057ab9 */ /* 0x000fe40000000800 */
.L_x_1535:
[----:B------:R-:W-:Y:S02]  /*0220*/  ULDC UR4, c[0x0][0x548] ;  /* 0x0001520000047ab9 */ /* 0x000fe40000000800 */
[----:B------:R-:W-:-:S02]  /*0230*/  USHF.L.U32 UR15, UR15, 0x7, URZ ;  /* 0x000000070f0f7899 */ /* 0x000fc4000800063f */
[----:B------:R-:W-:-:S04]  /*0240*/  UIMAD UR4, UR5, UR4, URZ ;  /* 0x00000004050472a4 */ /* 0x000fc8000f8e023f */
[----:B------:R-:W-:-:S04]  /*0250*/  UISETP.GE.AND UP0, UPT, UR15, UR4, UPT ;  /* 0x000000040f00728c */ /* 0x000fc8000bf06270 */
[----:B------:R-:W-:Y:S01]  /*0260*/  USEL UR8, UR8, 0xffffffff, !UP0 ;  /* 0xffffffff08087887 */ /* 0x000fe2000c000000 */
[----:B------:R-:W-:Y:S05]  /*0270*/  BRA `(.L_x_1537) ;  /* 0x000001b000007947 */ /* 0x000fea0003800000 */
.L_x_1533:
        /* <DEDUP_REMOVED lines=8> */
.L_x_1538:
        /* <DEDUP_REMOVED lines=13> */
.L_x_1540:
[----:B------:R-:W-:Y:S02]  /*03d0*/  ULDC UR5, c[0x0][0x54c] ;  /* 0x0001530000057ab9 */ /* 0x000fe40000000800 */
.L_x_1539:
[----:B------:R-:W-:Y:S02]  /*03e0*/  ULDC UR4, c[0x0][0x548] ;  /* 0x0001520000047ab9 */ /* 0x000fe40000000800 */
[----:B------:R-:W-:-:S02]  /*03f0*/  USHF.L.U32 UR15, UR15, 0x7, URZ ;  /* 0x000000070f0f7899 */ /* 0x000fc4000800063f */
[----:B------:R-:W-:-:S04]  /*0400*/  UIMAD UR4, UR5, UR4, URZ ;  /* 0x00000004050472a4 */ /* 0x000fc8000f8e023f */
[----:B------:R-:W-:-:S04]  /*0410*/  UISETP.GE.AND UP0, UPT, UR15, UR4, UPT ;  /* 0x000000040f00728c */ /* 0x000fc8000bf06270 */
[----:B------:R-:W-:-:S06]  /*0420*/  USEL UR8, UR8, 0xffffffff, !UP0 ;  /* 0xffffffff08087887 */ /* 0x000fcc000c000000 */
.L_x_1537:
[----:B------:R-:W-:-:S13]  /*0430*/  ISETP.LE.AND P0, PT, RZ, UR8, PT ;  /* 0x00000008ff007c0c */ /* 0x000fda000bf03270 */
[----:B------:R-:W-:Y:S05]  /*0440*/  @!P0 EXIT ;  /* 0x000000000000894d */ /* 0x000fea0003800000 */
[----:B------:R-:W-:Y:S02]  /*0450*/  ULDC.64 UR12, c[0x0][0x370] ;  /* 0x0000dc00000c7ab9 */ /* 0x000fe40000000a00 */
[----:B------:R-:W-:Y:S02]  /*0460*/  ULDC.64 UR4, c[0x0][0x360] ;  /* 0x0000d80000047ab9 */ /* 0x000fe40000000a00 */
[----:B------:R-:W-:Y:S02]  /*0470*/  UISETP.NE.U32.AND UP1, UPT, URZ, UR12, UPT ;  /* 0x0000000c3f00728c */ /* 0x000fe4000bf25070 */
[----:B------:R-:W-:Y:S02]  /*0480*/  UISETP.NE.U32.AND UP0, UPT, URZ, UR4, UPT ;  /* 0x000000043f00728c */ /* 0x000fe4000bf05070 */
[----:B------:R-:W-:Y:S02]  /*0490*/  ULDC.64 UR6, c[0x0][0x348] ;  /* 0x0000d20000067ab9 */ /* 0x000fe40000000a00 */
[----:B------:R-:W-:-:S02]  /*04a0*/  UISETP.NE.AND.EX UP1, UPT, URZ, UR13, UPT, UP1 ;  /* 0x0000000d3f00728c */ /* 0x000fc4000bf25310 */
[----:B------:R-:W-:Y:S02]  /*04b0*/  UISETP.NE.U32.AND UP2, UPT, URZ, UR6, UPT ;  /* 0x000000063f00728c */ /* 0x000fe4000bf45070 */
[----:B------:R-:W-:Y:S02]  /*04c0*/  UISETP.NE.AND.EX UP0, UPT, URZ, UR5, UPT, UP0 ;  /* 0x000000053f00728c */ /* 0x000fe4000bf05300 */
[----:B------:R-:W-:Y:S01]  /*04d0*/  UISETP.NE.AND.EX UP2, UPT, URZ, UR7, UPT, UP2 ;  /* 0x000000073f00728c */ /* 0x000fe2000bf45320 */
[----:B------:R-:W-:Y:S01]  /*04e0*/  PLOP3.LUT P2, PT, PT, PT, UP1, 0x80, 0x0 ;  /* 0x000000000000781c */ /* 0x000fe20003f4f018 */
[----:B------:R-:W-:Y:S02]  /*04f0*/  ULDC.64 UR12, c[0x0][0x370] ;  /* 0x0000dc00000c7ab9 */ /* 0x000fe40000000a00 */
        /* <DEDUP_REMOVED lines=34> */
.L_x_1541:
        /* <DEDUP_REMOVED lines=10> */
.L_x_1542:
        /* <DEDUP_REMOVED lines=12> */
.L_x_1543:
[----:B------:R-:W-:Y:S01]  /*0880*/  ULDC UR4, c[0x0][0x2c4] ;  /* 0x0000b10000047ab9 */ /* 0x000fe20000000800 */
[----:B------:R-:W-:Y:S01]  /*0890*/  PLOP3.LUT P2, PT, PT, PT, PT, 0x80, 0x0 ;  /* 0x000000000000781c */ /* 0x000fe20003f4f070 */
[----:B------:R-:W-:Y:S01]  /*08a0*/  UISETP.NE.AND UP1, UPT, UR4, 0x1, UPT ;  /* 0x000000010400788c */ /* 0x000fe2000bf25270 */
[----:B------:R-:W-:Y:S01]  /*08b0*/  CS2R R98, SRZ ;  /* 0x0000000000627805 */ /* 0x000fe2000001ff00 */
[----:B--2---:R-:W-:Y:S01]  /*08c0*/  UIADD3 UR9, -UR7, UR9, URZ ;  /* 0x0000000907097290 */ /* 0x004fe2000fffe13f */
[----:B------:R-:W-:Y:S01]  /*08d0*/  IMAD.MOV.U32 R5, RZ, RZ, RZ ;  /* 0x000000ffff057224 */ /* 0x000fe200078e00ff */
[----:B------:R-:W-:Y:S01]  /*08e0*/  ULDC.64 UR4, c[0x0][0x2c8] ;  /* 0x0000b20000047ab9 */ /* 0x000fe20000000a00 */
[----:B------:R-:W-:Y:S01]  /*08f0*/  IMAD.MOV.U32 R96, RZ, RZ, RZ ;  /* 0x000000ffff607224 */ /* 0x000fe200078e00ff */
[----:B---3--:R-:W-:Y:S01]  /*0900*/  UIADD3 UR13, UR9, 0x40, -UR12 ;  /* 0x00000040090d7890 */ /* 0x008fe2000fffe80c */
[----:B------:R-:W-:Y:S01]  /*0910*/  CS2R R94, SRZ ;  /* 0x00000000005e7805 */ /* 0x000fe2000001ff00 */
[----:B------:R-:W-:Y:S01]  /*0920*/  CS2R R92, SRZ ;  /* 0x00000000005c7805 */ /* 0x000fe2000001ff00 */
[----:B------:R-:W-:Y:S01]  /*0930*/  CS2R R90, SRZ ;  /* 0x00000000005a7805 */ /* 0x000fe2000001ff00 */
[----:B------:R-:W-:Y:S01]  /*0940*/  CS2R R88, SRZ ;  /* 0x0000000000587805 */ /* 0x000fe2000001ff00 */
[----:B------:R-:W-:Y:S01]  /*0950*/  @UP1 UIADD3 UR18, UR15, 0x7f, URZ ;  /* 0x0000007f0f121890 */ /* 0x000fe2000fffe03f */
[----:B------:R-:W-:Y:S01]  /*0960*/  CS2R R86, SRZ ;  /* 0x0000000000567805 */ /* 0x000fe2000001ff00 */
[----:B------:R-:W-:Y:S01]  /*0970*/  CS2R R84, SRZ ;  /* 0x0000000000547805 */ /* 0x000fe2000001ff00 */
        /* <DEDUP_REMOVED lines=70> */
[CC--:B------:R-:W-:Y:S01]  /*0de0*/  LEA.HI R8, R7.reuse, R2.reuse, RZ, 0x3 ;  /* 0x0000000207087211 */ /* 0x0c0fe200078f18ff */
[----:B------:R-:W-:Y:S01]  /*0df0*/  UIMAD UR17, UR17, UR4, URZ ;  /* 0x00000004111172a4 */ /* 0x000fe2000f8e023f */
[----:B------:R-:W-:Y:S01]  /*0e00*/  PLOP3.LUT P1, PT, PT, PT, UP1, 0x80, 0x0 ;  /* 0x000000000000781c */ /* 0x000fe20003f2f018 */
[----:B------:R-:W-:Y:S01]  /*0e10*/  UIMAD.WIDE.U32 UR18, UR16, UR4, URZ ;  /* 0x00000004101272a5 */ /* 0x000fe2000f8e003f */
[----:B------:R-:W-:Y:S01]  /*0e20*/  LOP3.LUT R3, R8, 0xfffffff8, RZ, 0xc0, !PT ;  /* 0xfffffff808037812 */ /* 0x000fe200078ec0ff */
[----:B------:R-:W-:Y:S01]  /*0e30*/  UIMAD UR17, UR16, UR5, UR17 ;  /* 0x00000005101172a4 */ /* 0x000fe2000f8e0211 */
[----:B------:R-:W-:Y:S01]  /*0e40*/  SHF.R.S32.HI R11, RZ, 0x3, R8 ;  /* 0x00000003ff0b7819 */ /* 0x000fe20000011408 */
[----:B------:R-:W-:Y:S01]  /*0e50*/  IMAD.MOV.U32 R188, RZ, RZ, 0x10 ;  /* 0x00000010ffbc7424 */ /* 0x000fe200078e00ff */
[----:B------:R-:W-:Y:S01]  /*0e60*/  ULDC.64 UR4, c[0x0][0x1b8] ;  /* 0x00006e0000047ab9 */ /* 0x000fe20000000a00 */
[----:B------:R-:W-:Y:S01]  /*0e70*/  IMAD.IADD R144, R2, 0x1, -R3 ;  /* 0x0000000102907824 */ /* 0x000fe200078e0a03 */
[----:B------:R-:W-:Y:S01]  /*0e80*/  UIADD3 UR19, UR19, UR17, URZ ;  /* 0x0000001113137290 */ /* 0x000fe2000fffe03f */
[----:B------:R-:W-:Y:S01]  /*0e90*/  PLOP3.LUT P0, PT, PT, PT, UP1, 0x80, 0x0 ;  /* 0x000000000000781c */ /* 0x000fe20003f0f018 */
[----:B------:R-:W-:Y:S01]  /*0ea0*/  USHF.R.S32.HI UR17, URZ, 0x1f, UR8 ;  /* 0x0000001f3f117899 */ /* 0x000fe20008011408 */
[C---:B------:R-:W-:Y:S01]  /*0eb0*/  IMAD R201, R144.reuse, 0x20, R11 ;  /* 0x0000002090c97824 */ /* 0x040fe200078e020b */
[----:B------:R-:W-:Y:S01]  /*0ec0*/  UIMAD UR16, UR14, UR4, URZ ;  /* 0x000000040e1072a4 */ /* 0x000fe2000f8e023f */
[----:B------:R-:W-:Y:S01]  /*0ed0*/  LEA.HI R16, R7, R2, RZ, 0x4 ;  /* 0x0000000207107211 */ /* 0x000fe200078f20ff */
[----:B------:R-:W-:Y:S01]  /*0ee0*/  USEL UR17, UR17, URZ, !UP2 ;  /* 0x0000003f11117287 */ /* 0x000fe2000d000000 */
[C---:B------:R-:W-:Y:S01]  /*0ef0*/  IMAD.SHL.U32 R189, R144.reuse, 0x40, RZ ;  /* 0x0000004090bd7824 */ /* 0x040fe200078e00ff */
[----:B------:R-:W-:Y:S01]  /*0f00*/  UIMAD UR16, UR6, UR5, UR16 ;  /* 0x00000005061072a4 */ /* 0x000fe2000f8e0210 */
[----:B------:R-:W-:Y:S01]  /*0f10*/  SHF.R.S32.HI R9, RZ, 0x4, R16 ;  /* 0x00000004ff097819 */ /* 0x000fe20000011410 */
[----:B------:R-:W-:Y:S01]  /*0f20*/  UIMAD.WIDE.U32 UR20, UR6, UR4, UR18 ;  /* 0x00000004061472a5 */ /* 0x000fe2000f8e0012 */
[----:B------:R-:W-:Y:S01]  /*0f30*/  IMAD.SHL.U32 R206, R144, 0x8, RZ ;  /* 0x0000000890ce7824 */ /* 0x000fe200078e00ff */
[----:B------:R-:W-:Y:S01]  /*0f40*/  USEL UR18, UR8, URZ, !UP2 ;  /* 0x0000003f08127287 */ /* 0x000fe2000d000000 */
[----:B------:R-:W-:Y:S01]  /*0f50*/  LOP3.LUT R189, R189, 0x1c0, RZ, 0xc0, !PT ;  /* 0x000001c0bdbd7812 */ /* 0x000fe200078ec0ff */
[----:B------:R-:W-:Y:S01]  /*0f60*/  ULDC.64 UR4, c[0x0][0x1c0] ;  /* 0x0000700000047ab9 */ /* 0x000fe20000000a00 */
[----:B-1----:R-:W-:Y:S01]  /*0f70*/  IADD3 R4, R201, UR15, RZ ;  /* 0x0000000fc9047c10 */ /* 0x002fe2000fffe0ff */
[----:B------:R-:W-:Y:S01]  /*0f80*/  UIMAD UR17, UR17, UR4, URZ ;  /* 0x00000004111172a4 */ /* 0x000fe2000f8e023f */
[----:B------:R-:W-:Y:S01]  /*0f90*/  LOP3.LUT R8, R189, 0x8, R8, 0xf8, !PT ;  /* 0x00000008bd087812 */ /* 0x000fe200078ef808 */
[----:B------:R-:W-:Y:S01]  /*0fa0*/  UIADD3 UR21, UR21, UR16, URZ ;  /* 0x0000001015157290 */ /* 0x000fe2000fffe03f */
[----:B------:R-:W-:Y:S01]  /*0fb0*/  SHF.R.U32.HI R189, RZ, 0x3, R189 ;  /* 0x00000003ffbd7819 */ /* 0x000fe200000116bd */
[----:B------:R-:W-:Y:S01]  /*0fc0*/  @P1 IMAD.HI.U32 R3, R4, c[0x0][0x2c8], RZ ;  /* 0x0000b20004031a27 */ /* 0x000fe200078e00ff */
[----:B------:R-:W-:Y:S01]  /*0fd0*/  UIMAD UR5, UR18, UR5, UR17 ;  /* 0x00000005120572a4 */ /* 0x000fe2000f8e0211 */
[----:B------:R-:W-:Y:S01]  /*0fe0*/  IADD3 R14, R206, 0x40, RZ ;  /* 0x00000040ce0e7810 */ /* 0x000fe20007ffe0ff */
[----:B------:R-:W-:Y:S01]  /*0ff0*/  UIMAD.WIDE.U32 UR18, UR18, UR4, UR20 ;  /* 0x00000004121272a5 */ /* 0x000fe2000f8e0014 */
[----:B------:R-:W-:Y:S01]  /*1000*/  IMAD.MOV.U32 R5, RZ, RZ, R4 ;  /* 0x000000ffff057224 */ /* 0x000fe200078e0004 */
[----:B------:R-:W-:Y:S01]  /*1010*/  @P0 SHF.R.U32.HI R5, RZ, c[0x0][0x2cc], R3 ;  /* 0x0000b300ff050a19 */ /* 0x000fe20000011603 */
[----:B------:R-:W-:Y:S01]  /*1020*/  ULDC UR4, c[0x0][0x2c4] ;  /* 0x0000b10000047ab9 */ /* 0x000fe20000000800 */
[C---:B------:R-:W-:Y:S01]  /*1030*/  LOP3.LUT R3, R16.reuse, 0xfffffff0, RZ, 0xc0, !PT ;  /* 0xfffffff010037812 */ /* 0x040fe200078ec0ff */
[----:B------:R-:W-:Y:S01]  /*1040*/  UIADD3 UR5, UR19, UR5, URZ ;  /* 0x0000000513057290 */ /* 0x000fe2000fffe03f */
[----:B------:R-:W-:Y:S01]  /*1050*/  SHF.R.S32.HI R10, RZ, 0x1f, R5 ;  /* 0x0000001fff0a7819 */ /* 0x000fe20000011405 */
[----:B------:R-:W-:Y:S01]  /*1060*/  IMAD.U32 R19, RZ, RZ, UR19 ;  /* 0x00000013ff137e24 */ /* 0x000fe2000f8e00ff */
[----:B------:R-:W-:Y:S01]  /*1070*/  LEA.HI R16, R16, R9, RZ, 0x1 ;  /* 0x0000000910107211 */ /* 0x000fe200078f08ff */
[----:B------:R-:W-:Y:S01]  /*1080*/  IMAD.IADD R6, R2, 0x1, -R3 ;  /* 0x0000000102067824 */ /* 0x000fe200078e0a03 */
[----:B------:R-:W-:Y:S01]  /*1090*/  LOP3.LUT P0, RZ, R144, 0x2, RZ, 0xc0, !PT ;  /* 0x0000000290ff7812 */ /* 0x000fe2000780c0ff */
[----:B------:R-:W-:Y:S01]  /*10a0*/  IMAD.U32 R18, RZ, RZ, UR18 ;  /* 0x00000012ff127e24 */ /* 0x000fe2000f8e00ff */
[----:B------:R-:W-:Y:S01]  /*10b0*/  LOP3.LUT R16, R16, 0xfffffffe, RZ, 0xc0, !PT ;  /* 0xfffffffe10107812 */ /* 0x000fe200078ec0ff */
[----:B------:R-:W-:Y:S01]  /*10c0*/  IMAD.U32 R19, RZ, RZ, UR5 ;  /* 0x00000005ff137e24 */ /* 0x000fe2000f8e00ff */
[----:B------:R-:W-:Y:S01]  /*10d0*/  SHF.R.S32.HI R3, RZ, 0x1f, R6 ;  /* 0x0000001fff037819 */ /* 0x000fe20000011406 */
[----:B------:R-:W-:Y:S01]  /*10e0*/  IMAD R10, R10, c[0x0][0x1b0], RZ ;  /* 0x00006c000a0a7a24 */ /* 0x000fe200078e02ff */
[----:B------:R-:W-:Y:S01]  /*10f0*/  UIMAD UR4, UR12, UR4, URZ ;  /* 0x000000040c0472a4 */ /* 0x000fe2000f8e023f */
[----:B------:R-:W-:Y:S01]  /*1100*/  IMAD.WIDE.U32 R18, R5, c[0x0][0x1b0], R18 ;  /* 0x00006c0005127a25 */ /* 0x000fe200078e0012 */
[----:B------:R-:W-:Y:S01]  /*1110*/  LEA.HI R12, R3, R6, RZ, 0x3 ;  /* 0x00000006030c7211 */ /* 0x000fe200078f18ff */
[----:B------:R-:W-:Y:S01]  /*1120*/  BSSY B0, `(.L_x_1545) ;  /* 0x0000046000007945 */ /* 0x000fe20003800000 */
[----:B------:R-:W-:Y:S01]  /*1130*/  LOP3.LUT R189, R8, R189, RZ, 0x3c, !PT ;  /* 0x000000bd08bd7212 */ /* 0x000fe200078e3cff */
[----:B------:R-:W-:Y:S01]  /*1140*/  IMAD R13, R5, c[0x0][0x1b4], R10 ;  /* 0x00006d00050d7a24 */ /* 0x000fe200078e020a */
[----:B------:R-:W-:Y:S01]  /*1150*/  LOP3.LUT R3, R12, 0xfffffff8, RZ, 0xc0, !PT ;  /* 0xfffffff80c037812 */ /* 0x000fe200078ec0ff */
[----:B------:R-:W-:Y:S01]  /*1160*/  IMAD.MOV R5, RZ, RZ, -R5 ;  /* 0x000000ffff057224 */ /* 0x000fe200078e0a05 */
[----:B------:R-:W-:Y:S01]  /*1170*/  IADD3 R8, R11, UR15, RZ ;  /* 0x0000000f0b087c10 */ /* 0x000fe2000fffe0ff */
[----:B------:R-:W-:Y:S01]  /*1180*/  IMAD.IADD R16, R9, 0x1, -R16 ;  /* 0x0000000109107824 */ /* 0x000fe200078e0a10 */
[----:B------:R-:W-:Y:S01]  /*1190*/  LOP3.LUT P1, RZ, R144, 0x4, RZ, 0xc0, !PT ;  /* 0x0000000490ff7812 */ /* 0x000fe2000782c0ff */
[----:B------:R-:W-:Y:S01]  /*11a0*/  IMAD R4, R5, c[0x0][0x2c4], R4 ;  /* 0x0000b10005047a24 */ /* 0x000fe200078e0204 */
[----:B------:R-:W-:Y:S01]  /*11b0*/  ISETP.GE.AND P3, PT, R14, c[0x0][0x198], PT ;  /* 0x000066000e007a0c */ /* 0x000fe20003f66270 */
[----:B------:R-:W-:-:S02]  /*11c0*/  IMAD.SHL.U32 R5, R11, 0x40, RZ ;  /* 0x000000400b057824 */ /* 0x000fc400078e00ff */
[----:B------:R-:W-:Y:S01]  /*11d0*/  IMAD.IADD R3, R6, 0x1, -R3 ;  /* 0x0000000106037824 */ /* 0x000fe200078e0a03 */
[----:B------:R-:W-:Y:S01]  /*11e0*/  SHF.R.S32.HI R9, RZ, 0x1f, R4 ;  /* 0x0000001fff097819 */ /* 0x000fe20000011404 */
[----:B------:R-:W-:Y:S01]  /*11f0*/  IMAD.IADD R19, R19, 0x1, R13 ;  /* 0x0000000113137824 */ /* 0x000fe200078e020d */
[----:B------:R-:W-:Y:S01]  /*1200*/  LOP3.LUT R5, R5, 0x1c0, RZ, 0xc0, !PT ;  /* 0x000001c005057812 */ /* 0x000fe200078ec0ff */
[----:B------:R-:W-:Y:S01]  /*1210*/  IMAD.SHL.U32 R13, R3, 0x40, RZ ;  /* 0x00000040030d7824 */ /* 0x000fe200078e00ff */
[----:B------:R-:W-:Y:S01]  /*1220*/  P2R R6, PR, RZ, 0x1 ;  /* 0x00000001ff067803 */ /* 0x000fe20000000000 */
[----:B------:R-:W-:Y:S01]  /*1230*/  IMAD R9, R9, c[0x0][0x1a8], RZ ;  /* 0x00006a0009097a24 */ /* 0x000fe200078e02ff */
[----:B------:R-:W-:Y:S01]  /*1240*/  SHF.R.U32.HI R15, RZ, 0x3, R5 ;  /* 0x00000003ff0f7819 */ /* 0x000fe20000011605 */
[----:B------:R-:W-:Y:S01]  /*1250*/  IMAD.SHL.U32 R6, R16, 0x8, RZ ;  /* 0x0000000810067824 */ /* 0x000fe200078e00ff */
[----:B------:R-:W-:Y:S01]  /*1260*/  LOP3.LUT R200, R5, 0x38, R206, 0xf8, !PT ;  /* 0x0000003805c87812 */ /* 0x000fe200078ef8ce */
[C---:B------:R-:W-:Y:S01]  /*1270*/  IMAD R9, R4.reuse, c[0x0][0x1ac], R9 ;  /* 0x00006b0004097a24 */ /* 0x040fe200078e0209 */
[----:B------:R-:W-:Y:S01]  /*1280*/  LOP3.LUT R13, R13, 0x1c0, RZ, 0xc0, !PT ;  /* 0x000001c00d0d7812 */ /* 0x000fe200078ec0ff */
[----:B------:R-:W-:Y:S01]  /*1290*/  IMAD.WIDE.U32 R4, R4, c[0x0][0x1a8], R18 ;  /* 0x00006a0004047a25 */ /* 0x000fe200078e0012 */
[----:B------:R-:W-:-:S02]  /*12a0*/  LOP3.LUT P5, RZ, R3, 0x4, RZ, 0xc0, !PT ;  /* 0x0000000403ff7812 */ /* 0x000fc400078ac0ff */
[----:B------:R-:W-:Y:S01]  /*12b0*/  LOP3.LUT R6, R13, 0x8, R6, 0xf8, !PT ;  /* 0x000000080d067812 */ /* 0x000fe200078ef806 */
[----:B------:R-:W-:Y:S01]  /*12c0*/  IMAD.IADD R9, R5, 0x1, R9 ;  /* 0x0000000105097824 */ /* 0x000fe200078e0209 */
[----:B------:R-:W-:Y:S01]  /*12d0*/  LEA R10, P0, R4, c[0x0][0x160], 0x1 ;  /* 0x00005800040a7a11 */ /* 0x000fe200078008ff */
[----:B------:R-:W-:Y:S01]  /*12e0*/  IMAD.SHL.U32 R12, R12, 0x40, RZ ;  /* 0x000000400c0c7824 */ /* 0x000fe200078e00ff */
[----:B------:R-:W-:Y:S01]  /*12f0*/  SHF.R.U32.HI R13, RZ, 0x3, R13 ;  /* 0x00000003ff0d7819 */ /* 0x000fe2000001160d */
[----:B------:R-:W-:Y:S01]  /*1300*/  IMAD R189, R16, 0x200, R189 ;  /* 0x0000020010bd7824 */ /* 0x000fe200078e02bd */
[----:B------:R-:W-:Y:S01]  /*1310*/  LOP3.LUT P4, RZ, R3, 0x2, RZ, 0xc0, !PT ;  /* 0x0000000203ff7812 */ /* 0x000fe2000788c0ff */
[----:B------:R1:W3:Y:S01]  /*1320*/  SHFL.IDX PT, R18, R10, RZ, 0x181f ;  /* 0x00181fff0a127589 */ /* 0x0002e200000e0000 */
[----:B------:R-:W-:Y:S01]  /*1330*/  LEA.HI.X R9, R4, c[0x0][0x164], R9, 0x1, P0 ;  /* 0x0000590004097a11 */ /* 0x000fe200000f0c09 */
[----:B------:R-:W-:Y:S01]  /*1340*/  IMAD.MOV.U32 R4, RZ, RZ, 0x20 ;  /* 0x00000020ff047424 */ /* 0x000fe200078e00ff */
[----:B------:R-:W-:-:S02]  /*1350*/  LOP3.LUT R3, R6, R13, RZ, 0x3c, !PT ;  /* 0x0000000d06037212 */ /* 0x000fc400078e3cff */
[----:B------:R-:W-:Y:S01]  /*1360*/  ISETP.GE.AND P0, PT, R8, UR4, PT ;  /* 0x0000000408007c0c */ /* 0x000fe2000bf06270 */
[----:B------:R1:W4:Y:S01]  /*1370*/  SHFL.IDX PT, R19, R9, RZ, 0x181f ;  /* 0x00181fff09137589 */ /* 0x00032200000e0000 */
[CC--:B------:R-:W-:Y:S02]  /*1380*/  LEA.HI R6, R7.reuse, R2.reuse, RZ, 0x5 ;  /* 0x0000000207067211 */ /* 0x0c0fe400078f28ff */
[----:B------:R-:W-:Y:S02]  /*1390*/  LOP3.LUT R200, R200, R15, RZ, 0x3c, !PT ;  /* 0x0000000fc8c87212 */ /* 0x000fe400078e3cff */
[----:B------:R-:W-:Y:S02]  /*13a0*/  LEA.HI R15, R7, R2, RZ, 0x6 ;  /* 0x00000002070f7211 */ /* 0x000fe400078f30ff */
[----:B------:R-:W-:Y:S02]  /*13b0*/  SHF.R.S32.HI R5, RZ, 0x5, R6 ;  /* 0x00000005ff057819 */ /* 0x000fe40000011406 */
[----:B------:R-:W-:Y:S01]  /*13c0*/  LOP3.LUT R12, R12, 0xfffffe00, RZ, 0xc0, !PT ;  /* 0xfffffe000c0c7812 */ /* 0x000fe200078ec0ff */
[----:B------:R-:W-:Y:S01]  /*13d0*/  IMAD.SHL.U32 R15, R15, 0x8, RZ ;  /* 0x000000080f0f7824 */ /* 0x000fe200078e00ff */
[----:B------:R-:W-:-:S02]  /*13e0*/  IADD3 R13, R206, 0x80, RZ ;  /* 0x00000080ce0d7810 */ /* 0x000fc40007ffe0ff */
[----:B------:R-:W-:Y:S02]  /*13f0*/  SEL R188, R188, 0xfffffff0, !P4 ;  /* 0xfffffff0bcbc7807 */ /* 0x000fe40006000000 */
[----:B------:R-:W-:Y:S02]  /*1400*/  ISETP.GE.AND P4, PT, R13, c[0x0][0x198], PT ;  /* 0x000066000d007a0c */ /* 0x000fe40003f86270 */
[----:B------:R-:W-:Y:S02]  /*1410*/  LOP3.LUT R200, R200, 0xfffffe00, R15, 0xf8, !PT ;  /* 0xfffffe00c8c87812 */ /* 0x000fe400078ef80f */
[----:B------:R-:W-:Y:S01]  /*1420*/  SEL R4, R4, 0xffffffe0, !P5 ;  /* 0xffffffe004047807 */ /* 0x000fe20006800000 */
[----:B--2---:R2:W5:Y:S02]  /*1430*/  @P2 R2UR UR17, R0 ;  /* 0x00000000001123c2 */ /* 0x00456400000e0000 */
[----:B-----5:R-:W-:Y:S01]  /*1440*/  @!UP0 UMOV UR17, UR8 ;  /* 0x0000000800118c82 */ /* 0x020fe20008000000 */
[----:B------:R-:W-:Y:S01]  /*1450*/  ISETP.GE.AND P2, PT, R206, c[0x0][0x198], PT ;  /* 0x00006600ce007a0c */ /* 0x000fe20003f46270 */
[----:B--2---:R-:W-:-:S04]  /*1460*/  IMAD R0, R5, 0x400, R12 ;  /* 0x0000040005007824 */ /* 0x004fc800078e020c */
[----:B------:R-:W-:Y:S01]  /*1470*/  IMAD.IADD R0, R0, 0x1, R3 ;  /* 0x0000000100007824 */ /* 0x000fe200078e0203 */
[----:B------:R-:W-:Y:S01]  /*1480*/  LOP3.LUT R3, R3, R12, RZ, 0xfc, !PT ;  /* 0x0000000c03037212 */ /* 0x000fe200078efcff */
        /* <DEDUP_REMOVED lines=15> */
.L_x_1546:
[----:B-1-34-:R-:W-:Y:S05]  /*1580*/  BSYNC B0 ;  /* 0x0000000000007941 */ /* 0x01afea0003800000 */
.L_x_1545:
        /* <DEDUP_REMOVED lines=20> */
.L_x_1548:
[----:B------:R-:W-:Y:S05]  /*16d0*/  BSYNC B0 ;  /* 0x0000000000007941 */ /* 0x000fea0003800000 */
.L_x_1547:
        /* <DEDUP_REMOVED lines=20> */
.L_x_1550:
[----:B------:R-:W-:Y:S05]  /*1820*/  BSYNC B0 ;  /* 0x0000000000007941 */ /* 0x000fea0003800000 */
.L_x_1549:
[----:B---3--:R-:W-:Y:S01]  /*1830*/  SHFL.IDX PT, R18, R10, 0x3, 0x181f ;  /* 0x00781f000a127f89 */ /* 0x008fe200000e0000 */
[----:B------:R-:W-:Y:S01]  /*1840*/  IADD3 R8, R8, 0x60, RZ ;  /* 0x0000006008087810 */ /* 0x000fe20007ffe0ff */
[----:B------:R-:W-:Y:S01]  /*1850*/  IMAD.MOV.U32 R196, RZ, RZ, c[0x0][0x2b8] ;  /* 0x0000ae00ffc47624 */ /* 0x000fe200078e00ff */
[----:B------:R-:W-:Y:S01]  /*1860*/  SHF.R.S32.HI R205, RZ, 0x1f, R14 ;  /* 0x0000001fffcd7819 */ /* 0x000fe2000001140e */
[----:B----4-:R-:W3:Y:S01]  /*1870*/  SHFL.IDX PT, R19, R9, 0x3, 0x181f ;  /* 0x00781f0009137f89 */ /* 0x010ee200000e0000 */
[----:B------:R-:W-:Y:S01]  /*1880*/  ISETP.GE.AND P0, PT, R8, UR4, PT ;  /* 0x0000000408007c0c */ /* 0x000fe2000bf06270 */
[----:B------:R-:W-:Y:S01]  /*1890*/  IMAD.U32 R8, RZ, RZ, UR13 ;  /* 0x0000000dff087e24 */ /* 0x000fe2000f8e00ff */
[----:B------:R-:W-:Y:S01]  /*18a0*/  SHF.R.S32.HI R204, RZ, 0x1f, R13 ;  /* 0x0000001fffcc7819 */ /* 0x000fe2000001140d */
[----:B------:R-:W-:Y:S01]  /*18b0*/  IMAD.SHL.U32 R146, R200, 0x2, RZ ;  /* 0x00000002c8927824 */ /* 0x000fe200078e00ff */
[----:B------:R-:W-:Y:S01]  /*18c0*/  LEA.HI R205, R205, R14, RZ, 0x3 ;  /* 0x0000000ecdcd7211 */ /* 0x000fe200078f18ff */
[----:B------:R-:W-:Y:S01]  /*18d0*/  IMAD R199, R8, 0x40, R201 ;  /* 0x0000004008c77824 */ /* 0x000fe200078e02c9 */
[----:B------:R-:W-:Y:S01]  /*18e0*/  LEA.HI R204, R204, R13, RZ, 0x3 ;  /* 0x0000000dcccc7211 */ /* 0x000fe200078f18ff */
[----:B------:R-:W-:Y:S01]  /*18f0*/  USHF.R.S32.HI UR16, URZ, 0x1f, UR17 ;  /* 0x0000001f3f107899 */ /* 0x000fe20008011411 */
[----:B------:R-:W-:Y:S01]  /*1900*/  LOP3.LUT R205, R205, 0xfffffff8, RZ, 0xc0, !PT ;  /* 0xfffffff8cdcd7812 */ /* 0x000fe200078ec0ff */
[----:B------:R-:W-:Y:S01]  /*1910*/  ULDC.64 UR4, c[0x0][0x2b0] ;  /* 0x0000ac0000047ab9 */ /* 0x000fe20000000a00 */
[----:B------:R-:W-:Y:S01]  /*1920*/  ISETP.NE.AND P5, PT, R196, 0x1, PT ;  /* 0x00000001c400780c */ /* 0x000fe20003fa5270 */
[----:B------:R-:W-:Y:S01]  /*1930*/  UIMAD UR16, UR16, UR4, URZ ;  /* 0x00000004101072a4 */ /* 0x000fe2000f8e023f */
[----:B------:R-:W-:Y:S01]  /*1940*/  LOP3.LUT R204, R204, 0xfffffff8, RZ, 0xc0, !PT ;  /* 0xfffffff8cccc7812 */ /* 0x000fe200078ec0ff */
[----:B------:R-:W-:Y:S01]  /*1950*/  UIMAD.WIDE.U32 UR18, UR17, UR4, URZ ;  /* 0x00000004111272a5 */ /* 0x000fe2000f8e003f */
[----:B------:R-:W-:Y:S01]  /*1960*/  IADD3 R199, R199, -0x40, RZ ;  /* 0xffffffc0c7c77810 */ /* 0x000fe20007ffe0ff */
[----:B------:R-:W-:Y:S01]  /*1970*/  UIMAD UR16, UR17, UR5, UR16 ;  /* 0x00000005111072a4 */ /* 0x000fe2000f8e0210 */
[----:B------:R-:W-:Y:S01]  /*1980*/  P2R R8, PR, RZ, 0x20 ;  /* 0x00000020ff087803 */ /* 0x000fe20000000000 */
[----:B------:R-:W-:Y:S01]  /*1990*/  IMAD.MOV.U32 R198, RZ, RZ, RZ ;  /* 0x000000ffffc67224 */ /* 0x000fe200078e00ff */
[----:B------:R-:W-:Y:S01]  /*19a0*/  ULDC.64 UR4, c[0x0][0x1e8] ;  /* 0x00007a0000047ab9 */ /* 0x000fe20000000a00 */
[----:B------:R-:W-:Y:S01]  /*19b0*/  P2R R15, PR, RZ, 0x2 ;  /* 0x00000002ff0f7803 */ /* 0x000fe20000000000 */
[----:B------:R-:W-:Y:S01]  /*19c0*/  UIADD3 UR16, UR19, UR16, URZ ;  /* 0x0000001013107290 */ /* 0x000fe2000fffe03f */
[----:B---3--:R-:W-:-:S04]  /*19d0*/  @!P0 IMAD.WIDE R16, R206, 0x2, R18 ;  /* 0x00000002ce108825 */ /* 0x008fc800078e0212 */
[--C-:B------:R-:W-:Y:S01]  /*19e0*/  @!P0 IMAD.WIDE R20, R205, 0x2, R18.reuse ;  /* 0x00000002cd148825 */ /* 0x100fe200078e0212 */
[----:B------:R-:W-:Y:S01]  /*19f0*/  @!PT LDS RZ, [RZ] ;  /* 0x00000000fffff984 */ /* 0x000fe20000000800 */
[----:B------:R3:W-:Y:S01]  /*1a00*/  @!P0 LDGSTS.E.BYPASS.LTC128B.128 [R146+0x1b100], [R16.64], !P2 ;  /* 0x1b10000010928fae */ /* 0x0007e2000d101d4a */
[C---:B------:R-:W-:Y:S02]  /*1a10*/  ISETP.GE.AND P2, PT, R199.reuse, UR9, PT ;  /* 0x00000009c7007c0c */ /* 0x040fe4000bf46270 */
[----:B------:R-:W-:Y:S01]  /*1a20*/  @!P0 IMAD.WIDE R18, R204, 0x2, R18 ;  /* 0x00000002cc128825 */ /* 0x000fe200078e0212 */
[----:B------:R-:W-:Y:S01]  /*1a30*/  IADD3 R199, R199, UR7, RZ ;  /* 0x00000007c7c77c10 */ /* 0x000fe2000fffe0ff */
[----:B------:R4:W-:Y:S01]  /*1a40*/  @!P0 LDGSTS.E.BYPASS.LTC128B.128 [R146+0x1f100], [R20.64], !P3 ;  /* 0x1f10000014928fae */ /* 0x0009e2000d901d4a */
[----:B------:R-:W-:-:S03]  /*1a50*/  ISETP.GT.OR P2, PT, R201, 0x3f, P2 ;  /* 0x0000003fc900780c */ /* 0x000fc60001744670 */
[----:B------:R5:W-:Y:S01]  /*1a60*/  @!P0 LDGSTS.E.BYPASS.LTC128B.128 [R146+0x23100], [R18.64], !P4 ;  /* 0x2310000012928fae */ /* 0x000be2000e101d4a */
[----:B-12---:R-:W-:-:S03]  /*1a70*/  @P5 IMAD.HI.U32 R9, R199, c[0x0][0x2bc], RZ ;  /* 0x0000af00c7095a27 */ /* 0x006fc600078e00ff */
[----:B------:R-:W0:Y:S01]  /*1a80*/  LDGDEPBAR ;  /* 0x00000000000079af */ /* 0x000e220000000000 */
[----:B------:R-:W-:Y:S01]  /*1a90*/  IMAD.MOV.U32 R8, RZ, RZ, R199 ;  /* 0x000000ffff087224 */ /* 0x000fe200078e00c7 */
[----:B------:R-:W-:-:S04]  /*1aa0*/  @P5 SHF.R.U32.HI R8, RZ, c[0x0][0x2c0], R9 ;  /* 0x0000b000ff085a19 */ /* 0x000fc80000011609 */
[----:B------:R-:W-:-:S04]  /*1ab0*/  @!P2 IADD3 R10, P3, R8, UR18, RZ ;  /* 0x00000012080aac10 */ /* 0x000fc8000ff7e0ff */
[----:B------:R-:W-:Y:S02]  /*1ac0*/  @!P2 LEA.HI.X.SX32 R9, R8, UR16, 0x1, P3 ;  /* 0x000000100809ac11 */ /* 0x000fe400098f0eff */
[----:B---3--:R-:W-:-:S04]  /*1ad0*/  @!P2 LEA R16, P3, R10, c[0x0][0x2a0], 0x2 ;  /* 0x0000a8000a10aa11 */ /* 0x008fc800078610ff */
[----:B------:R-:W-:Y:S01]  /*1ae0*/  @!P2 LEA.HI.X R17, R10, c[0x0][0x2a4], R9, 0x2, P3 ;  /* 0x0000a9000a11aa11 */ /* 0x000fe200018f1409 */
[----:B------:R-:W-:Y:S06]  /*1af0*/  BAR.SYNC.DEFER_BLOCKING 0x0 ;  /* 0x0000000000007b1d */ /* 0x000fec0000010000 */
[----:B------:R-:W2:Y:S01]  /*1b00*/  @!P2 LDG.E R198, [R16.64] ;  /* 0x0000000a10c6a981 */ /* 0x000ea2000c1e1900 */
        /* <DEDUP_REMOVED lines=12> */
[----:B------:R-:W-:Y:S01]  /*1bd0*/  UIADD3 UR22, UR9, -UR22, URZ ;  /* 0x8000001609167290 */ /* 0x000fe2000fffe03f */
[----:B------:R-:W-:Y:S01]  /*1be0*/  IMAD.WIDE R24, R205, 0x2, RZ ;  /* 0x00000002cd187825 */ /* 0x000fe200078e02ff */
[----:B------:R-:W-:Y:S01]  /*1bf0*/  ULDC.64 UR4, c[0x0][0x210] ;  /* 0x0000840000047ab9 */ /* 0x000fe20000000a00 */
[----:B------:R-:W-:Y:S01]  /*1c00*/  ISETP.GE.AND P3, PT, R206, c[0x0][0x1d4], PT ;  /* 0x00007500ce007a0c */ /* 0x000fe20003f66270 */
[----:B------:R-:W-:Y:S01]  /*1c10*/  UIMAD UR14, UR14, UR4, URZ ;  /* 0x000000040e0e72a4 */ /* 0x000fe2000f8e023f */
[C---:B----4-:R-:W-:Y:S01]  /*1c20*/  IMAD R20, R10.reuse, c[0x0][0x1e0], RZ ;  /* 0x000078000a147a24 */ /* 0x050fe200078e02ff */
[----:B------:R-:W-:Y:S01]  /*1c30*/  UIMAD.WIDE.U32 UR24, UR6, UR4, URZ ;  /* 0x00000004061872a5 */ /* 0x000fe2000f8e003f */
[----:B------:R-:W-:Y:S01]  /*1c40*/  IMAD R10, R10, c[0x0][0x208], RZ ;  /* 0x000082000a0a7a24 */ /* 0x000fe200078e02ff */
[----:B------:R-:W-:Y:S01]  /*1c50*/  UIMAD UR14, UR6, UR5, UR14 ;  /* 0x00000005060e72a4 */ /* 0x000fe2000f8e020e */
[C---:B------:R-:W-:Y:S01]  /*1c60*/  IMAD R20, R199.reuse, c[0x0][0x1e4], R20 ;  /* 0x00007900c7147a24 */ /* 0x040fe200078e0214 */
[----:B------:R-:W-:Y:S01]  /*1c70*/  ISETP.GE.AND P2, PT, R14, c[0x0][0x1d4], PT ;  /* 0x000075000e007a0c */ /* 0x000fe20003f46270 */
[----:B------:R-:W-:Y:S01]  /*1c80*/  IMAD R10, R199, c[0x0][0x20c], R10 ;  /* 0x00008300c70a7a24 */ /* 0x000fe200078e020a */
[----:B------:R-:W-:Y:S01]  /*1c90*/  UIADD3 UR14, UR25, UR14, URZ ;  /* 0x0000000e190e7290 */ /* 0x000fe2000fffe03f */
[----:B------:R-:W-:Y:S01]  /*1ca0*/  IMAD.IADD R21, R9, 0x1, R20 ;  /* 0x0000000109157824 */ /* 0x000fe200078e0214 */
[----:B------:R-:W-:Y:S01]  /*1cb0*/  UISETP.GE.AND UP0, UPT, UR13, 0x2, UPT ;  /* 0x000000020d00788c */ /* 0x000fe2000bf06270 */
[----:B------:R-:W-:Y:S01]  /*1cc0*/  IMAD.MOV.U32 R20, RZ, RZ, R8 ;  /* 0x000000ffff147224 */ /* 0x000fe200078e0008 */
[----:B------:R-:W-:-:S02]  /*1cd0*/  SHF.R.S32.HI R147, RZ, 0x1f, R206 ;  /* 0x0000001fff937819 */ /* 0x000fc400000114ce */
[----:B------:R-:W-:Y:S02]  /*1ce0*/  SEL R207, RZ, 0x10, P6 ;  /* 0x00000010ffcf7807 */ /* 0x000fe40003000000 */
[----:B------:R-:W-:Y:S02]  /*1cf0*/  IADD3 R197, R146, 0x100, RZ ;  /* 0x0000010092c57810 */ /* 0x000fe40007ffe0ff */
[----:B------:R-:W-:Y:S02]  /*1d00*/  SHF.R.S32.HI R132, RZ, 0x1f, R205 ;  /* 0x0000001fff847819 */ /* 0x000fe400000114cd */
[----:B------:R-:W-:Y:S02]  /*1d10*/  SHF.R.S32.HI R145, RZ, 0x1f, R204 ;  /* 0x0000001fff917819 */ /* 0x000fe400000114cc */
[----:B--2---:R-:W-:Y:S01]  /*1d20*/  SHF.R.S32.HI R9, RZ, 0x1f, R198 ;  /* 0x0000001fff097819 */ /* 0x004fe200000114c6 */
[----:B------:R-:W-:-:S04]  /*1d30*/  IMAD.WIDE.U32 R16, R198, c[0x0][0x1f0], R20 ;  /* 0x00007c00c6107a25 */ /* 0x000fc800078e0014 */
[----:B-----5:R-:W-:Y:S01]  /*1d40*/  IMAD R19, R9, c[0x0][0x1f0], RZ ;  /* 0x00007c0009137a24 */ /* 0x020fe200078e02ff */
[----:B------:R-:W-:Y:S01]  /*1d50*/  IADD3 R16, P0, R16, UR20, RZ ;  /* 0x0000001410107c10 */ /* 0x000fe2000ff1e0ff */
[----:B------:R-:W-:-:S04]  /*1d60*/  IMAD.WIDE.U32 R20, R199, c[0x0][0x208], RZ ;  /* 0x00008200c7147a25 */ /* 0x000fc800078e00ff */
[----:B------:R-:W-:Y:S02]  /*1d70*/  IMAD R8, R198, c[0x0][0x1f4], R19 ;  /* 0x00007d00c6087a24 */ /* 0x000fe400078e0213 */
[----:B------:R-:W-:-:S03]  /*1d80*/  IMAD R9, R9, c[0x0][0x218], RZ ;  /* 0x0000860009097a24 */ /* 0x000fc600078e02ff */
[----:B------:R-:W-:Y:S01]  /*1d90*/  IADD3.X R19, R17, UR17, R8, P0, !PT ;  /* 0x0000001111137c10 */ /* 0x000fe200087fe408 */
[----:B------:R-:W-:Y:S01]  /*1da0*/  IMAD R9, R198, c[0x0][0x21c], R9 ;  /* 0x00008700c6097a24 */ /* 0x000fe200078e0209 */
[C---:B------:R-:W-:Y:S02]  /*1db0*/  LEA R17, P0, R16.reuse, c[0x0][0x1c8], 0x1 ;  /* 0x0000720010117a11 */ /* 0x040fe400078008ff */
[----:B------:R-:W-:Y:S01]  /*1dc0*/  IADD3 R8, -R11, UR22, RZ ;  /* 0x000000160b087c10 */ /* 0x000fe2000fffe1ff */
[----:B------:R-:W-:Y:S01]  /*1dd0*/  IMAD.IADD R11, R21, 0x1, R10 ;  /* 0x00000001150b7824 */ /* 0x000fe200078e020a */
[----:B------:R-:W-:Y:S01]  /*1de0*/  LEA.HI.X R16, R16, c[0x0][0x1cc], R19, 0x1, P0 ;  /* 0x0000730010107a11 */ /* 0x000fe200000f0c13 */
[----:B------:R-:W-:Y:S01]  /*1df0*/  SHFL.IDX PT, R18, R17, RZ, 0x181f ;  /* 0x00181fff11127589 */ /* 0x000fe200000e0000 */
[----:B------:R-:W-:Y:S01]  /*1e00*/  ISETP.GE.AND P0, PT, R8, 0x1, PT ;  /* 0x000000010800780c */ /* 0x000fe20003f06270 */
[----:B------:R-:W-:Y:S02]  /*1e10*/  IMAD.MOV.U32 R10, RZ, RZ, R20 ;  /* 0x000000ffff0a7224 */ /* 0x000fe400078e0014 */
[----:B------:R-:W1:Y:S02]  /*1e20*/  SHFL.IDX PT, R19, R16, RZ, 0x181f ;  /* 0x00181fff10137589 */ /* 0x000e6400000e0000 */
[----:B------:R-:W-:-:S02]  /*1e30*/  IMAD.WIDE.U32 R10, R198, c[0x0][0x218], R10 ;  /* 0x00008600c60a7a25 */ /* 0x000fc400078e000a */
[----:B------:R-:W-:Y:S04]  /*1e40*/  SHFL.IDX PT, R28, R17, 0x1, 0x181f ;  /* 0x00381f00111c7f89 */ /* 0x000fe800000e0000 */
[----:B------:R2:W3:Y:S02]  /*1e50*/  SHFL.IDX PT, R29, R16, 0x1, 0x181f ;  /* 0x00381f00101d7f89 */ /* 0x0004e400000e0000 */
[----:B-1----:R-:W-:-:S04]  /*1e60*/  @P0 IMAD.WIDE R22, R206, 0x2, R18 ;  /* 0x00000002ce160825 */ /* 0x002fc800078e0212 */
[--C-:B------:R-:W-:Y:S01]  /*1e70*/  @P0 IMAD.WIDE R20, R205, 0x2, R18.reuse ;  /* 0x00000002cd140825 */ /* 0x100fe200078e0212 */
[----:B------:R1:W-:Y:S03]  /*1e80*/  @P0 LDGSTS.E.BYPASS.LTC128B.128 [R146+0xc100], [R22.64], !P5 ;  /* 0x0c10000016920fae */ /* 0x0003e6000e901d4a */
[----:B------:R-:W-:Y:S01]  /*1e90*/  @P0 IMAD.WIDE R18, R204, 0x2, R18 ;  /* 0x00000002cc120825 */ /* 0x000fe200078e0212 */
[----:B------:R4:W-:Y:S03]  /*1ea0*/  @P0 LDGSTS.E.BYPASS.LTC128B.128 [R146+0xe100], [R20.64], !P4 ;  /* 0x0e10000014920fae */ /* 0x0009e6000e101d4a */
[----:B--2---:R-:W-:Y:S01]  /*1eb0*/  IMAD.WIDE R16, R206, 0x2, RZ ;  /* 0x00000002ce107825 */ /* 0x004fe200078e02ff */
[----:B------:R2:W-:Y:S01]  /*1ec0*/  @P0 LDGSTS.E.BYPASS.LTC128B.128 [R146+0x10100], [R18.64], !P6 ;  /* 0x1010000012920fae */ /* 0x0005e2000f101d4a */
[----:B------:R-:W-:-:S04]  /*1ed0*/  IADD3 R10, P0, R10, UR24, RZ ;  /* 0x000000180a0a7c10 */ /* 0x000fc8000ff1e0ff */
[----:B------:R-:W-:Y:S02]  /*1ee0*/  IADD3.X R9, R11, UR14, R9, P0, !PT ;  /* 0x0000000e0b097c10 */ /* 0x000fe400087fe409 */
[----:B-1----:R-:W-:-:S04]  /*1ef0*/  LEA R23, P0, R10, c[0x0][0x1f8], 0x1 ;  /* 0x00007e000a177a11 */ /* 0x002fc800078008ff */
[----:B------:R-:W-:Y:S01]  /*1f00*/  LEA.HI.X R22, R10, c[0x0][0x1fc], R9, 0x1, P0 ;  /* 0x00007f000a167a11 */ /* 0x000fe200000f0c09 */
[----:B------:R-:W4:Y:S01]  /*1f10*/  SHFL.IDX PT, R11, R23, RZ, 0x181f ;  /* 0x00181fff170b7589 */ /* 0x000f2200000e0000 */
[----:B------:R-:W-:-:S03]  /*1f20*/  ISETP.GT.AND P0, PT, R8, 0x20, PT ;  /* 0x000000200800780c */ /* 0x000fc60003f04270 */
[----:B------:R-:W1:Y:S04]  /*1f30*/  SHFL.IDX PT, R12, R22, RZ, 0x181f ;  /* 0x00181fff160c7589 */ /* 0x000e6800000e0000 */
[----:B------:R-:W5:Y:S04]  /*1f40*/  SHFL.IDX PT, R9, R23, 0x1, 0x181f ;  /* 0x00381f0017097f89 */ /* 0x000f6800000e0000 */
[----:B------:R5:W5:Y:S02]  /*1f50*/  SHFL.IDX PT, R10, R22, 0x1, 0x181f ;  /* 0x00381f00160a7f89 */ /* 0x000b6400000e0000 */
[----:B---3--:R-:W-:-:S04]  /*1f60*/  @P0 IMAD.WIDE R26, R206, 0x2, R28 ;  /* 0x00000002ce1a0825 */ /* 0x008fc800078e021c */
[--C-:B------:R-:W-:Y:S01]  /*1f70*/  @P0 IMAD.WIDE R30, R205, 0x2, R28.reuse ;  /* 0x00000002cd1e0825 */ /* 0x100fe200078e021c */
[----:B------:R3:W-:Y:S03]  /*1f80*/  @P0 LDGSTS.E.BYPASS.LTC128B.128 [R146+0xd100], [R26.64], !P5 ;  /* 0x0d1000001a920fae */ /* 0x0007e6000e901d4a */
[----:B------:R-:W-:Y:S01]  /*1f90*/  @P0 IMAD.WIDE R28, R204, 0x2, R28 ;  /* 0x00000002cc1c0825 */ /* 0x000fe200078e021c */
[----:B------:R3:W-:Y:S04]  /*1fa0*/  @P0 LDGSTS.E.BYPASS.LTC128B.128 [R146+0xf100], [R30.64], !P4 ;  /* 0x0f1000001e920fae */ /* 0x0007e8000e101d4a */
[----:B------:R3:W-:Y:S01]  /*1fb0*/  @P0 LDGSTS.E.BYPASS.LTC128B.128 [R146+0x11100], [R28.64], !P6 ;  /* 0x111000001c920fae */ /* 0x0007e2000f101d4a */
[----:B----4-:R-:W-:-:S03]  /*1fc0*/  IADD3 R20, P0, R11, R16, RZ ;  /* 0x000000100b147210 */ /* 0x010fc60007f1e0ff */
[----:B------:R-:W0:Y:S02]  /*1fd0*/  LDGDEPBAR ;  /* 0x00000000000079af */ /* 0x000e240000000000 */
[----:B-1----:R-:W-:Y:S01]  /*1fe0*/  IMAD.X R21, R12, 0x1, R17, P0 ;  /* 0x000000010c157824 */ /* 0x002fe200000e0611 */
[----:B--2---:R-:W-:Y:S01]  /*1ff0*/  IADD3 R18, P0, R11, R24, RZ ;  /* 0x000000180b127210 */ /* 0x004fe20007f1e0ff */
[----:B-----5:R-:W-:-:S04]  /*2000*/  IMAD.WIDE R22, R204, 0x2, RZ ;  /* 0x00000002cc167825 */ /* 0x020fc800078e02ff */
[----:B------:R-:W-:Y:S01]  /*2010*/  IMAD.X R19, R12, 0x1, R25, P0 ;  /* 0x000000010c137824 */ /* 0x000fe200000e0619 */
[----:B------:R-:W-:-:S05]  /*2020*/  IADD3 R16, P0, R16, R9, RZ ;  /* 0x0000000910107210 */ /* 0x000fca0007f1e0ff */
[----:B------:R-:W-:Y:S01]  /*2030*/  IMAD.X R17, R17, 0x1, R10, P0 ;  /* 0x0000000111117824 */ /* 0x000fe200000e060a */
[----:B---3--:R-:W-:-:S05]  /*2040*/  IADD3 R26, P0, R11, R22, RZ ;  /* 0x000000160b1a7210 */ /* 0x008fca0007f1e0ff */
        /* <DEDUP_REMOVED lines=15> */
[----:B------:R-:W-:-:S03]  /*2140*/  ISETP.NE.AND P1, PT, R15, RZ, PT ;  /* 0x000000ff0f00720c */ /* 0x000fc60003f25270 */
[----:B------:R1:W-:Y:S01]  /*2150*/  LDGSTS.E.BYPASS.LTC128B.128 [R146+0x1100], [R16.64], !P3 ;  /* 0x0110000010927fae */ /* 0x0003e2000d901d4a */
[----:B------:R-:W-:-:S03]  /*2160*/  ISETP.GT.AND P3, PT, R201, 0x3f, PT ;  /* 0x0000003fc900780c */ /* 0x000fc60003f64270 */
[----:B------:R1:W-:Y:S04]  /*2170*/  LDGSTS.E.BYPASS.LTC128B.128 [R146+0x3100], [R24.64], !P2 ;  /* 0x0310000018927fae */ /* 0x0003e8000d101d4a */
[----:B------:R1:W-:Y:S01]  /*2180*/  LDGSTS.E.BYPASS.LTC128B.128 [R146+0x5100], [R22.64], !P0 ;  /* 0x0510000016927fae */ /* 0x0003e2000c101d4a */
[----:B------:R-:W-:-:S03]  /*2190*/  PLOP3.LUT P0, PT, PT, PT, UP0, 0x40, 0x0 ;  /* 0x000000000000781c */ /* 0x000fc60003f0e808 */
[----:B------:R-:W0:Y:S10]  /*21a0*/  LDGDEPBAR ;  /* 0x00000000000079af */ /* 0x000e340000000000 */
[----:B------:R-:W-:Y:S05]  /*21b0*/  @P0 BRA `(.L_x_1551) ;  /* 0x0000043000000947 */ /* 0x000fea0003800000 */
[----:B------:R-:W-:Y:S01]  /*21c0*/  ULEA UR4, UR13, UR7, 0x6 ;  /* 0x000000070d047291 */ /* 0x000fe2000f8e303f */
        /* <DEDUP_REMOVED lines=15> */
[----:B-1----:R-:W-:Y:S01]  /*22c0*/  IADD3 R19, -R207, 0x10, RZ ;  /* 0x00000010cf137810 */ /* 0x002fe20007ffe1ff */
[----:B------:R-:W-:-:S03]  /*22d0*/  IMAD R199, R8, c[0x0][0x2b8], R199 ;  /* 0x0000ae0008c77a24 */ /* 0x000fc600078e02c7 */
[----:B------:R-:W-:Y:S01]  /*22e0*/  LOP3.LUT R19, R19, 0xf, RZ, 0xc0, !PT ;  /* 0x0000000f13137812 */ /* 0x000fe200078ec0ff */
[----:B------:R-:W-:Y:S01]  /*22f0*/  IMAD.WIDE.U32 R12, R199, c[0x0][0x1e0], RZ ;  /* 0x00007800c70c7a25 */ /* 0x000fe200078e00ff */
[----:B------:R-:W-:-:S05]  /*2300*/  SHF.R.S32.HI R8, RZ, 0x1f, R199 ;  /* 0x0000001fff087819 */ /* 0x000fca00000114c7 */
[----:B------:R-:W-:-:S04]  /*2310*/  IMAD R8, R8, c[0x0][0x1e0], RZ ;  /* 0x0000780008087a24 */ /* 0x000fc800078e02ff */
[----:B------:R-:W-:-:S04]  /*2320*/  IMAD R9, R199, c[0x0][0x1e4], R8 ;  /* 0x00007900c7097a24 */ /* 0x000fc800078e0208 */
        /* <DEDUP_REMOVED lines=11> */
[----:B------:R-:W-:Y:S01]  /*23e0*/  IADD3.X R11, R11, UR17, R8, P0, !PT ;  /* 0x000000110b0b7c10 */ /* 0x000fe200087fe408 */
[----:B------:R-:W-:Y:S01]  /*23f0*/  IMAD.SHL.U32 R8, R204, 0x2, RZ ;  /* 0x00000002cc087824 */ /* 0x000fe200078e00ff */
[----:B------:R-:W-:Y:S02]  /*2400*/  LEA R17, P0, R16, c[0x0][0x1c8], 0x1 ;  /* 0x0000720010117a11 */ /* 0x000fe400078008ff */
[----:B------:R-:W-:Y:S02]  /*2410*/  IADD3 R22, -R10, 0x10, RZ ;  /* 0x000000100a167810 */ /* 0x000fe40007ffe1ff */
[----:B------:R-:W-:Y:S01]  /*2420*/  LEA.HI.X R16, R16, c[0x0][0x1cc], R11, 0x1, P0 ;  /* 0x0000730010107a11 */ /* 0x000fe200000f0c0b */
[----:B------:R-:W1:Y:S01]  /*2430*/  SHFL.IDX PT, R18, R17, 0x1, 0x181f ;  /* 0x00381f0011127f89 */ /* 0x000e6200000e0000 */
[----:B------:R-:W-:Y:S01]  /*2440*/  IMAD.SHL.U32 R11, R205, 0x2, RZ ;  /* 0x00000002cd0b7824 */ /* 0x000fe200078e00ff */
[----:B------:R-:W-:Y:S02]  /*2450*/  LOP3.LUT R22, R22, 0xf, RZ, 0xc0, !PT ;  /* 0x0000000f16167812 */ /* 0x000fe400078ec0ff */
[----:B------:R-:W2:Y:S01]  /*2460*/  SHFL.IDX PT, R20, R16, 0x1, 0x181f ;  /* 0x00381f0010147f89 */ /* 0x000ea200000e0000 */
[----:B------:R-:W-:-:S03]  /*2470*/  SHF.L.U64.HI R9, R204, 0x1, R145 ;  /* 0x00000001cc097819 */ /* 0x000fc60000010291 */
        /* <DEDUP_REMOVED lines=23> */
.L_x_1551:
[----:B------:R-:W0:Y:S01]  /*25f0*/  LDGDEPBAR ;  /* 0x00000000000079af */ /* 0x000e220000000000 */
[----:B------:R-:W-:Y:S01]  /*2600*/  LOP3.LUT P0, RZ, R144, 0x2, RZ, 0xc0, !PT ;  /* 0x0000000290ff7812 */ /* 0x000fe2000780c0ff */
[----:B------:R-:W-:Y:S01]  /*2610*/  IMAD.SHL.U32 R189, R189, 0x2, RZ ;  /* 0x00000002bdbd7824 */ /* 0x000fe200078e00ff */
[----:B------:R-:W-:Y:S01]  /*2620*/  MOV R186, 0x20 ;  /* 0x0000002000ba7802 */ /* 0x000fe20000000f00 */
[----:B------:R-:W-:Y:S01]  /*2630*/  IMAD.SHL.U32 R188, R188, 0x2, RZ ;  /* 0x00000002bcbc7824 */ /* 0x000fe200078e00ff */
[C---:B------:R-:W-:Y:S01]  /*2640*/  LEA R191, R0.reuse, 0x18100, 0x1 ;  /* 0x0001810000bf7811 */ /* 0x040fe200078e08ff */
[----:B-1----:R-:W-:Y:S01]  /*2650*/  IMAD.SHL.U32 R8, R0, 0x2, RZ ;  /* 0x0000000200087824 */ /* 0x002fe200078e00ff */
[----:B------:R-:W-:Y:S02]  /*2660*/  SEL R186, R186, 0xffffffe0, !P0 ;  /* 0xffffffe0baba7807 */ /* 0x000fe40004000000 */
[----:B------:R-:W-:Y:S01]  /*2670*/  PLOP3.LUT P0, PT, PT, PT, UP0, 0x40, 0x0 ;  /* 0x000000000000781c */ /* 0x000fe20003f0e808 */
[----:B------:R-:W-:Y:S01]  /*2680*/  IMAD.IADD R187, R191, 0x1, R188 ;  /* 0x00000001bfbb7824 */ /* 0x000fe200078e02bc */
[----:B------:R-:W-:-:S02]  /*2690*/  IADD3 R94, R189, R186, RZ ;  /* 0x000000babd5e7210 */ /* 0x000fc40007ffe0ff */
[----:B------:R-:W-:Y:S01]  /*26a0*/  IADD3 R190, R189, 0xc100, RZ ;  /* 0x0000c100bdbe7810 */ /* 0x000fe20007ffe0ff */
[----:B------:R-:W-:-:S04]  /*26b0*/  DEPBAR.LE SB0, 0x3 ;  /* 0x000080c00000791a */ /* 0x000fc80000000000 */
[----:B------:R-:W-:-:S04]  /*26c0*/  DEPBAR.LE SB0, 0x2 ;  /* 0x000080800000791a */ /* 0x000fc80000000000 */
[----:B------:R-:W-:Y:S06]  /*26d0*/  BAR.SYNC.DEFER_BLOCKING 0x0 ;  /* 0x0000000000007b1d */ /* 0x000fec0000010000 */
[----:B------:R-:W1:Y:S04]  /*26e0*/  LDSM.16.M88.4 R8, [R8+0x18100] ;  /* 0x018100000808783b */ /* 0x000e680000000200 */
        /* <DEDUP_REMOVED lines=9> */
[----:B------:R-:W-:Y:S05]  /*2780*/  @P0 BRA `(.L_x_1552) ;  /* 0x0000034000000947 */ /* 0x000fea0003800000 */
        /* <DEDUP_REMOVED lines=10> */
[----:B------:R-:W-:Y:S01]  /*2830*/  IMAD.SHL.U32 R29, R206, 0x2, RZ ;  /* 0x00000002ce1d7824 */ /* 0x000fe200078e00ff */
[----:B------:R-:W-:Y:S01]  /*2840*/  LOP3.LUT R38, R38, 0xf, RZ, 0xc0, !PT ;  /* 0x0000000f26267812 */ /* 0x000fe200078ec0ff */
[----:B------:R-:W-:Y:S01]  /*2850*/  IMAD.IADD R13, R13, 0x1, R0 ;  /* 0x000000010d0d7824 */ /* 0x000fe200078e0200 */
[----:B------:R-:W-:Y:S01]  /*2860*/  LOP3.LUT R33, R33, 0xf, RZ, 0xc0, !PT ;  /* 0x0000000f21217812 */ /* 0x000fe200078ec0ff */
[C---:B------:R-:W-:Y:S01]  /*2870*/  IMAD R0, R198.reuse, c[0x0][0x21c], R15 ;  /* 0x00008700c6007a24 */ /* 0x040fe200078e020f */
[----:B------:R-:W-:Y:S01]  /*2880*/  SHF.L.U64.HI R15, R205, 0x1, R132 ;  /* 0x00000001cd0f7819 */ /* 0x000fe20000010284 */
[----:B------:R-:W-:-:S04]  /*2890*/  IMAD.WIDE.U32 R12, R198, c[0x0][0x218], R12 ;  /* 0x00008600c60c7a25 */ /* 0x000fc800078e000c */
[----:B------:R-:W-:Y:S01]  /*28a0*/  IMAD.SHL.U32 R14, R205, 0x2, RZ ;  /* 0x00000002cd0e7824 */ /* 0x000fe200078e00ff */
[----:B------:R-:W-:Y:S02]  /*28b0*/  IADD3 R31, P0, R12, UR24, RZ ;  /* 0x000000180c1f7c10 */ /* 0x000fe4000ff1e0ff */
[C---:B------:R-:W-:Y:S02]  /*28c0*/  SHF.L.U64.HI R12, R204.reuse, 0x1, R145 ;  /* 0x00000001cc0c7819 */ /* 0x040fe40000010291 */
[----:B------:R-:W-:Y:S02]  /*28d0*/  IADD3.X R0, R13, UR14, R0, P0, !PT ;  /* 0x0000000e0d007c10 */ /* 0x000fe400087fe400 */
[C---:B------:R-:W-:Y:S02]  /*28e0*/  LEA R32, P0, R31.reuse, c[0x0][0x1f8], 0x1 ;  /* 0x00007e001f207a11 */ /* 0x040fe400078008ff */
[----:B------:R-:W-:Y:S02]  /*28f0*/  SEL R13, RZ, 0x10, P4 ;  /* 0x00000010ff0d7807 */ /* 0x000fe40002000000 */
[----:B------:R-:W-:Y:S01]  /*2900*/  LEA.HI.X R31, R31, c[0x0][0x1fc], R0, 0x1, P0 ;  /* 0x00007f001f1f7a11 */ /* 0x000fe200000f0c00 */
[----:B------:R-:W5:Y:S01]  /*2910*/  SHFL.IDX PT, R34, R32, 0x1, 0x181f ;  /* 0x00381f0020227f89 */ /* 0x000f6200000e0000 */
[----:B------:R-:W-:Y:S01]  /*2920*/  IADD3 R37, -R13, 0x10, RZ ;  /* 0x000000100d257810 */ /* 0x000fe20007ffe1ff */
[----:B------:R-:W-:-:S02]  /*2930*/  IMAD.SHL.U32 R0, R204, 0x2, RZ ;  /* 0x00000002cc007824 */ /* 0x000fc400078e00ff */
[----:B------:R-:W2:Y:S01]  /*2940*/  SHFL.IDX PT, R35, R31, 0x1, 0x181f ;  /* 0x00381f001f237f89 */ /* 0x000ea200000e0000 */
[----:B------:R-:W-:-:S03]  /*2950*/  LOP3.LUT R37, R37, 0xf, RZ, 0xc0, !PT ;  /* 0x0000000f25257812 */ /* 0x000fc600078ec0ff */
[----:B------:R-:W-:Y:S01]  /*2960*/  SHFL.IDX PT, R31, R31, RZ, 0x181f ;  /* 0x00181fff1f1f7589 */ /* 0x000fe200000e0000 */
[----:B-----5:R-:W-:-:S04]  /*2970*/  IADD3 R38, P2, P0, R38, R34, R29 ;  /* 0x0000002226267210 */ /* 0x020fc8000785e01d */
[----:B--2---:R-:W-:Y:S02]  /*2980*/  IADD3.X R39, RZ, R35, R30, P2, P0 ;  /* 0x00000023ff277210 */ /* 0x004fe400017e041e */
[----:B------:R-:W-:-:S04]  /*2990*/  IADD3 R36, P2, P0, R37, R34, R14 ;  /* 0x0000002225247210 */ /* 0x000fc8000785e00e */
[-C--:B------:R-:W-:Y:S02]  /*29a0*/  IADD3.X R37, RZ, R35.reuse, R15, P2, P0 ;  /* 0x00000023ff257210 */ /* 0x080fe400017e040f */
[----:B------:R-:W-:Y:S02]  /*29b0*/  IADD3 R34, P2, P0, R33, R34, R0 ;  /* 0x0000002221227210 */ /* 0x000fe4000785e000 */
[----:B------:R-:W2:Y:S02]  /*29c0*/  SHFL.IDX PT, R33, R32, RZ, 0x181f ;  /* 0x00181fff20217589 */ /* 0x000ea400000e0000 */
[----:B------:R-:W-:Y:S02]  /*29d0*/  IADD3.X R35, RZ, R35, R12, P2, P0 ;  /* 0x00000023ff237210 */ /* 0x000fe400017e040c */
[----:B--2---:R-:W-:-:S05]  /*29e0*/  IADD3 R52, P0, R33, R29, RZ ;  /* 0x0000001d21347210 */ /* 0x004fca0007f1e0ff */
        /* <DEDUP_REMOVED lines=14> */
.L_x_1552:
[C---:B-1-3--:R-:W-:Y:S01]  /*2ad0*/  HMMA.16816.F32.BF16 R28, R8.reuse, R40, RZ ;  /* 0x00000028081c723c */ /* 0x04afe200000418ff */
[----:B------:R-:W-:Y:S01]  /*2ae0*/  IMAD.MOV.U32 R0, RZ, RZ, 0x40 ;  /* 0x00000040ff007424 */ /* 0x000fe200078e00ff */
[----:B------:R-:W-:Y:S01]  /*2af0*/  LDSM.16.M88.4 R68, [R191+0x4000] ;  /* 0x00400000bf44783b */ /* 0x000fe20000000200 */
[C---:B------:R-:W-:Y:S01]  /*2b00*/  IMAD R185, R4.reuse, 0x2, R191 ;  /* 0x0000000204b97824 */ /* 0x040fe200078e02bf */
[----:B------:R-:W-:Y:S01]  /*2b10*/  PLOP3.LUT P0, PT, PT, PT, UP1, 0x80, 0x0 ;  /* 0x000000000000781c */ /* 0x000fe20003f0f018 */
[----:B------:R-:W-:Y:S01]  /*2b20*/  IMAD R184, R4, 0x2, R187 ;  /* 0x0000000204b87824 */ /* 0x000fe200078e02bb */
[----:B------:R-:W-:Y:S01]  /*2b30*/  SEL R133, R0, 0xffffffc0, !P1 ;  /* 0xffffffc000857807 */ /* 0x000fe20004800000 */
[----:B------:R-:W-:Y:S01]  /*2b40*/  LDSM.16.M88.4 R76, [R189+0xf900] ;  /* 0x00f90000bd4c783b */ /* 0x000fe20000000200 */
[C---:B------:R-:W-:Y:S01]  /*2b50*/  HMMA.16816.F32.BF16 R40, R8.reuse, R42, RZ ;  /* 0x0000002a0828723c */ /* 0x040fe200000418ff */
[----:B------:R-:W-:Y:S01]  /*2b60*/  UMOV UR4, 0xffffffc0 ;  /* 0xffffffc000047882 */ /* 0x000fe20000000000 */
[----:B------:R-:W-:Y:S01]  /*2b70*/  IMAD.SHL.U32 R135, R3, 0x2, RZ ;  /* 0x0000000203877824 */ /* 0x000fe200078e00ff */
[----:B--2---:R-:W-:Y:S01]  /*2b80*/  LDSM.16.M88.4 R12, [R185] ;  /* 0x00000000b90c783b */ /* 0x004fe20000000200 */
[----:B------:R-:W-:Y:S01]  /*2b90*/  IMAD.IADD R92, R189, 0x1, R133 ;  /* 0x00000001bd5c7824 */ /* 0x000fe200078e0285 */
[----:B------:R-:W-:Y:S01]  /*2ba0*/  UIMAD UR4, UR13, UR4, 0x41 ;  /* 0x000000410d0474a4 */ /* 0x000fe2000f8e0204 */
[----:B------:R-:W-:Y:S01]  /*2bb0*/  IMAD.IADD R0, R133, 0x1, R94 ;  /* 0x0000000185007824 */ /* 0x000fe200078e025e */
[----:B------:R-:W-:Y:S01]  /*2bc0*/  LDSM.16.M88.4 R88, [R94+0x11100] ;  /* 0x011100005e58783b */ /* 0x000fe20000000200 */
[----:B----4-:R-:W-:Y:S01]  /*2bd0*/  HMMA.16816.F32.BF16 R64, R8, R60, RZ ;  /* 0x0000003c0840723c */ /* 0x010fe200000418ff */
[--C-:B------:R-:W-:Y:S01]  /*2be0*/  IMAD R134, R4, 0x2, R135.reuse ;  /* 0x0000000204867824 */ /* 0x100fe200078e0287 */
[----:B------:R-:W-:Y:S01]  /*2bf0*/  UISETP.GE.AND UP0, UPT, UR13, 0x3, UPT ;  /* 0x000000030d00788c */ /* 0x000fe2000bf06270 */
[----:B------:R-:W1:Y:S01]  /*2c00*/  LDSM.16.M88.4 R32, [R92+0xc100] ;  /* 0x00c100005c20783b */ /* 0x000e620000000200 */
[----:B------:R-:W-:-:S02]  /*2c10*/  IMAD.IADD R171, R188, 0x1, R135 ;  /* 0x00000001bcab7824 */ /* 0x000fc400078e0287 */
[----:B------:R-:W-:Y:S01]  /*2c20*/  IMAD.IADD R163, R188, 0x1, R134 ;  /* 0x00000001bca37824 */ /* 0x000fe200078e0286 */
[----:B------:R-:W-:Y:S01]  /*2c30*/  LDSM.16.M88.4 R84, [R92+0x10100] ;  /* 0x010100005c54783b */ /* 0x000fe20000000200 */
[C---:B------:R-:W-:Y:S01]  /*2c40*/  HMMA.16816.F32.BF16 R60, R8.reuse, R62, RZ ;  /* 0x0000003e083c723c */ /* 0x040fe200000418ff */
[----:B------:R-:W-:Y:S02]  /*2c50*/  IMAD R4, R4, 0x2, R171 ;  /* 0x0000000204047824 */ /* 0x000fe400078e02ab */
[----:B------:R-:W-:Y:S04]  /*2c60*/  LDSM.16.M88.4 R80, [R189+0x11900] ;  /* 0x01190000bd50783b */ /* 0x000fe80000000200 */
[----:B------:R-:W0:Y:S01]  /*2c70*/  LDGDEPBAR ;  /* 0x00000000000079af */ /* 0x000e220000000000 */
[C---:B------:R-:W-:Y:S08]  /*2c80*/  HMMA.16816.F32.BF16 R36, R8.reuse, R56, RZ ;  /* 0x000000380824723c */ /* 0x040ff000000418ff */
[C---:B------:R-:W-:Y:S08]  /*2c90*/  HMMA.16816.F32.BF16 R56, R8.reuse, R58, RZ ;  /* 0x0000003a0838723c */ /* 0x040ff000000418ff */
[C---:B------:R-:W-:Y:S08]  /*2ca0*/  HMMA.16816.F32.BF16 R52, R8.reuse, R24, RZ ;  /* 0x000000180834723c */ /* 0x040ff000000418ff */
[----:B------:R-:W-:Y:S01]  /*2cb0*/  HMMA.16816.F32.BF16 R8, R8, R26, RZ ;  /* 0x0000001a0808723c */ /* 0x000fe200000418ff */
[----:B------:R-:W-:Y:S07]  /*2cc0*/  LDSM.16.M88.4 R24, [R92+0xc900] ;  /* 0x00c900005c18783b */ /* 0x000fee0000000200 */
        /* <DEDUP_REMOVED lines=8> */
[----:B------:R-:W-:Y:S07]  /*2d50*/  LDSM.16.M88.4 R44, [R0+0xc900] ;  /* 0x00c90000002c783b */ /* 0x000fee0000000200 */
[C---:B------:R-:W-:Y:S08]  /*2d60*/  HMMA.16816.F32.BF16 R52, R72.reuse, R20, R52 ;  /* 0x000000144834723c */ /* 0x040ff00000041834 */
[----:B------:R-:W-:Y:S01]  /*2d70*/  HMMA.16816.F32.BF16 R72, R72, R22, R8 ;  /* 0x000000164848723c */ /* 0x000fe20000041808 */
[----:B------:R-:W-:Y:S04]  /*2d80*/  LDSM.16.M88.4 R20, [R184] ;  /* 0x00000000b814783b */ /* 0x000fe80000000200 */
[----:B------:R-:W4:Y:S03]  /*2d90*/  LDSM.16.M88.4 R8, [R0+0xc100] ;  /* 0x00c100000008783b */ /* 0x000f260000000200 */
[C---:B-1----:R-:W-:Y:S08]  /*2da0*/  HMMA.16816.F32.BF16 R28, R12.reuse, R32, R28 ;  /* 0x000000200c1c723c */ /* 0x042ff0000004181c */
[C---:B------:R-:W-:Y:S01]  /*2db0*/  HMMA.16816.F32.BF16 R40, R12.reuse, R34, R40 ;  /* 0x000000220c28723c */ /* 0x040fe20000041828 */
[----:B------:R-:W1:Y:S07]  /*2dc0*/  LDSM.16.M88.4 R32, [R0+0xd100] ;  /* 0x00d100000020783b */ /* 0x000e6e0000000200 */
[C---:B--2---:R-:W-:Y:S08]  /*2dd0*/  HMMA.16816.F32.BF16 R36, R12.reuse, R16, R36 ;  /* 0x000000100c24723c */ /* 0x044ff00000041824 */
[C---:B------:R-:W-:Y:S01]  /*2de0*/  HMMA.16816.F32.BF16 R56, R12.reuse, R18, R56 ;  /* 0x000000120c38723c */ /* 0x040fe20000041838 */
[----:B------:R-:W2:Y:S07]  /*2df0*/  LDSM.16.M88.4 R16, [R189+0xe100] ;  /* 0x00e10000bd10783b */ /* 0x000eae0000000200 */
[C---:B------:R-:W-:Y:S08]  /*2e00*/  HMMA.16816.F32.BF16 R64, R12.reuse, R24, R64 ;  /* 0x000000180c40723c */ /* 0x040ff00000041840 */
[C---:B------:R-:W-:Y:S01]  /*2e10*/  HMMA.16816.F32.BF16 R60, R12.reuse, R26, R60 ;  /* 0x0000001a0c3c723c */ /* 0x040fe2000004183c */
[----:B------:R-:W-:Y:S07]  /*2e20*/  LDSM.16.M88.4 R24, [R0+0xd900] ;  /* 0x00d900000018783b */ /* 0x000fee0000000200 */
[C---:B---3--:R-:W-:Y:S08]  /*2e30*/  HMMA.16816.F32.BF16 R52, R12.reuse, R48, R52 ;  /* 0x000000300c34723c */ /* 0x048ff00000041834 */
[----:B------:R-:W-:Y:S01]  /*2e40*/  HMMA.16816.F32.BF16 R72, R12, R50, R72 ;  /* 0x000000320c48723c */ /* 0x000fe20000041848 */
[----:B------:R-:W3:Y:S04]  /*2e50*/  LDSM.16.M88.4 R12, [R189+0xe900] ;  /* 0x00e90000bd0c783b */ /* 0x000ee80000000200 */
[----:B------:R-:W-:Y:S03]  /*2e60*/  LDSM.16.M88.4 R48, [R94+0xe100] ;  /* 0x00e100005e30783b */ /* 0x000fe60000000200 */
[C---:B----4-:R-:W-:Y:S08]  /*2e70*/  HMMA.16816.F32.BF16 R28, R20.reuse, R8, R28 ;  /* 0x00000008141c723c */ /* 0x050ff0000004181c */
[C---:B------:R-:W-:Y:S01]  /*2e80*/  HMMA.16816.F32.BF16 R40, R20.reuse, R10, R40 ;  /* 0x0000000a1428723c */ /* 0x040fe20000041828 */
[----:B------:R-:W4:Y:S07]  /*2e90*/  LDSM.16.M88.4 R8, [R189+0xf100] ;  /* 0x00f10000bd08783b */ /* 0x000f2e0000000200 */
[C---:B------:R-:W-:Y:S08]  /*2ea0*/  HMMA.16816.F32.BF16 R64, R20.reuse, R44, R64 ;  /* 0x0000002c1440723c */ /* 0x040ff00000041840 */
[C---:B------:R-:W-:Y:S01]  /*2eb0*/  HMMA.16816.F32.BF16 R60, R20.reuse, R46, R60 ;  /* 0x0000002e143c723c */ /* 0x040fe2000004183c */
[----:B------:R-:W-:Y:S07]  /*2ec0*/  LDSM.16.M88.4 R44, [R185+0x4000] ;  /* 0x00400000b92c783b */ /* 0x000fee0000000200 */
[C---:B-1----:R-:W-:Y:S08]  /*2ed0*/  HMMA.16816.F32.BF16 R36, R20.reuse, R32, R36 ;  /* 0x000000201424723c */ /* 0x042ff00000041824 */
[----:B------:R-:W-:Y:S01]  /*2ee0*/  HMMA.16816.F32.BF16 R56, R20, R34, R56 ;  /* 0x000000221438723c */ /* 0x000fe20000041838 */
[----:B------:R-:W-:Y:S07]  /*2ef0*/  LDSM.16.M88.4 R32, [R92+0xe900] ;  /* 0x00e900005c20783b */ /* 0x000fee0000000200 */
[C---:B--2---:R-:W-:Y:S08]  /*2f00*/  HMMA.16816.F32.BF16 R28, R68.reuse, R16, R28 ;  /* 0x00000010441c723c */ /* 0x044ff0000004181c */
[C---:B------:R-:W-:Y:S01]  /*2f10*/  HMMA.16816.F32.BF16 R40, R68.reuse, R18, R40 ;  /* 0x000000124428723c */ /* 0x040fe20000041828 */
[----:B------:R-:W1:Y:S07]  /*2f20*/  LDSM.16.M88.4 R16, [R187+0x4000] ;  /* 0x00400000bb10783b */ /* 0x000e6e0000000200 */
[C---:B---3--:R-:W-:Y:S08]  /*2f30*/  HMMA.16816.F32.BF16 R64, R68.reuse, R12, R64 ;  /* 0x0000000c4440723c */ /* 0x048ff00000041840 */
[----:B------:R-:W-:Y:S01]  /*2f40*/  HMMA.16816.F32.BF16 R60, R68, R14, R60 ;  /* 0x0000000e443c723c */ /* 0x000fe2000004183c */
[----:B------:R-:W2:Y:S07]  /*2f50*/  LDSM.16.M88.4 R12, [R94+0xf100] ;  /* 0x00f100005e0c783b */ /* 0x000eae0000000200 */
[C---:B------:R-:W-:Y:S08]  /*2f60*/  HMMA.16816.F32.BF16 R52, R20.reuse, R24, R52 ;  /* 0x000000181434723c */ /* 0x040ff00000041834 */
[----:B------:R-:W-:Y:S01]  /*2f70*/  HMMA.16816.F32.BF16 R72, R20, R26, R72 ;  /* 0x0000001a1448723c */ /* 0x000fe20000041848 */
[----:B------:R-:W3:Y:S04]  /*2f80*/  LDSM.16.M88.4 R24, [R94+0xe900] ;  /* 0x00e900005e18783b */ /* 0x000ee80000000200 */
[----:B------:R-:W-:Y:S03]  /*2f90*/  LDSM.16.M88.4 R20, [R94+0xf900] ;  /* 0x00f900005e14783b */ /* 0x000fe60000000200 */
[C---:B----4-:R-:W-:Y:S08]  /*2fa0*/  HMMA.16816.F32.BF16 R36, R68.reuse, R8, R36 ;  /* 0x000000084424723c */ /* 0x050ff00000041824 */
[----:B------:R-:W-:Y:S01]  /*2fb0*/  HMMA.16816.F32.BF16 R56, R68, R10, R56 ;  /* 0x0000000a4438723c */ /* 0x000fe20000041838 */
[----:B------:R-:W4:Y:S07]  /*2fc0*/  LDSM.16.M88.4 R8, [R92+0xe100] ;  /* 0x00e100005c08783b */ /* 0x000f2e0000000200 */
[C---:B-1----:R-:W-:Y:S08]  /*2fd0*/  HMMA.16816.F32.BF16 R28, R16.reuse, R48, R28 ;  /* 0x00000030101c723c */ /* 0x042ff0000004181c */
[----:B------:R-:W-:Y:S01]  /*2fe0*/  HMMA.16816.F32.BF16 R40, R16, R50, R40 ;  /* 0x000000321028723c */ /* 0x000fe20000041828 */
[----:B------:R-:W-:Y:S07]  /*2ff0*/  LDSM.16.M88.4 R48, [R92+0xf900] ;  /* 0x00f900005c30783b */ /* 0x000fee0000000200 */
[C---:B------:R-:W-:Y:S08]  /*3000*/  HMMA.16816.F32.BF16 R52, R68.reuse, R76, R52 ;  /* 0x0000004c4434723c */ /* 0x040ff00000041834 */
[----:B------:R-:W-:Y:S01]  /*3010*/  HMMA.16816.F32.BF16 R72, R68, R78, R72 ;  /* 0x0000004e4448723c */ /* 0x000fe20000041848 */
[----:B------:R-:W-:Y:S04]  /*3020*/  LDSM.16.M88.4 R76, [R191+0x8000] ;  /* 0x00800000bf4c783b */ /* 0x000fe80000000200 */
[----:B------:R-:W-:Y:S03]  /*3030*/  LDSM.16.M88.4 R68, [R94+0x10900] ;  /* 0x010900005e44783b */ /* 0x000fe60000000200 */
[C---:B--2---:R-:W-:Y:S08]  /*3040*/  HMMA.16816.F32.BF16 R36, R16.reuse, R12, R36 ;  /* 0x0000000c1024723c */ /* 0x044ff00000041824 */
[C---:B------:R-:W-:Y:S01]  /*3050*/  HMMA.16816.F32.BF16 R56, R16.reuse, R14, R56 ;  /* 0x0000000e1038723c */ /* 0x040fe20000041838 */
[----:B------:R-:W1:Y:S07]  /*3060*/  LDSM.16.M88.4 R12, [R92+0xf100] ;  /* 0x00f100005c0c783b */ /* 0x000e6e0000000200 */
[C---:B---3--:R-:W-:Y:S08]  /*3070*/  HMMA.16816.F32.BF16 R64, R16.reuse, R24, R64 ;  /* 0x000000181040723c */ /* 0x048ff00000041840 */
[----:B------:R-:W-:Y:S01]  /*3080*/  HMMA.16816.F32.BF16 R60, R16, R26, R60 ;  /* 0x0000001a103c723c */ /* 0x000fe2000004183c */
[----:B------:R-:W-:Y:S07]  /*3090*/  LDSM.16.M88.4 R24, [R0+0xe100] ;  /* 0x00e100000018783b */ /* 0x000fee0000000200 */
[C---:B----4-:R-:W-:Y:S08]  /*30a0*/  HMMA.16816.F32.BF16 R28, R44.reuse, R8, R28 ;  /* 0x000000082c1c723c */ /* 0x050ff0000004181c */
[----:B------:R-:W-:Y:S01]  /*30b0*/  HMMA.16816.F32.BF16 R40, R44, R10, R40 ;  /* 0x0000000a2c28723c */ /* 0x000fe20000041828 */
[----:B------:R-:W2:Y:S07]  /*30c0*/  LDSM.16.M88.4 R8, [R184+0x4000] ;  /* 0x00400000b808783b */ /* 0x000eae0000000200 */
[C---:B------:R-:W-:Y:S08]  /*30d0*/  HMMA.16816.F32.BF16 R52, R16.reuse, R20, R52 ;  /* 0x000000141034723c */ /* 0x040ff00000041834 */
[----:B------:R-:W-:Y:S01]  /*30e0*/  HMMA.16816.F32.BF16 R72, R16, R22, R72 ;  /* 0x000000161048723c */ /* 0x000fe20000041848 */
[----:B------:R-:W3:Y:S04]  /*30f0*/  LDSM.16.M88.4 R20, [R0+0xe900] ;  /* 0x00e900000014783b */ /* 0x000ee80000000200 */
[----:B------:R-:W4:Y:S03]  /*3100*/  LDSM.16.M88.4 R16, [R0+0xf100] ;  /* 0x00f100000010783b */ /* 0x000f260000000200 */
[C---:B------:R-:W-:Y:S08]  /*3110*/  HMMA.16816.F32.BF16 R64, R44.reuse, R32, R64 ;  /* 0x000000202c40723c */ /* 0x040ff00000041840 */
[C---:B------:R-:W-:Y:S01]  /*3120*/  HMMA.16816.F32.BF16 R60, R44.reuse, R34, R60 ;  /* 0x000000222c3c723c */ /* 0x040fe2000004183c */
[----:B------:R-:W5:Y:S07]  /*3130*/  LDSM.16.M88.4 R32, [R0+0xf900] ;  /* 0x00f900000020783b */ /* 0x000f6e0000000200 */
[C---:B-1----:R-:W-:Y:S08]  /*3140*/  HMMA.16816.F32.BF16 R36, R44.reuse, R12, R36 ;  /* 0x0000000c2c24723c */ /* 0x042ff00000041824 */
[C---:B------:R-:W-:Y:S01]  /*3150*/  HMMA.16816.F32.BF16 R56, R44.reuse, R14, R56 ;  /* 0x0000000e2c38723c */ /* 0x040fe20000041838 */
[----:B------:R-:W1:Y:S07]  /*3160*/  LDSM.16.M88.4 R12, [R189+0x10100] ;  /* 0x01010000bd0c783b */ /* 0x000e6e0000000200 */
[C---:B------:R-:W-:Y:S08]  /*3170*/  HMMA.16816.F32.BF16 R52, R44.reuse, R48, R52 ;  /* 0x000000302c34723c */ /* 0x040ff00000041834 */
[----:B------:R-:W-:Y:S01]  /*3180*/  HMMA.16816.F32.BF16 R72, R44, R50, R72 ;  /* 0x000000322c48723c */ /* 0x000fe20000041848 */
[----:B------:R-:W-:Y:S04]  /*3190*/  LDSM.16.M88.4 R44, [R92+0x11100] ;  /* 0x011100005c2c783b */ /* 0x000fe80000000200 */
[----:B------:R-:W-:Y:S03]  /*31a0*/  LDSM.16.M88.4 R48, [R92+0x10900] ;  /* 0x010900005c30783b */ /* 0x000fe60000000200 */
[C---:B--2---:R-:W-:Y:S08]  /*31b0*/  HMMA.16816.F32.BF16 R28, R8.reuse, R24, R28 ;  /* 0x00000018081c723c */ /* 0x044ff0000004181c */
[C---:B------:R-:W-:Y:S01]  /*31c0*/  HMMA.16816.F32.BF16 R40, R8.reuse, R26, R40 ;  /* 0x0000001a0828723c */ /* 0x040fe20000041828 */
[----:B------:R-:W2:Y:S07]  /*31d0*/  LDSM.16.M88.4 R24, [R189+0x11100] ;  /* 0x01110000bd18783b */ /* 0x000eae0000000200 */
        /* <DEDUP_REMOVED lines=8> */
[----:B------:R-:W4:Y:S04]  /*3260*/  LDSM.16.M88.4 R8, [R189+0x10900] ;  /* 0x01090000bd08783b */ /* 0x000f280000000200 */
[----:B------:R-:W-:Y:S03]  /*3270*/  LDSM.16.M88.4 R32, [R0+0x10100] ;  /* 0x010100000020783b */ /* 0x000fe60000000200 */
[C---:B-1----:R-:W-:Y:S08]  /*3280*/  HMMA.16816.F32.BF16 R28, R76.reuse, R12, R28 ;  /* 0x0000000c4c1c723c */ /* 0x042ff0000004181c */
[C---:B------:R-:W-:Y:S01]  /*3290*/  HMMA.16816.F32.BF16 R40, R76.reuse, R14, R40 ;  /* 0x0000000e4c28723c */ /* 0x040fe20000041828 */
[----:B------:R-:W1:Y:S07]  /*32a0*/  LDSM.16.M88.4 R12, [R185+0x8000] ;  /* 0x00800000b90c783b */ /* 0x000e6e0000000200 */
[----:B--2---:R-:W-:Y:S08]  /*32b0*/  HMMA.16816.F32.BF16 R36, R76, R24, R36 ;  /* 0x000000184c24723c */ /* 0x004ff00000041824 */
[----:B---3--:R-:W-:Y:S08]  /*32c0*/  HMMA.16816.F32.BF16 R28, R16, R20, R28 ;  /* 0x00000014101c723c */ /* 0x008ff0000004181c */
[C---:B------:R-:W-:Y:S01]  /*32d0*/  HMMA.16816.F32.BF16 R56, R76.reuse, R26, R56 ;  /* 0x0000001a4c38723c */ /* 0x040fe20000041838 */
[----:B------:R-:W-:Y:S04]  /*32e0*/  LDSM.16.M88.4 R24, [R94+0x11900] ;  /* 0x011900005e18783b */ /* 0x000fe80000000200 */
[----:B------:R-:W-:Y:S03]  /*32f0*/  LDSM.16.M88.4 R92, [R92+0x11900] ;  /* 0x011900005c5c783b */ /* 0x000fe60000000200 */
[C---:B----4-:R-:W-:Y:S08]  /*3300*/  HMMA.16816.F32.BF16 R64, R76.reuse, R8, R64 ;  /* 0x000000084c40723c */ /* 0x050ff00000041840 */
[----:B------:R-:W-:Y:S01]  /*3310*/  HMMA.16816.F32.BF16 R60, R76, R10, R60 ;  /* 0x0000000a4c3c723c */ /* 0x000fe2000004183c */
[----:B------:R-:W2:Y:S07]  /*3320*/  LDSM.16.M88.4 R8, [R184+0x8000] ;  /* 0x00800000b808783b */ /* 0x000eae0000000200 */
[C---:B------:R-:W-:Y:S08]  /*3330*/  HMMA.16816.F32.BF16 R36, R16.reuse, R88, R36 ;  /* 0x000000581024723c */ /* 0x040ff00000041824 */
[----:B------:R-:W-:Y:S01]  /*3340*/  HMMA.16816.F32.BF16 R40, R16, R22, R40 ;  /* 0x000000161028723c */ /* 0x000fe20000041828 */
[----:B------:R-:W3:Y:S07]  /*3350*/  LDSM.16.M88.4 R20, [R0+0x11100] ;  /* 0x011100000014783b */ /* 0x000eee0000000200 */
[----:B-1----:R-:W-:Y:S08]  /*3360*/  HMMA.16816.F32.BF16 R28, R12, R84, R28 ;  /* 0x000000540c1c723c */ /* 0x002ff0000004181c */
[C---:B------:R-:W-:Y:S08]  /*3370*/  HMMA.16816.F32.BF16 R64, R16.reuse, R68, R64 ;  /* 0x000000441040723c */ /* 0x040ff00000041840 */
[----:B------:R-:W-:Y:S08]  /*3380*/  HMMA.16816.F32.BF16 R60, R16, R70, R60 ;  /* 0x00000046103c723c */ /* 0x000ff0000004183c */
[----:B------:R-:W-:Y:S08]  /*3390*/  HMMA.16816.F32.BF16 R52, R76, R80, R52 ;  /* 0x000000504c34723c */ /* 0x000ff00000041834 */
[----:B------:R-:W-:Y:S01]  /*33a0*/  HMMA.16816.F32.BF16 R68, R12, R44, R36 ;  /* 0x0000002c0c44723c */ /* 0x000fe20000041824 */
[----:B------:R-:W1:Y:S07]  /*33b0*/  LDSM.16.M88.4 R36, [R0+0x10900] ;  /* 0x010900000024783b */ /* 0x000e6e0000000200 */
[----:B--2---:R-:W-:Y:S08]  /*33c0*/  HMMA.16816.F32.BF16 R28, R8, R32, R28 ;  /* 0x00000020081c723c */ /* 0x004ff0000004181c */
[----:B------:R-:W-:Y:S07]  /*33d0*/  HMMA.16816.F32.BF16 R52, R16, R24, R52 ;  /* 0x000000181034723c */ /* 0x000fee0000041834 */
[----:B------:R-:W-:Y:S01]  /*33e0*/  LOP3.LUT R25, R6, 0xffffffe0, RZ, 0xc0, !PT ;  /* 0xffffffe006197812 */ /* 0x000fe200078ec0ff */
[----:B---3--:R-:W-:Y:S01]  /*33f0*/  HMMA.16816.F32.BF16 R68, R8, R20, R68 ;  /* 0x000000140844723c */ /* 0x008fe20000041844 */
[----:B------:R-:W-:-:S04]  /*3400*/  SHF.R.S32.HI R24, RZ, 0x1f, R5 ;  /* 0x0000001fff187819 */ /* 0x000fc80000011405 */
[----:B------:R-:W-:Y:S02]  /*3410*/  LEA.HI R24, R24, R5, RZ, 0x3 ;  /* 0x0000000518187211 */ /* 0x000fe400078f18ff */
[----:B------:R-:W-:Y:S01]  /*3420*/  LEA.HI R21, R7, R2, RZ, 0x2 ;  /* 0x0000000207157211 */ /* 0x000fe200078f10ff */
[----:B------:R-:W-:Y:S01]  /*3430*/  IMAD.IADD R7, R2, 0x1, -R25 ;  /* 0x0000000102077824 */ /* 0x000fe200078e0a19 */
[----:B------:R-:W-:Y:S01]  /*3440*/  HMMA.16816.F32.BF16 R72, R76, R82, R72 ;  /* 0x000000524c48723c */ /* 0x000fe20000041848 */
[----:B------:R-:W-:Y:S01]  /*3450*/  FMUL.FTZ R6, R28, c[0x0][0x320] ;  /* 0x0000c8001c067a20 */ /* 0x000fe20000410000 */
[----:B------:R-:W-:Y:S01]  /*3460*/  LOP3.LUT R21, R21, 0xfffffffc, RZ, 0xc0, !PT ;  /* 0xfffffffc15157812 */ /* 0x000fe200078ec0ff */
[----:B------:R-:W-:Y:S01]  /*3470*/  FMUL.FTZ R29, R29, c[0x0][0x320] ;  /* 0x0000c8001d1d7a20 */ /* 0x000fe20000410000 */
[----:B------:R-:W-:Y:S01]  /*3480*/  SHF.R.S32.HI R20, RZ, 0x1f, R7 ;  /* 0x0000001fff147819 */ /* 0x000fe20000011407 */
[----:B------:R-:W-:Y:S01]  /*3490*/  FMUL.FTZ R31, R31, c[0x0][0x320] ;  /* 0x0000c8001f1f7a20 */ /* 0x000fe20000410000 */
[----:B------:R-:W-:Y:S01]  /*34a0*/  LOP3.LUT R24, R24, 0xffffff8, RZ, 0xc0, !PT ;  /* 0x0ffffff818187812 */ /* 0x000fe200078ec0ff */
[----:B------:R-:W-:Y:S01]  /*34b0*/  IMAD.IADD R21, R2, 0x1, -R21 ;  /* 0x0000000102157824 */ /* 0x000fe200078e0a15 */
[----:B------:R-:W-:Y:S01]  /*34c0*/  LEA.HI R20, R20, R7, RZ, 0x2 ;  /* 0x0000000714147211 */ /* 0x000fe200078f10ff */
[----:B------:R-:W-:Y:S01]  /*34d0*/  HMMA.16816.F32.BF16 R40, R12, R86, R40 ;  /* 0x000000560c28723c */ /* 0x000fe20000041828 */
[----:B------:R-:W2:Y:S01]  /*34e0*/  MUFU.TANH R6, R6 ;  /* 0x0000000600067308 */ /* 0x000ea20000002400 */
[----:B------:R-:W-:Y:S01]  /*34f0*/  IMAD.IADD R24, R5, 0x1, -R24 ;  /* 0x0000000105187824 */ /* 0x000fe200078e0a18 */
[C---:B------:R-:W-:Y:S01]  /*3500*/  LEA.HI R28, R21.reuse, R21, RZ, 0x1 ;  /* 0x00000015151c7211 */ /* 0x040fe200078f08ff */
[----:B------:R-:W-:Y:S01]  /*3510*/  FMUL.FTZ R2, R30, c[0x0][0x320] ;  /* 0x0000c8001e027a20 */ /* 0x000fe20000410000 */
[----:B------:R-:W-:Y:S01]  /*3520*/  LEA.HI.SX32 R25, R20, UR15, 0x1e ;  /* 0x0000000f14197c11 */ /* 0x000fe2000f8ff2ff */
[----:B------:R-:W-:Y:S01]  /*3530*/  FMUL.FTZ R68, R68, c[0x0][0x320] ;  /* 0x0000c80044447a20 */ /* 0x000fe20000410000 */
[----:B------:R-:W-:Y:S01]  /*3540*/  LOP3.LUT R28, R28, 0x1ffffffe, RZ, 0xc0, !PT ;  /* 0x1ffffffe1c1c7812 */ /* 0x000fe200078ec0ff */
[----:B------:R-:W-:Y:S01]  /*3550*/  HMMA.16816.F32.BF16 R56, R16, R90, R56 ;  /* 0x0000005a1038723c */ /* 0x000fe20000041838 */
[----:B------:R-:W-:Y:S01]  /*3560*/  LOP3.LUT R20, R20, 0x7ffffffc, RZ, 0xc0, !PT ;  /* 0x7ffffffc14147812 */ /* 0x000fe200078ec0ff */
[----:B------:R-:W-:Y:S01]  /*3570*/  IMAD R24, R24, 0x10, R25 ;  /* 0x0000001018187824 */ /* 0x000fe200078e0219 */
[----:B------:R-:W3:Y:S01]  /*3580*/  MUFU.TANH R5, R29 ;  /* 0x0000001d00057308 */ /* 0x000ee20000002400 */
[----:B------:R-:W-:-:S02]  /*3590*/  IMAD.IADD R21, R21, 0x1, -R28 ;  /* 0x0000000115157824 */ /* 0x000fc400078e0a1c */
[----:B------:R-:W-:Y:S02]  /*35a0*/  IMAD.IADD R209, R7, 0x1, -R20 ;  /* 0x0000000107d17824 */ /* 0x000fe400078e0a14 */
[----:B------:R-:W-:Y:S01]  /*35b0*/  IMAD R208, R21, 0x8, R24 ;  /* 0x0000000815d07824 */ /* 0x000fe200078e0218 */
[----:B------:R-:W-:Y:S01]  /*35c0*/  HMMA.16816.F32.BF16 R72, R16, R26, R72 ;  /* 0x0000001a1048723c */ /* 0x000fe20000041848 */
[----:B------:R-:W-:Y:S01]  /*35d0*/  IMAD.SHL.U32 R209, R209, 0x2, RZ ;  /* 0x00000002d1d17824 */ /* 0x000fe200078e00ff */
[----:B------:R-:W-:Y:S01]  /*35e0*/  MUFU.TANH R213, R68 ;  /* 0x0000004400d57308 */ /* 0x000fe20000002400 */
[----:B------:R-:W-:Y:S01]  /*35f0*/  @P0 IMAD.HI.U32 R24, R208, c[0x0][0x2c8], RZ ;  /* 0x0000b200d0180a27 */ /* 0x000fe200078e00ff */
[----:B------:R-:W-:-:S03]  /*3600*/  PLOP3.LUT P0, PT, PT, PT, UP1, 0x80, 0x0 ;  /* 0x000000000000781c */ /* 0x000fc60003f0f018 */
[----:B------:R-:W-:Y:S01]  /*3610*/  IMAD.MOV.U32 R16, RZ, RZ, R208 ;  /* 0x000000ffff107224 */ /* 0x000fe200078e00d0 */
[----:B------:R-:W-:Y:S01]  /*3620*/  HMMA.16816.F32.BF16 R64, R12, R48, R64 ;  /* 0x000000300c40723c */ /* 0x000fe20000041840 */
[----:B------:R-:W-:Y:S01]  /*3630*/  FMUL.FTZ R69, R69, c[0x0][0x320] ;  /* 0x0000c80045457a20 */ /* 0x000fe20000410000 */
[----:B------:R-:W-:Y:S01]  /*3640*/  MUFU.TANH R2, R2 ;  /* 0x0000000200027308 */ /* 0x000fe20000002400 */
[----:B------:R-:W-:Y:S02]  /*3650*/  FMUL.FTZ R70, R70, c[0x0][0x320] ;  /* 0x0000c80046467a20 */ /* 0x000fe40000410000 */
[----:B------:R-:W-:-:S03]  /*3660*/  FMUL.FTZ R71, R71, c[0x0][0x320] ;  /* 0x0000c80047477a20 */ /* 0x000fc60000410000 */
[----:B------:R-:W-:Y:S01]  /*3670*/  HMMA.16816.F32.BF16 R40, R8, R34, R40 ;  /* 0x000000220828723c */ /* 0x000fe20000041828 */
[----:B------:R-:W-:Y:S01]  /*3680*/  @P0 SHF.R.U32.HI R16, RZ, c[0x0][0x2cc], R24 ;  /* 0x0000b300ff100a19 */ /* 0x000fe20000011618 */
[----:B------:R-:W-:Y:S01]  /*3690*/  LDSM.16.M88.4 R32, [R0+0x11900] ;  /* 0x011900000020783b */ /* 0x000fe20000000200 */
[----:B------:R-:W-:Y:S01]  /*36a0*/  MUFU.TANH R167, R69 ;  /* 0x0000004500a77308 */ /* 0x000fe20000002400 */
[----:B------:R-:W-:-:S04]  /*36b0*/  DEPBAR.LE SB0, 0x2 ;  /* 0x000080800000791a */ /* 0x000fc80000000000 */
[C---:B------:R-:W-:Y:S01]  /*36c0*/  HMMA.16816.F32.BF16 R60, R12.reuse, R50, R60 ;  /* 0x000000320c3c723c */ /* 0x040fe2000004183c */
[----:B------:R-:W4:Y:S02]  /*36d0*/  SHFL.IDX PT, R0, R16, RZ, 0x1c1f ;  /* 0x001c1fff10007589 */ /* 0x000f2400000e0000 */
[----:B------:R-:W-:Y:S02]  /*36e0*/  MUFU.TANH R31, R31 ;  /* 0x0000001f001f7308 */ /* 0x000fe40000002400 */
[----:B------:R-:W-:Y:S03]  /*36f0*/  BAR.SYNC.DEFER_BLOCKING 0x0 ;  /* 0x0000000000007b1d */ /* 0x000fe60000010000 */
[C---:B------:R-:W-:Y:S03]  /*3700*/  HMMA.16816.F32.BF16 R56, R12.reuse, R46, R56 ;  /* 0x0000002e0c38723c */ /* 0x040fe60000041838 */
[----:B------:R-:W-:Y:S05]  /*3710*/  MUFU.TANH R203, R70 ;  /* 0x0000004600cb7308 */ /* 0x000fea0000002400 */
[----:B------:R-:W-:Y:S01]  /*3720*/  HMMA.16816.F32.BF16 R52, R12, R92, R52 ;  /* 0x0000005c0c34723c */ /* 0x000fe20000041834 */
[----:B------:R-:W-:-:S02]  /*3730*/  FMUL.FTZ R21, R40, c[0x0][0x320] ;  /* 0x0000c80028157a20 */ /* 0x000fc40000410000 */
[----:B------:R-:W-:Y:S01]  /*3740*/  FMUL.FTZ R17, R41, c[0x0][0x320] ;  /* 0x0000c80029117a20 */ /* 0x000fe20000410000 */
[----:B------:R-:W-:Y:S04]  /*3750*/  MUFU.TANH R173, R71 ;  /* 0x0000004700ad7308 */ /* 0x000fe80000002400 */
[----:B------:R-:W-:Y:S04]  /*3760*/  HMMA.16816.F32.BF16 R72, R12, R94, R72 ;  /* 0x0000005e0c48723c */ /* 0x000fe80000041848 */
[----:B------:R-:W5:Y:S01]  /*3770*/  MUFU.TANH R21, R21 ;  /* 0x0000001500157308 */ /* 0x000f620000002400 */
[----:B------:R-:W-:Y:S02]  /*3780*/  LDSM.16.MT88.4 R124, [R135+0x100] ;  /* 0x00010000877c783b */ /* 0x000fe40000004200 */
[----:B------:R-:W-:Y:S01]  /*3790*/  IMAD.U32 R12, RZ, RZ, UR4 ;  /* 0x00000004ff0c7e24 */ /* 0x000fe2000f8e00ff */
[C---:B-1----:R-:W-:Y:S01]  /*37a0*/  HMMA.16816.F32.BF16 R64, R8.reuse, R36, R64 ;  /* 0x000000240840723c */ /* 0x042fe20000041840 */
[----:B------:R-:W-:Y:S03]  /*37b0*/  LDSM.16.MT88.4 R116, [R171+0x100] ;  /* 0x00010000ab74783b */ /* 0x000fe60000004200 */
[C---:B------:R-:W-:Y:S01]  /*37c0*/  IADD3 R12, -R209.reuse, UR9, R12 ;  /* 0x00000009d10c7c10 */ /* 0x040fe2000fffe10c */
[----:B------:R-:W1:Y:S01]  /*37d0*/  MUFU.TANH R17, R17 ;  /* 0x0000001100117308 */ /* 0x000e620000002400 */
[----:B------:R-:W-:Y:S02]  /*37e0*/  LDSM.16.MT88.4 R108, [R134+0x100] ;  /* 0x00010000866c783b */ /* 0x000fe40000004200 */
[----:B------:R-:W-:Y:S01]  /*37f0*/  IADD3 R13, R12, -UR12, RZ ;  /* 0x8000000c0c0d7c10 */ /* 0x000fe2000fffe0ff */
[----:B------:R-:W-:Y:S01]  /*3800*/  HMMA.16816.F32.BF16 R60, R8, R38, R60 ;  /* 0x00000026083c723c */ /* 0x000fe2000004183c */
[----:B------:R-:W-:Y:S01]  /*3810*/  IADD3 R12, -R209, UR22, RZ ;  /* 0x00000016d10c7c10 */ /* 0x000fe2000fffe1ff */
[----:B------:R-:W-:Y:S02]  /*3820*/  LDSM.16.MT88.4 R100, [R4+0x100] ;  /* 0x000100000464783b */ /* 0x000fe40000004200 */
[----:B----4-:R-:W-:-:S02]  /*3830*/  IMAD.IADD R15, R13, 0x1, R0 ;  /* 0x000000010d0f7824 */ /* 0x010fc400078e0200 */
[----:B------:R-:W-:Y:S02]  /*3840*/  LDSM.16.MT88.4 R48, [R171+0x2100] ;  /* 0x00210000ab30783b */ /* 0x000fe40000004200 */
[C---:B------:R-:W-:Y:S01]  /*3850*/  HMMA.16816.F32.BF16 R56, R8.reuse, R22, R56 ;  /* 0x000000160838723c */ /* 0x040fe20000041838 */
[----:B------:R-:W-:Y:S01]  /*3860*/  IMNMX R15, R12, R15, PT ;  /* 0x0000000f0c0f7217 */ /* 0x000fe20003800200 */
[----:B------:R-:W-:Y:S03]  /*3870*/  LDSM.16.MT88.4 R80, [R171+0x4100] ;  /* 0x00410000ab50783b */ /* 0x000fe60000004200 */
[----:B------:R-:W-:Y:S01]  /*3880*/  ISETP.GT.AND P0, PT, R15, RZ, PT ;  /* 0x000000ff0f00720c */ /* 0x000fe20003f04270 */
[----:B------:R-:W-:Y:S01]  /*3890*/  LDSM.16.MT88.4 R88, [R134+0x4100] ;  /* 0x004100008658783b */ /* 0x000fe20000004200 */
[----:B------:R-:W-:Y:S01]  /*38a0*/  FMUL.FTZ R19, R64, c[0x0][0x320] ;  /* 0x0000c80040137a20 */ /* 0x000fe20000410000 */
[C---:B------:R-:W-:Y:S01]  /*38b0*/  HMMA.16816.F32.BF16 R52, R8.reuse, R32, R52 ;  /* 0x000000200834723c */ /* 0x040fe20000041834 */
[----:B--2---:R-:W-:Y:S01]  /*38c0*/  FSEL R25, R6, -INF , P0 ;  /* 0xff80000006197808 */ /* 0x004fe20000000000 */
[----:B------:R-:W-:Y:S01]  /*38d0*/  FMUL.FTZ R18, R65, c[0x0][0x320] ;  /* 0x0000c80041127a20 */ /* 0x000fe20000410000 */
[----:B------:R-:W-:Y:S01]  /*38e0*/  ISETP.GT.AND P0, PT, R15, 0x1, PT ;  /* 0x000000010f00780c */ /* 0x000fe20003f04270 */
[----:B------:R-:W2:Y:S01]  /*38f0*/  SHFL.IDX PT, R6, R16, 0x1, 0x1c1f ;  /* 0x003c1f0010067f89 */ /* 0x000ea200000e0000 */
[----:B------:R-:W4:Y:S01]  /*3900*/  MUFU.TANH R19, R19 ;  /* 0x0000001300137308 */ /* 0x000f220000002400 */
[----:B------:R-:W-:Y:S01]  /*3910*/  FMUL.FTZ R23, R42, c[0x0][0x320] ;  /* 0x0000c8002a177a20 */ /* 0x000fe20000410000 */
[----:B---3--:R-:W-:Y:S01]  /*3920*/  FSEL R0, R5, -INF , P0 ;  /* 0xff80000005007808 */ /* 0x008fe20000000000 */
[----:B------:R-:W-:Y:S01]  /*3930*/  FMUL.FTZ R60, R60, c[0x0][0x320] ;  /* 0x0000c8003c3c7a20 */ /* 0x000fe20000410000 */
[----:B------:R-:W-:Y:S01]  /*3940*/  ISETP.GT.AND P0, PT, R15, 0x8, PT ;  /* 0x000000080f00780c */ /* 0x000fe20003f04270 */
[----:B------:R-:W-:Y:S01]  /*3950*/  FMUL.FTZ R14, R61, c[0x0][0x320] ;  /* 0x0000c8003d0e7a20 */ /* 0x000fe20000410000 */
[----:B------:R-:W-:Y:S01]  /*3960*/  HMMA.16816.F32.BF16 R72, R8, R34, R72 ;  /* 0x000000220848723c */ /* 0x000fe20000041848 */
[----:B------:R-:W-:Y:S01]  /*3970*/  LDSM.16.MT88.4 R136, [R171+0x900] ;  /* 0x00090000ab88783b */ /* 0x000fe20000004200 */
[----:B------:R-:W3:Y:S01]  /*3980*/  MUFU.TANH R18, R18 ;  /* 0x0000001200127308 */ /* 0x000ee20000002400 */
[----:B-----5:R-:W-:Y:S01]  /*3990*/  FSEL R29, R21, -INF , P0 ;  /* 0xff800000151d7808 */ /* 0x020fe20000000000 */
[----:B------:R-:W-:Y:S01]  /*39a0*/  FMUL.FTZ R21, R43, c[0x0][0x320] ;  /* 0x0000c8002b157a20 */ /* 0x000fe20000410000 */
[----:B------:R-:W-:Y:S01]  /*39b0*/  ISETP.GT.AND P0, PT, R15, 0x9, PT ;  /* 0x000000090f00780c */ /* 0x000fe20003f04270 */
[----:B------:R-:W-:Y:S01]  /*39c0*/  FMUL.FTZ R56, R56, c[0x0][0x320] ;  /* 0x0000c80038387a20 */ /* 0x000fe20000410000 */
[----:B------:R-:W-:Y:S01]  /*39d0*/  LDSM.16.MT88.4 R40, [R135+0x2100] ;  /* 0x002100008728783b */ /* 0x000fe20000004200 */
[----:B------:R-:W-:Y:S01]  /*39e0*/  FMUL.FTZ R57, R57, c[0x0][0x320] ;  /* 0x0000c80039397a20 */ /* 0x000fe20000410000 */
[----:B-1----:R-:W-:Y:S01]  /*39f0*/  FSEL R27, R17, -INF , P0 ;  /* 0xff800000111b7808 */ /* 0x002fe20000000000 */
[----:B------:R-:W1:Y:S01]  /*3a00*/  MUFU.TANH R7, R60 ;  /* 0x0000003c00077308 */ /* 0x000e620000002400 */
[----:B------:R-:W-:Y:S01]  /*3a10*/  ISETP.GT.AND P0, PT, R15, 0x10, PT ;  /* 0x000000100f00780c */ /* 0x000fe20003f04270 */
[----:B------:R-:W-:-:S02]  /*3a20*/  FMUL.FTZ R8, R66, c[0x0][0x320] ;  /* 0x0000c80042087a20 */ /* 0x000fc40000410000 */
[----:B------:R-:W-:Y:S01]  /*3a30*/  FMUL.FTZ R52, R52, c[0x0][0x320] ;  /* 0x0000c80034347a20 */ /* 0x000fe20000410000 */
[----:B----4-:R-:W-:Y:S01]  /*3a40*/  FSEL R19, R19, -INF , P0 ;  /* 0xff80000013137808 */ /* 0x010fe20000000000 */
[----:B------:R-:W-:Y:S01]  /*3a50*/  FMUL.FTZ R53, R53, c[0x0][0x320] ;  /* 0x0000c80035357a20 */ /* 0x000fe20000410000 */
[----:B------:R-:W-:Y:S01]  /*3a60*/  ISETP.GT.AND P0, PT, R15, 0x11, PT ;  /* 0x000000110f00780c */ /* 0x000fe20003f04270 */
[----:B------:R-:W4:Y:S01]  /*3a70*/  MUFU.TANH R14, R14 ;  /* 0x0000000e000e7308 */ /* 0x000f220000002400 */
[----:B--2---:R-:W-:Y:S02]  /*3a80*/  IMAD.IADD R13, R13, 0x1, R6 ;  /* 0x000000010d0d7824 */ /* 0x004fe400078e0206 */
[----:B---3--:R-:W-:Y:S01]  /*3a90*/  FSEL R17, R18, -INF , P0 ;  /* 0xff80000012117808 */ /* 0x008fe20000000000 */
[----:B------:R-:W-:Y:S01]  /*3aa0*/  FMUL.FTZ R11, R62, c[0x0][0x320] ;  /* 0x0000c8003e0b7a20 */ /* 0x000fe20000410000 */
[----:B------:R-:W-:Y:S01]  /*3ab0*/  ISETP.GT.AND P0, PT, R15, 0x18, PT ;  /* 0x000000180f00780c */ /* 0x000fe20003f04270 */
[----:B------:R-:W-:Y:S01]  /*3ac0*/  FMUL.FTZ R72, R72, c[0x0][0x320] ;  /* 0x0000c80048487a20 */ /* 0x000fe20000410000 */
[----:B------:R-:W-:Y:S01]  /*3ad0*/  IMNMX R12, R12, R13, PT ;  /* 0x0000000d0c0c7217 */ /* 0x000fe20003800200 */
[----:B------:R-:W2:Y:S01]  /*3ae0*/  MUFU.TANH R165, R56 ;  /* 0x0000003800a57308 */ /* 0x000ea20000002400 */
[----:B-1----:R-:W-:Y:S01]  /*3af0*/  FSEL R7, R7, -INF , P0 ;  /* 0xff80000007077808 */ /* 0x002fe20000000000 */
[----:B------:R-:W-:Y:S01]  /*3b00*/  FMUL.FTZ R73, R73, c[0x0][0x320] ;  /* 0x0000c80049497a20 */ /* 0x000fe20000410000 */
[----:B------:R-:W-:Y:S01]  /*3b10*/  ISETP.GT.AND P0, PT, R15, 0x19, PT ;  /* 0x000000190f00780c */ /* 0x000fe20003f04270 */
[----:B------:R-:W-:-:S02]  /*3b20*/  FMUL.FTZ R13, R67, c[0x0][0x320] ;  /* 0x0000c800430d7a20 */ /* 0x000fc40000410000 */
[----:B------:R-:W-:Y:S01]  /*3b30*/  FMUL.FTZ R9, R63, c[0x0][0x320] ;  /* 0x0000c8003f097a20 */ /* 0x000fe20000410000 */
[----:B------:R-:W-:Y:S01]  /*3b40*/  LDSM.16.MT88.4 R64, [R163+0x2100] ;  /* 0x00210000a340783b */ /* 0x000fe20000004200 */
[----:B----4-:R-:W-:Y:S01]  /*3b50*/  FSEL R5, R14, -INF , P0 ;  /* 0xff8000000e057808 */ /* 0x010fe20000000000 */
[----:B------:R-:W1:Y:S01]  /*3b60*/  MUFU.TANH R211, R57 ;  /* 0x0000003900d37308 */ /* 0x000e620000002400 */
[----:B------:R-:W-:Y:S01]  /*3b70*/  ISETP.GT.AND P0, PT, R15, 0x20, PT ;  /* 0x000000200f00780c */ /* 0x000fe20003f04270 */
[----:B------:R-:W-:Y:S02]  /*3b80*/  FMUL.FTZ R58, R58, c[0x0][0x320] ;  /* 0x0000c8003a3a7a20 */ /* 0x000fe40000410000 */
[----:B------:R-:W-:Y:S01]  /*3b90*/  FMUL.FTZ R59, R59, c[0x0][0x320] ;  /* 0x0000c8003b3b7a20 */ /* 0x000fe20000410000 */
[----:B------:R-:W-:Y:S01]  /*3ba0*/  FSEL R213, R213, -INF , P0 ;  /* 0xff800000d5d57808 */ /* 0x000fe20000000000 */
[----:B------:R-:W-:Y:S01]  /*3bb0*/  FMUL.FTZ R54, R54, c[0x0][0x320] ;  /* 0x0000c80036367a20 */ /* 0x000fe20000410000 */
[----:B------:R-:W-:Y:S01]  /*3bc0*/  ISETP.GT.AND P0, PT, R15, 0x21, PT ;  /* 0x000000210f00780c */ /* 0x000fe20003f04270 */
[----:B------:R-:W3:Y:S01]  /*3bd0*/  MUFU.TANH R193, R52 ;  /* 0x0000003400c17308 */ /* 0x000ee20000002400 */
[----:B------:R-:W-:-:S02]  /*3be0*/  FMUL.FTZ R55, R55, c[0x0][0x320] ;  /* 0x0000c80037377a20 */ /* 0x000fc40000410000 */
[----:B------:R-:W-:Y:S01]  /*3bf0*/  FSEL R167, R167, -INF , P0 ;  /* 0xff800000a7a77808 */ /* 0x000fe20000000000 */
[----:B------:R-:W-:Y:S01]  /*3c00*/  FMUL.FTZ R74, R74, c[0x0][0x320] ;  /* 0x0000c8004a4a7a20 */ /* 0x000fe20000410000 */
[----:B------:R-:W-:Y:S01]  /*3c10*/  ISETP.GT.AND P0, PT, R15, 0x28, PT ;  /* 0x000000280f00780c */ /* 0x000fe20003f04270 */
[----:B------:R-:W-:Y:S02]  /*3c20*/  FMUL.FTZ R75, R75, c[0x0][0x320] ;  /* 0x0000c8004b4b7a20 */ /* 0x000fe40000410000 */
[----:B------:R-:W4:Y:S01]  /*3c30*/  MUFU.TANH R183, R53 ;  /* 0x0000003500b77308 */ /* 0x000f220000002400 */
[----:B--2---:R-:W-:Y:S02]  /*3c40*/  FSEL R165, R165, -INF , P0 ;  /* 0xff800000a5a57808 */ /* 0x004fe40000000000 */
[----:B------:R-:W-:-:S04]  /*3c50*/  ISETP.GT.AND P0, PT, R15, 0x29, PT ;  /* 0x000000290f00780c */ /* 0x000fc80003f04270 */
[----:B-1----:R-:W-:Y:S01]  /*3c60*/  FSEL R211, R211, -INF , P0 ;  /* 0xff800000d3d37808 */ /* 0x002fe20000000000 */
[----:B------:R-:W1:Y:S01]  /*3c70*/  MUFU.TANH R181, R72 ;  /* 0x0000004800b57308 */ /* 0x000e620000002400 */
[----:B------:R-:W-:-:S04]  /*3c80*/  ISETP.GT.AND P0, PT, R15, 0x30, PT ;  /* 0x000000300f00780c */ /* 0x000fc80003f04270 */
[----:B---3--:R-:W-:Y:S02]  /*3c90*/  FSEL R193, R193, -INF , P0 ;  /* 0xff800000c1c17808 */ /* 0x008fe40000000000 */
[----:B------:R-:W-:Y:S01]  /*3ca0*/  ISETP.GT.AND P0, PT, R15, 0x31, PT ;  /* 0x000000310f00780c */ /* 0x000fe20003f04270 */
[----:B------:R-:W2:Y:S03]  /*3cb0*/  MUFU.TANH R179, R73 ;  /* 0x0000004900b37308 */ /* 0x000ea60000002400 */
[----:B----4-:R-:W-:Y:S02]  /*3cc0*/  FSEL R183, R183, -INF , P0 ;  /* 0xff800000b7b77808 */ /* 0x010fe40000000000 */
[----:B------:R-:W-:-:S03]  /*3cd0*/  ISETP.GT.AND P0, PT, R15, 0x38, PT ;  /* 0x000000380f00780c */ /* 0x000fc60003f04270 */
[----:B------:R-:W3:Y:S01]  /*3ce0*/  MUFU.TANH R23, R23 ;  /* 0x0000001700177308 */ /* 0x000ee20000002400 */
[----:B-1----:R-:W-:Y:S02]  /*3cf0*/  FSEL R181, R181, -INF , P0 ;  /* 0xff800000b5b57808 */ /* 0x002fe40000000000 */
[----:B------:R-:W-:-:S04]  /*3d00*/  ISETP.GT.AND P0, PT, R15, 0x39, PT ;  /* 0x000000390f00780c */ /* 0x000fc80003f04270 */
[----:B--2---:R-:W-:Y:S01]  /*3d10*/  FSEL R179, R179, -INF , P0 ;  /* 0xff800000b3b37808 */ /* 0x004fe20000000000 */
[----:B------:R-:W1:Y:S01]  /*3d20*/  MUFU.TANH R21, R21 ;  /* 0x0000001500157308 */ /* 0x000e620000002400 */
[----:B------:R-:W-:-:S04]  /*3d30*/  ISETP.GT.AND P0, PT, R12, RZ, PT ;  /* 0x000000ff0c00720c */ /* 0x000fc80003f04270 */
[----:B------:R-:W-:Y:S02]  /*3d40*/  FSEL R6, R2, -INF , P0 ;  /* 0xff80000002067808 */ /* 0x000fe40000000000 */
[----:B------:R-:W-:Y:S01]  /*3d50*/  FMNMX.FTZ R2, R25, R0, !PT ;  /* 0x0000000019027209 */ /* 0x000fe20007810000 */
[----:B------:R-:W2:Y:S01]  /*3d60*/  MUFU.TANH R8, R8 ;  /* 0x0000000800087308 */ /* 0x000ea20000002400 */
[C---:B------:R-:W-:Y:S02]  /*3d70*/  ISETP.GT.AND P0, PT, R12.reuse, 0x1, PT ;  /* 0x000000010c00780c */ /* 0x040fe40003f04270 */
[----:B------:R-:W-:Y:S02]  /*3d80*/  FMNMX.FTZ R2, R29, R2, !PT ;  /* 0x000000021d027209 */ /* 0x000fe40007810000 */
[----:B------:R-:W-:Y:S02]  /*3d90*/  FSEL R31, R31, -INF , P0 ;  /* 0xff8000001f1f7808 */ /* 0x000fe40000000000 */
[----:B------:R-:W-:Y:S01]  /*3da0*/  ISETP.GT.AND P0, PT, R12, 0x8, PT ;  /* 0x000000080c00780c */ /* 0x000fe20003f04270 */
[----:B------:R-:W4:Y:S01]  /*3db0*/  MUFU.TANH R13, R13 ;  /* 0x0000000d000d7308 */ /* 0x000f220000002400 */
[----:B------:R-:W-:-:S02]  /*3dc0*/  FMNMX.FTZ R2, R27, R2, !PT ;  /* 0x000000021b027209 */ /* 0x000fc40007810000 */
[----:B---3--:R-:W-:Y:S02]  /*3dd0*/  FSEL R23, R23, -INF , P0 ;  /* 0xff80000017177808 */ /* 0x008fe40000000000 */
[----:B------:R-:W-:Y:S02]  /*3de0*/  FMNMX.FTZ R2, R19, R2, !PT ;  /* 0x0000000213027209 */ /* 0x000fe40007810000 */
[C---:B------:R-:W-:Y:S01]  /*3df0*/  ISETP.GT.AND P0, PT, R12.reuse, 0x9, PT ;  /* 0x000000090c00780c */ /* 0x040fe20003f04270 */
[----:B------:R-:W3:Y:S01]  /*3e00*/  MUFU.TANH R11, R11 ;  /* 0x0000000b000b7308 */ /* 0x000ee20000002400 */
[----:B------:R-:W-:Y:S02]  /*3e10*/  FMNMX.FTZ R2, R17, R2, !PT ;  /* 0x0000000211027209 */ /* 0x000fe40007810000 */
[----:B-1----:R-:W-:Y:S02]  /*3e20*/  FSEL R21, R21, -INF , P0 ;  /* 0xff80000015157808 */ /* 0x002fe40000000000 */
[----:B------:R-:W-:-:S02]  /*3e30*/  ISETP.GT.AND P0, PT, R12, 0x10, PT ;  /* 0x000000100c00780c */ /* 0x000fc40003f04270 */
[----:B------:R-:W-:Y:S01]  /*3e40*/  FMNMX.FTZ R2, R7, R2, !PT ;  /* 0x0000000207027209 */ /* 0x000fe20007810000 */
[----:B------:R-:W1:Y:S01]  /*3e50*/  MUFU.TANH R9, R9 ;  /* 0x0000000900097308 */ /* 0x000e620000002400 */
[----:B--2---:R-:W-:Y:S02]  /*3e60*/  FSEL R15, R8, -INF , P0 ;  /* 0xff800000080f7808 */ /* 0x004fe40000000000 */
[----:B------:R-:W-:Y:S02]  /*3e70*/  ISETP.GT.AND P0, PT, R12, 0x11, PT ;  /* 0x000000110c00780c */ /* 0x000fe40003f04270 */
[----:B------:R-:W-:Y:S02]  /*3e80*/  FMNMX.FTZ R2, R5, R2, !PT ;  /* 0x0000000205027209 */ /* 0x000fe40007810000 */
[----:B------:R-:W-:Y:S01]  /*3e90*/  FMNMX.FTZ R8, R6, R31, !PT ;  /* 0x0000001f06087209 */ /* 0x000fe20007810000 */
[----:B------:R-:W2:Y:S01]  /*3ea0*/  MUFU.TANH R195, R58 ;  /* 0x0000003a00c37308 */ /* 0x000ea20000002400 */
[----:B----4-:R-:W-:-:S02]  /*3eb0*/  FSEL R13, R13, -INF , P0 ;  /* 0xff8000000d0d7808 */ /* 0x010fc40000000000 */
[C---:B------:R-:W-:Y:S02]  /*3ec0*/  ISETP.GT.AND P0, PT, R12.reuse, 0x18, PT ;  /* 0x000000180c00780c */ /* 0x040fe40003f04270 */
[----:B------:R-:W-:Y:S02]  /*3ed0*/  FMNMX.FTZ R2, R213, R2, !PT ;  /* 0x00000002d5027209 */ /* 0x000fe40007810000 */
[----:B------:R-:W-:Y:S01]  /*3ee0*/  FMNMX.FTZ R8, R23, R8, !PT ;  /* 0x0000000817087209 */ /* 0x000fe20007810000 */
[----:B------:R4:W5:Y:S01]  /*3ef0*/  MUFU.TANH R175, R59 ;  /* 0x0000003b00af7308 */ /* 0x0009620000002400 */
[----:B---3--:R-:W-:Y:S02]  /*3f00*/  FSEL R11, R11, -INF , P0 ;  /* 0xff8000000b0b7808 */ /* 0x008fe40000000000 */
[----:B------:R-:W-:Y:S02]  /*3f10*/  FMNMX.FTZ R2, R167, R2, !PT ;  /* 0x00000002a7027209 */ /* 0x000fe40007810000 */
[----:B------:R-:W-:-:S02]  /*3f20*/  ISETP.GT.AND P0, PT, R12, 0x19, PT ;  /* 0x000000190c00780c */ /* 0x000fc40003f04270 */
[----:B------:R-:W-:Y:S01]  /*3f30*/  FMNMX.FTZ R8, R21, R8, !PT ;  /* 0x0000000815087209 */ /* 0x000fe20007810000 */
[----:B------:R-:W3:Y:S01]  /*3f40*/  MUFU.TANH R177, R54 ;  /* 0x0000003600b17308 */ /* 0x000ee20000002400 */
[----:B------:R-:W-:Y:S02]  /*3f50*/  FMNMX.FTZ R2, R165, R2, !PT ;  /* 0x00000002a5027209 */ /* 0x000fe40007810000 */
[----:B-1----:R-:W-:Y:S02]  /*3f60*/  FSEL R9, R9, -INF , P0 ;  /* 0xff80000009097808 */ /* 0x002fe40000000000 */
[----:B------:R-:W-:Y:S02]  /*3f70*/  FMNMX.FTZ R8, R15, R8, !PT ;  /* 0x000000080f087209 */ /* 0x000fe40007810000 */
[----:B------:R-:W-:Y:S01]  /*3f80*/  ISETP.GT.AND P0, PT, R12, 0x20, PT ;  /* 0x000000200c00780c */ /* 0x000fe20003f04270 */
[----:B------:R-:W1:Y:S01]  /*3f90*/  MUFU.TANH R143, R55 ;  /* 0x00000037008f7308 */ /* 0x000e620000002400 */
[----:B------:R-:W-:Y:S01]  /*3fa0*/  FMNMX.FTZ R2, R211, R2, !PT ;  /* 0x00000002d3027209 */ /* 0x000fe20007810000 */
[----:B----4-:R-:W-:Y:S01]  /*3fb0*/  LDSM.16.MT88.4 R56, [R134+0x2100] ;  /* 0x002100008638783b */ /* 0x010fe20000004200 */
[----:B------:R-:W-:-:S02]  /*3fc0*/  FMNMX.FTZ R8, R13, R8, !PT ;  /* 0x000000080d087209 */ /* 0x000fc40007810000 */
[----:B------:R-:W-:Y:S02]  /*3fd0*/  FSEL R203, R203, -INF , P0 ;  /* 0xff800000cbcb7808 */ /* 0x000fe40000000000 */
[C---:B------:R-:W-:Y:S01]  /*3fe0*/  ISETP.GT.AND P0, PT, R12.reuse, 0x21, PT ;  /* 0x000000210c00780c */ /* 0x040fe20003f04270 */
[----:B------:R-:W4:Y:S01]  /*3ff0*/  MUFU.TANH R141, R74 ;  /* 0x0000004a008d7308 */ /* 0x000f220000002400 */
[----:B------:R-:W-:Y:S02]  /*4000*/  FMNMX.FTZ R2, R193, R2, !PT ;  /* 0x00000002c1027209 */ /* 0x000fe40007810000 */
[----:B------:R-:W-:Y:S02]  /*4010*/  FMNMX.FTZ R8, R11, R8, !PT ;  /* 0x000000080b087209 */ /* 0x000fe40007810000 */
[----:B------:R-:W-:Y:S02]  /*4020*/  FSEL R173, R173, -INF , P0 ;  /* 0xff800000adad7808 */ /* 0x000fe40000000000 */
[----:B------:R-:W-:Y:S01]  /*4030*/  ISETP.GT.AND P0, PT, R12, 0x28, PT ;  /* 0x000000280c00780c */ /* 0x000fe20003f04270 */
[----:B------:R1:W1:Y:S01]  /*4040*/  MUFU.TANH R169, R75 ;  /* 0x0000004b00a97308 */ /* 0x0002620000002400 */
[----:B------:R-:W-:-:S02]  /*4050*/  FMNMX.FTZ R2, R183, R2, !PT ;  /* 0x00000002b7027209 */ /* 0x000fc40007810000 */
[----:B------:R-:W-:Y:S02]  /*4060*/  FMNMX.FTZ R8, R9, R8, !PT ;  /* 0x0000000809087209 */ /* 0x000fe40007810000 */
[----:B--2---:R-:W-:Y:S02]  /*4070*/  FSEL R195, R195, -INF , P0 ;  /* 0xff800000c3c37808 */ /* 0x004fe40000000000 */
[----:B------:R-:W-:Y:S02]  /*4080*/  FMNMX.FTZ R2, R181, R2, !PT ;  /* 0x00000002b5027209 */ /* 0x000fe40007810000 */
[----:B------:R-:W-:Y:S02]  /*4090*/  ISETP.GT.AND P0, PT, R12, 0x29, PT ;  /* 0x000000290c00780c */ /* 0x000fe40003f04270 */
[----:B------:R-:W-:Y:S02]  /*40a0*/  FMNMX.FTZ R8, R203, R8, !PT ;  /* 0x00000008cb087209 */ /* 0x000fe40007810000 */
[----:B------:R-:W-:-:S02]  /*40b0*/  FMNMX.FTZ R2, R179, R2, !PT ;  /* 0x00000002b3027209 */ /* 0x000fc40007810000 */
[----:B-----5:R-:W-:Y:S01]  /*40c0*/  FSEL R175, R175, -INF , P0 ;  /* 0xff800000afaf7808 */ /* 0x020fe20000000000 */
[----:B-1----:R-:W-:Y:S01]  /*40d0*/  LDSM.16.MT88.4 R72, [R135+0x4100] ;  /* 0x004100008748783b */ /* 0x002fe20000004200 */
[----:B------:R-:W-:Y:S02]  /*40e0*/  FMNMX.FTZ R8, R173, R8, !PT ;  /* 0x00000008ad087209 */ /* 0x000fe40007810000 */
[C---:B------:R-:W-:Y:S01]  /*40f0*/  ISETP.GT.AND P0, PT, R12.reuse, 0x30, PT ;  /* 0x000000300c00780c */ /* 0x040fe20003f04270 */
[----:B------:R-:W1:Y:S01]  /*4100*/  SHFL.BFLY PT, R33, R2, 0x2, 0x1f ;  /* 0x0c401f0002217f89 */ /* 0x000e6200000e0000 */
[----:B------:R-:W-:Y:S02]  /*4110*/  FMNMX.FTZ R8, R195, R8, !PT ;  /* 0x00000008c3087209 */ /* 0x000fe40007810000 */
[----:B---3--:R-:W-:Y:S02]  /*4120*/  FSEL R177, R177, -INF , P0 ;  /* 0xff800000b1b17808 */ /* 0x008fe40000000000 */
[----:B------:R-:W-:-:S02]  /*4130*/  ISETP.GT.AND P0, PT, R12, 0x31, PT ;  /* 0x000000310c00780c */ /* 0x000fc40003f04270 */
[----:B------:R-:W-:Y:S02]  /*4140*/  FMNMX.FTZ R8, R175, R8, !PT ;  /* 0x00000008af087209 */ /* 0x000fe40007810000 */
[----:B------:R-:W-:Y:S02]  /*4150*/  FSEL R143, R143, -INF , P0 ;  /* 0xff8000008f8f7808 */ /* 0x000fe40000000000 */
[C---:B------:R-:W-:Y:S02]  /*4160*/  ISETP.GT.AND P0, PT, R12.reuse, 0x38, PT ;  /* 0x000000380c00780c */ /* 0x040fe40003f04270 */
[----:B------:R-:W-:Y:S02]  /*4170*/  FMNMX.FTZ R8, R177, R8, !PT ;  /* 0x00000008b1087209 */ /* 0x000fe40007810000 */
[----:B----4-:R-:W-:Y:S02]  /*4180*/  FSEL R141, R141, -INF , P0 ;  /* 0xff8000008d8d7808 */ /* 0x010fe40000000000 */
[----:B------:R-:W-:-:S02]  /*4190*/  ISETP.GT.AND P0, PT, R12, 0x39, PT ;  /* 0x000000390c00780c */ /* 0x000fc40003f04270 */
[----:B------:R-:W-:Y:S02]  /*41a0*/  FMNMX.FTZ R8, R143, R8, !PT ;  /* 0x000000088f087209 */ /* 0x000fe40007810000 */
[----:B------:R-:W-:Y:S02]  /*41b0*/  FSEL R169, R169, -INF , P0 ;  /* 0xff800000a9a97808 */ /* 0x000fe40000000000 */
        /* <DEDUP_REMOVED lines=16> */
[--C-:B------:R-:W-:Y:S01]  /*42c0*/  FFMA.FTZ R151, R7, c[0x0][0x2d0], -R140.reuse ;  /* 0x0000b40007977a23 */ /* 0x100fe2000001088c */
[----:B------:R-:W-:Y:S01]  /*42d0*/  LDSM.16.MT88.4 R24, [R171+0x2900] ;  /* 0x00290000ab18783b */ /* 0x000fe20000004200 */
[----:B------:R-:W-:-:S02]  /*42e0*/  FFMA.FTZ R148, R5, c[0x0][0x2d0], -R140 ;  /* 0x0000b40005947a23 */ /* 0x000fc4000001088c */
[--C-:B------:R-:W-:Y:S02]  /*42f0*/  FFMA.FTZ R157, R19, c[0x0][0x2d0], -R140.reuse ;  /* 0x0000b400139d7a23 */ /* 0x100fe4000001088c */
[--C-:B------:R-:W-:Y:S01]  /*4300*/  FFMA.FTZ R152, R17, c[0x0][0x2d0], -R140.reuse ;  /* 0x0000b40011987a23 */ /* 0x100fe2000001088c */
[----:B------:R-:W2:Y:S01]  /*4310*/  MUFU.EX2 R159, R159 ;  /* 0x0000009f009f7308 */ /* 0x000ea20000000800 */
[----:B------:R-:W-:Y:S01]  /*4320*/  LDSM.16.MT88.4 R16, [R134+0x2900] ;  /* 0x002900008610783b */ /* 0x000fe20000004200 */
        /* <DEDUP_REMOVED lines=11> */
[--C-:B------:R-:W-:Y:S01]  /*43e0*/  FFMA.FTZ R183, R183, c[0x0][0x2d0], -R140.reuse ;  /* 0x0000b400b7b77a23 */ /* 0x100fe2000001088c */
[----:B------:R-:W-:Y:S01]  /*43f0*/  PLOP3.LUT P0, PT, PT, PT, UP0, 0x40, 0x0 ;  /* 0x000000000000781c */ /* 0x000fe20003f0e808 */
[----:B------:R-:W-:Y:S01]  /*4400*/  FFMA.FTZ R176, R181, c[0x0][0x2d0], -R140 ;  /* 0x0000b400b5b07a23 */ /* 0x000fe2000001088c */
[----:B------:R-:W1:Y:S01]  /*4410*/  MUFU.EX2 R153, R153 ;  /* 0x0000009900997308 */ /* 0x000e620000000800 */
[--C-:B------:R-:W-:Y:S01]  /*4420*/  FFMA.FTZ R161, R6, c[0x0][0x2d0], -R168.reuse ;  /* 0x0000b40006a17a23 */ /* 0x100fe200000108a8 */
[----:B--2---:R-:W-:Y:S01]  /*4430*/  F2FP.BF16.PACK_AB R96, R158, R159 ;  /* 0x0000009f9e60723e */ /* 0x004fe200000010ff */
[--C-:B------:R-:W-:Y:S01]  /*4440*/  FFMA.FTZ R160, R31, c[0x0][0x2d0], -R168.reuse ;  /* 0x0000b4001fa07a23 */ /* 0x100fe200000108a8 */
[----:B------:R-:W2:Y:S01]  /*4450*/  LDSM.16.MT88.4 R4, [R4+0x4100] ;  /* 0x004100000404783b */ /* 0x000ea20000004200 */
[----:B------:R-:W-:-:S02]  /*4460*/  FFMA.FTZ R162, R23, c[0x0][0x2d0], -R168 ;  /* 0x0000b40017a27a23 */ /* 0x000fc400000108a8 */
[--C-:B------:R-:W-:Y:S01]  /*4470*/  FFMA.FTZ R155, R21, c[0x0][0x2d0], -R168.reuse ;  /* 0x0000b400159b7a23 */ /* 0x100fe200000108a8 */
[----:B------:R-:W-:Y:S01]  /*4480*/  MUFU.EX2 R161, R161 ;  /* 0x000000a100a17308 */ /* 0x000fe20000000800 */
[--C-:B------:R-:W-:Y:S01]  /*4490*/  FFMA.FTZ R150, R11, c[0x0][0x2d0], -R168.reuse ;  /* 0x0000b4000b967a23 */ /* 0x100fe200000108a8 */
[----:B------:R-:W-:Y:S01]  /*44a0*/  LDSM.16.MT88.4 R20, [R135+0x900] ;  /* 0x000900008714783b */ /* 0x000fe20000004200 */
[--C-:B------:R-:W-:Y:S02]  /*44b0*/  FFMA.FTZ R3, R9, c[0x0][0x2d0], -R168.reuse ;  /* 0x0000b40009037a23 */ /* 0x100fe400000108a8 */
[--C-:B------:R-:W-:Y:S01]  /*44c0*/  FFMA.FTZ R154, R15, c[0x0][0x2d0], -R168.reuse ;  /* 0x0000b4000f9a7a23 */ /* 0x100fe200000108a8 */
[----:B------:R-:W3:Y:S01]  /*44d0*/  LDSM.16.MT88.4 R8, [R135+0x2900] ;  /* 0x002900008708783b */ /* 0x000ee20000004200 */
[--C-:B------:R-:W-:Y:S01]  /*44e0*/  FFMA.FTZ R149, R13, c[0x0][0x2d0], -R168.reuse ;  /* 0x0000b4000d957a23 */ /* 0x100fe200000108a8 */
[----:B------:R-:W4:Y:S01]  /*44f0*/  MUFU.EX2 R160, R160 ;  /* 0x000000a000a07308 */ /* 0x000f220000000800 */
[----:B-1----:R-:W-:Y:S01]  /*4500*/  F2FP.BF16.PACK_AB R98, R153, R156 ;  /* 0x0000009c9962723e */ /* 0x002fe200000010ff */
[----:B------:R-:W1:Y:S01]  /*4510*/  LDSM.16.MT88.4 R12, [R163+0x2900] ;  /* 0x00290000a30c783b */ /* 0x000e620000004200 */
[----:B------:R-:W-:-:S02]  /*4520*/  FFMA.FTZ R170, R203, c[0x0][0x2d0], -R168 ;  /* 0x0000b400cbaa7a23 */ /* 0x000fc400000108a8 */
[--C-:B------:R-:W-:Y:S01]  /*4530*/  FFMA.FTZ R173, R173, c[0x0][0x2d0], -R168.reuse ;  /* 0x0000b400adad7a23 */ /* 0x100fe200000108a8 */
[----:B------:R-:W-:Y:S01]  /*4540*/  LDSM.16.MT88.4 R28, [R163+0x900] ;  /* 0x00090000a31c783b */ /* 0x000fe20000004200 */
[--C-:B------:R-:W-:Y:S01]  /*4550*/  FFMA.FTZ R172, R195, c[0x0][0x2d0], -R168.reuse ;  /* 0x0000b400c3ac7a23 */ /* 0x100fe200000108a8 */
[----:B------:R-:W-:Y:S01]  /*4560*/  MUFU.EX2 R162, R162 ;  /* 0x000000a200a27308 */ /* 0x000fe20000000800 */
[----:B------:R-:W-:Y:S02]  /*4570*/  FFMA.FTZ R175, R175, c[0x0][0x2d0], -R168 ;  /* 0x0000b400afaf7a23 */ /* 0x000fe400000108a8 */
[----:B------:R-:W-:Y:S02]  /*4580*/  FFMA.FTZ R203, R179, c[0x0][0x2d0], -R140 ;  /* 0x0000b400b3cb7a23 */ /* 0x000fe4000001088c */
[--C-:B------:R-:W-:Y:S02]  /*4590*/  FFMA.FTZ R177, R177, c[0x0][0x2d0], -R168.reuse ;  /* 0x0000b400b1b17a23 */ /* 0x100fe400000108a8 */
[--C-:B------:R-:W-:Y:S01]  /*45a0*/  FFMA.FTZ R178, R143, c[0x0][0x2d0], -R168.reuse ;  /* 0x0000b4008fb27a23 */ /* 0x100fe200000108a8 */
[----:B------:R-:W5:Y:S01]  /*45b0*/  MUFU.EX2 R155, R155 ;  /* 0x0000009b009b7308 */ /* 0x000f620000000800 */
[----:B----4-:R-:W-:Y:S01]  /*45c0*/  F2FP.BF16.PACK_AB R97, R160, R161 ;  /* 0x000000a1a061723e */ /* 0x010fe200000010ff */
        /* <DEDUP_REMOVED lines=9> */
[----:B------:R-:W4:Y:S01]  /*4660*/  MUFU.EX2 R152, R152 ;  /* 0x0000009800987308 */ /* 0x000f220000000800 */
        /* <DEDUP_REMOVED lines=198> */
[----:B------:R-:W-:Y:S01]  /*52d0*/  SHF.L.U64.HI R10, R206, 0x1, R147 ;  /* 0x00000001ce0a7819 */ /* 0x000fe20000010293 */
        /* <DEDUP_REMOVED lines=8> */
[----:B------:R-:W-:Y:S02]  /*5360*/  IMAD.IADD R7, R9, 0x1, R6 ;  /* 0x0000000109077824 */ /* 0x000fe400078e0206 */
[----:B------:R-:W-:Y:S01]  /*5370*/  IMAD.MOV.U32 R6, RZ, RZ, R8 ;  /* 0x000000ffff067224 */ /* 0x000fe200078e0008 */
[----:B------:R-:W-:Y:S01]  /*5380*/  SEL R8, RZ, 0x10, P5 ;  /* 0x00000010ff087807 */ /* 0x000fe20002800000 */
[----:B------:R-:W-:-:S03]  /*5390*/  IMAD.SHL.U32 R9, R206, 0x2, RZ ;  /* 0x00000002ce097824 */ /* 0x000fc600078e00ff */
[----:B------:R-:W-:-:S04]  /*53a0*/  IADD3 R18, -R8, 0x10, RZ ;  /* 0x0000001008127810 */ /* 0x000fc80007ffe1ff */
[----:B------:R-:W-:Y:S02]  /*53b0*/  LOP3.LUT R18, R18, 0xf, RZ, 0xc0, !PT ;  /* 0x0000000f12127812 */ /* 0x000fe400078ec0ff */
[----:B--2---:R-:W-:Y:S01]  /*53c0*/  SHF.R.S32.HI R11, RZ, 0x1f, R198 ;  /* 0x0000001fff0b7819 */ /* 0x004fe200000114c6 */
[----:B------:R-:W-:Y:S01]  /*53d0*/  IMAD.WIDE.U32 R4, R198, c[0x0][0x1f0], R6 ;  /* 0x00007c00c6047a25 */ /* 0x000fe200078e0006 */
[----:B------:R-:W-:-:S03]  /*53e0*/  SHF.L.U64.HI R7, R205, 0x1, R132 ;  /* 0x00000001cd077819 */ /* 0x000fc60000010284 */
[----:B------:R-:W-:Y:S01]  /*53f0*/  IMAD R11, R11, c[0x0][0x1f0], RZ ;  /* 0x00007c000b0b7a24 */ /* 0x000fe200078e02ff */
[----:B------:R-:W-:Y:S01]  /*5400*/  IADD3 R4, P0, R4, UR20, RZ ;  /* 0x0000001404047c10 */ /* 0x000fe2000ff1e0ff */
[----:B------:R-:W-:Y:S02]  /*5410*/  IMAD.SHL.U32 R6, R205, 0x2, RZ ;  /* 0x00000002cd067824 */ /* 0x000fe400078e00ff */
[----:B------:R-:W-:-:S05]  /*5420*/  IMAD R11, R198, c[0x0][0x1f4], R11 ;  /* 0x00007d00c60b7a24 */ /* 0x000fca00078e020b */
[----:B------:R-:W-:Y:S02]  /*5430*/  IADD3.X R11, R5, UR17, R11, P0, !PT ;  /* 0x00000011050b7c10 */ /* 0x000fe400087fe40b */
[C---:B------:R-:W-:Y:S02]  /*5440*/  LEA R12, P0, R4.reuse, c[0x0][0x1c8], 0x1 ;  /* 0x00007200040c7a11 */ /* 0x040fe400078008ff */
        /* <DEDUP_REMOVED lines=30> */
.L_x_1553:
[----:B------:R-:W-:Y:S01]  /*5630*/  ULDC.64 UR4, c[0x0][0x2c8] ;  /* 0x0000b20000047ab9 */ /* 0x000fe20000000a00 */
[----:B------:R-:W0:Y:S01]  /*5640*/  LDGDEPBAR ;  /* 0x00000000000079af */ /* 0x000e220000000000 */
[----:B------:R-:W-:-:S04]  /*5650*/  UIMAD.WIDE.U32 UR22, UR15, UR4, URZ ;  /* 0x000000040f1672a5 */ /* 0x000fc8000f8e003f */
[----:B------:R-:W-:Y:S02]  /*5660*/  @UP1 USHF.R.U32.HI UR15, URZ, UR5, UR23 ;  /* 0x000000053f0f1299 */ /* 0x000fe40008011617 */
[----:B------:R-:W-:Y:S02]  /*5670*/  UIADD3 UR23, UR13, -0x2, URZ ;  /* 0xfffffffe0d177890 */ /* 0x000fe4000fffe03f */
[----:B------:R-:W-:Y:S02]  /*5680*/  UIADD3 UR15, UR15, UR9, -UR12 ;  /* 0x000000090f0f7290 */ /* 0x000fe4000fffe80c */
[----:B------:R-:W-:Y:S02]  /*5690*/  UMOV UR13, URZ ;  /* 0x0000003f000d7c82 */ /* 0x000fe40008000000 */
[----:B------:R-:W-:Y:S02]  /*56a0*/  USHF.R.S32.HI UR4, URZ, 0x1f, UR15 ;  /* 0x0000001f3f047899 */ /* 0x000fe4000801140f */
[----:B------:R-:W-:-:S02]  /*56b0*/  UMOV UR5, 0x1 ;  /* 0x0000000100057882 */ /* 0x000fc40000000000 */
[----:B------:R-:W-:-:S04]  /*56c0*/  ULEA.HI UR4, UR4, UR15, URZ, 0x6 ;  /* 0x0000000f04047291 */ /* 0x000fc8000f8f303f */
[----:B------:R-:W-:-:S04]  /*56d0*/  USHF.R.S32.HI UR22, URZ, 0x6, UR4 ;  /* 0x000000063f167899 */ /* 0x000fc80008011404 */
[----:B------:R-:W-:-:S04]  /*56e0*/  UISETP.LT.AND UP0, UPT, URZ, UR22, UPT ;  /* 0x000000163f00728c */ /* 0x000fc8000bf01270 */
[----:B------:R-:W-:-:S04]  /*56f0*/  USEL UR22, URZ, UR22, !UP0 ;  /* 0x000000163f167287 */ /* 0x000fc8000c000000 */
[----:B------:R-:W-:-:S06]  /*5700*/  UISETP.GE.AND UP0, UPT, UR23, UR22, UPT ;  /* 0x000000161700728c */ /* 0x000fcc000bf06270 */
[----:B------:R-:W-:-:S13]  /*5710*/  PLOP3.LUT P0, PT, PT, PT, UP0, 0x40, 0x0 ;  /* 0x000000000000781c */ /* 0x000fda0003f0e808 */
[----:B------:R-:W-:Y:S05]  /*5720*/  @P0 BRA `(.L_x_1554) ;  /* 0x0000363000000947 */ /* 0x000fea0003800000 */
        /* <DEDUP_REMOVED lines=15> */
.L_x_1557:
[----:B------:R-:W-:Y:S04]  /*5820*/  DEPBAR.LE SB0, 0x2 ;  /* 0x000080800000791a */ /* 0x000fe80000000000 */
[----:B------:R-:W-:Y:S01]  /*5830*/  BAR.SYNC.DEFER_BLOCKING 0x0 ;  /* 0x0000000000007b1d */ /* 0x000fe20000010000 */
[----:B------:R-:W-:Y:S01]  /*5840*/  MOV R2, UR5 ;  /* 0x0000000500027c02 */ /* 0x000fe20008000f00 */
[----:B------:R-:W-:Y:S04]  /*5850*/  UISETP.GE.AND UP0, UPT, UR23, 0x1, UPT ;  /* 0x000000011700788c */ /* 0x000fe8000bf06270 */
[C---:B------:R-:W-:Y:S02]  /*5860*/  IMAD R193, R2.reuse, 0x6000, R190 ;  /* 0x0000600002c17824 */ /* 0x040fe400078e02be */
[----:B------:R-:W-:Y:S01]  /*5870*/  IMAD R0, R2, 0x6000, R189 ;  /* 0x0000600002007824 */ /* 0x000fe200078e02bd */
[----:B------:R-:W-:Y:S02]  /*5880*/  PLOP3.LUT P0, PT, PT, PT, UP0, 0x80, 0x0 ;  /* 0x000000000000781c */ /* 0x000fe40003f0f008 */
[----:B------:R-:W-:Y:S02]  /*5890*/  IADD3 R2, R186, R193, RZ ;  /* 0x000000c1ba027210 */ /* 0x000fe40007ffe0ff */
[----:B------:R2:W3:Y:S04]  /*58a0*/  LDSM.16.M88.4 R140, [R0+0xc100] ;  /* 0x00c10000008c783b */ /* 0x0004e80000000200 */
[----:B-1----:R2:W1:Y:S04]  /*58b0*/  LDSM.16.M88.4 R144, [R0+0xc900] ;  /* 0x00c900000090783b */ /* 0x0024680000000200 */
[----:B------:R2:W4:Y:S04]  /*58c0*/  LDSM.16.M88.4 R148, [R0+0xd100] ;  /* 0x00d100000094783b */ /* 0x0005280000000200 */
[----:B------:R2:W1:Y:S04]  /*58d0*/  LDSM.16.M88.4 R152, [R0+0xd900] ;  /* 0x00d900000098783b */ /* 0x0004680000000200 */
[----:B------:R2:W1:Y:S04]  /*58e0*/  LDSM.16.M88.4 R136, [R191] ;  /* 0x00000000bf88783b */ /* 0x0004680000000200 */
[----:B------:R2:W1:Y:S04]  /*58f0*/  LDSM.16.M88.4 R156, [R187] ;  /* 0x00000000bb9c783b */ /* 0x0004680000000200 */
[----:B------:R2:W1:Y:S04]  /*5900*/  LDSM.16.M88.4 R160, [R2] ;  /* 0x0000000002a0783b */ /* 0x0004680000000200 */
[----:B------:R2:W1:Y:S04]  /*5910*/  LDSM.16.M88.4 R164, [R2+0x800] ;  /* 0x0008000002a4783b */ /* 0x0004680000000200 */
[----:B------:R2:W1:Y:S04]  /*5920*/  LDSM.16.M88.4 R168, [R2+0x1000] ;  /* 0x0010000002a8783b */ /* 0x0004680000000200 */
[----:B------:R2:W1:Y:S01]  /*5930*/  LDSM.16.M88.4 R172, [R2+0x1800] ;  /* 0x0018000002ac783b */ /* 0x0004620000000200 */
[----:B------:R-:W-:-:S05]  /*5940*/  @!P0 BRA `(.L_x_1555) ;  /* 0x000002f000008947 */ /* 0x000fca0003800000 */
        /* <DEDUP_REMOVED lines=13> */
[----:B--2---:R-:W-:Y:S04]  /*5a20*/  IADD3 R0, P0, R6, UR24, RZ ;  /* 0x0000001806007c10 */ /* 0x004fe8000ff1e0ff */
[----:B------:R-:W-:Y:S02]  /*5a30*/  IADD3.X R7, R7, UR14, R4, P0, !PT ;  /* 0x0000000e07077c10 */ /* 0x000fe400087fe404 */
[C---:B------:R-:W-:Y:S04]  /*5a40*/  LEA R13, P0, R0.reuse, c[0x0][0x1f8], 0x1 ;  /* 0x00007e00000d7a11 */ /* 0x040fe800078008ff */
[----:B------:R-:W-:Y:S01]  /*5a50*/  LEA.HI.X R12, R0, c[0x0][0x1fc], R7, 0x1, P0 ;  /* 0x00007f00000c7a11 */ /* 0x000fe200000f0c07 */
[----:B------:R-:W2:Y:S01]  /*5a60*/  SHFL.IDX PT, R6, R13, 0x1, 0x181f ;  /* 0x00381f000d067f89 */ /* 0x000ea200000e0000 */
[----:B------:R-:W-:Y:S03]  /*5a70*/  IADD3 R7, -R207, 0x10, RZ ;  /* 0x00000010cf077810 */ /* 0x000fe60007ffe1ff */
[----:B------:R-:W5:Y:S01]  /*5a80*/  SHFL.IDX PT, R0, R12, 0x1, 0x181f ;  /* 0x00381f000c007f89 */ /* 0x000f6200000e0000 */
[----:B------:R-:W-:Y:S03]  /*5a90*/  LOP3.LUT R7, R7, 0xf, RZ, 0xc0, !PT ;  /* 0x0000000f07077812 */ /* 0x000fe600078ec0ff */
[----:B------:R-:W4:Y:S04]  /*5aa0*/  SHFL.IDX PT, R5, R13, RZ, 0x181f ;  /* 0x00181fff0d057589 */ /* 0x000f2800000e0000 */
[----:B------:R3:W1:Y:S01]  /*5ab0*/  SHFL.IDX PT, R4, R12, RZ, 0x181f ;  /* 0x00181fff0c047589 */ /* 0x00066200000e0000 */
[----:B--2---:R-:W-:Y:S04]  /*5ac0*/  IADD3 R10, P1, P0, R11, R6, R216 ;  /* 0x000000060b0a7210 */ /* 0x004fe8000783e0d8 */
[----:B-----5:R-:W-:Y:S02]  /*5ad0*/  IADD3.X R11, RZ, R0, R217, P1, P0 ;  /* 0x00000000ff0b7210 */ /* 0x020fe40000fe04d9 */
[----:B------:R-:W-:Y:S04]  /*5ae0*/  IADD3 R8, P1, P0, R8, R6, R213 ;  /* 0x0000000608087210 */ /* 0x000fe8000783e0d5 */
[----:B------:R-:W-:Y:S02]  /*5af0*/  IADD3.X R9, RZ, R0, R214, P1, P0 ;  /* 0x00000000ff097210 */ /* 0x000fe40000fe04d6 */
[----:B------:R-:W-:Y:S04]  /*5b00*/  IADD3 R6, P1, P0, R7, R6, R210 ;  /* 0x0000000607067210 */ /* 0x000fe8000783e0d2 */
[----:B------:R-:W-:Y:S01]  /*5b10*/  IADD3.X R7, RZ, R0, R211, P1, P0 ;  /* 0x00000000ff077210 */ /* 0x000fe20000fe04d3 */
[----:B------:R-:W-:Y:S01]  /*5b20*/  IMAD.U32 R0, RZ, RZ, UR13 ;  /* 0x0000000dff007e24 */ /* 0x000fe2000f8e00ff */
[C---:B----4-:R-:W-:Y:S02]  /*5b30*/  IADD3 R14, P1, R5.reuse, R216, RZ ;  /* 0x000000d8050e7210 */ /* 0x050fe40007f3e0ff */
[----:B---3--:R-:W-:Y:S03]  /*5b40*/  IADD3 R12, P0, R5, R213, RZ ;  /* 0x000000d5050c7210 */ /* 0x008fe60007f1e0ff */
[C---:B-1----:R-:W-:Y:S01]  /*5b50*/  IMAD.X R15, R4.reuse, 0x1, R217, P1 ;  /* 0x00000001040f7824 */ /* 0x042fe200008e06d9 */
[----:B------:R-:W-:Y:S01]  /*5b60*/  ISETP.NE.U32.AND P1, PT, R215, RZ, PT ;  /* 0x000000ffd700720c */ /* 0x000fe20003f25070 */
[----:B------:R-:W-:Y:S01]  /*5b70*/  IMAD.X R13, R4, 0x1, R214, P0 ;  /* 0x00000001040d7824 */ /* 0x000fe200000e06d6 */
[----:B------:R-:W-:Y:S01]  /*5b80*/  IADD3 R16, P0, R5, R210, RZ ;  /* 0x000000d205107210 */ /* 0x000fe20007f1e0ff */
[----:B------:R-:W-:Y:S04]  /*5b90*/  IMAD R5, R0, 0x6000, R197 ;  /* 0x0000600000057824 */ /* 0x000fe800078e02c5 */
[----:B------:R-:W-:Y:S01]  /*5ba0*/  IMAD.X R17, R4, 0x1, R211, P0 ;  /* 0x0000000104117824 */ /* 0x000fe200000e06d3 */
[----:B------:R1:W-:Y:S01]  /*5bb0*/  LDGSTS.E.BYPASS.LTC128B.128 [R5], [R14.64], !P5 ;  /* 0x000000000e057fae */ /* 0x0003e2000e901d4a */
[----:B------:R-:W-:Y:S03]  /*5bc0*/  ISETP.NE.U32.AND P0, PT, R207, RZ, PT ;  /* 0x000000ffcf00720c */ /* 0x000fe60003f05070 */
[----:B------:R1:W-:Y:S04]  /*5bd0*/  LDGSTS.E.BYPASS.LTC128B.128 [R5+0x2000], [R12.64], !P4 ;  /* 0x020000000c057fae */ /* 0x0003e8000e101d4a */
[----:B------:R1:W-:Y:S04]  /*5be0*/  LDGSTS.E.BYPASS.LTC128B.128 [R5+0x4000], [R16.64], !P6 ;  /* 0x0400000010057fae */ /* 0x0003e8000f101d4a */
[----:B------:R1:W-:Y:S01]  /*5bf0*/  LDGSTS.E.BYPASS.LTC128B.128.ZFILL [R5+0x1000], [R10.64], P1 ;  /* 0x010000000a057fae */ /* 0x0003e20008941d4a */
[----:B------:R-:W-:Y:S11]  /*5c00*/  ISETP.NE.U32.AND P1, PT, R212, RZ, PT ;  /* 0x000000ffd400720c */ /* 0x000ff60003f25070 */
[----:B------:R-:W-:Y:S02]  /*5c10*/  @!UPT UIADD3 URZ, URZ, URZ, URZ ;  /* 0x0000003f3f3ff290 */ /* 0x000fe4000fffe03f */
[----:B------:R1:W-:Y:S04]  /*5c20*/  LDGSTS.E.BYPASS.LTC128B.128.ZFILL [R5+0x3000], [R8.64], P1 ;  /* 0x0300000008057fae */ /* 0x0003e80008941d4a */
[----:B------:R1:W-:Y:S02]  /*5c30*/  LDGSTS.E.BYPASS.LTC128B.128.ZFILL [R5+0x5000], [R6.64], P0 ;  /* 0x0500000006057fae */ /* 0x0003e40008141d4a */
.L_x_1555:
[C---:B-1-3--:R-:W-:Y:S01]  /*5c40*/  HMMA.16816.F32.BF16 R4, R136.reuse, R140, RZ ;  /* 0x0000008c8804723c */ /* 0x04afe200000418ff */
[----:B------:R-:W-:Y:S01]  /*5c50*/  LDSM.16.M88.4 R180, [R193+0x4000] ;  /* 0x00400000c1b4783b */ /* 0x000fe20000000200 */
[----:B------:R-:W-:Y:S01]  /*5c60*/  UIMAD UR4, UR5, 0x6000, URZ ;  /* 0x00006000050478a4 */ /* 0x000fe2000f8e023f */
[----:B------:R-:W-:Y:S01]  /*5c70*/  PLOP3.LUT P1, PT, PT, PT, UP1, 0x80, 0x0 ;  /* 0x000000000000781c */ /* 0x000fe20003f2f018 */
[----:B------:R-:W-:Y:S01]  /*5c80*/  USHF.L.U32 UR15, UR23, 0x6, URZ ;  /* 0x00000006170f7899 */ /* 0x000fe2000800063f */
[CC--:B------:R-:W-:Y:S01]  /*5c90*/  IADD3 R192, R133.reuse, R193.reuse, RZ ;  /* 0x000000c185c07210 */ /* 0x0c0fe20007ffe0ff */
[----:B------:R-:W-:Y:S01]  /*5ca0*/  UISETP.GE.AND UP0, UPT, UR23, 0x2, UPT ;  /* 0x000000021700788c */ /* 0x000fe2000bf06270 */
[----:B--2---:R-:W-:Y:S01]  /*5cb0*/  IADD3 R0, R133, R2, RZ ;  /* 0x0000000285007210 */ /* 0x004fe20007ffe0ff */
[C---:B------:R-:W-:Y:S01]  /*5cc0*/  HMMA.16816.F32.BF16 R8, R136.reuse, R142, RZ ;  /* 0x0000008e8808723c */ /* 0x040fe200000418ff */
[----:B------:R-:W-:Y:S01]  /*5cd0*/  LDSM.16.M88.4 R140, [R185] ;  /* 0x00000000b98c783b */ /* 0x000fe20000000200 */
[----:B------:R-:W-:Y:S01]  /*5ce0*/  PLOP3.LUT P0, PT, PT, PT, UP1, 0x80, 0x0 ;  /* 0x000000000000781c */ /* 0x000fe20003f0f018 */
[----:B------:R-:W-:Y:S01]  /*5cf0*/  UIADD3 UR26, UR13, 0x1, URZ ;  /* 0x000000010d1a7890 */ /* 0x000fe2000fffe03f */
[CC--:B------:R-:W-:Y:S01]  /*5d00*/  IADD3 R195, R186.reuse, R193.reuse, RZ ;  /* 0x000000c1bac37210 */ /* 0x0c0fe20007ffe0ff */
[----:B------:R-:W-:Y:S01]  /*5d10*/  UISETP.GE.AND UP2, UPT, UR13, 0x1, UPT ;  /* 0x000000010d00788c */ /* 0x000fe2000bf46270 */
[----:B------:R-:W-:Y:S02]  /*5d20*/  IADD3 R194, R186, R193, R133 ;  /* 0x000000c1bac27210 */ /* 0x000fe40007ffe085 */
[C---:B------:R-:W-:Y:S01]  /*5d30*/  HMMA.16816.F32.BF16 R12, R136.reuse, R144, RZ ;  /* 0x00000090880c723c */ /* 0x040fe200000418ff */
[----:B------:R-:W-:Y:S01]  /*5d40*/  LDSM.16.M88.4 R176, [R192+0x2000] ;  /* 0x00200000c0b0783b */ /* 0x000fe20000000200 */
[----:B------:R-:W-:Y:S06]  /*5d50*/  USEL UR13, UR26, URZ, !UP2 ;  /* 0x0000003f1a0d7287 */ /* 0x000fec000d000000 */
[C---:B------:R-:W-:Y:S01]  /*5d60*/  HMMA.16816.F32.BF16 R16, R136.reuse, R146, RZ ;  /* 0x000000928810723c */ /* 0x040fe200000418ff */
[----:B------:R-:W1:Y:S07]  /*5d70*/  LDSM.16.M88.4 R144, [R192] ;  /* 0x00000000c090783b */ /* 0x000e6e0000000200 */
[C---:B----4-:R-:W-:Y:S01]  /*5d80*/  HMMA.16816.F32.BF16 R20, R136.reuse, R148, RZ ;  /* 0x000000948814723c */ /* 0x050fe200000418ff */
        /* <DEDUP_REMOVED lines=12> */
[----:B------:R-:W4:Y:S07]  /*5e50*/  LDSM.16.M88.4 R164, [R0] ;  /* 0x0000000000a4783b */ /* 0x000f2e0000000200 */
        /* <DEDUP_REMOVED lines=18> */
[----:B------:R-:W3:Y:S07]  /*5f80*/  LDSM.16.M88.4 R140, [R191+0x4000] ;  /* 0x00400000bf8c783b */ /* 0x000eee0000000200 */
[C---:B----4-:R-:W-:Y:S01]  /*5f90*/  HMMA.16816.F32.BF16 R4, R160.reuse, R164, R4 ;  /* 0x000000a4a004723c */ /* 0x050fe20000041804 */
        /* <DEDUP_REMOVED lines=86> */
[----:B------:R-:W-:Y:S07]  /*6500*/  HMMA.16816.F32.BF16 R32, R160, R150, R32 ;  /* 0x00000096a020723c */ /* 0x000fee0000041820 */
[----:B------:R-:W-:Y:S01]  /*6510*/  @P1 IMAD.HI.U32 R160, R208, c[0x0][0x2c8], RZ ;  /* 0x0000b200d0a01a27 */ /* 0x000fe200078e00ff */
[C---:B------:R-:W-:Y:S01]  /*6520*/  HMMA.16816.F32.BF16 R4, R164.reuse, R168, R4 ;  /* 0x000000a8a404723c */ /* 0x040fe20000041804 */
[----:B------:R-:W-:Y:S07]  /*6530*/  MOV R163, UR12 ;  /* 0x0000000c00a37c02 */ /* 0x000fee0008000f00 */
[C---:B------:R-:W-:Y:S08]  /*6540*/  HMMA.16816.F32.BF16 R8, R164.reuse, R170, R8 ;  /* 0x000000aaa408723c */ /* 0x040ff00000041808 */
[C---:B----4-:R-:W-:Y:S08]  /*6550*/  HMMA.16816.F32.BF16 R12, R164.reuse, R140, R12 ;  /* 0x0000008ca40c723c */ /* 0x050ff0000004180c */
[C---:B------:R-:W-:Y:S01]  /*6560*/  HMMA.16816.F32.BF16 R16, R164.reuse, R142, R16 ;  /* 0x0000008ea410723c */ /* 0x040fe20000041810 */
[----:B------:R-:W3:Y:S07]  /*6570*/  LDSM.16.M88.4 R140, [R194+0x5000] ;  /* 0x00500000c28c783b */ /* 0x000eee0000000200 */
[C---:B------:R-:W-:Y:S08]  /*6580*/  HMMA.16816.F32.BF16 R20, R164.reuse, R152, R20 ;  /* 0x00000098a414723c */ /* 0x040ff00000041814 */
[C---:B------:R-:W-:Y:S08]  /*6590*/  HMMA.16816.F32.BF16 R24, R164.reuse, R154, R24 ;  /* 0x0000009aa418723c */ /* 0x040ff00000041818 */
[C---:B------:R-:W-:Y:S08]  /*65a0*/  HMMA.16816.F32.BF16 R28, R164.reuse, R156, R28 ;  /* 0x0000009ca41c723c */ /* 0x040ff0000004181c */
[----:B------:R-:W-:Y:S07]  /*65b0*/  HMMA.16816.F32.BF16 R32, R164, R158, R32 ;  /* 0x0000009ea420723c */ /* 0x000fee0000041820 */
[----:B------:R-:W-:Y:S01]  /*65c0*/  MOV R164, UR15 ;  /* 0x0000000f00a47c02 */ /* 0x000fe20008000f00 */
[C---:B-1----:R-:W-:Y:S05]  /*65d0*/  HMMA.16816.F32.BF16 R4, R172.reuse, R180, R4 ;  /* 0x000000b4ac04723c */ /* 0x042fea0000041804 */
[----:B------:R-:W-:Y:S02]  /*65e0*/  IADD3 R164, -R209, 0x1, -R164 ;  /* 0x00000001d1a47810 */ /* 0x000fe40007ffe9a4 */
[----:B------:R-:W-:Y:S01]  /*65f0*/  MOV R165, R208 ;  /* 0x000000d000a57202 */ /* 0x000fe20000000f00 */
[C---:B------:R-:W-:Y:S04]  /*6600*/  HMMA.16816.F32.BF16 R8, R172.reuse, R182, R8 ;  /* 0x000000b6ac08723c */ /* 0x040fe80000041808 */
[----:B------:R-:W-:Y:S02]  /*6610*/  IADD3 R163, -R163, UR9, R164 ;  /* 0x00000009a3a37c10 */ /* 0x000fe4000fffe1a4 */
[----:B------:R-:W-:Y:S02]  /*6620*/  @P0 SHF.R.U32.HI R165, RZ, c[0x0][0x2cc], R160 ;  /* 0x0000b300ffa50a19 */ /* 0x000fe400000116a0 */
[C---:B--2---:R-:W-:Y:S03]  /*6630*/  HMMA.16816.F32.BF16 R12, R172.reuse, R136, R12 ;  /* 0x00000088ac0c723c */ /* 0x044fe6000004180c */
[----:B------:R-:W1:Y:S05]  /*6640*/  SHFL.IDX PT, R162, R165, RZ, 0x1c1f ;  /* 0x001c1fffa5a27589 */ /* 0x000e6a00000e0000 */
[C---:B------:R-:W-:Y:S03]  /*6650*/  HMMA.16816.F32.BF16 R16, R172.reuse, R138, R16 ;  /* 0x0000008aac10723c */ /* 0x040fe60000041810 */
[----:B------:R-:W-:Y:S01]  /*6660*/  LDSM.16.M88.4 R136, [R194+0x5800] ;  /* 0x00580000c288783b */ /* 0x000fe20000000200 */
[----:B------:R-:W-:Y:S02]  /*6670*/  FMUL.FTZ R0, R4, c[0x0][0x320] ;  /* 0x0000c80004007a20 */ /* 0x000fe40000410000 */
[----:B------:R-:W-:Y:S02]  /*6680*/  FMUL.FTZ R154, R6, c[0x0][0x320] ;  /* 0x0000c800069a7a20 */ /* 0x000fe40000410000 */
[C---:B---3--:R-:W-:Y:S01]  /*6690*/  HMMA.16816.F32.BF16 R20, R172.reuse, R140, R20 ;  /* 0x0000008cac14723c */ /* 0x048fe20000041814 */
[----:B------:R-:W-:Y:S04]  /*66a0*/  DEPBAR.LE SB0, 0x2 ;  /* 0x000080800000791a */ /* 0x000fe80000000000 */
[----:B------:R-:W2:Y:S01]  /*66b0*/  SHFL.IDX PT, R160, R165, 0x1, 0x1c1f ;  /* 0x003c1f00a5a07f89 */ /* 0x000ea200000e0000 */
[----:B------:R-:W-:Y:S01]  /*66c0*/  FMUL.FTZ R2, R5, c[0x0][0x320] ;  /* 0x0000c80005027a20 */ /* 0x000fe20000410000 */
[----:B------:R-:W3:Y:S01]  /*66d0*/  MUFU.TANH R0, R0 ;  /* 0x0000000000007308 */ /* 0x000ee20000002400 */
[C---:B------:R-:W-:Y:S05]  /*66e0*/  HMMA.16816.F32.BF16 R24, R172.reuse, R142, R24 ;  /* 0x0000008eac18723c */ /* 0x040fea0000041818 */
[----:B------:R-:W-:Y:S01]  /*66f0*/  FMUL.FTZ R159, R8, c[0x0][0x320] ;  /* 0x0000c800089f7a20 */ /* 0x000fe20000410000 */
[----:B-1----:R-:W-:Y:S01]  /*6700*/  IADD3 R161, R163, R162, RZ ;  /* 0x000000a2a3a17210 */ /* 0x002fe20007ffe0ff */
[----:B------:R-:W-:Y:S02]  /*6710*/  FMUL.FTZ R155, R7, c[0x0][0x320] ;  /* 0x0000c800079b7a20 */ /* 0x000fe40000410000 */
[----:B------:R-:W1:Y:S01]  /*6720*/  MUFU.TANH R2, R2 ;  /* 0x0000000200027308 */ /* 0x000e620000002400 */
[----:B------:R-:W-:Y:S01]  /*6730*/  BAR.SYNC.DEFER_BLOCKING 0x0 ;  /* 0x0000000000007b1d */ /* 0x000fe20000010000 */
[----:B------:R-:W-:Y:S01]  /*6740*/  ISETP.GT.AND P0, PT, R161, RZ, PT ;  /* 0x000000ffa100720c */ /* 0x000fe20003f04270 */
[----:B------:R-:W-:Y:S01]  /*6750*/  FMUL.FTZ R156, R9, c[0x0][0x320] ;  /* 0x0000c800099c7a20 */ /* 0x000fe20000410000 */
[----:B------:R-:W-:Y:S01]  /*6760*/  ISETP.GT.AND P2, PT, R161, 0x1, PT ;  /* 0x00000001a100780c */ /* 0x000fe20003f44270 */
[----:B------:R-:W-:Y:S02]  /*6770*/  FMUL.FTZ R157, R10, c[0x0][0x320] ;  /* 0x0000c8000a9d7a20 */ /* 0x000fe40000410000 */
[----:B------:R-:W-:Y:S02]  /*6780*/  FMUL.FTZ R158, R11, c[0x0][0x320] ;  /* 0x0000c8000b9e7a20 */ /* 0x000fe40000410000 */
[----:B------:R-:W-:Y:S02]  /*6790*/  FMUL.FTZ R243, R12, c[0x0][0x320] ;  /* 0x0000c8000cf37a20 */ /* 0x000fe40000410000 */
[----:B------:R-:W-:Y:S01]  /*67a0*/  FMUL.FTZ R179, R13, c[0x0][0x320] ;  /* 0x0000c8000db37a20 */ /* 0x000fe20000410000 */
[----:B--2---:R-:W-:Y:S01]  /*67b0*/  IADD3 R160, R163, R160, RZ ;  /* 0x000000a0a3a07210 */ /* 0x004fe20007ffe0ff */
[----:B------:R-:W-:Y:S01]  /*67c0*/  FMUL.FTZ R241, R14, c[0x0][0x320] ;  /* 0x0000c8000ef17a20 */ /* 0x000fe20000410000 */
[----:B---3--:R-:W-:Y:S01]  /*67d0*/  FSEL R0, R0, -INF , P0 ;  /* 0xff80000000007808 */ /* 0x008fe20000000000 */
[----:B------:R-:W-:Y:S01]  /*67e0*/  FMUL.FTZ R183, R15, c[0x0][0x320] ;  /* 0x0000c8000fb77a20 */ /* 0x000fe20000410000 */
[----:B------:R-:W-:Y:S01]  /*67f0*/  ISETP.GT.AND P1, PT, R160, RZ, PT ;  /* 0x000000ffa000720c */ /* 0x000fe20003f24270 */
[----:B------:R-:W-:Y:S01]  /*6800*/  FMUL.FTZ R239, R16, c[0x0][0x320] ;  /* 0x0000c80010ef7a20 */ /* 0x000fe20000410000 */
[C---:B------:R-:W-:Y:S03]  /*6810*/  HMMA.16816.F32.BF16 R28, R172.reuse, R136, R28 ;  /* 0x00000088ac1c723c */ /* 0x040fe6000004181c */
[----:B------:R-:W-:Y:S01]  /*6820*/  FMUL.FTZ R195, R17, c[0x0][0x320] ;  /* 0x0000c80011c37a20 */ /* 0x000fe20000410000 */
[----:B------:R-:W-:Y:S01]  /*6830*/  ISETP.GT.AND P0, PT, R160, 0x1, PT ;  /* 0x00000001a000780c */ /* 0x000fe20003f04270 */
[----:B------:R-:W-:Y:S01]  /*6840*/  FMUL.FTZ R237, R18, c[0x0][0x320] ;  /* 0x0000c80012ed7a20 */ /* 0x000fe20000410000 */
[----:B-1----:R-:W-:Y:S01]  /*6850*/  FSEL R245, R2, -INF , P2 ;  /* 0xff80000002f57808 */ /* 0x002fe20001000000 */
[----:B------:R-:W1:Y:S01]  /*6860*/  MUFU.TANH R154, R154 ;  /* 0x0000009a009a7308 */ /* 0x000e620000002400 */
[----:B------:R-:W-:Y:S01]  /*6870*/  HMMA.16816.F32.BF16 R32, R172, R138, R32 ;  /* 0x0000008aac20723c */ /* 0x000fe20000041820 */
[----:B------:R-:W-:Y:S03]  /*6880*/  LDSM.16.MT88.4 R144, [R135+UR4+0x3900] ;  /* 0x003900048790783b */ /* 0x000fe60008004200 */
[----:B------:R-:W-:Y:S01]  /*6890*/  FMUL.FTZ R219, R19, c[0x0][0x320] ;  /* 0x0000c80013db7a20 */ /* 0x000fe20000410000 */
[----:B------:R-:W-:Y:S01]  /*68a0*/  IADD3 R137, R135, UR4, RZ ;  /* 0x0000000487897c10 */ /* 0x000fe2000fffe0ff */
[----:B------:R-:W-:Y:S02]  /*68b0*/  FMUL.FTZ R235, R20, c[0x0][0x320] ;  /* 0x0000c80014eb7a20 */ /* 0x000fe40000410000 */
[----:B------:R-:W-:Y:S01]  /*68c0*/  FMUL.FTZ R233, R21, c[0x0][0x320] ;  /* 0x0000c80015e97a20 */ /* 0x000fe20000410000 */
[----:B------:R-:W2:Y:S03]  /*68d0*/  MUFU.TANH R155, R155 ;  /* 0x0000009b009b7308 */ /* 0x000ea60000002400 */
[----:B------:R-:W-:Y:S01]  /*68e0*/  FMUL.FTZ R231, R22, c[0x0][0x320] ;  /* 0x0000c80016e77a20 */ /* 0x000fe20000410000 */
[----:B------:R-:W-:Y:S01]  /*68f0*/  IADD3 R168, R188, R137, RZ ;  /* 0x00000089bca87210 */ /* 0x000fe20007ffe0ff */
[----:B------:R-:W-:Y:S02]  /*6900*/  FMUL.FTZ R229, R23, c[0x0][0x320] ;  /* 0x0000c80017e57a20 */ /* 0x000fe40000410000 */
[----:B------:R-:W-:Y:S02]  /*6910*/  FMUL.FTZ R227, R24, c[0x0][0x320] ;  /* 0x0000c80018e37a20 */ /* 0x000fe40000410000 */
[----:B------:R-:W-:Y:S01]  /*6920*/  FMUL.FTZ R225, R25, c[0x0][0x320] ;  /* 0x0000c80019e17a20 */ /* 0x000fe20000410000 */
[----:B------:R-:W3:Y:S01]  /*6930*/  MUFU.TANH R159, R159 ;  /* 0x0000009f009f7308 */ /* 0x000ee20000002400 */
[----:B------:R-:W-:Y:S01]  /*6940*/  FMUL.FTZ R181, R28, c[0x0][0x320] ;  /* 0x0000c8001cb57a20 */ /* 0x000fe20000410000 */
[----:B------:R-:W-:Y:S01]  /*6950*/  LDSM.16.MT88.4 R140, [R168+0x100] ;  /* 0x00010000a88c783b */ /* 0x000fe20000004200 */
[----:B------:R-:W-:Y:S01]  /*6960*/  FMUL.FTZ R167, R29, c[0x0][0x320] ;  /* 0x0000c8001da77a20 */ /* 0x000fe20000410000 */
[----:B-1----:R-:W-:Y:S01]  /*6970*/  FSEL R169, R154, -INF , P1 ;  /* 0xff8000009aa97808 */ /* 0x002fe20000800000 */
[----:B------:R-:W-:Y:S01]  /*6980*/  FMUL.FTZ R32, R32, c[0x0][0x320] ;  /* 0x0000c80020207a20 */ /* 0x000fe20000410000 */
[----:B------:R-:W-:Y:S01]  /*6990*/  ISETP.GT.AND P1, PT, R161, 0x8, PT ;  /* 0x00000008a100780c */ /* 0x000fe20003f24270 */
[----:B------:R-:W-:Y:S01]  /*69a0*/  FMUL.FTZ R223, R26, c[0x0][0x320] ;  /* 0x0000c8001adf7a20 */ /* 0x000fe20000410000 */
[----:B------:R-:W-:Y:S01]  /*69b0*/  FMNMX.FTZ R154, R0, R3, !PT ;  /* 0x00000003009a7209 */ /* 0x000fe20007810000 */
[----:B------:R-:W-:Y:S01]  /*69c0*/  FMUL.FTZ R33, R33, c[0x0][0x320] ;  /* 0x0000c80021217a20 */ /* 0x000fe20000410000 */
[----:B------:R-:W1:Y:S01]  /*69d0*/  MUFU.TANH R156, R156 ;  /* 0x0000009c009c7308 */ /* 0x000e620000002400 */
[----:B------:R-:W-:Y:S01]  /*69e0*/  FMUL.FTZ R221, R27, c[0x0][0x320] ;  /* 0x0000c8001bdd7a20 */ /* 0x000fe20000410000 */
[----:B------:R-:W-:Y:S01]  /*69f0*/  FMNMX.FTZ R154, R245, R154, !PT ;  /* 0x0000009af59a7209 */ /* 0x000fe20007810000 */
[----:B------:R-:W-:Y:S01]  /*6a00*/  FMUL.FTZ R165, R30, c[0x0][0x320] ;  /* 0x0000c8001ea57a20 */ /* 0x000fe20000410000 */
[----:B--2---:R-:W-:Y:S01]  /*6a10*/  FSEL R171, R155, -INF , P0 ;  /* 0xff8000009bab7808 */ /* 0x004fe20000000000 */
[----:B------:R-:W-:Y:S01]  /*6a20*/  FMUL.FTZ R2, R31, c[0x0][0x320] ;  /* 0x0000c8001f027a20 */ /* 0x000fe20000410000 */
[----:B------:R-:W-:Y:S01]  /*6a30*/  ISETP.GT.AND P0, PT, R161, 0x9, PT ;  /* 0x00000009a100780c */ /* 0x000fe20003f04270 */
[----:B------:R-:W-:Y:S01]  /*6a40*/  FMUL.FTZ R35, R35, c[0x0][0x320] ;  /* 0x0000c80023237a20 */ /* 0x000fe20000410000 */
[----:B------:R-:W-:Y:S02]  /*6a50*/  LDSM.16.MT88.4 R148, [R168+0x3900] ;  /* 0x00390000a894783b */ /* 0x000fe40000004200 */
[----:B------:R-:W2:Y:S01]  /*6a60*/  MUFU.TANH R157, R157 ;  /* 0x0000009d009d7308 */ /* 0x000ea20000002400 */
[----:B---3--:R-:W-:Y:S02]  /*6a70*/  FSEL R247, R159, -INF , P1 ;  /* 0xff8000009ff77808 */ /* 0x008fe40000800000 */
[----:B------:R-:W-:Y:S02]  /*6a80*/  ISETP.GT.AND P1, PT, R160, 0x8, PT ;  /* 0x00000008a000780c */ /* 0x000fe40003f24270 */
[----:B------:R-:W-:Y:S05]  /*6a90*/  FMNMX.FTZ R154, R247, R154, !PT ;  /* 0x0000009af79a7209 */ /* 0x000fea0007810000 */
[----:B------:R-:W3:Y:S01]  /*6aa0*/  MUFU.TANH R158, R158 ;  /* 0x0000009e009e7308 */ /* 0x000ee20000002400 */
[----:B-1----:R-:W-:Y:S02]  /*6ab0*/  FSEL R173, R156, -INF , P0 ;  /* 0xff8000009cad7808 */ /* 0x002fe40000000000 */
[----:B------:R-:W-:Y:S02]  /*6ac0*/  ISETP.GT.AND P0, PT, R160, 0x9, PT ;  /* 0x00000009a000780c */ /* 0x000fe40003f04270 */
[----:B------:R-:W-:Y:S05]  /*6ad0*/  FMNMX.FTZ R154, R173, R154, !PT ;  /* 0x0000009aad9a7209 */ /* 0x000fea0007810000 */
[----:B------:R-:W1:Y:S01]  /*6ae0*/  MUFU.TANH R243, R243 ;  /* 0x000000f300f37308 */ /* 0x000e620000002400 */
[----:B------:R-:W-:Y:S02]  /*6af0*/  FMNMX.FTZ R156, R169, R132, !PT ;  /* 0x00000084a99c7209 */ /* 0x000fe40007810000 */
[----:B--2---:R-:W-:Y:S01]  /*6b00*/  FSEL R251, R157, -INF , P1 ;  /* 0xff8000009dfb7808 */ /* 0x004fe20000800000 */
[----:B------:R-:W-:Y:S01]  /*6b10*/  FMUL.FTZ R157, R34, c[0x0][0x320] ;  /* 0x0000c800229d7a20 */ /* 0x000fe20000410000 */
[----:B------:R-:W-:Y:S02]  /*6b20*/  ISETP.GT.AND P1, PT, R161, 0x10, PT ;  /* 0x00000010a100780c */ /* 0x000fe40003f24270 */
[----:B------:R-:W-:Y:S03]  /*6b30*/  FMNMX.FTZ R156, R171, R156, !PT ;  /* 0x0000009cab9c7209 */ /* 0x000fe60007810000 */
[----:B------:R-:W2:Y:S01]  /*6b40*/  MUFU.TANH R179, R179 ;  /* 0x000000b300b37308 */ /* 0x000ea20000002400 */
[----:B---3--:R-:W-:Y:S02]  /*6b50*/  FSEL R249, R158, -INF , P0 ;  /* 0xff8000009ef97808 */ /* 0x008fe40000000000 */
[----:B------:R-:W-:Y:S02]  /*6b60*/  ISETP.GT.AND P0, PT, R161, 0x11, PT ;  /* 0x00000011a100780c */ /* 0x000fe40003f04270 */
[----:B------:R-:W-:Y:S05]  /*6b70*/  FMNMX.FTZ R158, R251, R156, !PT ;  /* 0x0000009cfb9e7209 */ /* 0x000fea0007810000 */
[----:B------:R-:W3:Y:S01]  /*6b80*/  MUFU.TANH R241, R241 ;  /* 0x000000f100f17308 */ /* 0x000ee20000002400 */
[----:B-1----:R-:W-:Y:S02]  /*6b90*/  FSEL R243, R243, -INF , P1 ;  /* 0xff800000f3f37808 */ /* 0x002fe40000800000 */
[C---:B------:R-:W-:Y:S02]  /*6ba0*/  ISETP.GT.AND P1, PT, R160.reuse, 0x10, PT ;  /* 0x00000010a000780c */ /* 0x040fe40003f24270 */
[----:B------:R-:W-:Y:S05]  /*6bb0*/  FMNMX.FTZ R154, R243, R154, !PT ;  /* 0x0000009af39a7209 */ /* 0x000fea0007810000 */
[----:B------:R-:W1:Y:S01]  /*6bc0*/  MUFU.TANH R239, R239 ;  /* 0x000000ef00ef7308 */ /* 0x000e620000002400 */
[----:B--2---:R-:W-:Y:S02]  /*6bd0*/  FSEL R179, R179, -INF , P0 ;  /* 0xff800000b3b37808 */ /* 0x004fe40000000000 */
[C---:B------:R-:W-:Y:S02]  /*6be0*/  ISETP.GT.AND P0, PT, R160.reuse, 0x11, PT ;  /* 0x00000011a000780c */ /* 0x040fe40003f04270 */
[----:B------:R-:W-:Y:S05]  /*6bf0*/  FMNMX.FTZ R154, R179, R154, !PT ;  /* 0x0000009ab39a7209 */ /* 0x000fea0007810000 */
[----:B------:R-:W2:Y:S01]  /*6c00*/  MUFU.TANH R183, R183 ;  /* 0x000000b700b77308 */ /* 0x000ea20000002400 */
[----:B---3--:R-:W-:Y:S02]  /*6c10*/  FSEL R241, R241, -INF , P1 ;  /* 0xff800000f1f17808 */ /* 0x008fe40000800000 */
[----:B------:R-:W-:Y:S07]  /*6c20*/  ISETP.GT.AND P1, PT, R161, 0x18, PT ;  /* 0x00000018a100780c */ /* 0x000fee0003f24270 */
[----:B------:R-:W3:Y:S01]  /*6c30*/  MUFU.TANH R195, R195 ;  /* 0x000000c300c37308 */ /* 0x000ee20000002400 */
[----:B-1----:R-:W-:Y:S02]  /*6c40*/  FSEL R239, R239, -INF , P1 ;  /* 0xff800000efef7808 */ /* 0x002fe40000800000 */
[C---:B------:R-:W-:Y:S02]  /*6c50*/  ISETP.GT.AND P1, PT, R160.reuse, 0x18, PT ;  /* 0x00000018a000780c */ /* 0x040fe40003f24270 */
[----:B------:R-:W-:Y:S05]  /*6c60*/  FMNMX.FTZ R154, R239, R154, !PT ;  /* 0x0000009aef9a7209 */ /* 0x000fea0007810000 */
[----:B------:R-:W1:Y:S01]  /*6c70*/  MUFU.TANH R237, R237 ;  /* 0x000000ed00ed7308 */ /* 0x000e620000002400 */
[----:B--2---:R-:W-:Y:S02]  /*6c80*/  FSEL R183, R183, -INF , P0 ;  /* 0xff800000b7b77808 */ /* 0x004fe40000000000 */
[----:B------:R-:W-:Y:S07]  /*6c90*/  ISETP.GT.AND P0, PT, R161, 0x19, PT ;  /* 0x00000019a100780c */ /* 0x000fee0003f04270 */
[----:B------:R-:W2:Y:S01]  /*6ca0*/  MUFU.TANH R235, R235 ;  /* 0x000000eb00eb7308 */ /* 0x000ea20000002400 */
[----:B---3--:R-:W-:Y:S02]  /*6cb0*/  FSEL R195, R195, -INF , P0 ;  /* 0xff800000c3c37808 */ /* 0x008fe40000000000 */
[C---:B------:R-:W-:Y:S02]  /*6cc0*/  ISETP.GT.AND P0, PT, R160.reuse, 0x19, PT ;  /* 0x00000019a000780c */ /* 0x040fe40003f04270 */
[----:B------:R-:W-:Y:S05]  /*6cd0*/  FMNMX.FTZ R156, R195, R154, !PT ;  /* 0x0000009ac39c7209 */ /* 0x000fea0007810000 */
[----:B------:R-:W3:Y:S01]  /*6ce0*/  MUFU.TANH R219, R219 ;  /* 0x000000db00db7308 */ /* 0x000ee20000002400 */
[----:B------:R-:W-:Y:S02]  /*6cf0*/  FMNMX.FTZ R154, R249, R158, !PT ;  /* 0x0000009ef99a7209 */ /* 0x000fe40007810000 */
[----:B-1----:R-:W-:Y:S02]  /*6d00*/  FSEL R237, R237, -INF , P1 ;  /* 0xff800000eded7808 */ /* 0x002fe40000800000 */
[----:B------:R-:W-:Y:S02]  /*6d10*/  ISETP.GT.AND P1, PT, R161, 0x20, PT ;  /* 0x00000020a100780c */ /* 0x000fe40003f24270 */
[----:B------:R-:W-:Y:S03]  /*6d20*/  FMNMX.FTZ R154, R241, R154, !PT ;  /* 0x0000009af19a7209 */ /* 0x000fe60007810000 */
[----:B------:R-:W1:Y:S01]  /*6d30*/  MUFU.TANH R233, R233 ;  /* 0x000000e900e97308 */ /* 0x000e620000002400 */
[----:B------:R-:W-:Y:S02]  /*6d40*/  FMNMX.FTZ R154, R183, R154, !PT ;  /* 0x0000009ab79a7209 */ /* 0x000fe40007810000 */
[----:B--2---:R-:W-:Y:S02]  /*6d50*/  FSEL R235, R235, -INF , P1 ;  /* 0xff800000ebeb7808 */ /* 0x004fe40000800000 */
[C---:B------:R-:W-:Y:S02]  /*6d60*/  ISETP.GT.AND P1, PT, R160.reuse, 0x20, PT ;  /* 0x00000020a000780c */ /* 0x040fe40003f24270 */
[----:B------:R-:W-:Y:S03]  /*6d70*/  FMNMX.FTZ R156, R235, R156, !PT ;  /* 0x0000009ceb9c7209 */ /* 0x000fe60007810000 */
[----:B------:R-:W2:Y:S01]  /*6d80*/  MUFU.TANH R231, R231 ;  /* 0x000000e700e77308 */ /* 0x000ea20000002400 */
[----:B---3--:R-:W-:Y:S02]  /*6d90*/  FSEL R219, R219, -INF , P0 ;  /* 0xff800000dbdb7808 */ /* 0x008fe40000000000 */
[----:B------:R-:W-:Y:S07]  /*6da0*/  ISETP.GT.AND P0, PT, R161, 0x21, PT ;  /* 0x00000021a100780c */ /* 0x000fee0003f04270 */
[----:B------:R-:W3:Y:S01]  /*6db0*/  MUFU.TANH R227, R227 ;  /* 0x000000e300e37308 */ /* 0x000ee20000002400 */
[----:B-1----:R-:W-:Y:S02]  /*6dc0*/  FSEL R233, R233, -INF , P0 ;  /* 0xff800000e9e97808 */ /* 0x002fe40000000000 */
[----:B------:R-:W-:Y:S02]  /*6dd0*/  ISETP.GT.AND P0, PT, R160, 0x21, PT ;  /* 0x00000021a000780c */ /* 0x000fe40003f04270 */
[----:B------:R-:W-:Y:S05]  /*6de0*/  FMNMX.FTZ R156, R233, R156, !PT ;  /* 0x0000009ce99c7209 */ /* 0x000fea0007810000 */
[----:B------:R-:W1:Y:S01]  /*6df0*/  MUFU.TANH R229, R229 ;  /* 0x000000e500e57308 */ /* 0x000e620000002400 */
[----:B--2---:R-:W-:Y:S02]  /*6e00*/  FSEL R231, R231, -INF , P1 ;  /* 0xff800000e7e77808 */ /* 0x004fe40000800000 */
[----:B------:R-:W-:Y:S07]  /*6e10*/  ISETP.GT.AND P1, PT, R161, 0x28, PT ;  /* 0x00000028a100780c */ /* 0x000fee0003f24270 */
[----:B------:R-:W2:Y:S01]  /*6e20*/  MUFU.TANH R225, R225 ;  /* 0x000000e100e17308 */ /* 0x000ea20000002400 */
[----:B---3--:R-:W-:Y:S02]  /*6e30*/  FSEL R227, R227, -INF , P1 ;  /* 0xff800000e3e37808 */ /* 0x008fe40000800000 */
[----:B------:R-:W-:Y:S02]  /*6e40*/  ISETP.GT.AND P1, PT, R161, 0x30, PT ;  /* 0x00000030a100780c */ /* 0x000fe40003f24270 */
[----:B------:R-:W-:Y:S05]  /*6e50*/  FMNMX.FTZ R34, R227, R156, !PT ;  /* 0x0000009ce3227209 */ /* 0x000fea0007810000 */
[----:B------:R-:W3:Y:S01]  /*6e60*/  MUFU.TANH R181, R181 ;  /* 0x000000b500b57308 */ /* 0x000ee20000002400 */
[----:B------:R-:W-:Y:S02]  /*6e70*/  FMNMX.FTZ R156, R237, R154, !PT ;  /* 0x0000009aed9c7209 */ /* 0x000fe40007810000 */
[----:B-1----:R-:W-:Y:S02]  /*6e80*/  FSEL R229, R229, -INF , P0 ;  /* 0xff800000e5e57808 */ /* 0x002fe40000000000 */
[----:B------:R-:W-:Y:S05]  /*6e90*/  ISETP.GT.AND P0, PT, R161, 0x29, PT ;  /* 0x00000029a100780c */ /* 0x000fea0003f04270 */
[----:B------:R-:W1:Y:S01]  /*6ea0*/  MUFU.TANH R167, R167 ;  /* 0x000000a700a77308 */ /* 0x000e620000002400 */
[----:B--2---:R-:W-:Y:S02]  /*6eb0*/  FSEL R225, R225, -INF , P0 ;  /* 0xff800000e1e17808 */ /* 0x004fe40000000000 */
[----:B------:R-:W-:Y:S02]  /*6ec0*/  ISETP.GT.AND P0, PT, R161, 0x31, PT ;  /* 0x00000031a100780c */ /* 0x000fe40003f04270 */
[----:B------:R-:W-:Y:S05]  /*6ed0*/  FMNMX.FTZ R34, R225, R34, !PT ;  /* 0x00000022e1227209 */ /* 0x000fea0007810000 */
[----:B------:R-:W2:Y:S01]  /*6ee0*/  MUFU.TANH R32, R32 ;  /* 0x0000002000207308 */ /* 0x000ea20000002400 */
[----:B---3--:R-:W-:Y:S02]  /*6ef0*/  FSEL R181, R181, -INF , P1 ;  /* 0xff800000b5b57808 */ /* 0x008fe40000800000 */
[----:B------:R-:W-:Y:S02]  /*6f00*/  ISETP.GT.AND P1, PT, R161, 0x38, PT ;  /* 0x00000038a100780c */ /* 0x000fe40003f24270 */
        /* <DEDUP_REMOVED lines=8> */
[----:B------:R-:W-:Y:S02]  /*6f90*/  FMNMX.FTZ R34, R229, R34, !PT ;  /* 0x00000022e5227209 */ /* 0x000fe40007810000 */
[----:B--2---:R-:W-:Y:S02]  /*6fa0*/  FSEL R161, R32, -INF , P1 ;  /* 0xff80000020a17808 */ /* 0x004fe40000800000 */
[C---:B------:R-:W-:Y:S02]  /*6fb0*/  ISETP.GT.AND P1, PT, R160.reuse, 0x28, PT ;  /* 0x00000028a000780c */ /* 0x040fe40003f24270 */
[----:B------:R-:W-:Y:S01]  /*6fc0*/  FMNMX.FTZ R154, R161, R154, !PT ;  /* 0x0000009aa19a7209 */ /* 0x000fe20007810000 */
[----:B------:R-:W2:Y:S01]  /*6fd0*/  MUFU.TANH R221, R221 ;  /* 0x000000dd00dd7308 */ /* 0x000ea20000002400 */
[----:B---3--:R-:W-:Y:S02]  /*6fe0*/  FSEL R159, R159, -INF , P0 ;  /* 0xff8000009f9f7808 */ /* 0x008fe40000000000 */
[C---:B------:R-:W-:Y:S02]  /*6ff0*/  ISETP.GT.AND P0, PT, R160.reuse, 0x29, PT ;  /* 0x00000029a000780c */ /* 0x040fe40003f04270 */
[----:B------:R-:W-:Y:S05]  /*7000*/  FMNMX.FTZ R32, R159, R154, !PT ;  /* 0x0000009a9f207209 */ /* 0x000fea0007810000 */
[----:B------:R-:W3:Y:S01]  /*7010*/  MUFU.TANH R165, R165 ;  /* 0x000000a500a57308 */ /* 0x000ee20000002400 */
[----:B------:R-:W4:Y:S01]  /*7020*/  SHFL.BFLY PT, R33, R32, 0x2, 0x1f ;  /* 0x0c401f0020217f89 */ /* 0x000f2200000e0000 */
[----:B-1----:R-:W-:Y:S02]  /*7030*/  FSEL R223, R223, -INF , P1 ;  /* 0xff800000dfdf7808 */ /* 0x002fe40000800000 */
[C---:B------:R-:W-:Y:S02]  /*7040*/  ISETP.GT.AND P1, PT, R160.reuse, 0x30, PT ;  /* 0x00000030a000780c */ /* 0x040fe40003f24270 */
[----:B------:R-:W-:Y:S04]  /*7050*/  FMNMX.FTZ R34, R223, R34, !PT ;  /* 0x00000022df227209 */ /* 0x000fe80007810000 */
        /* <DEDUP_REMOVED lines=9> */
[----:B------:R-:W-:Y:S02]  /*70f0*/  FMNMX.FTZ R2, R165, R34, !PT ;  /* 0x00000022a5027209 */ /* 0x000fe40007810000 */
[----:B------:R-:W-:Y:S02]  /*7100*/  ISETP.GT.AND P0, PT, R160, 0x39, PT ;  /* 0x00000039a000780c */ /* 0x000fe40003f04270 */
[----:B------:R-:W-:Y:S02]  /*7110*/  FMNMX.FTZ R2, R163, R2, !PT ;  /* 0x00000002a3027209 */ /* 0x000fe40007810000 */
[----:B--2---:R-:W-:Y:S04]  /*7120*/  FSEL R157, R157, -INF , P1 ;  /* 0xff8000009d9d7808 */ /* 0x004fe80000800000 */
[----:B------:R-:W-:Y:S02]  /*7130*/  FMNMX.FTZ R2, R157, R2, !PT ;  /* 0x000000029d027209 */ /* 0x000fe40007810000 */
[----:B---3--:R-:W-:Y:S02]  /*7140*/  FSEL R155, R155, -INF , P0 ;  /* 0xff8000009b9b7808 */ /* 0x008fe40000000000 */
[----:B----4-:R-:W-:Y:S02]  /*7150*/  FMNMX.FTZ R35, R32, R33, !PT ;  /* 0x0000002120237209 */ /* 0x010fe40007810000 */
[----:B------:R-:W-:Y:S03]  /*7160*/  FMNMX.FTZ R34, R155, R2, !PT ;  /* 0x000000029b227209 */ /* 0x000fe60007810000 */
[----:B------:R-:W1:Y:S08]  /*7170*/  SHFL.BFLY PT, R2, R35, 0x1, 0x1f ;  /* 0x0c201f0023027f89 */ /* 0x000e7000000e0000 */
[----:B------:R-:W2:Y:S01]  /*7180*/  SHFL.BFLY PT, R175, R34, 0x2, 0x1f ;  /* 0x0c401f0022af7f89 */ /* 0x000ea200000e0000 */
[----:B-1----:R-:W-:Y:S04]  /*7190*/  FMNMX.FTZ R2, R35, R2, !PT ;  /* 0x0000000223027209 */ /* 0x002fe80007810000 */
[C---:B------:R-:W-:Y:S01]  /*71a0*/  FSETP.NEU.FTZ.AND P1, PT, R2.reuse, -INF , PT ;  /* 0xff8000000200780b */ /* 0x040fe20003f3d000 */
[----:B------:R-:W-:Y:S01]  /*71b0*/  FMUL.FTZ R156, R2, c[0x0][0x2d0] ;  /* 0x0000b400029c7a20 */ /* 0x000fe20000410000 */
[----:B--2---:R-:W-:Y:S04]  /*71c0*/  FMNMX.FTZ R33, R34, R175, !PT ;  /* 0x000000af22217209 */ /* 0x004fe80007810000 */
[----:B------:R-:W-:Y:S02]  /*71d0*/  FSEL R156, R156, RZ, P1 ;  /* 0x000000ff9c9c7208 */ /* 0x000fe40000800000 */
[----:B------:R-:W-:Y:S01]  /*71e0*/  FSEL R4, R2, RZ, P1 ;  /* 0x000000ff02047208 */ /* 0x000fe20000800000 */
[----:B------:R-:W1:Y:S02]  /*71f0*/  SHFL.BFLY PT, R32, R33, 0x1, 0x1f ;  /* 0x0c201f0021207f89 */ /* 0x000e6400000e0000 */
[--C-:B------:R-:W-:Y:S02]  /*7200*/  FFMA.FTZ R177, R0, c[0x0][0x2d0], -R156.reuse ;  /* 0x0000b40000b17a23 */ /* 0x100fe4000001089c */
[----:B------:R-:W-:Y:S02]  /*7210*/  FADD.FTZ R4, -R4, R3 ;  /* 0x0000000304047221 */ /* 0x000fe40000010100 */
        /* <DEDUP_REMOVED lines=22> */
[----:B------:R-:W-:Y:S01]  /*7380*/  FFMA.FTZ R181, R181, c[0x0][0x2d0], -R156 ;  /* 0x0000b400b5b57a23 */ /* 0x000fe2000001089c */
[----:B------:R-:W-:Y:S01]  /*7390*/  PLOP3.LUT P0, PT, PT, PT, UP0, 0x80, 0x0 ;  /* 0x000000000000781c */ /* 0x000fe20003f0f008 */
[----:B------:R-:W-:Y:S02]  /*73a0*/  FADD.FTZ R3, -R5, R132 ;  /* 0x0000008405037221 */ /* 0x000fe40000010100 */
[--C-:B------:R-:W-:Y:S01]  /*73b0*/  FFMA.FTZ R173, R169, c[0x0][0x2d0], -R154.reuse ;  /* 0x0000b400a9ad7a23 */ /* 0x100fe2000001089a */
[----:B------:R-:W3:Y:S01]  /*73c0*/  MUFU.EX2 R174, R174 ;  /* 0x000000ae00ae7308 */ /* 0x000ee20000000800 */
[--C-:B------:R-:W-:Y:S02]  /*73d0*/  FFMA.FTZ R172, R171, c[0x0][0x2d0], -R154.reuse ;  /* 0x0000b400abac7a23 */ /* 0x100fe4000001089a */
[--C-:B------:R-:W-:Y:S01]  /*73e0*/  FFMA.FTZ R171, R251, c[0x0][0x2d0], -R154.reuse ;  /* 0x0000b400fbab7a23 */ /* 0x100fe2000001089a */
[----:B--2---:R-:W-:Y:S01]  /*73f0*/  F2FP.BF16.PACK_AB R136, R176, R177 ;  /* 0x000000b1b088723e */ /* 0x004fe200000010ff */
[--C-:B------:R-:W-:Y:S02]  /*7400*/  FFMA.FTZ R170, R249, c[0x0][0x2d0], -R154.reuse ;  /* 0x0000b400f9aa7a23 */ /* 0x100fe4000001089a */
[----:B------:R-:W-:Y:S02]  /*7410*/  FMUL.FTZ R132, R4, c[0x0][0x2d0] ;  /* 0x0000b40004847a20 */ /* 0x000fe40000410000 */
[----:B------:R-:W-:Y:S01]  /*7420*/  FMUL.FTZ R7, R3, c[0x0][0x2d0] ;  /* 0x0000b40003077a20 */ /* 0x000fe20000410000 */
[----:B------:R-:W-:Y:S01]  /*7430*/  MUFU.EX2 R173, R173 ;  /* 0x000000ad00ad7308 */ /* 0x000fe20000000800 */
[----:B------:R-:W-:Y:S02]  /*7440*/  FFMA.FTZ R228, R163, c[0x0][0x2d0], -R154 ;  /* 0x0000b400a3e47a23 */ /* 0x000fe4000001089a */
[----:B------:R-:W-:Y:S01]  /*7450*/  LDSM.16.MT88.4 R160, [R135+UR4+0x5900] ;  /* 0x0059000487a0783b */ /* 0x000fe20008004200 */
[----:B------:R-:W-:Y:S02]  /*7460*/  FFMA.FTZ R156, R159, c[0x0][0x2d0], -R156 ;  /* 0x0000b4009f9c7a23 */ /* 0x000fe4000001089c */
[--C-:B------:R-:W-:Y:S02]  /*7470*/  FFMA.FTZ R180, R241, c[0x0][0x2d0], -R154.reuse ;  /* 0x0000b400f1b47a23 */ /* 0x100fe4000001089a */
[--C-:B------:R-:W-:Y:S02]  /*7480*/  FFMA.FTZ R183, R183, c[0x0][0x2d0], -R154.reuse ;  /* 0x0000b400b7b77a23 */ /* 0x100fe4000001089a */
[----:B------:R-:W2:Y:S01]  /*7490*/  MUFU.EX2 R132, R132 ;  /* 0x0000008400847308 */ /* 0x000ea20000000800 */
[--C-:B------:R-:W-:Y:S02]  /*74a0*/  FFMA.FTZ R194, R237, c[0x0][0x2d0], -R154.reuse ;  /* 0x0000b400edc27a23 */ /* 0x100fe4000001089a */
[--C-:B------:R-:W-:Y:S01]  /*74b0*/  FFMA.FTZ R219, R219, c[0x0][0x2d0], -R154.reuse ;  /* 0x0000b400dbdb7a23 */ /* 0x100fe2000001089a */
[----:B---3--:R-:W-:Y:S01]  /*74c0*/  F2FP.BF16.PACK_AB R138, R174, R175 ;  /* 0x000000afae8a723e */ /* 0x008fe200000010ff */
[--C-:B------:R-:W-:Y:S02]  /*74d0*/  FFMA.FTZ R220, R231, c[0x0][0x2d0], -R154.reuse ;  /* 0x0000b400e7dc7a23 */ /* 0x100fe4000001089a */
[--C-:B------:R-:W-:Y:S02]  /*74e0*/  FFMA.FTZ R231, R157, c[0x0][0x2d0], -R154.reuse ;  /* 0x0000b4009de77a23 */ /* 0x100fe4000001089a */
[--C-:B------:R-:W-:Y:S01]  /*74f0*/  FFMA.FTZ R229, R229, c[0x0][0x2d0], -R154.reuse ;  /* 0x0000b400e5e57a23 */ /* 0x100fe2000001089a */
[----:B------:R-:W3:Y:S01]  /*7500*/  MUFU.EX2 R3, R7 ;  /* 0x0000000700037308 */ /* 0x000ee20000000800 */
[--C-:B------:R-:W-:Y:S02]  /*7510*/  FFMA.FTZ R223, R223, c[0x0][0x2d0], -R154.reuse ;  /* 0x0000b400dfdf7a23 */ /* 0x100fe4000001089a */
[--C-:B------:R-:W-:Y:S02]  /*7520*/  FFMA.FTZ R224, R221, c[0x0][0x2d0], -R154.reuse ;  /* 0x0000b400dde07a23 */ /* 0x100fe4000001089a */
[--C-:B------:R-:W-:Y:S02]  /*7530*/  FFMA.FTZ R221, R165, c[0x0][0x2d0], -R154.reuse ;  /* 0x0000b400a5dd7a23 */ /* 0x100fe4000001089a */
[----:B------:R-:W-:Y:S01]  /*7540*/  LDSM.16.MT88.4 R164, [R168+0x5900] ;  /* 0x00590000a8a4783b */ /* 0x000fe20000004200 */
[----:B------:R-:W-:Y:S02]  /*7550*/  FFMA.FTZ R154, R155, c[0x0][0x2d0], -R154 ;  /* 0x0000b4009b9a7a23 */ /* 0x000fe4000001089a */
[----:B------:R-:W4:Y:S01]  /*7560*/  MUFU.EX2 R172, R172 ;  /* 0x000000ac00ac7308 */ /* 0x000f220000000800 */
[C---:B--2---:R-:W-:Y:S02]  /*7570*/  FMUL.FTZ R4, R132.reuse, R128 ;  /* 0x0000008084047220 */ /* 0x044fe40000410000 */
[C---:B------:R-:W-:Y:S02]  /*7580*/  FMUL.FTZ R5, R132.reuse, R129 ;  /* 0x0000008184057220 */ /* 0x040fe40000410000 */
[C---:B------:R-:W-:Y:S05]  /*7590*/  FMUL.FTZ R8, R132.reuse, R124 ;  /* 0x0000007c84087220 */ /* 0x040fea0000410000 */
[----:B------:R-:W-:Y:S01]  /*75a0*/  MUFU.EX2 R171, R171 ;  /* 0x000000ab00ab7308 */ /* 0x000fe20000000800 */
[C---:B------:R-:W-:Y:S02]  /*75b0*/  FMUL.FTZ R9, R132.reuse, R125 ;  /* 0x0000007d84097220 */ /* 0x040fe40000410000 */
[C---:B------:R-:W-:Y:S02]  /*75c0*/  FMUL.FTZ R12, R132.reuse, R120 ;  /* 0x00000078840c7220 */ /* 0x040fe40000410000 */
[C---:B---3--:R-:W-:Y:S02]  /*75d0*/  FMUL.FTZ R6, R3.reuse, R130 ;  /* 0x0000008203067220 */ /* 0x048fe40000410000 */
[C---:B------:R-:W-:Y:S02]  /*75e0*/  FMUL.FTZ R7, R3.reuse, R131 ;  /* 0x0000008303077220 */ /* 0x040fe40000410000 */
[C---:B------:R-:W-:Y:S01]  /*75f0*/  FMUL.FTZ R10, R3.reuse, R126 ;  /* 0x0000007e030a7220 */ /* 0x040fe20000410000 */
[----:B------:R-:W2:Y:S01]  /*7600*/  MUFU.EX2 R170, R170 ;  /* 0x000000aa00aa7308 */ /* 0x000ea20000000800 */
[C---:B------:R-:W-:Y:S01]  /*7610*/  FMUL.FTZ R11, R3.reuse, R127 ;  /* 0x0000007f030b7220 */ /* 0x040fe20000410000 */
[----:B------:R-:W-:Y:S01]  /*7620*/  LDSM.16.MT88.4 R128, [R168+0x2900] ;  /* 0x00290000a880783b */ /* 0x000fe20000004200 */
[----:B------:R-:W-:Y:S01]  /*7630*/  FMUL.FTZ R13, R132, R121 ;  /* 0x00000079840d7220 */ /* 0x000fe20000410000 */
[----:B----4-:R-:W-:Y:S01]  /*7640*/  F2FP.BF16.PACK_AB R137, R172, R173 ;  /* 0x000000adac89723e */ /* 0x010fe200000010ff */
[C---:B------:R-:W-:Y:S02]  /*7650*/  FMUL.FTZ R14, R3.reuse, R122 ;  /* 0x0000007a030e7220 */ /* 0x040fe40000410000 */
[C---:B------:R-:W-:Y:S02]  /*7660*/  FMUL.FTZ R15, R3.reuse, R123 ;  /* 0x0000007b030f7220 */ /* 0x040fe40000410000 */
[C---:B------:R-:W-:Y:S01]  /*7670*/  FMUL.FTZ R16, R132.reuse, R116 ;  /* 0x0000007484107220 */ /* 0x040fe20000410000 */
[----:B------:R-:W3:Y:S01]  /*7680*/  LDSM.16.MT88.4 R124, [R134+UR4+0x100] ;  /* 0x00010004867c783b */ /* 0x000ee20008004200 */
[C---:B------:R-:W-:Y:S01]  /*7690*/  FMUL.FTZ R17, R132.reuse, R117 ;  /* 0x0000007584117220 */ /* 0x040fe20000410000 */
[----:B------:R-:W-:Y:S01]  /*76a0*/  MUFU.EX2 R230, R156 ;  /* 0x0000009c00e67308 */ /* 0x000fe20000000800 */
[C---:B------:R-:W-:Y:S02]  /*76b0*/  FMUL.FTZ R18, R3.reuse, R118 ;  /* 0x0000007603127220 */ /* 0x040fe40000410000 */
[C---:B------:R-:W-:Y:S02]  /*76c0*/  FMUL.FTZ R19, R3.reuse, R119 ;  /* 0x0000007703137220 */ /* 0x040fe40000410000 */
[C---:B------:R-:W-:Y:S01]  /*76d0*/  FMUL.FTZ R20, R132.reuse, R112 ;  /* 0x0000007084147220 */ /* 0x040fe20000410000 */
[----:B------:R-:W-:Y:S01]  /*76e0*/  LDSM.16.MT88.4 R116, [R134+UR4+0x900] ;  /* 0x000900048674783b */ /* 0x000fe20008004200 */
[----:B------:R-:W-:Y:S02]  /*76f0*/  FMUL.FTZ R21, R132, R113 ;  /* 0x0000007184157220 */ /* 0x000fe40000410000 */
[C---:B------:R-:W-:Y:S01]  /*7700*/  FMUL.FTZ R22, R3.reuse, R114 ;  /* 0x0000007203167220 */ /* 0x040fe20000410000 */
[----:B------:R4:W-:Y:S01]  /*7710*/  MUFU.EX2 R232, R154 ;  /* 0x0000009a00e87308 */ /* 0x0009e20000000800 */
[C---:B------:R-:W-:Y:S01]  /*7720*/  FMUL.FTZ R23, R3.reuse, R115 ;  /* 0x0000007303177220 */ /* 0x040fe20000410000 */
[----:B--2---:R-:W-:Y:S01]  /*7730*/  F2FP.BF16.PACK_AB R139, R170, R171 ;  /* 0x000000abaa8b723e */ /* 0x004fe200000010ff */
[C---:B------:R-:W-:Y:S01]  /*7740*/  FMUL.FTZ R24, R132.reuse, R108 ;  /* 0x0000006c84187220 */ /* 0x040fe20000410000 */
[----:B------:R-:W-:Y:S01]  /*7750*/  LDSM.16.MT88.4 R112, [R135+UR4+0x2100] ;  /* 0x002100048770783b */ /* 0x000fe20008004200 */
[----:B------:R-:W-:Y:S02]  /*7760*/  FMUL.FTZ R25, R132, R109 ;  /* 0x0000006d84197220 */ /* 0x000fe40000410000 */
[C---:B------:R-:W-:Y:S02]  /*7770*/  FMUL.FTZ R26, R3.reuse, R110 ;  /* 0x0000006e031a7220 */ /* 0x040fe40000410000 */
[C---:B-1----:R-:W-:Y:S01]  /*7780*/  HMMA.16816.F32.BF16 R4, R136.reuse, R32, R4 ;  /* 0x000000208804723c */ /* 0x042fe20000041804 */
[----:B------:R-:W-:Y:S04]  /*7790*/  MUFU.EX2 R178, R178 ;  /* 0x000000b200b27308 */ /* 0x000fe80000000800 */
[C---:B------:R-:W-:Y:S02]  /*77a0*/  FMUL.FTZ R27, R3.reuse, R111 ;  /* 0x0000006f031b7220 */ /* 0x040fe40000410000 */
[----:B------:R-:W-:Y:S01]  /*77b0*/  IADD3 R33, R134, UR4, RZ ;  /* 0x0000000486217c10 */ /* 0x000fe2000fffe0ff */
[C---:B------:R-:W-:Y:S03]  /*77c0*/  HMMA.16816.F32.BF16 R8, R136.reuse, R34, R8 ;  /* 0x000000228808723c */ /* 0x040fe60000041808 */
[----:B------:R-:W1:Y:S01]  /*77d0*/  MUFU.EX2 R179, R179 ;  /* 0x000000b300b37308 */ /* 0x000e620000000800 */
[----:B------:R-:W-:Y:S01]  /*77e0*/  IADD3 R169, R188, R33, RZ ;  /* 0x00000021bca97210 */ /* 0x000fe20007ffe0ff */
[C---:B------:R-:W-:Y:S01]  /*77f0*/  FMUL.FTZ R28, R132.reuse, R104 ;  /* 0x00000068841c7220 */ /* 0x040fe20000410000 */
[----:B----4-:R-:W-:Y:S02]  /*7800*/  LDSM.16.MT88.4 R152, [R134+UR4+0x3900] ;  /* 0x003900048698783b */ /* 0x010fe40008004200 */
[C---:B------:R-:W-:Y:S04]  /*7810*/  HMMA.16816.F32.BF16 R12, R136.reuse, R140, R12 ;  /* 0x0000008c880c723c */ /* 0x040fe8000004180c */
[C---:B------:R-:W-:Y:S01]  /*7820*/  FMUL.FTZ R29, R132.reuse, R105 ;  /* 0x00000069841d7220 */ /* 0x040fe20000410000 */
[----:B------:R-:W-:Y:S01]  /*7830*/  MUFU.EX2 R180, R180 ;  /* 0x000000b400b47308 */ /* 0x000fe20000000800 */
[C---:B------:R-:W-:Y:S01]  /*7840*/  FMUL.FTZ R30, R3.reuse, R106 ;  /* 0x0000006a031e7220 */ /* 0x040fe20000410000 */
[----:B------:R-:W2:Y:S01]  /*7850*/  LDSM.16.MT88.4 R120, [R169+0x100] ;  /* 0x00010000a978783b */ /* 0x000ea20000004200 */
[C---:B------:R-:W-:Y:S04]  /*7860*/  HMMA.16816.F32.BF16 R16, R136.reuse, R142, R16 ;  /* 0x0000008e8810723c */ /* 0x040fe80000041810 */
[C---:B------:R-:W-:Y:S02]  /*7870*/  FMUL.FTZ R31, R3.reuse, R107 ;  /* 0x0000006b031f7220 */ /* 0x040fe40000410000 */
[C---:B------:R-:W-:Y:S01]  /*7880*/  FMUL.FTZ R32, R132.reuse, R100 ;  /* 0x0000006484207220 */ /* 0x040fe20000410000 */
[----:B------:R-:W4:Y:S01]  /*7890*/  LDSM.16.MT88.4 R104, [R168+0x2100] ;  /* 0x00210000a868783b */ /* 0x000f220000004200 */
[C---:B---3--:R-:W-:Y:S01]  /*78a0*/  HMMA.16816.F32.BF16 R20, R136.reuse, R124, R20 ;  /* 0x0000007c8814723c */ /* 0x048fe20000041814 */
[----:B------:R-:W3:Y:S03]  /*78b0*/  MUFU.EX2 R183, R183 ;  /* 0x000000b700b77308 */ /* 0x000ee60000000800 */
[C---:B------:R-:W-:Y:S02]  /*78c0*/  FMUL.FTZ R33, R132.reuse, R101 ;  /* 0x0000006584217220 */ /* 0x040fe40000410000 */
[C---:B------:R-:W-:Y:S01]  /*78d0*/  FMUL.FTZ R34, R3.reuse, R102 ;  /* 0x0000006603227220 */ /* 0x040fe20000410000 */
[----:B------:R-:W-:Y:S01]  /*78e0*/  LDSM.16.MT88.4 R108, [R169+0x2100] ;  /* 0x00210000a96c783b */ /* 0x000fe20000004200 */
[C---:B------:R-:W-:Y:S03]  /*78f0*/  HMMA.16816.F32.BF16 R24, R136.reuse, R126, R24 ;  /* 0x0000007e8818723c */ /* 0x040fe60000041818 */
[----:B------:R-:W-:Y:S01]  /*7900*/  MUFU.EX2 R182, R182 ;  /* 0x000000b600b67308 */ /* 0x000fe20000000800 */
[C---:B------:R-:W-:Y:S02]  /*7910*/  FMUL.FTZ R35, R3.reuse, R103 ;  /* 0x0000006703237220 */ /* 0x040fe40000410000 */
[C---:B------:R-:W-:Y:S01]  /*7920*/  FMUL.FTZ R36, R132.reuse, R36 ;  /* 0x0000002484247220 */ /* 0x040fe20000410000 */
[----:B------:R-:W5:Y:S01]  /*7930*/  LDSM.16.MT88.4 R100, [R134+UR4+0x2100] ;  /* 0x002100048664783b */ /* 0x000f620008004200 */
[C---:B------:R-:W-:Y:S04]  /*7940*/  FMUL.FTZ R37, R132.reuse, R37 ;  /* 0x0000002584257220 */ /* 0x040fe80000410000 */
[C---:B------:R-:W-:Y:S01]  /*7950*/  FMUL.FTZ R38, R3.reuse, R38 ;  /* 0x0000002603267220 */ /* 0x040fe20000410000 */
[----:B------:R-:W1:Y:S01]  /*7960*/  MUFU.EX2 R195, R195 ;  /* 0x000000c300c37308 */ /* 0x000e620000000800 */
[C---:B------:R-:W-:Y:S01]  /*7970*/  FMUL.FTZ R39, R3.reuse, R39 ;  /* 0x0000002703277220 */ /* 0x040fe20000410000 */
[----:B------:R-:W-:Y:S01]  /*7980*/  LDSM.16.MT88.4 R124, [R135+UR4+0x2900] ;  /* 0x00290004877c783b */ /* 0x000fe20008004200 */
[C---:B------:R-:W-:Y:S02]  /*7990*/  FMUL.FTZ R40, R132.reuse, R40 ;  /* 0x0000002884287220 */ /* 0x040fe40000410000 */
[C---:B------:R-:W-:Y:S02]  /*79a0*/  FMUL.FTZ R41, R132.reuse, R41 ;  /* 0x0000002984297220 */ /* 0x040fe40000410000 */
[C---:B------:R-:W-:Y:S02]  /*79b0*/  FMUL.FTZ R42, R3.reuse, R42 ;  /* 0x0000002a032a7220 */ /* 0x040fe40000410000 */
[C---:B------:R-:W-:Y:S01]  /*79c0*/  FMUL.FTZ R43, R3.reuse, R43 ;  /* 0x0000002b032b7220 */ /* 0x040fe20000410000 */
[C---:B--2---:R-:W-:Y:S01]  /*79d0*/  HMMA.16816.F32.BF16 R28, R136.reuse, R120, R28 ;  /* 0x00000078881c723c */ /* 0x044fe2000004181c */
[----:B------:R-:W-:Y:S01]  /*79e0*/  LDSM.16.MT88.4 R140, [R134+UR4+0x2900] ;  /* 0x00290004868c783b */ /* 0x000fe20008004200 */
[----:B------:R-:W-:Y:S01]  /*79f0*/  MUFU.EX2 R194, R194 ;  /* 0x000000c200c27308 */ /* 0x000fe20000000800 */
[C---:B------:R-:W-:Y:S02]  /*7a00*/  FMUL.FTZ R44, R132.reuse, R44 ;  /* 0x0000002c842c7220 */ /* 0x040fe40000410000 */
[C---:B------:R-:W-:Y:S02]  /*7a10*/  FMUL.FTZ R45, R132.reuse, R45 ;  /* 0x0000002d842d7220 */ /* 0x040fe40000410000 */
[C---:B------:R-:W-:Y:S01]  /*7a20*/  FMUL.FTZ R46, R3.reuse, R46 ;  /* 0x0000002e032e7220 */ /* 0x040fe20000410000 */
[C---:B------:R-:W-:Y:S01]  /*7a30*/  HMMA.16816.F32.BF16 R32, R136.reuse, R122, R32 ;  /* 0x0000007a8820723c */ /* 0x040fe20000041820 */
[----:B------:R-:W-:Y:S03]  /*7a40*/  LDSM.16.MT88.4 R120, [R169+0x900] ;  /* 0x00090000a978783b */ /* 0x000fe60000004200 */
[C---:B------:R-:W-:Y:S01]  /*7a50*/  FMUL.FTZ R47, R3.reuse, R47 ;  /* 0x0000002f032f7220 */ /* 0x040fe20000410000 */
[----:B------:R-:W2:Y:S01]  /*7a60*/  MUFU.EX2 R219, R219 ;  /* 0x000000db00db7308 */ /* 0x000ea20000000800 */
[C---:B------:R-:W-:Y:S02]  /*7a70*/  FMUL.FTZ R48, R132.reuse, R48 ;  /* 0x0000003084307220 */ /* 0x040fe40000410000 */
[C---:B------:R-:W-:Y:S01]  /*7a80*/  HMMA.16816.F32.BF16 R36, R136.reuse, R112, R36 ;  /* 0x000000708824723c */ /* 0x040fe20000041824 */
[----:B------:R-:W-:Y:S03]  /*7a90*/  LDSM.16.MT88.4 R156, [R169+0x3900] ;  /* 0x00390000a99c783b */ /* 0x000fe60000004200 */
[C---:B------:R-:W-:Y:S02]  /*7aa0*/  FMUL.FTZ R49, R132.reuse, R49 ;  /* 0x0000003184317220 */ /* 0x040fe40000410000 */
[C---:B------:R-:W-:Y:S01]  /*7ab0*/  FMUL.FTZ R50, R3.reuse, R50 ;  /* 0x0000003203327220 */ /* 0x040fe20000410000 */
[----:B------:R-:W-:Y:S01]  /*7ac0*/  MUFU.EX2 R218, R218 ;  /* 0x000000da00da7308 */ /* 0x000fe20000000800 */
[C---:B------:R-:W-:Y:S01]  /*7ad0*/  HMMA.16816.F32.BF16 R40, R136.reuse, R114, R40 ;  /* 0x000000728828723c */ /* 0x040fe20000041828 */
[----:B------:R-:W-:Y:S03]  /*7ae0*/  LDSM.16.MT88.4 R112, [R135+UR4+0x900] ;  /* 0x000900048770783b */ /* 0x000fe60008004200 */
[C---:B------:R-:W-:Y:S02]  /*7af0*/  FMUL.FTZ R51, R3.reuse, R51 ;  /* 0x0000003303337220 */ /* 0x040fe40000410000 */
[C---:B------:R-:W-:Y:S02]  /*7b00*/  FMUL.FTZ R52, R132.reuse, R52 ;  /* 0x0000003484347220 */ /* 0x040fe40000410000 */
[C---:B----4-:R-:W-:Y:S01]  /*7b10*/  HMMA.16816.F32.BF16 R44, R136.reuse, R104, R44 ;  /* 0x00000068882c723c */ /* 0x050fe2000004182c */
[----:B------:R-:W-:Y:S03]  /*7b20*/  MUFU.EX2 R233, R233 ;  /* 0x000000e900e97308 */ /* 0x000fe60000000800 */
[C---:B------:R-:W-:Y:S02]  /*7b30*/  FMUL.FTZ R53, R132.reuse, R53 ;  /* 0x0000003584357220 */ /* 0x040fe40000410000 */
[C---:B------:R-:W-:Y:S02]  /*7b40*/  FMUL.FTZ R54, R3.reuse, R54 ;  /* 0x0000003603367220 */ /* 0x040fe40000410000 */
[C---:B------:R-:W-:Y:S01]  /*7b50*/  HMMA.16816.F32.BF16 R48, R136.reuse, R106, R48 ;  /* 0x0000006a8830723c */ /* 0x040fe20000041830 */
[----:B------:R-:W4:Y:S02]  /*7b60*/  LDSM.16.MT88.4 R104, [R135+UR4+0x4100] ;  /* 0x004100048768783b */ /* 0x000f240008004200 */
[----:B------:R-:W-:Y:S01]  /*7b70*/  MUFU.EX2 R220, R220 ;  /* 0x000000dc00dc7308 */ /* 0x000fe20000000800 */
[C---:B------:R-:W-:Y:S02]  /*7b80*/  FMUL.FTZ R55, R3.reuse, R55 ;  /* 0x0000003703377220 */ /* 0x040fe40000410000 */
[C---:B------:R-:W-:Y:S02]  /*7b90*/  FMUL.FTZ R56, R132.reuse, R56 ;  /* 0x0000003884387220 */ /* 0x040fe40000410000 */
[C---:B------:R-:W-:Y:S03]  /*7ba0*/  FMUL.FTZ R57, R132.reuse, R57 ;  /* 0x0000003984397220 */ /* 0x040fe60000410000 */
[C---:B-----5:R-:W-:Y:S02]  /*7bb0*/  HMMA.16816.F32.BF16 R52, R136.reuse, R100, R52 ;  /* 0x000000648834723c */ /* 0x060fe40000041834 */
[----:B------:R-:W-:Y:S01]  /*7bc0*/  MUFU.EX2 R229, R229 ;  /* 0x000000e500e57308 */ /* 0x000fe20000000800 */
[C---:B------:R-:W-:Y:S02]  /*7bd0*/  FMUL.FTZ R58, R3.reuse, R58 ;  /* 0x0000003a033a7220 */ /* 0x040fe40000410000 */
[C---:B------:R-:W-:Y:S02]  /*7be0*/  FMUL.FTZ R59, R3.reuse, R59 ;  /* 0x0000003b033b7220 */ /* 0x040fe40000410000 */
[C---:B------:R-:W-:Y:S02]  /*7bf0*/  FMUL.FTZ R60, R132.reuse, R60 ;  /* 0x0000003c843c7220 */ /* 0x040fe40000410000 */
[C---:B------:R-:W-:Y:S03]  /*7c00*/  FMUL.FTZ R61, R132.reuse, R61 ;  /* 0x0000003d843d7220 */ /* 0x040fe60000410000 */
[C---:B------:R-:W-:Y:S01]  /*7c10*/  HMMA.16816.F32.BF16 R56, R136.reuse, R102, R56 ;  /* 0x000000668838723c */ /* 0x040fe20000041838 */
[----:B------:R-:W5:Y:S01]  /*7c20*/  LDSM.16.MT88.4 R100, [R168+0x4100] ;  /* 0x00410000a864783b */ /* 0x000f620000004200 */
[----:B------:R-:W-:Y:S01]  /*7c30*/  MUFU.EX2 R222, R222 ;  /* 0x000000de00de7308 */ /* 0x000fe20000000800 */
[C---:B------:R-:W-:Y:S02]  /*7c40*/  FMUL.FTZ R62, R3.reuse, R62 ;  /* 0x0000003e033e7220 */ /* 0x040fe40000410000 */
[C---:B------:R-:W-:Y:S02]  /*7c50*/  FMUL.FTZ R63, R3.reuse, R63 ;  /* 0x0000003f033f7220 */ /* 0x040fe40000410000 */
[C---:B------:R-:W-:Y:S02]  /*7c60*/  FMUL.FTZ R64, R132.reuse, R64 ;  /* 0x0000004084407220 */ /* 0x040fe40000410000 */
[C---:B------:R-:W-:Y:S03]  /*7c70*/  FMUL.FTZ R65, R132.reuse, R65 ;  /* 0x0000004184417220 */ /* 0x040fe60000410000 */
[C---:B------:R-:W-:Y:S01]  /*7c80*/  HMMA.16816.F32.BF16 R60, R136.reuse, R108, R60 ;  /* 0x0000006c883c723c */ /* 0x040fe2000004183c */
[----:B------:R-:W-:Y:S02]  /*7c90*/  MUFU.EX2 R225, R225 ;  /* 0x000000e100e17308 */ /* 0x000fe40000000800 */
[C---:B------:R-:W-:Y:S02]  /*7ca0*/  FMUL.FTZ R66, R3.reuse, R66 ;  /* 0x0000004203427220 */ /* 0x040fe40000410000 */
[C---:B------:R-:W-:Y:S02]  /*7cb0*/  FMUL.FTZ R67, R3.reuse, R67 ;  /* 0x0000004303437220 */ /* 0x040fe40000410000 */
[C---:B------:R-:W-:Y:S02]  /*7cc0*/  FMUL.FTZ R68, R132.reuse, R68 ;  /* 0x0000004484447220 */ /* 0x040fe40000410000 */
[C---:B------:R-:W-:Y:S02]  /*7cd0*/  FMUL.FTZ R69, R132.reuse, R69 ;  /* 0x0000004584457220 */ /* 0x040fe40000410000 */
[----:B------:R-:W-:Y:S01]  /*7ce0*/  MUFU.EX2 R223, R223 ;  /* 0x000000df00df7308 */ /* 0x000fe20000000800 */
[C---:B------:R-:W-:Y:S01]  /*7cf0*/  HMMA.16816.F32.BF16 R64, R136.reuse, R110, R64 ;  /* 0x0000006e8840723c */ /* 0x040fe20000041840 */
[----:B------:R-:W1:Y:S02]  /*7d00*/  LDSM.16.MT88.4 R108, [R134+UR4+0x4100] ;  /* 0x00410004866c783b */ /* 0x000e640008004200 */
[C---:B------:R-:W-:Y:S02]  /*7d10*/  FMUL.FTZ R70, R3.reuse, R70 ;  /* 0x0000004603467220 */ /* 0x040fe40000410000 */
[C---:B------:R-:W-:Y:S02]  /*7d20*/  FMUL.FTZ R71, R3.reuse, R71 ;  /* 0x0000004703477220 */ /* 0x040fe40000410000 */
[C---:B------:R-:W-:Y:S02]  /*7d30*/  FMUL.FTZ R72, R132.reuse, R72 ;  /* 0x0000004884487220 */ /* 0x040fe40000410000 */
[C---:B------:R-:W-:Y:S01]  /*7d40*/  FMUL.FTZ R73, R132.reuse, R73 ;  /* 0x0000004984497220 */ /* 0x040fe20000410000 */
[----:B------:R-:W-:Y:S02]  /*7d50*/  MUFU.EX2 R224, R224 ;  /* 0x000000e000e07308 */ /* 0x000fe40000000800 */
[C---:B----4-:R-:W-:Y:S03]  /*7d60*/  HMMA.16816.F32.BF16 R68, R136.reuse, R104, R68 ;  /* 0x000000688844723c */ /* 0x050fe60000041844 */
[C---:B------:R-:W-:Y:S02]  /*7d70*/  FMUL.FTZ R74, R3.reuse, R74 ;  /* 0x0000004a034a7220 */ /* 0x040fe40000410000 */
[C---:B------:R-:W-:Y:S02]  /*7d80*/  FMUL.FTZ R75, R3.reuse, R75 ;  /* 0x0000004b034b7220 */ /* 0x040fe40000410000 */
[C---:B------:R-:W-:Y:S01]  /*7d90*/  FMUL.FTZ R84, R132.reuse, R84 ;  /* 0x0000005484547220 */ /* 0x040fe20000410000 */
[----:B------:R-:W-:Y:S01]  /*7da0*/  MUFU.EX2 R181, R181 ;  /* 0x000000b500b57308 */ /* 0x000fe20000000800 */
[C---:B------:R-:W-:Y:S03]  /*7db0*/  FMUL.FTZ R85, R132.reuse, R85 ;  /* 0x0000005584557220 */ /* 0x040fe60000410000 */
[C---:B------:R-:W-:Y:S01]  /*7dc0*/  HMMA.16816.F32.BF16 R72, R136.reuse, R106, R72 ;  /* 0x0000006a8848723c */ /* 0x040fe20000041848 */
[----:B------:R-:W4:Y:S02]  /*7dd0*/  LDSM.16.MT88.4 R104, [R169+0x4100] ;  /* 0x00410000a968783b */ /* 0x000f240000004200 */
[C---:B------:R-:W-:Y:S02]  /*7de0*/  FMUL.FTZ R76, R132.reuse, R76 ;  /* 0x0000004c844c7220 */ /* 0x040fe40000410000 */
[C---:B------:R-:W-:Y:S01]  /*7df0*/  FMUL.FTZ R77, R132.reuse, R77 ;  /* 0x0000004d844d7220 */ /* 0x040fe20000410000 */
[----:B------:R-:W2:Y:S01]  /*7e00*/  MUFU.EX2 R226, R226 ;  /* 0x000000e200e27308 */ /* 0x000ea20000000800 */
[C---:B------:R-:W-:Y:S02]  /*7e10*/  FMUL.FTZ R78, R3.reuse, R78 ;  /* 0x0000004e034e7220 */ /* 0x040fe40000410000 */
[C---:B------:R-:W-:Y:S03]  /*7e20*/  FMUL.FTZ R79, R3.reuse, R79 ;  /* 0x0000004f034f7220 */ /* 0x040fe60000410000 */
[C---:B------:R-:W-:Y:S02]  /*7e30*/  FMUL.FTZ R86, R3.reuse, R86 ;  /* 0x0000005603567220 */ /* 0x040fe40000410000 */
[C---:B------:R-:W-:Y:S02]  /*7e40*/  FMUL.FTZ R87, R3.reuse, R87 ;  /* 0x0000005703577220 */ /* 0x040fe40000410000 */
[C---:B-----5:R-:W-:Y:S01]  /*7e50*/  HMMA.16816.F32.BF16 R76, R136.reuse, R100, R76 ;  /* 0x00000064884c723c */ /* 0x060fe2000004184c */
[----:B------:R-:W-:Y:S02]  /*7e60*/  MUFU.EX2 R221, R221 ;  /* 0x000000dd00dd7308 */ /* 0x000fe40000000800 */
[C---:B------:R-:W-:Y:S02]  /*7e70*/  FMUL.FTZ R80, R132.reuse, R80 ;  /* 0x0000005084507220 */ /* 0x040fe40000410000 */
[C---:B------:R-:W-:Y:S02]  /*7e80*/  FMUL.FTZ R81, R132.reuse, R81 ;  /* 0x0000005184517220 */ /* 0x040fe40000410000 */
[----:B------:R-:W-:Y:S01]  /*7e90*/  FMUL.FTZ R82, R3, R82 ;  /* 0x0000005203527220 */ /* 0x000fe20000410000 */
[----:B-1----:R-:W-:Y:S01]  /*7ea0*/  F2FP.BF16.PACK_AB R100, R179, R178 ;  /* 0x000000b2b364723e */ /* 0x002fe200000010ff */
[----:B------:R-:W-:Y:S02]  /*7eb0*/  FMUL.FTZ R83, R3, R83 ;  /* 0x0000005303537220 */ /* 0x000fe40000410000 */
[----:B------:R-:W1:Y:S01]  /*7ec0*/  MUFU.EX2 R228, R228 ;  /* 0x000000e400e47308 */ /* 0x000e620000000800 */
[C---:B------:R-:W-:Y:S01]  /*7ed0*/  FMUL.FTZ R88, R132.reuse, R88 ;  /* 0x0000005884587220 */ /* 0x040fe20000410000 */
[----:B---3--:R-:W-:Y:S01]  /*7ee0*/  F2FP.BF16.PACK_AB R101, R183, R180 ;  /* 0x000000b4b765723e */ /* 0x008fe200000010ff */
[C---:B------:R-:W-:Y:S02]  /*7ef0*/  FMUL.FTZ R89, R132.reuse, R89 ;  /* 0x0000005984597220 */ /* 0x040fe40000410000 */
[C---:B------:R-:W-:Y:S03]  /*7f00*/  HMMA.16816.F32.BF16 R80, R136.reuse, R102, R80 ;  /* 0x000000668850723c */ /* 0x040fe60000041850 */
[C---:B------:R-:W-:Y:S02]  /*7f10*/  FMUL.FTZ R90, R3.reuse, R90 ;  /* 0x0000005a035a7220 */ /* 0x040fe40000410000 */
[----:B------:R-:W-:Y:S01]  /*7f20*/  FMUL.FTZ R91, R3, R91 ;  /* 0x0000005b035b7220 */ /* 0x000fe20000410000 */
[----:B------:R-:W3:Y:S01]  /*7f30*/  MUFU.EX2 R227, R227 ;  /* 0x000000e300e37308 */ /* 0x000ee20000000800 */
[C---:B------:R-:W-:Y:S01]  /*7f40*/  FMUL.FTZ R92, R132.reuse, R92 ;  /* 0x0000005c845c7220 */ /* 0x040fe20000410000 */
[C---:B------:R-:W-:Y:S04]  /*7f50*/  HMMA.16816.F32.BF16 R84, R136.reuse, R108, R84 ;  /* 0x0000006c8854723c */ /* 0x040fe80000041854 */
[C---:B------:R-:W-:Y:S01]  /*7f60*/  FMUL.FTZ R93, R132.reuse, R93 ;  /* 0x0000005d845d7220 */ /* 0x040fe20000410000 */
[----:B------:R-:W-:Y:S01]  /*7f70*/  F2FP.BF16.PACK_AB R102, R195, R182 ;  /* 0x000000b6c366723e */ /* 0x000fe200000010ff */
[----:B------:R-:W-:Y:S01]  /*7f80*/  FMUL.FTZ R94, R3, R94 ;  /* 0x0000005e035e7220 */ /* 0x000fe20000410000 */
[----:B--2---:R-:W-:Y:S01]  /*7f90*/  F2FP.BF16.PACK_AB R103, R219, R194 ;  /* 0x000000c2db67723e */ /* 0x004fe200000010ff */
[C---:B------:R-:W-:Y:S01]  /*7fa0*/  HMMA.16816.F32.BF16 R88, R136.reuse, R110, R88 ;  /* 0x0000006e8858723c */ /* 0x040fe20000041858 */
[----:B------:R-:W2:Y:S01]  /*7fb0*/  LDSM.16.MT88.4 R108, [R168+0x900] ;  /* 0x00090000a86c783b */ /* 0x000ea20000004200 */
[----:B------:R-:W5:Y:S02]  /*7fc0*/  MUFU.EX2 R231, R231 ;  /* 0x000000e700e77308 */ /* 0x000f640000000800 */
        /* <DEDUP_REMOVED lines=10> */
[----:B------:R-:W-:Y:S02]  /*8070*/  FADD.FTZ R176, R176, R177 ;  /* 0x000000b1b0b07221 */ /* 0x000fe40000010000 */
[----:B------:R-:W-:Y:S02]  /*8080*/  FADD.FTZ R172, R172, R173 ;  /* 0x000000adacac7221 */ /* 0x000fe40000010000 */
[----:B------:R-:W-:Y:S01]  /*8090*/  F2FP.BF16.PACK_AB R136, R226, R181 ;  /* 0x000000b5e288723e */ /* 0x000fe200000010ff */
[C---:B------:R-:W-:Y:S05]  /*80a0*/  HMMA.16816.F32.BF16 R4, R100.reuse, R112, R4 ;  /* 0x000000706404723c */ /* 0x040fea0000041804 */
[----:B-1----:R-:W-:Y:S01]  /*80b0*/  F2FP.BF16.PACK_AB R137, R228, R221 ;  /* 0x000000dde489723e */ /* 0x002fe200000010ff */
[----:B------:R-:W-:Y:S01]  /*80c0*/  FADD.FTZ R3, R175, R176 ;  /* 0x000000b0af037221 */ /* 0x000fe20000010000 */
[----:B---3--:R-:W-:Y:S01]  /*80d0*/  F2FP.BF16.PACK_AB R138, R230, R227 ;  /* 0x000000e3e68a723e */ /* 0x008fe200000010ff */
[C---:B------:R-:W-:Y:S01]  /*80e0*/  HMMA.16816.F32.BF16 R8, R100.reuse, R114, R8 ;  /* 0x000000726408723c */ /* 0x040fe20000041808 */
[----:B------:R-:W-:Y:S03]  /*80f0*/  LDSM.16.MT88.4 R112, [R168+0x4900] ;  /* 0x00490000a870783b */ /* 0x000fe60000004200 */
[----:B-----5:R-:W-:Y:S01]  /*8100*/  F2FP.BF16.PACK_AB R139, R232, R231 ;  /* 0x000000e7e88b723e */ /* 0x020fe200000010ff */
[----:B------:R-:W-:Y:S03]  /*8110*/  FADD.FTZ R3, R174, R3 ;  /* 0x00000003ae037221 */ /* 0x000fe60000010000 */
[C---:B--2---:R-:W-:Y:S04]  /*8120*/  HMMA.16816.F32.BF16 R12, R100.reuse, R108, R12 ;  /* 0x0000006c640c723c */ /* 0x044fe8000004180c */
[----:B------:R-:W-:Y:S04]  /*8130*/  FADD.FTZ R178, R178, R3 ;  /* 0x00000003b2b27221 */ /* 0x000fe80000010000 */
[C---:B------:R-:W-:Y:S01]  /*8140*/  HMMA.16816.F32.BF16 R16, R100.reuse, R110, R16 ;  /* 0x0000006e6410723c */ /* 0x040fe20000041810 */
[----:B------:R-:W1:Y:S03]  /*8150*/  LDSM.16.MT88.4 R108, [R135+UR4+0x4900] ;  /* 0x00490004876c783b */ /* 0x000e660008004200 */
[----:B------:R-:W-:Y:S04]  /*8160*/  FADD.FTZ R179, R179, R178 ;  /* 0x000000b2b3b37221 */ /* 0x000fe80000010000 */
[C---:B------:R-:W-:Y:S04]  /*8170*/  HMMA.16816.F32.BF16 R20, R100.reuse, R116, R20 ;  /* 0x000000746414723c */ /* 0x040fe80000041814 */
[----:B------:R-:W-:Y:S04]  /*8180*/  FADD.FTZ R182, R182, R179 ;  /* 0x000000b3b6b67221 */ /* 0x000fe80000010000 */
[C---:B------:R-:W-:Y:S01]  /*8190*/  HMMA.16816.F32.BF16 R24, R100.reuse, R118, R24 ;  /* 0x000000766418723c */ /* 0x040fe20000041818 */
[----:B------:R-:W-:Y:S03]  /*81a0*/  LDSM.16.MT88.4 R116, [R169+0x4900] ;  /* 0x00490000a974783b */ /* 0x000fe60000004200 */
        /* <DEDUP_REMOVED lines=32> */
[----:B------:R-:W-:Y:S03]  /*83b0*/  F2FP.BF16.PACK_AB R103, R224, R223 ;  /* 0x000000dfe067723e */ /* 0x000fe600000010ff */
[----:B------:R-:W-:Y:S04]  /*83c0*/  FADD.FTZ R222, R222, R233 ;  /* 0x000000e9dede7221 */ /* 0x000fe80000010000 */
        /* <DEDUP_REMOVED lines=77> */
[----:B------:R-:W-:Y:S01]  /*88a0*/  FADD.FTZ R202, R232, R231 ;  /* 0x000000e7e8ca7221 */ /* 0x000fe20000010000 */
[----:B------:R-:W-:-:S05]  /*88b0*/  @!P0 BRA `(.L_x_1556) ;  /* 0x000003f000008947 */ /* 0x000fca0003800000 */
[----:B------:R-:W-:Y:S01]  /*88c0*/  ISETP.NE.AND P2, PT, R196, 0x1, PT ;  /* 0x00000001c400780c */ /* 0x000fe20003f45270 */
[----:B------:R-:W-:Y:S01]  /*88d0*/  IMAD.U32 R4, RZ, RZ, UR7 ;  /* 0x00000007ff047e24 */ /* 0x000fe2000f8e00ff */
[----:B------:R-:W-:Y:S01]  /*88e0*/  IADD3 R11, -R215, 0x10, RZ ;  /* 0x00000010d70b7810 */ /* 0x000fe20007ffe1ff */
[----:B------:R-:W-:Y:S03]  /*88f0*/  IMAD.MOV.U32 R198, RZ, RZ, RZ ;  /* 0x000000ffffc67224 */ /* 0x000fe600078e00ff */
[----:B------:R-:W-:Y:S02]  /*8900*/  IADD3 R199, R201, UR15, R4 ;  /* 0x0000000fc9c77c10 */ /* 0x000fe4000fffe004 */
[----:B------:R-:W-:Y:S02]  /*8910*/  LOP3.LUT R11, R11, 0xf, RZ, 0xc0, !PT ;  /* 0x0000000f0b0b7812 */ /* 0x000fe400078ec0ff */
[----:B------:R-:W-:Y:S05]  /*8920*/  IADD3 R199, R199, -0x80, RZ ;  /* 0xffffff80c7c77810 */ /* 0x000fea0007ffe0ff */
        /* <DEDUP_REMOVED lines=18> */
[----:B------:R-:W-:Y:S02]  /*8a50*/  IADD3 R5, P0, R6, UR20, RZ ;  /* 0x0000001406057c10 */ /* 0x000fe4000ff1e0ff */
[----:B------:R-:W-:Y:S01]  /*8a60*/  IADD3 R8, -R212, 0x10, RZ ;  /* 0x00000010d4087810 */ /* 0x000fe20007ffe1ff */
[----:B------:R-:W-:Y:S03]  /*8a70*/  IMAD R4, R198, c[0x0][0x1f4], R4 ;  /* 0x00007d00c6047a24 */ /* 0x000fe600078e0204 */
[----:B------:R-:W-:Y:S02]  /*8a80*/  LOP3.LUT R8, R8, 0xf, RZ, 0xc0, !PT ;  /* 0x0000000f08087812 */ /* 0x000fe400078ec0ff */
[----:B------:R-:W-:Y:S02]  /*8a90*/  IADD3.X R4, R7, UR17, R4, P0, !PT ;  /* 0x0000001107047c10 */ /* 0x000fe400087fe404 */
[----:B------:R-:W-:Y:S02]  /*8aa0*/  LEA R13, P0, R5, c[0x0][0x1c8], 0x1 ;  /* 0x00007200050d7a11 */ /* 0x000fe400078008ff */
[----:B------:R-:W-:Y:S02]  /*8ab0*/  IADD3 R7, -R207, 0x10, RZ ;  /* 0x00000010cf077810 */ /* 0x000fe40007ffe1ff */
[----:B------:R-:W-:Y:S01]  /*8ac0*/  LEA.HI.X R3, R5, c[0x0][0x1cc], R4, 0x1, P0 ;  /* 0x0000730005037a11 */ /* 0x000fe200000f0c04 */
[----:B------:R-:W1:Y:S01]  /*8ad0*/  SHFL.IDX PT, R6, R13, 0x1, 0x181f ;  /* 0x00381f000d067f89 */ /* 0x000e6200000e0000 */
[----:B------:R-:W-:Y:S03]  /*8ae0*/  LOP3.LUT R7, R7, 0xf, RZ, 0xc0, !PT ;  /* 0x0000000f07077812 */ /* 0x000fe600078ec0ff */
[----:B------:R-:W2:Y:S04]  /*8af0*/  SHFL.IDX PT, R12, R3, 0x1, 0x181f ;  /* 0x00381f00030c7f89 */ /* 0x000ea800000e0000 */
[----:B------:R3:W-:Y:S04]  /*8b00*/  SHFL.IDX PT, R4, R3, RZ, 0x181f ;  /* 0x00181fff03047589 */ /* 0x0007e800000e0000 */
[----:B------:R-:W4:Y:S01]  /*8b10*/  SHFL.IDX PT, R5, R13, RZ, 0x181f ;  /* 0x00181fff0d057589 */ /* 0x000f2200000e0000 */
[----:B-1----:R-:W-:Y:S04]  /*8b20*/  IADD3 R10, P1, P0, R11, R6, R216 ;  /* 0x000000060b0a7210 */ /* 0x002fe8000783e0d8 */
[----:B--2---:R-:W-:Y:S02]  /*8b30*/  IADD3.X R11, RZ, R12, R217, P1, P0 ;  /* 0x0000000cff0b7210 */ /* 0x004fe40000fe04d9 */
[----:B------:R-:W-:Y:S01]  /*8b40*/  IADD3 R8, P1, P0, R8, R6, R213 ;  /* 0x0000000608087210 */ /* 0x000fe2000783e0d5 */
[----:B---3--:R-:W-:Y:S03]  /*8b50*/  IMAD.U32 R3, RZ, RZ, UR13 ;  /* 0x0000000dff037e24 */ /* 0x008fe6000f8e00ff */
[----:B------:R-:W-:Y:S01]  /*8b60*/  IADD3.X R9, RZ, R12, R214, P1, P0 ;  /* 0x0000000cff097210 */ /* 0x000fe20000fe04d6 */
[----:B------:R-:W-:Y:S01]  /*8b70*/  IMAD R3, R3, 0x3000, R200 ;  /* 0x0000300003037824 */ /* 0x000fe200078e02c8 */
[----:B------:R-:W-:Y:S04]  /*8b80*/  IADD3 R6, P1, P0, R7, R6, R210 ;  /* 0x0000000607067210 */ /* 0x000fe8000783e0d2 */
[----:B------:R-:W-:Y:S02]  /*8b90*/  IADD3.X R7, RZ, R12, R211, P1, P0 ;  /* 0x0000000cff077210 */ /* 0x000fe40000fe04d3 */
[C---:B----4-:R-:W-:Y:S02]  /*8ba0*/  IADD3 R14, P1, R5.reuse, R216, RZ ;  /* 0x000000d8050e7210 */ /* 0x050fe40007f3e0ff */
[----:B------:R-:W-:Y:S03]  /*8bb0*/  IADD3 R12, P0, R5, R213, RZ ;  /* 0x000000d5050c7210 */ /* 0x000fe60007f1e0ff */
[C---:B------:R-:W-:Y:S01]  /*8bc0*/  IMAD.X R15, R4.reuse, 0x1, R217, P1 ;  /* 0x00000001040f7824 */ /* 0x040fe200008e06d9 */
[----:B------:R-:W-:Y:S01]  /*8bd0*/  ISETP.NE.U32.AND P1, PT, R215, RZ, PT ;  /* 0x000000ffd700720c */ /* 0x000fe20003f25070 */
[C---:B------:R-:W-:Y:S01]  /*8be0*/  IMAD.X R13, R4.reuse, 0x1, R214, P0 ;  /* 0x00000001040d7824 */ /* 0x040fe200000e06d6 */
[----:B------:R-:W-:Y:S01]  /*8bf0*/  IADD3 R16, P0, R5, R210, RZ ;  /* 0x000000d205107210 */ /* 0x000fe20007f1e0ff */
[----:B------:R-:W-:Y:S04]  /*8c00*/  IMAD.SHL.U32 R5, R3, 0x2, RZ ;  /* 0x0000000203057824 */ /* 0x000fe800078e00ff */
[----:B------:R-:W-:Y:S01]  /*8c10*/  IMAD.X R17, R4, 0x1, R211, P0 ;  /* 0x0000000104117824 */ /* 0x000fe200000e06d3 */
[----:B------:R1:W-:Y:S01]  /*8c20*/  LDGSTS.E.BYPASS.LTC128B.128 [R5+0xc100], [R14.64], !P5 ;  /* 0x0c1000000e057fae */ /* 0x0003e2000e901d4a */
        /* <DEDUP_REMOVED lines=8> */
.L_x_1556:
[----:B------:R-:W-:Y:S01]  /*8cb0*/  UISETP.GT.AND UP0, UPT, UR23, UR22, UPT ;  /* 0x000000161700728c */ /* 0x000fe2000bf04270 */
[----:B------:R-:W0:Y:S01]  /*8cc0*/  LDGDEPBAR ;  /* 0x00000000000079af */ /* 0x000e220000000000 */
[----:B------:R-:W-:Y:S01]  /*8cd0*/  UIADD3 UR4, UR5, 0x1, URZ ;  /* 0x0000000105047890 */ /* 0x000fe2000fffe03f */
[----:B------:R-:W-:Y:S01]  /*8ce0*/  IMAD.MOV.U32 R132, RZ, RZ, R0 ;  /* 0x000000ffff847224 */ /* 0x000fe200078e0000 */
[----:B------:R-:W-:Y:S01]  /*8cf0*/  UISETP.GE.AND UP2, UPT, UR5, 0x1, UPT ;  /* 0x000000010500788c */ /* 0x000fe2000bf46270 */
[----:B------:R-:W-:Y:S01]  /*8d00*/  MOV R3, R2 ;  /* 0x0000000200037202 */ /* 0x000fe20000000f00 */
[----:B------:R-:W-:Y:S01]  /*8d10*/  UIADD3 UR23, UR23, -0x1, URZ ;  /* 0xffffffff17177890 */ /* 0x000fe2000fffe03f */
[----:B------:R-:W-:Y:S01]  /*8d20*/  PLOP3.LUT P0, PT, PT, PT, UP0, 0x80, 0x0 ;  /* 0x000000000000781c */ /* 0x000fe20003f0f008 */
[----:B------:R-:W-:Y:S11]  /*8d30*/  USEL UR5, UR4, URZ, !UP2 ;  /* 0x0000003f04057287 */ /* 0x000ff6000d000000 */
[----:B------:R-:W-:Y:S01]  /*8d40*/  @!UPT UIADD3 URZ, URZ, URZ, URZ ;  /* 0x0000003f3f3ff290 */ /* 0x000fe2000fffe03f */
[----:B------:R-:W-:-:S05]  /*8d50*/  @P0 BRA `(.L_x_1557) ;  /* 0xffffcac000000947 */ /* 0x000fca000383ffff */
.L_x_1554:
[----:B------:R-:W-:-:S13]  /*8d60*/  ISETP.LE.AND P0, PT, RZ, UR23, PT ;  /* 0x00000017ff007c0c */ /* 0x000fda000bf03270 */
[----:B------:R-:W-:Y:S05]  /*8d70*/  @!P0 BRA `(.L_x_1558) ;  /* 0x00002fb000008947 */ /* 0x000fea0003800000 */
[----:B------:R-:W2:Y:S01]  /*8d80*/  S2R R3, SR_TID.X ;  /* 0x0000000000037919 */ /* 0x000ea20000002100 */
[----:B-1----:R-:W-:Y:S01]  /*8d90*/  SHF.R.S32.HI R5, RZ, 0x1f, R206 ;  /* 0x0000001fff057819 */ /* 0x002fe200000114ce */
[----:B------:R-:W-:Y:S01]  /*8da0*/  IMAD.MOV.U32 R190, RZ, RZ, 0x40 ;  /* 0x00000040ffbe7424 */ /* 0x000fe200078e00ff */
[----:B------:R-:W-:Y:S01]  /*8db0*/  SHF.R.S32.HI R194, RZ, 0x1f, R205 ;  /* 0x0000001fffc27819 */ /* 0x000fe200000114cd */
[----:B------:R-:W-:Y:S01]  /*8dc0*/  IMAD.MOV.U32 R133, RZ, RZ, R2 ;  /* 0x000000ffff857224 */ /* 0x000fe200078e0002 */
[----:B------:R-:W-:Y:S02]  /*8dd0*/  SHF.R.S32.HI R195, RZ, 0x1f, R204 ;  /* 0x0000001fffc37819 */ /* 0x000fe400000114cc */
[C---:B------:R-:W-:Y:S01]  /*8de0*/  SHF.L.U64.HI R192, R206.reuse, 0x1, R5 ;  /* 0x00000001cec07819 */ /* 0x040fe20000010205 */
[----:B------:R-:W-:Y:S01]  /*8df0*/  IMAD.SHL.U32 R206, R206, 0x2, RZ ;  /* 0x00000002cece7824 */ /* 0x000fe200078e00ff */
[C---:B------:R-:W-:Y:S01]  /*8e00*/  SHF.L.U64.HI R194, R205.reuse, 0x1, R194 ;  /* 0x00000001cdc27819 */ /* 0x040fe200000102c2 */
[----:B------:R-:W-:Y:S01]  /*8e10*/  IMAD.SHL.U32 R205, R205, 0x2, RZ ;  /* 0x00000002cdcd7824 */ /* 0x000fe200078e00ff */
[C---:B------:R-:W-:Y:S01]  /*8e20*/  SHF.L.U64.HI R195, R204.reuse, 0x1, R195 ;  /* 0x00000001ccc37819 */ /* 0x040fe200000102c3 */
[----:B------:R-:W-:Y:S01]  /*8e30*/  IMAD.SHL.U32 R204, R204, 0x2, RZ ;  /* 0x00000002cccc7824 */ /* 0x000fe200078e00ff */
[----:B--2---:R-:W-:-:S04]  /*8e40*/  SHF.R.S32.HI R4, RZ, 0x1f, R3 ;  /* 0x0000001fff047819 */ /* 0x004fc80000011403 */
[----:B------:R-:W-:-:S04]  /*8e50*/  LEA.HI R4, R4, R3, RZ, 0x3 ;  /* 0x0000000304047211 */ /* 0x000fc800078f18ff */
[----:B------:R-:W-:-:S05]  /*8e60*/  LOP3.LUT R4, R4, 0xfffffff8, RZ, 0xc0, !PT ;  /* 0xfffffff804047812 */ /* 0x000fca00078ec0ff */
[----:B------:R-:W-:Y:S02]  /*8e70*/  IMAD.IADD R4, R3, 0x1, -R4 ;  /* 0x0000000103047824 */ /* 0x000fe400078e0a04 */
[----:B------:R-:W-:-:S03]  /*8e80*/  IMAD.MOV.U32 R3, RZ, RZ, R0 ;  /* 0x000000ffff037224 */ /* 0x000fc600078e0000 */
[----:B------:R-:W-:-:S04]  /*8e90*/  LOP3.LUT P0, RZ, R4, 0x4, RZ, 0xc0, !PT ;  /* 0x0000000404ff7812 */ /* 0x000fc8000780c0ff */
[----:B------:R-:W-:Y:S02]  /*8ea0*/  SEL R190, R190, 0xffffffc0, !P0 ;  /* 0xffffffc0bebe7807 */ /* 0x000fe40004000000 */
.L_x_1561:
[----:B------:R-:W-:Y:S04]  /*8eb0*/  DEPBAR.LE SB0, 0x2 ;  /* 0x000080800000791a */ /* 0x000fe80000000000 */
[----:B------:R-:W-:Y:S01]  /*8ec0*/  BAR.SYNC.DEFER_BLOCKING 0x0 ;  /* 0x0000000000007b1d */ /* 0x000fe20000010000 */
[----:B------:R-:W-:Y:S01]  /*8ed0*/  UIMAD UR4, UR5, 0x6000, URZ ;  /* 0x00006000050478a4 */ /* 0x000fe2000f8e023f */
[----:B------:R-:W-:Y:S05]  /*8ee0*/  ISETP.NE.AND P0, PT, RZ, UR23, PT ;  /* 0x00000017ff007c0c */ /* 0x000fea000bf05270 */
[----:B------:R-:W-:Y:S05]  /*8ef0*/  IADD3 R165, R189, UR4, RZ ;  /* 0x00000004bda57c10 */ /* 0x000fea000fffe0ff */
[----:B------:R-:W-:Y:S01]  /*8f00*/  IMAD.IADD R193, R186, 0x1, R165 ;  /* 0x00000001bac17824 */ /* 0x000fe200078e02a5 */
[----:B------:R1:W2:Y:S04]  /*8f10*/  LDSM.16.M88.4 R136, [R191] ;  /* 0x00000000bf88783b */ /* 0x0002a80000000200 */
        /* <DEDUP_REMOVED lines=23> */
[----:B------:R-:W5:Y:S01]  /*9090*/  SHFL.IDX PT, R5, R6, 0x1, 0x181f ;  /* 0x00381f0006057f89 */ /* 0x000f6200000e0000 */
[----:B------:R-:W-:Y:S03]  /*90a0*/  IMAD.U32 R0, RZ, RZ, UR13 ;  /* 0x0000000dff007e24 */ /* 0x000fe6000f8e00ff */
[----:B------:R-:W4:Y:S01]  /*90b0*/  SHFL.IDX PT, R9, R6, RZ, 0x181f ;  /* 0x00181fff06097589 */ /* 0x000f2200000e0000 */
[----:B------:R-:W-:Y:S03]  /*90c0*/  IMAD R2, R0, 0x6000, R197 ;  /* 0x0000600000027824 */ /* 0x000fe600078e02c5 */
[----:B------:R-:W3:Y:S04]  /*90d0*/  SHFL.IDX PT, R11, R4, RZ, 0x181f ;  /* 0x00181fff040b7589 */ /* 0x000ee800000e0000 */
[----:B------:R2:W1:Y:S01]  /*90e0*/  SHFL.IDX PT, R7, R4, 0x1, 0x181f ;  /* 0x00381f0004077f89 */ /* 0x00046200000e0000 */
[-C--:B-----5:R-:W-:Y:S02]  /*90f0*/  IADD3 R10, P2, R5, R206.reuse, RZ ;  /* 0x000000ce050a7210 */ /* 0x0a0fe40007f5e0ff */
[C---:B----4-:R-:W-:Y:S02]  /*9100*/  IADD3 R12, P0, R9.reuse, R206, RZ ;  /* 0x000000ce090c7210 */ /* 0x050fe40007f1e0ff */
[-C--:B------:R-:W-:Y:S02]  /*9110*/  IADD3 R8, P1, R9, R205.reuse, RZ ;  /* 0x000000cd09087210 */ /* 0x080fe40007f3e0ff */
[----:B---3--:R-:W-:Y:S02]  /*9120*/  IADD3.X R13, R11, R192, RZ, P0, !PT ;  /* 0x000000c00b0d7210 */ /* 0x008fe400007fe4ff */
[----:B------:R-:W-:Y:S01]  /*9130*/  IADD3 R14, P0, R9, R204, RZ ;  /* 0x000000cc090e7210 */ /* 0x000fe20007f1e0ff */
[--C-:B------:R-:W-:Y:S01]  /*9140*/  IMAD.X R9, R11, 0x1, R194.reuse, P1 ;  /* 0x000000010b097824 */ /* 0x100fe200008e06c2 */
[----:B--2---:R-:W-:Y:S01]  /*9150*/  IADD3 R4, P1, R5, R205, RZ ;  /* 0x000000cd05047210 */ /* 0x004fe20007f3e0ff */
[----:B------:R2:W-:Y:S02]  /*9160*/  LDGSTS.E.BYPASS.LTC128B.128 [R2], [R12.64], !P5 ;  /* 0x000000000c027fae */ /* 0x0005e4000e901d4a */
[----:B------:R-:W-:Y:S01]  /*9170*/  IMAD.X R15, R11, 0x1, R195, P0 ;  /* 0x000000010b0f7824 */ /* 0x000fe200000e06c3 */
[----:B-1----:R-:W-:Y:S01]  /*9180*/  IADD3.X R11, R7, R192, RZ, P2, !PT ;  /* 0x000000c0070b7210 */ /* 0x002fe200017fe4ff */
[----:B------:R2:W-:Y:S01]  /*9190*/  LDGSTS.E.BYPASS.LTC128B.128 [R2+0x2000], [R8.64], !P4 ;  /* 0x0200000008027fae */ /* 0x0005e2000e101d4a */
[----:B------:R-:W-:Y:S01]  /*91a0*/  IADD3 R6, P0, R5, R204, RZ ;  /* 0x000000cc05067210 */ /* 0x000fe20007f1e0ff */
[C---:B------:R-:W-:Y:S02]  /*91b0*/  IMAD.X R5, R7.reuse, 0x1, R194, P1 ;  /* 0x0000000107057824 */ /* 0x040fe400008e06c2 */
[----:B------:R2:W-:Y:S01]  /*91c0*/  LDGSTS.E.BYPASS.LTC128B.128 [R2+0x4000], [R14.64], !P6 ;  /* 0x040000000e027fae */ /* 0x0005e2000f101d4a */
[----:B------:R-:W-:Y:S03]  /*91d0*/  IADD3.X R7, R7, R195, RZ, P0, !PT ;  /* 0x000000c307077210 */ /* 0x000fe600007fe4ff */
[----:B------:R2:W-:Y:S04]  /*91e0*/  LDGSTS.E.BYPASS.LTC128B.128 [R2+0x1000], [R10.64], !P5 ;  /* 0x010000000a027fae */ /* 0x0005e8000e901d4a */
[----:B------:R2:W-:Y:S04]  /*91f0*/  LDGSTS.E.BYPASS.LTC128B.128 [R2+0x3000], [R4.64], !P4 ;  /* 0x0300000004027fae */ /* 0x0005e8000e101d4a */
[----:B------:R2:W-:Y:S02]  /*9200*/  LDGSTS.E.BYPASS.LTC128B.128 [R2+0x5000], [R6.64], !P6 ;  /* 0x0500000006027fae */ /* 0x0005e4000f101d4a */
.L_x_1559:
[C---:B--23--:R-:W-:Y:S01]  /*9210*/  HMMA.16816.F32.BF16 R4, R136.reuse, R140, RZ ;  /* 0x0000008c8804723c */ /* 0x04cfe200000418ff */
[----:B------:R-:W-:Y:S01]  /*9220*/  LDSM.16.M88.4 R172, [R193+0xf900] ;  /* 0x00f90000c1ac783b */ /* 0x000fe20000000200 */
[----:B------:R-:W-:Y:S02]  /*9230*/  UISETP.GE.AND UP0, UPT, UR23, 0x2, UPT ;  /* 0x000000021700788c */ /* 0x000fe4000bf06270 */
[C---:B------:R-:W-:Y:S01]  /*9240*/  IADD3 R0, R190.reuse, R165, RZ ;  /* 0x000000a5be007210 */ /* 0x040fe20007ffe0ff */
[----:B------:R-:W-:Y:S01]  /*9250*/  UIADD3 UR9, UR13, 0x1, URZ ;  /* 0x000000010d097890 */ /* 0x000fe2000fffe03f */
[C---:B------:R-:W-:Y:S01]  /*9260*/  IADD3 R2, R190.reuse, R193, RZ ;  /* 0x000000c1be027210 */ /* 0x040fe20007ffe0ff */
[----:B------:R-:W-:Y:S01]  /*9270*/  UISETP.GE.AND UP1, UPT, UR13, 0x1, UPT ;  /* 0x000000010d00788c */ /* 0x000fe2000bf26270 */
[C---:B------:R-:W-:Y:S01]  /*9280*/  HMMA.16816.F32.BF16 R8, R136.reuse, R142, RZ ;  /* 0x0000008e8808723c */ /* 0x040fe200000418ff */
[----:B------:R-:W-:Y:S01]  /*9290*/  LDSM.16.M88.4 R140, [R0+0xc100] ;  /* 0x00c10000008c783b */ /* 0x000fe20000000200 */
[----:B------:R-:W-:Y:S01]  /*92a0*/  PLOP3.LUT P0, PT, PT, PT, UP0, 0x80, 0x0 ;  /* 0x000000000000781c */ /* 0x000fe20003f0f008 */
        /* <DEDUP_REMOVED lines=143> */
[C---:B------:R-:W-:Y:S02]  /*9ba0*/  HMMA.16816.F32.BF16 R20, R176.reuse, R140, R20 ;  /* 0x0000008cb014723c */ /* 0x040fe40000041814 */
        /* <DEDUP_REMOVED lines=157> */
[----:B------:R-:W-:Y:S01]  /*a580*/  LDSM.16.MT88.4 R152, [R134+UR4+0x3900] ;  /* 0x003900048698783b */ /* 0x000fe20008004200 */
[--C-:B------:R-:W-:Y:S02]  /*a590*/  FFMA.FTZ R216, R150, c[0x0][0x2d0], -R145.reuse ;  /* 0x0000b40096d87a23 */ /* 0x100fe40000010891 */
[----:B------:R-:W-:Y:S01]  /*a5a0*/  MUFU.EX2 R168, R168 ;  /* 0x000000a800a87308 */ /* 0x000fe20000000800 */
[--C-:B------:R-:W-:Y:S02]  /*a5b0*/  FFMA.FTZ R213, R149, c[0x0][0x2d0], -R148.reuse ;  /* 0x0000b40095d57a23 */ /* 0x100fe40000010894 */
[--C-:B------:R-:W-:Y:S02]  /*a5c0*/  FFMA.FTZ R215, R146, c[0x0][0x2d0], -R145.reuse ;  /* 0x0000b40092d77a23 */ /* 0x100fe40000010891 */
[C---:B--2---:R-:W-:Y:S02]  /*a5d0*/  FMUL.FTZ R6, R3.reuse, R130 ;  /* 0x0000008203067220 */ /* 0x044fe40000410000 */
        /* <DEDUP_REMOVED lines=17> */
[----:B------:R-:W1:Y:S01]  /*a6f0*/  MUFU.EX2 R165, R165 ;  /* 0x000000a500a57308 */ /* 0x000e620000000800 */
[----:B------:R-:W-:Y:S01]  /*a700*/  FMUL.FTZ R39, R3, R39 ;  /* 0x0000002703277220 */ /* 0x000fe20000410000 */
        /* <DEDUP_REMOVED lines=75> */
[C---:B------:R-:W-:Y:S02]  /*abc0*/  FMUL.FTZ R74, R3.reuse, R74 ;  /* 0x0000004a034a7220 */ /* 0x040fe40000410000 */
[C---:B------:R-:W-:Y:S01]  /*abd0*/  HMMA.16816.F32.BF16 R40, R128.reuse, R114, R40 ;  /* 0x000000728028723c */ /* 0x040fe20000041828 */
[----:B------:R-:W-:Y:S03]  /*abe0*/  LDSM.16.MT88.4 R112, [R135+UR4+0x900] ;  /* 0x000900048770783b */ /* 0x000fe60008004200 */
[C---:B------:R-:W-:Y:S02]  /*abf0*/  FMUL.FTZ R75, R3.reuse, R75 ;  /* 0x0000004b034b7220 */ /* 0x040fe40000410000 */
[C---:B------:R-:W-:Y:S02]  /*ac00*/  FMUL.FTZ R84, R132.reuse, R84 ;  /* 0x0000005484547220 */ /* 0x040fe40000410000 */
[----:B------:R-:W-:Y:S01]  /*ac10*/  FMUL.FTZ R85, R132, R85 ;  /* 0x0000005584557220 */ /* 0x000fe20000410000 */
[C---:B---3--:R-:W-:Y:S03]  /*ac20*/  HMMA.16816.F32.BF16 R44, R128.reuse, R104, R44 ;  /* 0x00000068802c723c */ /* 0x048fe6000004182c */
[C---:B------:R-:W-:Y:S02]  /*ac30*/  FMUL.FTZ R86, R3.reuse, R86 ;  /* 0x0000005603567220 */ /* 0x040fe40000410000 */
[----:B------:R-:W-:Y:S02]  /*ac40*/  FMUL.FTZ R87, R3, R87 ;  /* 0x0000005703577220 */ /* 0x000fe40000410000 */
[--C-:B------:R-:W-:Y:S01]  /*ac50*/  FFMA.FTZ R173, R173, c[0x0][0x2d0], -R148.reuse ;  /* 0x0000b400adad7a23 */ /* 0x100fe20000010894 */
[C---:B------:R-:W-:Y:S01]  /*ac60*/  HMMA.16816.F32.BF16 R48, R128.reuse, R106, R48 ;  /* 0x0000006a8030723c */ /* 0x040fe20000041830 */
[----:B------:R-:W1:Y:S03]  /*ac70*/  LDSM.16.MT88.4 R104, [R135+UR4+0x4100] ;  /* 0x004100048768783b */ /* 0x000e660008004200 */
[--C-:B------:R-:W-:Y:S01]  /*ac80*/  FFMA.FTZ R174, R175, c[0x0][0x2d0], -R148.reuse ;  /* 0x0000b400afae7a23 */ /* 0x100fe20000010894 */
[----:B------:R-:W-:Y:S01]  /*ac90*/  MUFU.EX2 R173, R173 ;  /* 0x000000ad00ad7308 */ /* 0x000fe20000000800 */
[--C-:B------:R-:W-:Y:S02]  /*aca0*/  FFMA.FTZ R175, R208, c[0x0][0x2d0], -R145.reuse ;  /* 0x0000b400d0af7a23 */ /* 0x100fe40000010891 */
[C---:B------:R-:W-:Y:S04]  /*acb0*/  HMMA.16816.F32.BF16 R52, R128.reuse, R100, R52 ;  /* 0x000000648034723c */ /* 0x040fe80000041834 */
[--C-:B------:R-:W-:Y:S02]  /*acc0*/  FFMA.FTZ R208, R158, c[0x0][0x2d0], -R145.reuse ;  /* 0x0000b4009ed07a23 */ /* 0x100fe40000010891 */
[--C-:B------:R-:W-:Y:S01]  /*acd0*/  FFMA.FTZ R176, R182, c[0x0][0x2d0], -R145.reuse ;  /* 0x0000b400b6b07a23 */ /* 0x100fe20000010891 */
[----:B------:R-:W2:Y:S01]  /*ace0*/  MUFU.EX2 R174, R174 ;  /* 0x000000ae00ae7308 */ /* 0x000ea20000000800 */
[C---:B------:R-:W-:Y:S01]  /*acf0*/  HMMA.16816.F32.BF16 R56, R128.reuse, R102, R56 ;  /* 0x000000668038723c */ /* 0x040fe20000041838 */
[----:B------:R-:W3:Y:S03]  /*ad00*/  LDSM.16.MT88.4 R100, [R133+0x4100] ;  /* 0x004100008564783b */ /* 0x000ee60000004200 */
[--C-:B------:R-:W-:Y:S02]  /*ad10*/  FFMA.FTZ R182, R159, c[0x0][0x2d0], -R148.reuse ;  /* 0x0000b4009fb67a23 */ /* 0x100fe40000010894 */
[--C-:B------:R-:W-:Y:S02]  /*ad20*/  FFMA.FTZ R177, R181, c[0x0][0x2d0], -R148.reuse ;  /* 0x0000b400b5b17a23 */ /* 0x100fe40000010894 */
[C---:B------:R-:W-:Y:S01]  /*ad30*/  HMMA.16816.F32.BF16 R60, R128.reuse, R108, R60 ;  /* 0x0000006c803c723c */ /* 0x040fe2000004183c */
[----:B------:R-:W-:Y:S01]  /*ad40*/  LDSM.16.MT88.4 R156, [R164+0x3900] ;  /* 0x00390000a49c783b */ /* 0x000fe20000004200 */
[----:B------:R-:W-:Y:S02]  /*ad50*/  MUFU.EX2 R175, R175 ;  /* 0x000000af00af7308 */ /* 0x000fe40000000800 */
[--C-:B------:R-:W-:Y:S02]  /*ad60*/  FFMA.FTZ R181, R161, c[0x0][0x2d0], -R148.reuse ;  /* 0x0000b400a1b57a23 */ /* 0x100fe40000010894 */
[----:B------:R-:W-:Y:S02]  /*ad70*/  FFMA.FTZ R148, R147, c[0x0][0x2d0], -R148 ;  /* 0x0000b40093947a23 */ /* 0x000fe40000010894 */
[C---:B------:R-:W-:Y:S01]  /*ad80*/  HMMA.16816.F32.BF16 R64, R128.reuse, R110, R64 ;  /* 0x0000006e8040723c */ /* 0x040fe20000041840 */
[----:B------:R-:W4:Y:S03]  /*ad90*/  LDSM.16.MT88.4 R108, [R134+UR4+0x4100] ;  /* 0x00410004866c783b */ /* 0x000f260008004200 */
[----:B------:R5:W-:Y:S01]  /*ada0*/  MUFU.EX2 R218, R148 ;  /* 0x0000009400da7308 */ /* 0x000be20000000800 */
[--C-:B------:R-:W-:Y:S02]  /*adb0*/  FFMA.FTZ R179, R180, c[0x0][0x2d0], -R145.reuse ;  /* 0x0000b400b4b37a23 */ /* 0x100fe40000010891 */
[--C-:B------:R-:W-:Y:S01]  /*adc0*/  FFMA.FTZ R180, R162, c[0x0][0x2d0], -R145.reuse ;  /* 0x0000b400a2b47a23 */ /* 0x100fe20000010891 */
[C---:B-1----:R-:W-:Y:S01]  /*add0*/  HMMA.16816.F32.BF16 R68, R128.reuse, R104, R68 ;  /* 0x000000688044723c */ /* 0x042fe20000041844 */
[----:B------:R-:W-:Y:S03]  /*ade0*/  LDSM.16.MT88.4 R160, [R135+UR4+0x5900] ;  /* 0x0059000487a0783b */ /* 0x000fe60008004200 */
[----:B------:R-:W-:Y:S02]  /*adf0*/  FFMA.FTZ R145, R144, c[0x0][0x2d0], -R145 ;  /* 0x0000b40090917a23 */ /* 0x000fe40000010891 */
[C---:B------:R-:W-:Y:S01]  /*ae00*/  FMUL.FTZ R88, R132.reuse, R88 ;  /* 0x0000005884587220 */ /* 0x040fe20000410000 */
[----:B------:R-:W1:Y:S01]  /*ae10*/  MUFU.EX2 R176, R176 ;  /* 0x000000b000b07308 */ /* 0x000e620000000800 */
[C---:B------:R-:W-:Y:S01]  /*ae20*/  FMUL.FTZ R89, R132.reuse, R89 ;  /* 0x0000005984597220 */ /* 0x040fe20000410000 */
[C---:B------:R-:W-:Y:S01]  /*ae30*/  HMMA.16816.F32.BF16 R72, R128.reuse, R106, R72 ;  /* 0x0000006a8048723c */ /* 0x040fe20000041848 */
[----:B------:R-:W4:Y:S02]  /*ae40*/  LDSM.16.MT88.4 R104, [R164+0x4100] ;  /* 0x00410000a468783b */ /* 0x000f240000004200 */
[C---:B------:R-:W-:Y:S02]  /*ae50*/  FMUL.FTZ R76, R132.reuse, R76 ;  /* 0x0000004c844c7220 */ /* 0x040fe40000410000 */
[C---:B------:R-:W-:Y:S02]  /*ae60*/  FMUL.FTZ R77, R132.reuse, R77 ;  /* 0x0000004d844d7220 */ /* 0x040fe40000410000 */
[C---:B------:R-:W-:Y:S01]  /*ae70*/  FMUL.FTZ R78, R3.reuse, R78 ;  /* 0x0000004e034e7220 */ /* 0x040fe20000410000 */
[----:B------:R-:W4:Y:S01]  /*ae80*/  MUFU.EX2 R177, R177 ;  /* 0x000000b100b17308 */ /* 0x000f220000000800 */
[----:B-----5:R-:W-:Y:S03]  /*ae90*/  LDSM.16.MT88.4 R148, [R133+0x3900] ;  /* 0x003900008594783b */ /* 0x020fe60000004200 */
[C---:B------:R-:W-:Y:S02]  /*aea0*/  FMUL.FTZ R79, R3.reuse, R79 ;  /* 0x0000004f034f7220 */ /* 0x040fe40000410000 */
[C---:B------:R-:W-:Y:S02]  /*aeb0*/  FMUL.FTZ R90, R3.reuse, R90 ;  /* 0x0000005a035a7220 */ /* 0x040fe40000410000 */
[C---:B------:R-:W-:Y:S02]  /*aec0*/  FMUL.FTZ R91, R3.reuse, R91 ;  /* 0x0000005b035b7220 */ /* 0x040fe40000410000 */
[C---:B------:R-:W-:Y:S01]  /*aed0*/  FMUL.FTZ R92, R132.reuse, R92 ;  /* 0x0000005c845c7220 */ /* 0x040fe20000410000 */
[C---:B---3--:R-:W-:Y:S01]  /*aee0*/  HMMA.16816.F32.BF16 R76, R128.reuse, R100, R76 ;  /* 0x00000064804c723c */ /* 0x048fe2000004184c */
[----:B------:R-:W-:Y:S02]  /*aef0*/  MUFU.EX2 R179, R179 ;  /* 0x000000b300b37308 */ /* 0x000fe40000000800 */
[C---:B------:R-:W-:Y:S02]  /*af00*/  FMUL.FTZ R80, R132.reuse, R80 ;  /* 0x0000005084507220 */ /* 0x040fe40000410000 */
[----:B------:R-:W-:Y:S02]  /*af10*/  FMUL.FTZ R81, R132, R81 ;  /* 0x0000005184517220 */ /* 0x000fe40000410000 */
[C---:B------:R-:W-:Y:S01]  /*af20*/  FMUL.FTZ R82, R3.reuse, R82 ;  /* 0x0000005203527220 */ /* 0x040fe20000410000 */
[----:B--2---:R-:W-:Y:S01]  /*af30*/  F2FP.BF16.PACK_AB R100, R174, R173 ;  /* 0x000000adae64723e */ /* 0x004fe200000010ff */
[C---:B------:R-:W-:Y:S02]  /*af40*/  FMUL.FTZ R83, R3.reuse, R83 ;  /* 0x0000005303537220 */ /* 0x040fe40000410000 */
[----:B------:R2:W-:Y:S01]  /*af50*/  MUFU.EX2 R220, R145 ;  /* 0x0000009100dc7308 */ /* 0x0005e20000000800 */
[----:B------:R-:W-:Y:S01]  /*af60*/  FMUL.FTZ R93, R132, R93 ;  /* 0x0000005d845d7220 */ /* 0x000fe20000410000 */
[----:B-1----:R-:W-:Y:S01]  /*af70*/  F2FP.BF16.PACK_AB R101, R176, R175 ;  /* 0x000000afb065723e */ /* 0x002fe200000010ff */
[C---:B------:R-:W-:Y:S02]  /*af80*/  FMUL.FTZ R94, R3.reuse, R94 ;  /* 0x0000005e035e7220 */ /* 0x040fe40000410000 */
[C---:B------:R-:W-:Y:S03]  /*af90*/  HMMA.16816.F32.BF16 R80, R128.reuse, R102, R80 ;  /* 0x000000668050723c */ /* 0x040fe60000041850 */
[C---:B------:R-:W-:Y:S02]  /*afa0*/  FMUL.FTZ R95, R3.reuse, R95 ;  /* 0x0000005f035f7220 */ /* 0x040fe40000410000 */
[C---:B------:R-:W-:Y:S01]  /*afb0*/  FMUL.FTZ R96, R132.reuse, R96 ;  /* 0x0000006084607220 */ /* 0x040fe20000410000 */
[----:B------:R-:W1:Y:S01]  /*afc0*/  MUFU.EX2 R180, R180 ;  /* 0x000000b400b47308 */ /* 0x000e620000000800 */
[----:B------:R-:W-:Y:S01]  /*afd0*/  FMUL.FTZ R97, R132, R97 ;  /* 0x0000006184617220 */ /* 0x000fe20000410000 */
[C---:B----4-:R-:W-:Y:S04]  /*afe0*/  HMMA.16816.F32.BF16 R84, R128.reuse, R108, R84 ;  /* 0x0000006c8054723c */ /* 0x050fe80000041854 */
[C---:B------:R-:W-:Y:S01]  /*aff0*/  FMUL.FTZ R98, R3.reuse, R98 ;  /* 0x0000006203627220 */ /* 0x040fe20000410000 */
[----:B------:R-:W-:Y:S01]  /*b000*/  F2FP.BF16.PACK_AB R102, R178, R177 ;  /* 0x000000b1b266723e */ /* 0x000fe200000010ff */
[C---:B------:R-:W-:Y:S02]  /*b010*/  FMUL.FTZ R99, R3.reuse, R99 ;  /* 0x0000006303637220 */ /* 0x040fe40000410000 */
[C---:B------:R-:W-:Y:S01]  /*b020*/  HMMA.16816.F32.BF16 R88, R128.reuse, R110, R88 ;  /* 0x0000006e8058723c */ /* 0x040fe20000041858 */
[----:B------:R-:W3:Y:S01]  /*b030*/  LDSM.16.MT88.4 R108, [R133+0x900] ;  /* 0x00090000856c783b */ /* 0x000ee20000004200 */
[----:B------:R-:W-:Y:S02]  /*b040*/  MUFU.EX2 R181, R181 ;  /* 0x000000b500b57308 */ /* 0x000fe40000000800 */
[----:B------:R-:W-:Y:S02]  /*b050*/  FFMA.FTZ R172, R132, R203, R172 ;  /* 0x000000cb84ac7223 */ /* 0x000fe400000100ac */
[----:B------:R-:W-:Y:S02]  /*b060*/  FFMA.FTZ R168, R3, R202, R168 ;  /* 0x000000ca03a87223 */ /* 0x000fe400000100a8 */
[C---:B------:R-:W-:Y:S01]  /*b070*/  HMMA.16816.F32.BF16 R92, R128.reuse, R104, R92 ;  /* 0x00000068805c723c */ /* 0x040fe2000004185c */
[----:B--2---:R-:W-:Y:S03]  /*b080*/  LDSM.16.MT88.4 R144, [R135+UR4+0x3900] ;  /* 0x003900048790783b */ /* 0x004fe60008004200 */
[----:B------:R-:W2:Y:S01]  /*b090*/  MUFU.EX2 R182, R182 ;  /* 0x000000b600b67308 */ /* 0x000ea20000000800 */
[----:B------:R-:W-:Y:S01]  /*b0a0*/  FADD.FTZ R171, R171, R172 ;  /* 0x000000acabab7221 */ /* 0x000fe20000010000 */
[----:B-1----:R-:W-:Y:S01]  /*b0b0*/  F2FP.BF16.PACK_AB R103, R180, R179 ;  /* 0x000000b3b467723e */ /* 0x002fe200000010ff */
[----:B------:R-:W-:Y:S01]  /*b0c0*/  FADD.FTZ R167, R167, R168 ;  /* 0x000000a8a7a77221 */ /* 0x000fe20000010000 */
[----:B------:R-:W-:Y:S01]  /*b0d0*/  HMMA.16816.F32.BF16 R96, R128, R106, R96 ;  /* 0x0000006a8060723c */ /* 0x000fe20000041860 */
[----:B------:R-:W1:Y:S05]  /*b0e0*/  LDSM.16.MT88.4 R104, [R164+0x2900] ;  /* 0x00290000a468783b */ /* 0x000e6a0000004200 */
[----:B------:R-:W4:Y:S02]  /*b0f0*/  MUFU.EX2 R208, R208 ;  /* 0x000000d000d07308 */ /* 0x000f240000000800 */
[C---:B------:R-:W-:Y:S08]  /*b100*/  HMMA.16816.F32.BF16 R4, R100.reuse, R112, R4 ;  /* 0x000000706404723c */ /* 0x040ff00000041804 */
[C---:B------:R-:W-:Y:S01]  /*b110*/  HMMA.16816.F32.BF16 R8, R100.reuse, R114, R8 ;  /* 0x000000726408723c */ /* 0x040fe20000041808 */
[----:B------:R-:W-:Y:S07]  /*b120*/  LDSM.16.MT88.4 R112, [R133+0x4900] ;  /* 0x004900008570783b */ /* 0x000fee0000004200 */
[C---:B---3--:R-:W-:Y:S08]  /*b130*/  HMMA.16816.F32.BF16 R12, R100.reuse, R108, R12 ;  /* 0x0000006c640c723c */ /* 0x048ff0000004180c */
[C---:B------:R-:W-:Y:S01]  /*b140*/  HMMA.16816.F32.BF16 R16, R100.reuse, R110, R16 ;  /* 0x0000006e6410723c */ /* 0x040fe20000041810 */
[----:B------:R-:W3:Y:S07]  /*b150*/  LDSM.16.MT88.4 R108, [R135+UR4+0x4900] ;  /* 0x00490004876c783b */ /* 0x000eee0008004200 */
        /* <DEDUP_REMOVED lines=18> */
[C---:B-1----:R-:W-:Y:S08]  /*b280*/  HMMA.16816.F32.BF16 R60, R100.reuse, R104, R60 ;  /* 0x00000068643c723c */ /* 0x042ff0000004183c */
[C---:B------:R-:W-:Y:S01]  /*b290*/  HMMA.16816.F32.BF16 R64, R100.reuse, R106, R64 ;  /* 0x0000006a6440723c */ /* 0x040fe20000041840 */
[----:B------:R-:W1:Y:S07]  /*b2a0*/  LDSM.16.MT88.4 R104, [R134+UR4+0x4900] ;  /* 0x004900048668783b */ /* 0x000e6e0008004200 */
[C---:B---3--:R-:W-:Y:S08]  /*b2b0*/  HMMA.16816.F32.BF16 R68, R100.reuse, R108, R68 ;  /* 0x0000006c6444723c */ /* 0x048ff00000041844 */
[C---:B------:R-:W-:Y:S01]  /*b2c0*/  HMMA.16816.F32.BF16 R72, R100.reuse, R110, R72 ;  /* 0x0000006e6448723c */ /* 0x040fe20000041848 */
[----:B------:R-:W3:Y:S07]  /*b2d0*/  LDSM.16.MT88.4 R108, [R135+UR4+0x1100] ;  /* 0x00110004876c783b */ /* 0x000eee0008004200 */
[C---:B------:R-:W-:Y:S08]  /*b2e0*/  HMMA.16816.F32.BF16 R76, R100.reuse, R112, R76 ;  /* 0x00000070644c723c */ /* 0x040ff0000004184c */
[C---:B------:R-:W-:Y:S01]  /*b2f0*/  HMMA.16816.F32.BF16 R80, R100.reuse, R114, R80 ;  /* 0x000000726450723c */ /* 0x040fe20000041850 */
[----:B------:R-:W5:Y:S07]  /*b300*/  LDSM.16.MT88.4 R112, [R134+UR4+0x1100] ;  /* 0x001100048670783b */ /* 0x000f6e0008004200 */
[C---:B-1----:R-:W-:Y:S08]  /*b310*/  HMMA.16816.F32.BF16 R84, R100.reuse, R104, R84 ;  /* 0x000000686454723c */ /* 0x042ff00000041854 */
[C---:B------:R-:W-:Y:S01]  /*b320*/  HMMA.16816.F32.BF16 R88, R100.reuse, R106, R88 ;  /* 0x0000006a6458723c */ /* 0x040fe20000041858 */
[----:B------:R-:W1:Y:S07]  /*b330*/  LDSM.16.MT88.4 R104, [R135+UR4+0x3100] ;  /* 0x003100048768783b */ /* 0x000e6e0008004200 */
[C---:B------:R-:W-:Y:S08]  /*b340*/  HMMA.16816.F32.BF16 R92, R100.reuse, R116, R92 ;  /* 0x00000074645c723c */ /* 0x040ff0000004185c */
[----:B------:R-:W-:Y:S01]  /*b350*/  HMMA.16816.F32.BF16 R96, R100, R118, R96 ;  /* 0x000000766460723c */ /* 0x000fe20000041860 */
[----:B------:R-:W1:Y:S06]  /*b360*/  LDSM.16.MT88.4 R116, [R133+0x3100] ;  /* 0x003100008574783b */ /* 0x000e6c0000004200 */
[----:B--2---:R-:W-:Y:S02]  /*b370*/  F2FP.BF16.PACK_AB R100, R182, R181 ;  /* 0x000000b5b664723e */ /* 0x004fe400000010ff */
[----:B----4-:R-:W-:Y:S03]  /*b380*/  F2FP.BF16.PACK_AB R101, R208, R183 ;  /* 0x000000b7d065723e */ /* 0x010fe600000010ff */
[----:B------:R-:W-:Y:S02]  /*b390*/  F2FP.BF16.PACK_AB R102, R210, R193 ;  /* 0x000000c1d266723e */ /* 0x000fe400000010ff */
[----:B------:R-:W-:Y:S07]  /*b3a0*/  F2FP.BF16.PACK_AB R103, R212, R207 ;  /* 0x000000cfd467723e */ /* 0x000fee00000010ff */
[C---:B---3--:R-:W-:Y:S08]  /*b3b0*/  HMMA.16816.F32.BF16 R4, R100.reuse, R108, R4 ;  /* 0x0000006c6404723c */ /* 0x048ff00000041804 */
[C---:B------:R-:W-:Y:S01]  /*b3c0*/  HMMA.16816.F32.BF16 R8, R100.reuse, R110, R8 ;  /* 0x0000006e6408723c */ /* 0x040fe20000041808 */
[----:B------:R-:W2:Y:S07]  /*b3d0*/  LDSM.16.MT88.4 R108, [R134+UR4+0x3100] ;  /* 0x00310004866c783b */ /* 0x000eae0008004200 */
[C---:B------:R-:W-:Y:S08]  /*b3e0*/  HMMA.16816.F32.BF16 R12, R100.reuse, R120, R12 ;  /* 0x00000078640c723c */ /* 0x040ff0000004180c */
[C---:B------:R-:W-:Y:S08]  /*b3f0*/  HMMA.16816.F32.BF16 R16, R100.reuse, R122, R16 ;  /* 0x0000007a6410723c */ /* 0x040ff00000041810 */
[C---:B-----5:R-:W-:Y:S08]  /*b400*/  HMMA.16816.F32.BF16 R20, R100.reuse, R112, R20 ;  /* 0x000000706414723c */ /* 0x060ff00000041814 */
        /* <DEDUP_REMOVED lines=8> */
[C---:B------:R-:W-:Y:S08]  /*b490*/  HMMA.16816.F32.BF16 R44, R100.reuse, R116, R44 ;  /* 0x00000074642c723c */ /* 0x040ff0000004182c */
        /* <DEDUP_REMOVED lines=53> */
[C---:B--2---:R-:W-:Y:S07]  /*b7f0*/  HMMA.16816.F32.BF16 R76, R136.reuse, R8, R76 ;  /* 0x00000008884c723c */ /* 0x044fee000004184c */
[----:B------:R-:W-:Y:S01]  /*b800*/  FADD.FTZ R8, R170, R171 ;  /* 0x000000abaa087221 */ /* 0x000fe20000010000 */
[C---:B------:R-:W-:Y:S04]  /*b810*/  HMMA.16816.F32.BF16 R80, R136.reuse, R10, R80 ;  /* 0x0000000a8850723c */ /* 0x040fe80000041850 */
[----:B------:R-:W-:Y:S04]  /*b820*/  FADD.FTZ R8, R169, R8 ;  /* 0x00000008a9087221 */ /* 0x000fe80000010000 */
[C---:B-1----:R-:W-:Y:S04]  /*b830*/  HMMA.16816.F32.BF16 R84, R136.reuse, R12, R84 ;  /* 0x0000000c8854723c */ /* 0x042fe80000041854 */
        /* <DEDUP_REMOVED lines=16> */
[----:B------:R-:W-:Y:S01]  /*b940*/  ULEA UR4, UR23, UR7, 0x6 ;  /* 0x0000000717047291 */ /* 0x000fe2000f8e303f */
[----:B------:R-:W-:Y:S01]  /*b950*/  ISETP.NE.AND P1, PT, R196, 0x1, PT ;  /* 0x00000001c400780c */ /* 0x000fe20003f25270 */
[----:B------:R-:W-:Y:S02]  /*b960*/  IMAD.MOV.U32 R198, RZ, RZ, RZ ;  /* 0x000000ffffc67224 */ /* 0x000fe400078e00ff */
[----:B------:R-:W-:Y:S02]  /*b970*/  IMAD.U32 R15, RZ, RZ, UR13 ;  /* 0x0000000dff0f7e24 */ /* 0x000fe4000f8e00ff */
        /* <DEDUP_REMOVED lines=15> */
[----:B-1----:R-:W-:Y:S05]  /*ba70*/  IMAD.WIDE.U32 R4, R199, c[0x0][0x1e0], RZ ;  /* 0x00007800c7047a25 */ /* 0x002fea00078e00ff */
[----:B------:R-:W-:Y:S02]  /*ba80*/  IADD3 R5, R5, R3, RZ ;  /* 0x0000000305057210 */ /* 0x000fe40007ffe0ff */
        /* <DEDUP_REMOVED lines=9> */
[----:B------:R-:W-:Y:S03]  /*bb20*/  IMAD R4, R15, 0x3000, R200 ;  /* 0x000030000f047824 */ /* 0x000fe600078e02c8 */
[----:B------:R-:W2:Y:S01]  /*bb30*/  SHFL.IDX PT, R11, R6, RZ, 0x181f ;  /* 0x00181fff060b7589 */ /* 0x000ea200000e0000 */
[----:B------:R-:W-:Y:S03]  /*bb40*/  IMAD.SHL.U32 R3, R4, 0x2, RZ ;  /* 0x0000000204037824 */ /* 0x000fe600078e00ff */
[----:B------:R-:W3:Y:S04]  /*bb50*/  SHFL.IDX PT, R5, R16, 0x1, 0x181f ;  /* 0x00381f0010057f89 */ /* 0x000ee800000e0000 */
[----:B------:R4:W5:Y:S01]  /*bb60*/  SHFL.IDX PT, R7, R6, 0x1, 0x181f ;  /* 0x00381f0006077f89 */ /* 0x00096200000e0000 */
[C---:B-1----:R-:W-:Y:S02]  /*bb70*/  IADD3 R12, P0, R9.reuse, R206, RZ ;  /* 0x000000ce090c7210 */ /* 0x042fe40007f1e0ff */
[-C--:B------:R-:W-:Y:S03]  /*bb80*/  IADD3 R8, P1, R9, R205.reuse, RZ ;  /* 0x000000cd09087210 */ /* 0x080fe60007f3e0ff */
[--C-:B--2---:R-:W-:Y:S01]  /*bb90*/  IMAD.X R13, R11, 0x1, R192.reuse, P0 ;  /* 0x000000010b0d7824 */ /* 0x104fe200000e06c0 */
[----:B------:R-:W-:Y:S02]  /*bba0*/  IADD3 R14, P0, R9, R204, RZ ;  /* 0x000000cc090e7210 */ /* 0x000fe40007f1e0ff */
[----:B------:R-:W-:Y:S02]  /*bbb0*/  IADD3.X R9, R11, R194, RZ, P1, !PT ;  /* 0x000000c20b097210 */ /* 0x000fe40000ffe4ff */
[----:B------:R1:W-:Y:S01]  /*bbc0*/  LDGSTS.E.BYPASS.LTC128B.128 [R3+0xc100], [R12.64], !P5 ;  /* 0x0c1000000c037fae */ /* 0x0003e2000e901d4a */
[----:B---3--:R-:W-:Y:S01]  /*bbd0*/  IADD3 R10, P2, R5, R206, RZ ;  /* 0x000000ce050a7210 */ /* 0x008fe20007f5e0ff */
[--C-:B------:R-:W-:Y:S01]  /*bbe0*/  IMAD.X R15, R11, 0x1, R195.reuse, P0 ;  /* 0x000000010b0f7824 */ /* 0x100fe200000e06c3 */
[C---:B------:R-:W-:Y:S01]  /*bbf0*/  IADD3 R4, P1, R5.reuse, R205, RZ ;  /* 0x000000cd05047210 */ /* 0x040fe20007f3e0ff */
[----:B------:R1:W-:Y:S01]  /*bc00*/  LDGSTS.E.BYPASS.LTC128B.128 [R3+0xe100], [R8.64], !P4 ;  /* 0x0e10000008037fae */ /* 0x0003e2000e101d4a */
[----:B----4-:R-:W-:Y:S01]  /*bc10*/  IADD3 R6, P0, R5, R204, RZ ;  /* 0x000000cc05067210 */ /* 0x010fe20007f1e0ff */
[C---:B-----5:R-:W-:Y:S01]  /*bc20*/  IMAD.X R11, R7.reuse, 0x1, R192, P2 ;  /* 0x00000001070b7824 */ /* 0x060fe200010e06c0 */
[C---:B------:R-:W-:Y:S01]  /*bc30*/  IADD3.X R5, R7.reuse, R194, RZ, P1, !PT ;  /* 0x000000c207057210 */ /* 0x040fe20000ffe4ff */
[----:B------:R1:W-:Y:S02]  /*bc40*/  LDGSTS.E.BYPASS.LTC128B.128 [R3+0x10100], [R14.64], !P6 ;  /* 0x101000000e037fae */ /* 0x0003e4000f101d4a */
[----:B------:R-:W-:Y:S02]  /*bc50*/  IMAD.X R7, R7, 0x1, R195, P0 ;  /* 0x0000000107077824 */ /* 0x000fe400000e06c3 */
[----:B------:R1:W-:Y:S04]  /*bc60*/  LDGSTS.E.BYPASS.LTC128B.128 [R3+0xd100], [R10.64], !P5 ;  /* 0x0d1000000a037fae */ /* 0x0003e8000e901d4a */
[----:B------:R1:W-:Y:S04]  /*bc70*/  LDGSTS.E.BYPASS.LTC128B.128 [R3+0xf100], [R4.64], !P4 ;  /* 0x0f10000004037fae */ /* 0x0003e8000e101d4a */
[----:B------:R1:W-:Y:S02]  /*bc80*/  LDGSTS.E.BYPASS.LTC128B.128 [R3+0x11100], [R6.64], !P6 ;  /* 0x1110000006037fae */ /* 0x0003e4000f101d4a */
.L_x_1560:
[----:B------:R-:W-:Y:S01]  /*bc90*/  UIADD3 UR4, UR23, -0x1, URZ ;  /* 0xffffffff17047890 */ /* 0x000fe2000fffe03f */
[----:B------:R-:W0:Y:S01]  /*bca0*/  LDGDEPBAR ;  /* 0x00000000000079af */ /* 0x000e220000000000 */
[----:B------:R-:W-:Y:S01]  /*bcb0*/  UIADD3 UR9, UR5, 0x1, URZ ;  /* 0x0000000105097890 */ /* 0x000fe2000fffe03f */
[----:B------:R-:W-:Y:S01]  /*bcc0*/  ISETP.LT.AND P0, PT, RZ, UR23, PT ;  /* 0x00000017ff007c0c */ /* 0x000fe2000bf01270 */
[----:B------:R-:W-:Y:S01]  /*bcd0*/  UISETP.GE.AND UP0, UPT, UR5, 0x1, UPT ;  /* 0x000000010500788c */ /* 0x000fe2000bf06270 */
[----:B-1----:R-:W-:Y:S01]  /*bce0*/  IMAD.MOV.U32 R3, RZ, RZ, R0 ;  /* 0x000000ffff037224 */ /* 0x002fe200078e0000 */
[----:B------:R-:W-:Y:S01]  /*bcf0*/  MOV R133, R2 ;  /* 0x0000000200857202 */ /* 0x000fe20000000f00 */
[----:B------:R-:W-:Y:S02]  /*bd00*/  UMOV UR23, UR4 ;  /* 0x0000000400177c82 */ /* 0x000fe40008000000 */
[----:B------:R-:W-:Y:S07]  /*bd10*/  USEL UR5, UR9, URZ, !UP0 ;  /* 0x0000003f09057287 */ /* 0x000fee000c000000 */
[----:B------:R-:W-:-:S05]  /*bd20*/  @P0 BRA `(.L_x_1561) ;  /* 0xffffd18000000947 */ /* 0x000fca000383ffff */
.L_x_1558:
        /* <DEDUP_REMOVED lines=122> */
.L_x_1544:
        /* <DEDUP_REMOVED lines=42> */
[----:B------:R-:W-:Y:S01]  /*c770*/  ISETP.NE.U32.AND P0, PT, R12, 0x1, PT ;  /* 0x000000010c00780c */ /* 0x000fe20003f05070 */
[----:B------:R-:W-:Y:S01]  /*c780*/  IMAD.U32 R12, RZ, RZ, UR4 ;  /* 0x00000004ff0c7e24 */ /* 0x000fe2000f8e00ff */
        /* <DEDUP_REMOVED lines=9> */
[----:B------:R-:W-:Y:S02]  /*c820*/  F2FP.BF16.PACK_AB R44, R45, R44 ;  /* 0x0000002c2d2c723e */ /* 0x000fe400000010ff */
[----:B------:R-:W-:-:S02]  /*c830*/  F2FP.BF16.PACK_AB R46, R47, R46 ;  /* 0x0000002e2f2e723e */ /* 0x000fc400000010ff */
[C---:B------:R-:W-:Y:S02]  /*c840*/  IADD3 R6, R13.reuse, 0x80, RZ ;  /* 0x000000800d067810 */ /* 0x040fe40007ffe0ff */
[----:B------:R-:W-:Y:S02]  /*c850*/  IADD3 R5, R13, 0x70, RZ ;  /* 0x000000700d057810 */ /* 0x000fe40007ffe0ff */
[----:B------:R-:W-:Y:S02]  /*c860*/  @P0 IADD3 R5, R6, 0x10, RZ ;  /* 0x0000001006050810 */ /* 0x000fe40007ffe0ff */
[----:B------:R-:W-:Y:S01]  /*c870*/  SEL R6, R9, 0xffffffe0, !P1 ;  /* 0xffffffe009067807 */ /* 0x000fe20004800000 */
[----:B------:R-:W-:Y:S01]  /*c880*/  IMAD.MOV.U32 R9, RZ, RZ, 0x40 ;  /* 0x00000040ff097424 */ /* 0x000fe200078e00ff */
[----:B------:R-:W-:Y:S02]  /*c890*/  F2FP.BF16.PACK_AB R48, R49, R48 ;  /* 0x000000303130723e */ /* 0x000fe400000010ff */
[----:B------:R-:W-:Y:S01]  /*c8a0*/  F2FP.BF16.PACK_AB R50, R51, R50 ;  /* 0x000000323332723e */ /* 0x000fe200000010ff */
[----:B------:R-:W-:Y:S01]  /*c8b0*/  IMAD.IADD R15, R13, 0x1, R6 ;  /* 0x000000010d0f7824 */ /* 0x000fe200078e0206 */
[----:B------:R-:W-:Y:S01]  /*c8c0*/  SEL R10, R9, 0xffffffc0, !P2 ;  /* 0xffffffc0090a7807 */ /* 0x000fe20005000000 */
[----:B------:R-:W-:Y:S01]  /*c8d0*/  IMAD.IADD R9, R6, 0x1, R5 ;  /* 0x0000000106097824 */ /* 0x000fe200078e0205 */
[----:B------:R-:W-:-:S02]  /*c8e0*/  F2FP.BF16.PACK_AB R52, R53, R52 ;  /* 0x000000343534723e */ /* 0x000fc400000010ff */
        /* <DEDUP_REMOVED lines=86> */
[----:B---3--:R-:W-:-:S05]  /*ce50*/  IMAD.U32 R15, RZ, RZ, UR5 ;  /* 0x00000005ff0f7e24 */ /* 0x008fca000f8e00ff */
[----:B------:R1:W5:Y:S01]  /*ce60*/  @P1 LDG.E R5, [R14.64] ;  /* 0x0000000a0e051981 */ /* 0x000362000c1e1900 */
[----:B------:R-:W-:Y:S02]  /*ce70*/  UMOV UR20, URZ ;  /* 0x0000003f00147c82 */ /* 0x000fe40008000000 */
[----:B------:R-:W-:Y:S01]  /*ce80*/  UMOV UR21, URZ ;  /* 0x0000003f00157c82 */ /* 0x000fe20008000000 */
[----:B----4-:R-:W2:Y:S02]  /*ce90*/  @P0 R2UR UR5, R6 ;  /* 0x00000000060503c2 */ /* 0x010ea400000e0000 */
        /* <DEDUP_REMOVED lines=8> */
.L_x_1563:
[----:B-1----:R-:W-:Y:S01]  /*cf20*/  SHF.R.S32.HI R9, RZ, 0x1f, R2 ;  /* 0x0000001fff097819 */ /* 0x002fe20000011402 */
[----:B------:R-:W1:Y:S01]  /*cf30*/  S2R R57, SR_CTAID.X ;  /* 0x0000000000397919 */ /* 0x000e620000002500 */
[----:B------:R-:W-:Y:S01]  /*cf40*/  LOP3.LUT R13, R4, 0xffffffe0, RZ, 0xc0, !PT ;  /* 0xffffffe0040d7812 */ /* 0x000fe200078ec0ff */
[----:B------:R-:W-:Y:S01]  /*cf50*/  IMAD.MOV.U32 R6, RZ, RZ, c[0x0][0x4e8] ;  /* 0x00013a00ff067624 */ /* 0x000fe200078e00ff */
[----:B------:R-:W-:Y:S01]  /*cf60*/  LEA.HI R9, R9, R2, RZ, 0x3 ;  /* 0x0000000209097211 */ /* 0x000fe200078f18ff */
[----:B------:R-:W-:Y:S01]  /*cf70*/  UMOV UR14, UR20 ;  /* 0x00000014000e7c82 */ /* 0x000fe20008000000 */
[----:B------:R-:W-:Y:S01]  /*cf80*/  BSSY B0, `(.L_x_1564) ;  /* 0x000008c000007945 */ /* 0x000fe20003800000 */
[----:B------:R-:W-:Y:S01]  /*cf90*/  IMAD.IADD R4, R0, 0x1, -R13 ;  /* 0x0000000100047824 */ /* 0x000fe200078e0a0d */
[----:B------:R-:W-:Y:S01]  /*cfa0*/  LOP3.LUT R9, R9, 0xffffff8, RZ, 0xc0, !PT ;  /* 0x0ffffff809097812 */ /* 0x000fe200078ec0ff */
[----:B------:R-:W-:Y:S01]  /*cfb0*/  UMOV UR15, UR21 ;  /* 0x00000015000f7c82 */ /* 0x000fe20008000000 */
[----:B------:R-:W-:Y:S01]  /*cfc0*/  ISETP.NE.AND P1, PT, R6, 0x1, PT ;  /* 0x000000010600780c */ /* 0x000fe20003f25270 */
[----:B------:R-:W-:Y:S01]  /*cfd0*/  ULDC.64 UR12, c[0x0][0x490] ;  /* 0x00012400000c7ab9 */ /* 0x000fe20000000a00 */
[----:B------:R-:W-:Y:S01]  /*cfe0*/  LEA.HI R6, R11, R11, RZ, 0x1 ;  /* 0x0000000b0b067211 */ /* 0x000fe200078f08ff */
[----:B------:R-:W-:Y:S01]  /*cff0*/  IMAD.IADD R2, R2, 0x1, -R9 ;  /* 0x0000000102027824 */ /* 0x000fe200078e0a09 */
[----:B------:R-:W-:Y:S01]  /*d000*/  SHF.R.S32.HI R9, RZ, 0x1f, R4 ;  /* 0x0000001fff097819 */ /* 0x000fe20000011404 */
[----:B------:R-:W-:Y:S01]  /*d010*/  UIMAD.WIDE.U32 UR14, UR6, UR12, UR14 ;  /* 0x0000000c060e72a5 */ /* 0x000fe2000f8e000e */
[----:B------:R-:W-:Y:S01]  /*d020*/  LOP3.LUT R6, R6, 0x1ffffffe, RZ, 0xc0, !PT ;  /* 0x1ffffffe06067812 */ /* 0x000fe200078ec0ff */
[----:B------:R-:W-:Y:S01]  /*d030*/  UIMAD UR12, UR7, UR12, URZ ;  /* 0x0000000c070c72a4 */ /* 0x000fe2000f8e023f */
[----:B------:R-:W-:Y:S01]  /*d040*/  LEA.HI R9, R9, R4, RZ, 0x2 ;  /* 0x0000000409097211 */ /* 0x000fe200078f10ff */
[----:B------:R-:W-:Y:S01]  /*d050*/  ULDC.64 UR4, c[0x0][0x3a0] ;  /* 0x0000e80000047ab9 */ /* 0x000fe20000000a00 */
        /* <DEDUP_REMOVED lines=11> */
[----:B------:R-:W-:Y:S01]  /*d110*/  USEL UR17, UR8, URZ, !UP1 ;  /* 0x0000003f08117287 */ /* 0x000fe2000c800000 */
[----:B------:R-:W-:Y:S01]  /*d120*/  IMAD.SHL.U32 R3, R3, 0x8, RZ ;  /* 0x0000000803037824 */ /* 0x000fe200078e00ff */
[----:B------:R-:W-:Y:S02]  /*d130*/  UIMAD.WIDE.U32 UR18, UR20, UR4, URZ ;  /* 0x00000004141272a5 */ /* 0x000fe4000f8e003f */
[----:B-1----:R-:W-:Y:S01]  /*d140*/  LEA R6, R57, R6, 0x7 ;  /* 0x0000000639067211 */ /* 0x002fe200078e38ff */
[----:B------:R-:W-:Y:S02]  /*d150*/  ULDC.64 UR8, c[0x0][0x498] ;  /* 0x0001260000087ab9 */ /* 0x000fe40000000a00 */
[----:B------:R-:W-:Y:S02]  /*d160*/  UIMAD UR16, UR20, UR5, UR16 ;  /* 0x00000005141072a4 */ /* 0x000fe4000f8e0210 */
        /* <DEDUP_REMOVED lines=26> */
[----:B------:R-:W-:Y:S01]  /*d310*/  LOP3.LUT R11, R11, 0x1c0, RZ, 0xc0, !PT ;  /* 0x000001c00b0b7812 */ /* 0x000fe200078ec0ff */
[----:B------:R-:W-:-:S02]  /*d320*/  ULDC.64 UR6, c[0x0][0x3f0] ;  /* 0x0000fc0000067ab9 */ /* 0x000fc40000000a00 */
[----:B------:R-:W-:Y:S01]  /*d330*/  IMAD R13, R57, 0x80, R0 ;  /* 0x00000080390d7824 */ /* 0x000fe200078e0200 */
[----:B------:R-:W-:Y:S01]  /*d340*/  LEA R16, P0, R14, c[0x0][0x450], 0x2 ;  /* 0x000114000e107a11 */ /* 0x000fe200078010ff */
[----:B------:R-:W-:Y:S01]  /*d350*/  IMAD R17, R6, c[0x0][0x48c], R17 ;  /* 0x0001230006117a24 */ /* 0x000fe200078e0211 */
[----:B------:R-:W-:Y:S01]  /*d360*/  UIMAD UR12, UR12, UR6, URZ ;  /* 0x000000060c0c72a4 */ /* 0x000fe2000f8e023f */
[----:B------:R-:W-:Y:S01]  /*d370*/  @P1 IMAD.HI.U32 R10, R13, c[0x0][0x4ec], RZ ;  /* 0x00013b000d0a1a27 */ /* 0x000fe200078e00ff */
[----:B------:R-:W-:Y:S01]  /*d380*/  UIADD3 UR19, UR19, UR5, URZ ;  /* 0x0000000513137290 */ /* 0x000fe2000fffe03f */
[----:B------:R-:W-:Y:S01]  /*d390*/  SHF.R.U32.HI R6, RZ, 0x3, R11 ;  /* 0x00000003ff067819 */ /* 0x000fe2000001160b */
[----:B------:R-:W-:Y:S01]  /*d3a0*/  UIMAD UR7, UR17, UR7, UR12 ;  /* 0x00000007110772a4 */ /* 0x000fe2000f8e020c */
[----:B------:R-:W-:Y:S01]  /*d3b0*/  IMAD.IADD R12, R15, 0x1, R17 ;  /* 0x000000010f0c7824 */ /* 0x000fe200078e0211 */
[----:B------:R-:W-:Y:S01]  /*d3c0*/  UIMAD.WIDE.U32 UR18, UR17, UR6, UR18 ;  /* 0x00000006111272a5 */ /* 0x000fe2000f8e0012 */
[----:B------:R-:W-:Y:S01]  /*d3d0*/  IMAD.SHL.U32 R0, R9, 0x8, RZ ;  /* 0x0000000809007824 */ /* 0x000fe200078e00ff */
[----:B------:R-:W-:Y:S01]  /*d3e0*/  SHFL.IDX PT, R50, R16, RZ, 0x1c1f ;  /* 0x001c1fff10327589 */ /* 0x000fe200000e0000 */
[----:B------:R-:W-:Y:S01]  /*d3f0*/  IMAD.MOV.U32 R9, RZ, RZ, R13 ;  /* 0x000000ffff097224 */ /* 0x000fe200078e000d */
[----:B------:R-:W-:Y:S01]  /*d400*/  @P1 SHF.R.U32.HI R9, RZ, c[0x0][0x4f0], R10 ;  /* 0x00013c00ff091a19 */ /* 0x000fe2000001160a */
[----:B------:R-:W-:Y:S01]  /*d410*/  UIADD3 UR7, UR19, UR7, URZ ;  /* 0x0000000713077290 */ /* 0x000fe2000fffe03f */
[----:B------:R-:W-:Y:S01]  /*d420*/  LEA.HI.X R12, R14, c[0x0][0x454], R12, 0x2, P0 ;  /* 0x000115000e0c7a11 */ /* 0x000fe200000f140c */
[----:B------:R-:W-:Y:S01]  /*d430*/  SHFL.IDX PT, R48, R16, 0x1, 0x1c1f ;  /* 0x003c1f0010307f89 */ /* 0x000fe200000e0000 */
        /* <DEDUP_REMOVED lines=20> */
[----:B------:R-:W-:Y:S02]  /*d580*/  IMAD.SHL.U32 R58, R6, 0x2, RZ ;  /* 0x00000002063a7824 */ /* 0x000fe400078e00ff */
[----:B------:R-:W-:Y:S01]  /*d590*/  IMAD R57, R57, 0x80, R4 ;  /* 0x0000008039397824 */ /* 0x000fe200078e0204 */
[----:B------:R-:W-:Y:S01]  /*d5a0*/  IADD3 R15, R15, R18, RZ ;  /* 0x000000120f0f7210 */ /* 0x000fe20007ffe0ff */
[----:B------:R-:W-:Y:S01]  /*d5b0*/  IMAD R9, R9, c[0x0][0x3d8], RZ ;  /* 0x0000f60009097a24 */ /* 0x000fe200078e02ff */
[----:B-1----:R1:W-:Y:S03]  /*d5c0*/  @!P1 ST.E [R50.64], R7 ;  /* 0x0000000732009985 */ /* 0x0023e6000c10190a */
        /* <DEDUP_REMOVED lines=39> */
.L_x_1565:
[----:B--2---:R-:W-:Y:S05]  /*d840*/  BSYNC B0 ;  /* 0x0000000000007941 */ /* 0x004fea0003800000 */
.L_x_1564:
        /* <DEDUP_REMOVED lines=23> */
.L_x_1567:
[----:B------:R-:W-:Y:S05]  /*d9c0*/  BSYNC B0 ;  /* 0x0000000000007941 */ /* 0x000fea0003800000 */
.L_x_1566:
        /* <DEDUP_REMOVED lines=23> */
.L_x_1569:
[----:B------:R-:W-:Y:S05]  /*db40*/  BSYNC B0 ;  /* 0x0000000000007941 */ /* 0x000fea0003800000 */
.L_x_1568:
        /* <DEDUP_REMOVED lines=24> */
.L_x_1562:
        /* <DEDUP_REMOVED lines=31> */
.L_x_1570:
        /* <DEDUP_REMOVED lines=24> */
[----:B------:R-:W-:-:S04]  /*e040*/  UIMAD UR14, UR8, UR4, URZ ;  /* 0x00000004080e72a4 */ /* 0x000fc8000f8e023f */
[----:B------:R-:W-:Y:S01]  /*e050*/  @P0 SHF.R.U32.HI R8, RZ, c[0x0][0x4f0], R0 ;  /* 0x00013c00ff080a19 */ /* 0x000fe20000011600 */
[----:B------:R-:W-:-:S03]  /*e060*/  UIMAD UR5, UR9, UR5, UR14 ;  /* 0x00000005090572a4 */ /* 0x000fc6000f8e020e */
[----:B------:R-:W-:Y:S01]  /*e070*/  IADD3 R4, -R8, RZ, RZ ;  /* 0x000000ff08047210 */ /* 0x000fe20007ffe1ff */
[----:B------:R-:W-:Y:S02]  /*e080*/  UMOV UR14, UR16 ;  /* 0x00000010000e7c82 */ /* 0x000fe40008000000 */
[----:B------:R-:W-:Y:S01]  /*e090*/  UIMAD.WIDE.U32 UR14, UR9, UR4, UR14 ;  /* 0x00000004090e72a5 */ /* 0x000fe2000f8e000e */
[----:B------:R-:W-:Y:S02]  /*e0a0*/  IMAD.U32 R0, RZ, RZ, UR5 ;  /* 0x00000005ff007e24 */ /* 0x000fe4000f8e00ff */
[----:B------:R-:W-:Y:S01]  /*e0b0*/  IMAD R4, R4, c[0x0][0x4e8], R5 ;  /* 0x00013a0004047a24 */ /* 0x000fe200078e0205 */
[----:B------:R-:W-:Y:S02]  /*e0c0*/  SHF.R.S32.HI R5, RZ, 0x1f, R8 ;  /* 0x0000001fff057819 */ /* 0x000fe40000011408 */
[----:B------:R-:W-:Y:S02]  /*e0d0*/  IADD3 R8, P0, R8, UR14, RZ ;  /* 0x0000000e08087c10 */ /* 0x000fe4000ff1e0ff */
[----:B------:R-:W-:-:S02]  /*e0e0*/  SHF.R.S32.HI R2, RZ, 0x1f, R4 ;  /* 0x0000001fff027819 */ /* 0x000fc40000011404 */
        /* <DEDUP_REMOVED lines=9> */
.L_x_1572:
[----:B------:R-:W-:Y:S05]  /*e180*/  BSYNC B0 ;  /* 0x0000000000007941 */ /* 0x000fea0003800000 */
.L_x_1571:
        /* <DEDUP_REMOVED lines=70> */
.L_x_1574:
[----:B------:R-:W-:Y:S05]  /*e5f0*/  BSYNC B0 ;  /* 0x0000000000007941 */ /* 0x000fea0003800000 */
.L_x_1573:
        /* <DEDUP_REMOVED lines=21> */
.L_x_1576:
[----:B------:R-:W-:Y:S05]  /*e750*/  BSYNC B0 ;  /* 0x0000000000007941 */ /* 0x000fea0003800000 */
.L_x_1575:
        /* <DEDUP_REMOVED lines=21> */
.L_x_1578:
[----:B------:R-:W-:Y:S05]  /*e8b0*/  BSYNC B0 ;  /* 0x0000000000007941 */ /* 0x000fea0003800000 */
.L_x_1577:
        /* <DEDUP_REMOVED lines=22> */
.L_x_1579:
        /* <DEDUP_REMOVED lines=14> */
.L_x_1723:


//--------------------- .text._ZN7cutlass13device_kernelIN5flash19enable_sm80_to_sm89INS1_16FlashAttnFwdSm80INS1_25CollectiveMainloopFwdSm80ILi8ELi2ELb0EN4cute5tupleIJNS5_1CILi128EEENS7_ILi64EEENS7_ILi192EEEEEELi192ENS_10bfloat16_tEfNS_4arch4Sm80ELb1ELb0ELb1ELb1ELb1ELb1ELb1ELb0EEENS1_21CollectiveEpilogueFwdINS6_IJS8_SA_S9_EEENS6_IJNS7_ILi1EEESI_SI_EEESC_SE_Li256ELb1ELb1ELb0ELb0EEENS1_19SingleTileSchedulerILb1ELb0ELb1ELi128EEEEEEEEEvNT_6ParamsE --------------------------
	.section	.text._ZN7cutlass13device_kernelIN5flash19enable_sm80_to_sm89INS1_16FlashAttnFwdSm80INS1_25CollectiveMainloopFwdSm80ILi8ELi2ELb0EN4cute5tupleIJNS5_1CILi128EEENS7_ILi64EEENS7_ILi192EEEEEELi192ENS_10bfloat16_tEfNS_4arch4Sm80ELb1ELb0ELb1ELb1ELb1ELb1ELb1ELb0EEENS1_21CollectiveEpilogueFwdINS6_IJS8_SA_S9_EEENS6_IJNS7_ILi1EEESI_SI_EEESC_SE_Li256ELb1ELb1ELb0ELb0EEENS1_19SingleTileSchedulerILb1ELb0ELb1ELi128EEEEEEEEEvNT_6ParamsE,"ax",@progbits
	.sectioninfo	@"SHI_REGISTERS=242"
	.align	128
.text._ZN7cutlass13device_kernelIN5flash19enable_sm80_to_sm89INS1_16FlashAttnFwdSm80INS1_25CollectiveMainloopFwdSm80ILi8ELi2ELb0EN4cute5tupleIJNS5_1CILi128EEENS7_ILi64EEENS7_ILi192EEEEEELi192ENS_10bfloat16_tEfNS_4arch4Sm80ELb1ELb0ELb1ELb1ELb1ELb1ELb1ELb0EEENS1_21CollectiveEpilogueFwdINS6_IJS8_SA_S9_EEENS6_IJNS7_ILi1EEESI_SI_EEESC_SE_Li256ELb1ELb1ELb0ELb0EEENS1_19SingleTileSchedulerILb1ELb0ELb1ELi128EEEEEEEEEvNT_6ParamsE:
        .type           _ZN7cutlass13device_kernelIN5flash19enable_sm80_to_sm89INS1_16FlashAttnFwdSm80INS1_25CollectiveMainloopFwdSm80ILi8ELi2ELb0EN4cute5tupleIJNS5_1CILi128EEENS7_ILi64EEENS7_ILi192EEEEEELi192ENS_10bfloat16_tEfNS_4arch4Sm80ELb1ELb0ELb1ELb1ELb1ELb1ELb1ELb0EEENS1_21CollectiveEpilogueFwdINS6_IJS8_SA_S9_EEENS6_IJNS7_ILi1EEESI_SI_EEESC_SE_Li256ELb1ELb1ELb0ELb0EEENS1_19SingleTileSchedulerILb1ELb0ELb1ELi128EEEEEEEEEvNT_6ParamsE,@function
        .size           _ZN7cutlass13device_kernelIN5flash19enable_sm80_to_sm89INS1_16FlashAttnFwdSm80INS1_25CollectiveMainloopFwdSm80ILi8ELi2ELb0EN4cute5tupleIJNS5_1CILi128EEENS7_ILi64EEENS7_ILi192EEEEEELi192ENS_10bfloat16_tEfNS_4arch4Sm80ELb1ELb0ELb1ELb1ELb1ELb1ELb1ELb0EEENS1_21CollectiveEpilogueFwdINS6_IJS8_SA_S9_EEENS6_IJNS7_ILi1EEESI_SI_EEESC_SE_Li256ELb1ELb1ELb0ELb0EEENS1_19SingleTileSchedulerILb1ELb0ELb1ELi128EEEEEEEEEvNT_6ParamsE,(.L_x_1724 - _ZN7cutlass13device_kernelIN5flash19enable_sm80_to_sm89INS1_16FlashAttnFwdSm80INS1_25CollectiveMainloopFwdSm80ILi8ELi2ELb0EN4cute5tupleIJNS5_1CILi128EEENS7_ILi64EEENS7_ILi192EEEEEELi192ENS_10bfloat16_tEfNS_4arch4Sm80ELb1ELb0ELb1ELb1ELb1ELb1ELb1ELb0EEENS1_21CollectiveEpilogueFwdINS6_IJS8_SA_S9_EEENS6_IJNS7_ILi1EEESI_SI_EEESC_SE_Li256ELb1ELb1ELb0ELb0EEENS1_19SingleTileSchedulerILb1ELb0ELb1ELi128EEEEEEEEEvNT_6ParamsE)
        .other          _ZN7cutlass13device_kernelIN5flash19enable_sm80_to_sm89INS1_16FlashAttnFwdSm80INS1_25CollectiveMainloopFwdSm80ILi8ELi2ELb0EN4cute5tupleIJNS5_1CILi128EEENS7_ILi64EEENS7_ILi192EEEEEELi192ENS_10bfloat16_tEfNS_4arch4Sm80ELb1ELb0ELb1ELb1ELb1ELb1ELb1ELb0EEENS1_21CollectiveEpilogueFwdINS6_IJS8_SA_S9_EEENS6_IJNS7_ILi1EEESI_SI_EEESC_SE_Li256ELb1ELb1ELb0ELb0EEENS1_19SingleTileSchedulerILb1ELb0ELb1ELi128EEEEEEEEEvNT_6ParamsE,@"STO_CUDA_ENTRY STV_DEFAULT"
_ZN7cutlass13device_kernelIN5flash19enable_sm80_to_sm89INS1_16FlashAttnFwdSm80INS1_25CollectiveMainloopFwdSm80ILi8ELi2ELb0EN4cute5tupleIJNS5_1CILi128EEENS7_ILi64EEENS7_ILi192EEEEEELi192ENS_10bfloat16_tEfNS_4arch4Sm80ELb1ELb0ELb1ELb1ELb1ELb1ELb1ELb0EEENS1_21CollectiveEpilogueFwdINS6_IJS8_SA_S9_EEENS6_IJNS7_ILi1EEESI_SI_EEESC_SE_Li256ELb1ELb1ELb0ELb0EEENS1_19SingleTileSchedulerILb1ELb0ELb1ELi128EEEEEEEEEvNT_6ParamsE:
[----:B------:R-:W-:Y:S02]  /*0000*/  MOV R1, c[0x0][0x28] ;  /* 0x00000a0000017a02 */ /* 0x000fe40000000f00 */
[----:B------:R-:W1:Y:S01]  /*0010*/  S2R R89, SR_TID.X ;  /* 0x0000000000597919 */ /* 0x000e620000002100 */
[----:B------:R-:W-:Y:S01]  /*0020*/  MOV R2, 0x4 ;  /* 0x0000000400027802 */ /* 0x000fe20000000f00 */
[----:B------:R-:W2:Y:S01]  /*0030*/  S2UR UR4, SR_CTAID.X ;  /* 0x00000000000479c3 */ /* 0x000ea20000002500 */
[----:B------:R-:W-:Y:S01]  /*0040*/  ULDC.64 UR10, c[0x0][0x118] ;  /* 0x00004600000a7ab9 */ /* 0x000fe20000000a00 */
[----:B------:R-:W3:Y:S01]  /*0050*/  S2R R197, SR_CTAID.Z ;  /* 0x0000000000c57919 */ /* 0x000ee20000002700 */
[----:B-1----:R-:W-:Y:S01]  /*0060*/  SHF.R.U32.HI R0, RZ, 0x5, R89 ;  /* 0x00000005ff007819 */ /* 0x002fe20000011659 */
[----:B---3--:R-:W-:-:S05]  /*0070*/  IMAD.WIDE R4, R197, R2, c[0x0][0x568] ;  /* 0x00015a00c5047625 */ /* 0x008fca00078e0202 */
[----:B------:R-:W1:Y:S02]  /*0080*/  SHFL.IDX PT, R0, R0, RZ, 0x1f ;  /* 0x00001fff00007589 */ /* 0x000e6400000e0000 */
[----:B-1----:R-:W-:-:S13]  /*0090*/  ISETP.NE.AND P0, PT, R0, RZ, PT ;  /* 0x000000ff0000720c */ /* 0x002fda0003f05270 */
[----:B--2---:R-:W-:Y:S05]  /*00a0*/  @!P0 BRA `(.L_x_1580) ;  /* 0x0000014000008947 */ /* 0x004fea0003800000 */
[----:B------:R-:W-:-:S04]  /*00b0*/  ISETP.NE.U32.AND P0, PT, RZ, c[0x0][0x568], PT ;  /* 0x00015a00ff007a0c */ /* 0x000fc80003f05070 */
[----:B------:R-:W-:-:S13]  /*00c0*/  ISETP.NE.AND.EX P0, PT, RZ, c[0x0][0x56c], PT, P0 ;  /* 0x00015b00ff007a0c */ /* 0x000fda0003f05300 */
[----:B------:R-:W-:Y:S05]  /*00d0*/  @!P0 BRA `(.L_x_1581) ;  /* 0x0000002000008947 */ /* 0x000fea0003800000 */
[----:B------:R1:W5:Y:S01]  /*00e0*/  LDG.E R3, [R4.64] ;  /* 0x0000000a04037981 */ /* 0x000362000c1e1900 */
[----:B------:R-:W-:Y:S05]  /*00f0*/  BRA `(.L_x_1582) ;  /* 0x0000009000007947 */ /* 0x000fea0003800000 */
.L_x_1581:
        /* <DEDUP_REMOVED lines=8> */
.L_x_1583:
[----:B------:R-:W-:-:S04]  /*0180*/  MOV R3, c[0x0][0x54c] ;  /* 0x0001530000037a02 */ /* 0x000fc80000000f00 */
.L_x_1582:
[----:B------:R-:W-:Y:S01]  /*0190*/  USHF.L.U32 UR4, UR4, 0x7, URZ ;  /* 0x0000000704047899 */ /* 0x000fe2000800063f */
[----:B-----5:R-:W-:-:S05]  /*01a0*/  IMAD R3, R3, c[0x0][0x548], RZ ;  /* 0x0001520003037a24 */ /* 0x020fca00078e02ff */
[----:B-1----:R-:W-:-:S04]  /*01b0*/  MOV R4, UR4 ;  /* 0x0000000400047c02 */ /* 0x002fc80008000f00 */
[----:B------:R-:W-:-:S04]  /*01c0*/  ISETP.GE.AND P0, PT, R4, R3, PT ;  /* 0x000000030400720c */ /* 0x000fc80003f06270 */
[----:B------:R-:W-:Y:S01]  /*01d0*/  SEL R197, R197, 0xffffffff, !P0 ;  /* 0xffffffffc5c57807 */ /* 0x000fe20004000000 */
[----:B------:R-:W-:Y:S05]  /*01e0*/  BRA `(.L_x_1584) ;  /* 0x0000013000007947 */ /* 0x000fea0003800000 */
.L_x_1580:
[----:B------:R-:W-:-:S04]  /*01f0*/  ISETP.NE.U32.AND P0, PT, RZ, c[0x0][0x568], PT ;  /* 0x00015a00ff007a0c */ /* 0x000fc80003f05070 */
[----:B------:R-:W-:-:S13]  /*0200*/  ISETP.NE.AND.EX P0, PT, RZ, c[0x0][0x56c], PT, P0 ;  /* 0x00015b00ff007a0c */ /* 0x000fda0003f05300 */
[----:B------:R-:W-:Y:S05]  /*0210*/  @!P0 BRA `(.L_x_1585) ;  /* 0x0000002000008947 */ /* 0x000fea0003800000 */
[----:B------:R1:W5:Y:S01]  /*0220*/  LDG.E R3, [R4.64] ;  /* 0x0000000a04037981 */ /* 0x000362000c1e1900 */
[----:B------:R-:W-:Y:S05]  /*0230*/  BRA `(.L_x_1586) ;  /* 0x0000009000007947 */ /* 0x000fea0003800000 */
.L_x_1585:
        /* <DEDUP_REMOVED lines=8> */
.L_x_1587:
[----:B------:R-:W-:-:S04]  /*02c0*/  MOV R3, c[0x0][0x54c] ;  /* 0x0001530000037a02 */ /* 0x000fc80000000f00 */
.L_x_1586:
[----:B------:R-:W-:Y:S01]  /*02d0*/  USHF.L.U32 UR4, UR4, 0x7, URZ ;  /* 0x0000000704047899 */ /* 0x000fe2000800063f */
[----:B-----5:R-:W-:-:S05]  /*02e0*/  IMAD R3, R3, c[0x0][0x548], RZ ;  /* 0x0001520003037a24 */ /* 0x020fca00078e02ff */
[----:B-1----:R-:W-:-:S04]  /*02f0*/  MOV R4, UR4 ;  /* 0x0000000400047c02 */ /* 0x002fc80008000f00 */
[----:B------:R-:W-:-:S04]  /*0300*/  ISETP.GE.AND P0, PT, R4, R3, PT ;  /* 0x000000030400720c */ /* 0x000fc80003f06270 */
[----:B------:R-:W-:-:S04]  /*0310*/  SEL R197, R197, 0xffffffff, !P0 ;  /* 0xffffffffc5c57807 */ /* 0x000fc80004000000 */
.L_x_1584:
[----:B------:R-:W-:-:S13]  /*0320*/  ISETP.GE.AND P0, PT, R197, RZ, PT ;  /* 0x000000ffc500720c */ /* 0x000fda0003f06270 */
[----:B------:R-:W-:Y:S05]  /*0330*/  @!P0 EXIT ;  /* 0x000000000000894d */ /* 0x000fea0003800000 */
[----:B------:R-:W-:Y:S02]  /*0340*/  ISETP.NE.U32.AND P0, PT, RZ, c[0x0][0x370], PT ;  /* 0x0000dc00ff007a0c */ /* 0x000fe40003f05070 */
[----:B------:R-:W-:Y:S02]  /*0350*/  ISETP.NE.U32.AND P2, PT, RZ, c[0x0][0x360], PT ;  /* 0x0000d800ff007a0c */ /* 0x000fe40003f45070 */
[----:B------:R-:W-:Y:S02]  /*0360*/  ISETP.NE.AND.EX P1, PT, RZ, c[0x0][0x374], PT, P0 ;  /* 0x0000dd00ff007a0c */ /* 0x000fe40003f25300 */
[----:B------:R-:W-:Y:S02]  /*0370*/  ISETP.NE.AND.EX P0, PT, RZ, c[0x0][0x364], PT, P2 ;  /* 0x0000d900ff007a0c */ /* 0x000fe40003f05320 */
[----:B------:R-:W-:Y:S02]  /*0380*/  ISETP.NE.U32.AND P2, PT, RZ, c[0x0][0x348], PT ;  /* 0x0000d200ff007a0c */ /* 0x000fe40003f45070 */
[----:B------:R-:W-:-:S02]  /*0390*/  ISETP.NE.U32.AND P3, PT, RZ, c[0x0][0x350], PT ;  /* 0x0000d400ff007a0c */ /* 0x000fc40003f65070 */
[----:B------:R-:W-:Y:S02]  /*03a0*/  ISETP.NE.U32.AND P4, PT, RZ, c[0x0][0x358], PT ;  /* 0x0000d600ff007a0c */ /* 0x000fe40003f85070 */
[----:B------:R-:W-:Y:S02]  /*03b0*/  ISETP.NE.AND.EX P2, PT, RZ, c[0x0][0x34c], PT, P2 ;  /* 0x0000d300ff007a0c */ /* 0x000fe40003f45320 */
[----:B------:R-:W-:Y:S01]  /*03c0*/  ISETP.NE.AND.EX P3, PT, RZ, c[0x0][0x354], PT, P3 ;  /* 0x0000d500ff007a0c */ /* 0x000fe20003f65330 */
[----:B------:R-:W-:Y:S01]  /*03d0*/  @P1 IMAD.WIDE R8, R197, R2, c[0x0][0x370] ;  /* 0x0000dc00c5081625 */ /* 0x000fe200078e0202 */
[----:B------:R-:W-:-:S03]  /*03e0*/  ISETP.NE.AND.EX P4, PT, RZ, c[0x0][0x35c], PT, P4 ;  /* 0x0000d700ff007a0c */ /* 0x000fc60003f85340 */
[CC--:B------:R-:W-:Y:S01]  /*03f0*/  @P0 IMAD.WIDE R6, R197.reuse, R2.reuse, c[0x0][0x360] ;  /* 0x0000d800c5060625 */ /* 0x0c0fe200078e0202 */
[----:B------:R1:W2:Y:S03]  /*0400*/  @P1 LDG.E R3, [R8.64] ;  /* 0x0000000a08031981 */ /* 0x0002a6000c1e1900 */
[----:B------:R-:W-:Y:S01]  /*0410*/  IMAD.MOV.U32 R92, RZ, RZ, RZ ;  /* 0x000000ffff5c7224 */ /* 0x000fe200078e00ff */
[----:B------:R3:W4:Y:S01]  /*0420*/  @P0 LDG.E R0, [R6.64] ;  /* 0x0000000a06000981 */ /* 0x000722000c1e1900 */
[----:B------:R-:W-:Y:S02]  /*0430*/  IMAD.MOV.U32 R100, RZ, RZ, RZ ;  /* 0x000000ffff647224 */ /* 0x000fe400078e00ff */
[----:B------:R-:W-:Y:S02]  /*0440*/  IMAD.MOV.U32 R15, RZ, RZ, RZ ;  /* 0x000000ffff0f7224 */ /* 0x000fe400078e00ff */
[----:B------:R-:W-:-:S05]  /*0450*/  IMAD.WIDE R10, R197, R2, c[0x0][0x348] ;  /* 0x0000d200c50a7625 */ /* 0x000fca00078e0202 */
[----:B------:R2:W5:Y:S01]  /*0460*/  @P2 LDG.E R92, [R10.64] ;  /* 0x0000000a0a5c2981 */ /* 0x000562000c1e1900 */
[----:B-1----:R-:W-:-:S04]  /*0470*/  IMAD.WIDE R8, R197, R2, c[0x0][0x350] ;  /* 0x0000d400c5087625 */ /* 0x002fc800078e0202 */
[----:B---3--:R-:W-:Y:S01]  /*0480*/  IMAD.WIDE R6, R197, R2, c[0x0][0x358] ;  /* 0x0000d600c5067625 */ /* 0x008fe200078e0202 */
[----:B------:R1:W5:Y:S04]  /*0490*/  @P3 LDG.E R100, [R8.64] ;  /* 0x0000000a08643981 */ /* 0x000368000c1e1900 */
[----:B------:R1:W5:Y:S04]  /*04a0*/  @P4 LDG.E R15, [R6.64] ;  /* 0x0000000a060f4981 */ /* 0x000368000c1e1900 */
[----:B------:R-:W3:Y:S01]  /*04b0*/  S2R R196, SR_CTAID.Y ;  /* 0x0000000000c47919 */ /* 0x000ee20000002600 */
[----:B------:R-:W-:-:S02]  /*04c0*/  UMOV UR8, URZ ;  /* 0x0000003f00087c82 */ /* 0x000fc40008000000 */
[----:B------:R-:W-:Y:S02]  /*04d0*/  ULDC UR12, c[0x0][0x168] ;  /* 0x00005a00000c7ab9 */ /* 0x000fe40000000800 */
[----:B------:R-:W-:Y:S02]  /*04e0*/  ULDC UR4, c[0x0][0x2ac] ;  /* 0x0000ab0000047ab9 */ /* 0x000fe40000000800 */
[----:B------:R-:W-:Y:S02]  /*04f0*/  ULDC UR17, c[0x0][0x1d0] ;  /* 0x0000740000117ab9 */ /* 0x000fe40000000800 */
[----:B------:R-:W-:Y:S01]  /*0500*/  UIMAD UR17, UR4, UR17, URZ ;  /* 0x00000011041172a4 */ /* 0x000fe2000f8e023f */
[----:B------:R-:W-:Y:S01]  /*0510*/  IMAD.MOV.U32 R93, RZ, RZ, c[0x0][0x228] ;  /* 0x00008a00ff5d7624 */ /* 0x000fe200078e00ff */
[----:B---3--:R-:W-:Y:S01]  /*0520*/  SHF.R.S32.HI R90, RZ, 0x1f, R196 ;  /* 0x0000001fff5a7819 */ /* 0x008fe200000114c4 */
[----:B--2---:R1:W2:Y:S08]  /*0530*/  @P1 R2UR UR8, R3 ;  /* 0x00000000030813c2 */ /* 0x0042b000000e0000 */
[----:B----4-:R1:W3:Y:S01]  /*0540*/  @P0 R2UR UR12, R0 ;  /* 0x00000000000c03c2 */ /* 0x0102e200000e0000 */
[----:B------:R-:W-:Y:S05]  /*0550*/  @P0 BRA `(.L_x_1588) ;  /* 0x0000006000000947 */ /* 0x000fea0003800000 */
[----:B------:R-:W-:Y:S05]  /*0560*/  @!P2 BRA `(.L_x_1588) ;  /* 0x000000500000a947 */ /* 0x000fea0003800000 */
[----:B-1----:R-:W4:Y:S04]  /*0570*/  LDG.E R3, [R10.64] ;  /* 0x0000000a0a037981 */ /* 0x002f28000c1e1900 */
[----:B---3--:R-:W3:Y:S01]  /*0580*/  LDG.E R0, [R10.64+0x4] ;  /* 0x0000040a0a007981 */ /* 0x008ee2000c1e1900 */
[----:B----4-:R-:W1:Y:S08]  /*0590*/  R2UR UR12, R3 ;  /* 0x00000000030c73c2 */ /* 0x010e7000000e0000 */
[----:B---3--:R-:W1:Y:S02]  /*05a0*/  R2UR UR4, R0 ;  /* 0x00000000000473c2 */ /* 0x008e6400000e0000 */
[----:B-1----:R-:W-:-:S06]  /*05b0*/  UIADD3 UR12, -UR12, UR4, URZ ;  /* 0x000000040c0c7290 */ /* 0x002fcc000fffe13f */
.L_x_1588:
[----:B------:R-:W-:-:S04]  /*05c0*/  ISETP.NE.U32.AND P0, PT, RZ, c[0x0][0x368], PT ;  /* 0x0000da00ff007a0c */ /* 0x000fc80003f05070 */
[----:B------:R-:W-:-:S13]  /*05d0*/  ISETP.NE.AND.EX P0, PT, RZ, c[0x0][0x36c], PT, P0 ;  /* 0x0000db00ff007a0c */ /* 0x000fda0003f05300 */
[----:B------:R-:W-:Y:S05]  /*05e0*/  @!P0 BRA `(.L_x_1589) ;  /* 0x0000004000008947 */ /* 0x000fea0003800000 */
[----:B-1----:R-:W-:-:S05]  /*05f0*/  IMAD.WIDE R8, R197, R2, c[0x0][0x368] ;  /* 0x0000da00c5087625 */ /* 0x002fca00078e0202 */
[----:B------:R-:W4:Y:S02]  /*0600*/  LDG.E R0, [R8.64] ;  /* 0x0000000a08007981 */ /* 0x000f24000c1e1900 */
[----:B----4-:R1:W4:Y:S02]  /*0610*/  R2UR UR17, R0 ;  /* 0x00000000001173c2 */ /* 0x01032400000e0000 */
[----:B-1--4-:R-:W-:Y:S05]  /*0620*/  BRA `(.L_x_1590) ;  /* 0x0000006000007947 */ /* 0x012fea0003800000 */
.L_x_1589:
[----:B------:R-:W-:Y:S05]  /*0630*/  @!P3 BRA `(.L_x_1590) ;  /* 0x000000500000b947 */ /* 0x000fea0003800000 */
[----:B-1----:R-:W4:Y:S04]  /*0640*/  LDG.E R0, [R8.64] ;  /* 0x0000000a08007981 */ /* 0x002f28000c1e1900 */
[----:B---3--:R-:W3:Y:S01]  /*0650*/  LDG.E R3, [R8.64+0x4] ;  /* 0x0000040a08037981 */ /* 0x008ee2000c1e1900 */
[----:B----4-:R-:W1:Y:S08]  /*0660*/  R2UR UR17, R0 ;  /* 0x00000000001173c2 */ /* 0x010e7000000e0000 */
[----:B---3--:R-:W1:Y:S02]  /*0670*/  R2UR UR4, R3 ;  /* 0x00000000030473c2 */ /* 0x008e6400000e0000 */
[----:B-1----:R-:W-:-:S06]  /*0680*/  UIADD3 UR17, -UR17, UR4, URZ ;  /* 0x0000000411117290 */ /* 0x002fcc000fffe13f */
.L_x_1590:
[----:B-1----:R-:W4:Y:S04]  /*0690*/  @P4 LDG.E R0, [R6.64] ;  /* 0x0000000a06004981 */ /* 0x002f28000c1e1900 */
[----:B------:R-:W4:Y:S01]  /*06a0*/  @P4 LDG.E R5, [R6.64+0x4] ;  /* 0x0000040a06054981 */ /* 0x000f22000c1e1900 */
[----:B------:R-:W-:-:S04]  /*06b0*/  ISETP.NE.U32.AND P1, PT, RZ, c[0x0][0x378], PT ;  /* 0x0000de00ff007a0c */ /* 0x000fc80003f25070 */
[----:B------:R-:W-:-:S13]  /*06c0*/  ISETP.NE.AND.EX P1, PT, RZ, c[0x0][0x37c], PT, P1 ;  /* 0x0000df00ff007a0c */ /* 0x000fda0003f25310 */
[----:B------:R-:W-:-:S05]  /*06d0*/  @P1 IMAD.WIDE R8, R197, R2, c[0x0][0x378] ;  /* 0x0000de00c5081625 */ /* 0x000fca00078e0202 */
[----:B---3--:R-:W3:Y:S01]  /*06e0*/  @P1 LDG.E R3, [R8.64] ;  /* 0x0000000a08031981 */ /* 0x008ee2000c1e1900 */
[----:B------:R-:W1:Y:S01]  /*06f0*/  R2UR UR13, R4 ;  /* 0x00000000040d73c2 */ /* 0x000e6200000e0000 */
[----:B------:R-:W-:Y:S02]  /*0700*/  ULDC UR4, c[0x0][0x2c4] ;  /* 0x0000b10000047ab9 */ /* 0x000fe40000000800 */
[----:B------:R-:W-:Y:S02]  /*0710*/  UISETP.NE.AND UP2, UPT, UR4, 0x1, UPT ;  /* 0x000000010400788c */ /* 0x000fe4000bf45270 */
[----:B--2---:R-:W-:Y:S02]  /*0720*/  UIADD3 UR6, -UR8, UR17, URZ ;  /* 0x0000001108067290 */ /* 0x004fe4000fffe13f */
[----:B------:R-:W-:-:S04]  /*0730*/  ULDC.64 UR4, c[0x0][0x2c8] ;  /* 0x0000b20000047ab9 */ /* 0x000fc80000000a00 */
[----:B------:R-:W-:-:S05]  /*0740*/  IMAD R11, RZ, RZ, -UR6 ;  /* 0x80000006ff0b7e24 */ /* 0x000fca000f8e02ff */
[----:B------:R-:W-:Y:S01]  /*0750*/  IMNMX R11, RZ, R11, !PT ;  /* 0x0000000bff0b7217 */ /* 0x000fe20007800200 */
[----:B-1----:R-:W-:-:S04]  /*0760*/  @UP2 UIADD3 UR18, UR13, 0x7f, URZ ;  /* 0x0000007f0d122890 */ /* 0x002fc8000fffe03f */
[----:B------:R-:W-:Y:S01]  /*0770*/  UIMAD.WIDE.U32 UR18, UR18, UR4, URZ ;  /* 0x00000004121272a5 */ /* 0x000fe2000f8e003f */
[----:B----4-:R-:W-:Y:S01]  /*0780*/  @P4 IMAD.IADD R93, R5, 0x1, -R0 ;  /* 0x00000001055d4824 */ /* 0x010fe200078e0a00 */
[----:B------:R-:W-:-:S03]  /*0790*/  IADD3 R0, R4, 0x7f, RZ ;  /* 0x0000007f04007810 */ /* 0x000fc60007ffe0ff */
[----:B------:R-:W1:Y:S08]  /*07a0*/  R2UR UR9, R93 ;  /* 0x000000005d0973c2 */ /* 0x000e7000000e0000 */
[----:B------:R2:W4:Y:S02]  /*07b0*/  R2UR UR7, R0 ;  /* 0x00000000000773c2 */ /* 0x00052400000e0000 */
[----:B----4-:R-:W-:-:S02]  /*07c0*/  @UP2 USHF.R.U32.HI UR7, URZ, UR5, UR19 ;  /* 0x000000053f072299 */ /* 0x010fc40008011613 */
[----:B-1----:R-:W-:-:S04]  /*07d0*/  UIADD3 UR9, UR6, UR9, URZ ;  /* 0x0000000906097290 */ /* 0x002fc8000fffe03f */
[----:B------:R-:W-:Y:S02]  /*07e0*/  UIADD3 UR15, UR9, 0x40, -UR12 ;  /* 0x00000040090f7890 */ /* 0x000fe4000fffe80c */
[----:B------:R-:W-:Y:S02]  /*07f0*/  UIADD3 UR4, UR9, 0x3f, URZ ;  /* 0x0000003f09047890 */ /* 0x000fe4000fffe03f */
[----:B------:R-:W-:Y:S02]  /*0800*/  UIADD3 UR7, UR15, UR7, URZ ;  /* 0x000000070f077290 */ /* 0x000fe4000fffe03f */
[----:B------:R-:W-:Y:S02]  /*0810*/  USHF.R.S32.HI UR14, URZ, 0x1f, UR4 ;  /* 0x0000001f3f0e7899 */ /* 0x000fe40008011404 */
[----:B------:R-:W-:Y:S02]  /*0820*/  USHF.R.S32.HI UR5, URZ, 0x1f, UR7 ;  /* 0x0000001f3f057899 */ /* 0x000fe40008011407 */
[----:B------:R-:W-:-:S02]  /*0830*/  ULEA.HI UR14, UR14, UR4, URZ, 0x6 ;  /* 0x000000040e0e7291 */ /* 0x000fc4000f8f303f */
[----:B------:R-:W-:Y:S02]  /*0840*/  ULEA.HI UR5, UR5, UR7, URZ, 0x6 ;  /* 0x0000000705057291 */ /* 0x000fe4000f8f303f */
[----:B------:R-:W-:Y:S02]  /*0850*/  USHF.R.S32.HI UR16, URZ, 0x6, UR14 ;  /* 0x000000063f107899 */ /* 0x000fe4000801140e */
[----:B------:R-:W-:Y:S02]  /*0860*/  USHF.R.S32.HI UR5, URZ, 0x6, UR5 ;  /* 0x000000063f057899 */ /* 0x000fe40008011405 */
[----:B------:R-:W-:Y:S02]  /*0870*/  UMOV UR14, UR17 ;  /* 0x00000011000e7c82 */ /* 0x000fe40008000000 */
[----:B------:R-:W-:Y:S02]  /*0880*/  UISETP.LT.AND UP0, UPT, UR16, UR5, UPT ;  /* 0x000000051000728c */ /* 0x000fe4000bf01270 */
[----:B---3--:R1:W3:Y:S02]  /*0890*/  @P1 R2UR UR14, R3 ;  /* 0x00000000030e13c2 */ /* 0x0082e400000e0000 */
[----:B------:R-:W-:-:S04]  /*08a0*/  USEL UR4, UR16, UR5, UP0 ;  /* 0x0000000510047287 */ /* 0x000fc80008000000 */
[----:B------:R-:W-:-:S06]  /*08b0*/  ULEA UR4, UR4, -UR6, 0x6 ;  /* 0x8000000604047291 */ /* 0x000fcc000f8e303f */
[----:B------:R-:W-:-:S04]  /*08c0*/  IMNMX R4, R93, UR4, PT ;  /* 0x000000045d047c17 */ /* 0x000fc8000b800200 */
[----:B------:R-:W-:Y:S02]  /*08d0*/  ISETP.GT.AND P0, PT, R4, R11, PT ;  /* 0x0000000b0400720c */ /* 0x000fe40003f04270 */
[----:B------:R-:W-:-:S05]  /*08e0*/  SHF.R.U32.HI R11, RZ, 0x6, R11 ;  /* 0x00000006ff0b7819 */ /* 0x000fca000001160b */
[----:B--2---:R-:W-:-:S06]  /*08f0*/  IMAD.MOV.U32 R0, RZ, RZ, R11 ;  /* 0x000000ffff007224 */ /* 0x004fcc00078e000b */
[----:B------:R-:W-:-:S04]  /*0900*/  @P0 IADD3 R4, R4, 0x3f, RZ ;  /* 0x0000003f04040810 */ /* 0x000fc80007ffe0ff */
[----:B------:R-:W-:-:S04]  /*0910*/  @P0 SHF.R.S32.HI R5, RZ, 0x1f, R4 ;  /* 0x0000001fff050819 */ /* 0x000fc80000011404 */
[----:B------:R-:W-:-:S04]  /*0920*/  @P0 LEA.HI R5, R5, R4, RZ, 0x6 ;  /* 0x0000000405050211 */ /* 0x000fc800078f30ff */
[----:B------:R-:W-:-:S04]  /*0930*/  @P0 SHF.R.S32.HI R0, RZ, 0x6, R5 ;  /* 0x00000006ff000819 */ /* 0x000fc80000011405 */
[----:B------:R-:W-:-:S13]  /*0940*/  ISETP.GT.AND P0, PT, R0, R11, PT ;  /* 0x0000000b0000720c */ /* 0x000fda0003f04270 */
[----:B------:R-:W-:Y:S05]  /*0950*/  @!P0 BRA `(.L_x_1591) ;  /* 0x00005c1000008947 */ /* 0x000fea0003800000 */
[----:B-1-3--:R-:W-:Y:S02]  /*0960*/  ISETP.NE.U32.AND P3, PT, RZ, c[0x0][0x340], PT ;  /* 0x0000d000ff007a0c */ /* 0x00afe40003f65070 */
[----:B-----5:R-:W-:Y:S02]  /*0970*/  SHF.R.S32.HI R5, RZ, 0x1f, R15 ;  /* 0x0000001fff057819 */ /* 0x020fe4000001140f */
[----:B------:R-:W-:Y:S01]  /*0980*/  IADD3 R18, R0, -0x1, RZ ;  /* 0xffffffff00127810 */ /* 0x000fe20007ffe0ff */
[----:B------:R-:W-:Y:S01]  /*0990*/  IMAD.MOV.U32 R102, RZ, RZ, c[0x0][0x238] ;  /* 0x00008e00ff667624 */ /* 0x000fe200078e00ff */
[----:B------:R-:W-:Y:S01]  /*09a0*/  ISETP.NE.AND.EX P3, PT, RZ, c[0x0][0x344], PT, P3 ;  /* 0x0000d100ff007a0c */ /* 0x000fe20003f65330 */
[----:B------:R-:W-:Y:S02]  /*09b0*/  IMAD.MOV.U32 R107, RZ, RZ, 0x6 ;  /* 0x00000006ff6b7424 */ /* 0x000fe400078e00ff */
[----:B------:R-:W-:Y:S02]  /*09c0*/  IMAD.MOV.U32 R12, RZ, RZ, c[0x0][0x258] ;  /* 0x00009600ff0c7624 */ /* 0x000fe400078e00ff */
[----:B------:R-:W-:Y:S01]  /*09d0*/  IMAD R13, R90, c[0x0][0x240], RZ ;  /* 0x000090005a0d7a24 */ /* 0x000fe200078e02ff */
[----:B------:R-:W-:-:S02]  /*09e0*/  SEL R154, R197, RZ, !P4 ;  /* 0x000000ffc59a7207 */ /* 0x000fc40006000000 */
[----:B------:R-:W-:Y:S01]  /*09f0*/  LOP3.LUT R91, R91, 0xfffffffe, RZ, 0xc0, !PT ;  /* 0xfffffffe5b5b7812 */ /* 0x000fe200078ec0ff */
[----:B------:R-:W-:Y:S02]  /*0a00*/  IMAD.U32 R164, RZ, RZ, UR14 ;  /* 0x0000000effa47e24 */ /* 0x000fe4000f8e00ff */
[----:B------:R-:W-:Y:S01]  /*0a10*/  IMAD.U32 R158, RZ, RZ, UR14 ;  /* 0x0000000eff9e7e24 */ /* 0x000fe2000f8e00ff */
[----:B------:R-:W-:Y:S01]  /*0a20*/  USHF.R.S32.HI UR18, URZ, 0x1f, UR14 ;  /* 0x0000001f3f127899 */ /* 0x000fe2000801140e */
[----:B------:R-:W-:Y:S01]  /*0a30*/  @P3 IMAD.WIDE R166, R197, R2, c[0x0][0x340] ;  /* 0x0000d000c5a63625 */ /* 0x000fe200078e0202 */
[----:B------:R-:W-:Y:S02]  /*0a40*/  ULDC.64 UR6, c[0x0][0x290] ;  /* 0x0000a40000067ab9 */ /* 0x000fe40000000a00 */
[----:B------:R-:W-:Y:S01]  /*0a50*/  UIMAD UR6, UR18, UR6, URZ ;  /* 0x00000006120672a4 */ /* 0x000fe2000f8e023f */
[----:B------:R-:W-:Y:S01]  /*0a60*/  IMAD.U32 R160, RZ, RZ, UR14 ;  /* 0x0000000effa07e24 */ /* 0x000fe2000f8e00ff */
[----:B------:R-:W-:Y:S01]  /*0a70*/  ULDC.64 UR4, c[0x0][0x280] ;  /* 0x0000a00000047ab9 */ /* 0x000fe20000000a00 */
[----:B------:R-:W2:Y:S01]  /*0a80*/  @P3 LDG.E R166, [R166.64] ;  /* 0x0000000aa6a63981 */ /* 0x000ea2000c1e1900 */
[----:B------:R-:W-:Y:S01]  /*0a90*/  SHF.R.S32.HI R2, RZ, 0x1f, R89 ;  /* 0x0000001fff027819 */ /* 0x000fe20000011459 */
[----:B------:R-:W-:Y:S01]  /*0aa0*/  IMAD.SHL.U32 R97, R102, 0x40, RZ ;  /* 0x0000004066617824 */ /* 0x000fe200078e00ff */
[----:B------:R-:W-:Y:S01]  /*0ab0*/  ISETP.GT.AND P0, PT, R18, R11, PT ;  /* 0x0000000b1200720c */ /* 0x000fe20003f04270 */
[----:B------:R-:W-:Y:S01]  /*0ac0*/  IMAD.SHL.U32 R96, R12, 0x40, RZ ;  /* 0x000000400c607824 */ /* 0x000fe200078e00ff */
[----:B------:R-:W-:Y:S01]  /*0ad0*/  LEA.HI R6, R2, R89, RZ, 0x3 ;  /* 0x0000005902067211 */ /* 0x000fe200078f18ff */
[----:B------:R-:W-:Y:S01]  /*0ae0*/  IMAD R156, R196, c[0x0][0x244], R13 ;  /* 0x00009100c49c7a24 */ /* 0x000fe200078e020d */
[C---:B------:R-:W-:Y:S01]  /*0af0*/  SHF.L.U64.HI R95, R102.reuse, R107, c[0x0][0x23c] ;  /* 0x00008f00665f7619 */ /* 0x040fe2000001026b */
[----:B------:R-:W-:Y:S01]  /*0b00*/  IMAD.SHL.U32 R111, R102, 0x20, RZ ;  /* 0x00000020666f7824 */ /* 0x000fe200078e00ff */
[----:B------:R-:W-:Y:S01]  /*0b10*/  SHF.R.S32.HI R4, RZ, 0x3, R6 ;  /* 0x00000003ff047819 */ /* 0x000fe20000011406 */
[----:B------:R-:W-:Y:S01]  /*0b20*/  IMAD.SHL.U32 R113, R12, 0x20, RZ ;  /* 0x000000200c717824 */ /* 0x000fe200078e00ff */
[----:B------:R-:W-:Y:S01]  /*0b30*/  LOP3.LUT R6, R6, 0x1ffffff8, RZ, 0xc0, !PT ;  /* 0x1ffffff806067812 */ /* 0x000fe200078ec0ff */
[----:B------:R-:W-:Y:S01]  /*0b40*/  IMAD R10, R95, R18, RZ ;  /* 0x000000125f0a7224 */ /* 0x000fe200078e02ff */
[----:B------:R-:W-:Y:S01]  /*0b50*/  IADD3 R15, P1, R4, R15, RZ ;  /* 0x0000000f040f7210 */ /* 0x000fe20007f3e0ff */
[----:B------:R-:W-:Y:S01]  /*0b60*/  IMAD.IADD R3, R93, 0x1, -R4 ;  /* 0x000000015d037824 */ /* 0x000fe200078e0a04 */
[----:B------:R-:W-:Y:S01]  /*0b70*/  SHF.L.U64.HI R94, R12, R107, c[0x0][0x25c] ;  /* 0x000097000c5e7619 */ /* 0x000fe2000001026b */
[----:B------:R-:W-:Y:S01]  /*0b80*/  IMAD.IADD R6, R89, 0x1, -R6 ;  /* 0x0000000159067824 */ /* 0x000fe200078e0a06 */
[----:B------:R-:W-:Y:S01]  /*0b90*/  LEA.HI.X.SX32 R20, R4, R5, 0x1, P1 ;  /* 0x0000000504147211 */ /* 0x000fe200008f0eff */
[----:B------:R-:W-:Y:S01]  /*0ba0*/  IMAD R3, R18, -0x40, R3 ;  /* 0xffffffc012037824 */ /* 0x000fe200078e0203 */
[----:B------:R-:W-:Y:S01]  /*0bb0*/  SHF.R.S32.HI R7, RZ, 0x1f, R18 ;  /* 0x0000001fff077819 */ /* 0x000fe20000011412 */
[----:B------:R-:W-:Y:S01]  /*0bc0*/  IMAD.SHL.U32 R22, R6, 0x8, RZ ;  /* 0x0000000806167824 */ /* 0x000fe200078e00ff */
[----:B------:R-:W-:Y:S01]  /*0bd0*/  UIMAD UR4, UR18, UR4, URZ ;  /* 0x00000004120472a4 */ /* 0x000fe2000f8e023f */
[C---:B------:R-:W-:Y:S01]  /*0be0*/  IMAD R16, R20.reuse, c[0x0][0x238], RZ ;  /* 0x00008e0014107a24 */ /* 0x040fe200078e02ff */
[C---:B------:R-:W-:Y:S01]  /*0bf0*/  ISETP.GE.AND P2, PT, R3.reuse, 0x1, PT ;  /* 0x000000010300780c */ /* 0x040fe20003f46270 */
[----:B------:R-:W-:Y:S01]  /*0c00*/  IMAD R20, R20, c[0x0][0x258], RZ ;  /* 0x0000960014147a24 */ /* 0x000fe200078e02ff */
[----:B------:R-:W-:Y:S01]  /*0c10*/  ISETP.GE.AND P1, PT, R3, 0x21, PT ;  /* 0x000000210300780c */ /* 0x000fe20003f26270 */
[----:B------:R-:W-:Y:S01]  /*0c20*/  IMAD.SHL.U32 R3, R4, 0x40, RZ ;  /* 0x0000004004037824 */ /* 0x000fe200078e00ff */
[----:B------:R-:W-:Y:S01]  /*0c30*/  SHF.R.S32.HI R23, RZ, 0x1f, R22 ;  /* 0x0000001fff177819 */ /* 0x000fe20000011416 */
[C---:B------:R-:W-:Y:S01]  /*0c40*/  IMAD R16, R15.reuse, c[0x0][0x23c], R16 ;  /* 0x00008f000f107a24 */ /* 0x040fe200078e0210 */
[----:B------:R-:W-:Y:S01]  /*0c50*/  UIMAD UR6, UR14, UR7, UR6 ;  /* 0x000000070e0672a4 */ /* 0x000fe2000f8e0206 */
[----:B------:R-:W-:Y:S01]  /*0c60*/  IMAD R20, R15, c[0x0][0x25c], R20 ;  /* 0x000097000f147a24 */ /* 0x000fe200078e0214 */
[----:B------:R-:W-:Y:S01]  /*0c70*/  LOP3.LUT R3, R3, 0x1c0, RZ, 0xc0, !PT ;  /* 0x000001c003037812 */ /* 0x000fe200078ec0ff */
[----:B------:R-:W-:Y:S01]  /*0c80*/  IMAD.WIDE.U32 R24, R15, c[0x0][0x238], R22 ;  /* 0x00008e000f187a25 */ /* 0x000fe200078e0016 */
[----:B------:R-:W-:Y:S01]  /*0c90*/  UIMAD UR4, UR14, UR5, UR4 ;  /* 0x000000050e0472a4 */ /* 0x000fe2000f8e0204 */
[----:B------:R-:W-:-:S02]  /*0ca0*/  IADD3 R100, R100, UR17, RZ ;  /* 0x0000001164647c10 */ /* 0x000fc4000fffe0ff */
[----:B------:R-:W-:Y:S01]  /*0cb0*/  IMAD.WIDE.U32 R14, R15, c[0x0][0x258], R22 ;  /* 0x000096000f0e7a25 */ /* 0x000fe200078e0016 */
[----:B------:R-:W-:Y:S02]  /*0cc0*/  LOP3.LUT R4, R3, 0x38, R22, 0xf8, !PT ;  /* 0x0000003803047812 */ /* 0x000fe400078ef816 */
[----:B------:R-:W-:Y:S01]  /*0cd0*/  SHF.R.U32.HI R3, RZ, 0x3, R3 ;  /* 0x00000003ff037819 */ /* 0x000fe20000011603 */
[----:B------:R-:W-:Y:S02]  /*0ce0*/  IMAD R8, R94, R18, RZ ;  /* 0x000000125e087224 */ /* 0x000fe400078e02ff */
[----:B------:R-:W-:Y:S01]  /*0cf0*/  IMAD.IADD R21, R15, 0x1, R20 ;  /* 0x000000010f157824 */ /* 0x000fe200078e0214 */
[----:B------:R-:W-:Y:S01]  /*0d00*/  LOP3.LUT R3, R4, R3, RZ, 0x3c, !PT ;  /* 0x0000000304037212 */ /* 0x000fe200078e3cff */
[----:B------:R-:W-:Y:S01]  /*0d10*/  IMAD.IADD R17, R25, 0x1, R16 ;  /* 0x0000000119117824 */ /* 0x000fe200078e0210 */
[----:B------:R-:W-:Y:S01]  /*0d20*/  LEA.HI R4, R2, R89, RZ, 0x2 ;  /* 0x0000005902047211 */ /* 0x000fe200078f10ff */
[----:B------:R-:W-:Y:S01]  /*0d30*/  IMAD.MOV.U32 R20, RZ, RZ, R14 ;  /* 0x000000ffff147224 */ /* 0x000fe200078e000e */
[----:B------:R-:W-:Y:S01]  /*0d40*/  SHF.R.S32.HI R14, RZ, 0x1f, R197 ;  /* 0x0000001fff0e7819 */ /* 0x000fe200000114c5 */
[C---:B------:R-:W-:Y:S01]  /*0d50*/  IMAD R9, R7.reuse, R97, R10 ;  /* 0x0000006107097224 */ /* 0x040fe200078e020a */
[----:B------:R-:W-:Y:S01]  /*0d60*/  LOP3.LUT R10, R4, 0xfffffffc, RZ, 0xc0, !PT ;  /* 0xfffffffc040a7812 */ /* 0x000fe200078ec0ff */
[----:B------:R-:W-:Y:S01]  /*0d70*/  IMAD.MOV.U32 R16, RZ, RZ, R24 ;  /* 0x000000ffff107224 */ /* 0x000fe200078e0018 */
[----:B------:R-:W-:Y:S01]  /*0d80*/  SEL R173, R14, RZ, !P4 ;  /* 0x000000ff0ead7207 */ /* 0x000fe20006000000 */
[----:B------:R-:W-:Y:S01]  /*0d90*/  IMAD R7, R7, R96, R8 ;  /* 0x0000006007077224 */ /* 0x000fe200078e0208 */
[----:B------:R-:W-:Y:S01]  /*0da0*/  @P0 IADD3 R8, R0, -0x2, RZ ;  /* 0xfffffffe00080810 */ /* 0x000fe20007ffe0ff */
[----:B------:R-:W-:Y:S01]  /*0db0*/  IMAD.WIDE.U32 R16, R196, c[0x0][0x240], R16 ;  /* 0x00009000c4107a25 */ /* 0x000fe200078e0010 */
[----:B------:R-:W-:-:S02]  /*0dc0*/  IADD3 R0, R22, 0x40, RZ ;  /* 0x0000004016007810 */ /* 0x000fc40007ffe0ff */
[----:B------:R-:W-:Y:S01]  /*0dd0*/  @P0 SHF.R.S32.HI R5, RZ, 0x1f, R8 ;  /* 0x0000001fff050819 */ /* 0x000fe20000011408 */
[----:B------:R-:W-:Y:S01]  /*0de0*/  IMAD.IADD R157, R17, 0x1, R156 ;  /* 0x00000001119d7824 */ /* 0x000fe200078e029c */
[----:B------:R-:W-:Y:S01]  /*0df0*/  ISETP.GE.AND P6, PT, R0, c[0x0][0x1d4], PT ;  /* 0x0000750000007a0c */ /* 0x000fe20003fc6270 */
[----:B------:R-:W-:Y:S01]  /*0e00*/  IMAD.MOV.U32 R156, RZ, RZ, R16 ;  /* 0x000000ffff9c7224 */ /* 0x000fe200078e0010 */
[C---:B------:R-:W-:Y:S01]  /*0e10*/  IADD3 R0, R22.reuse, 0x80, RZ ;  /* 0x0000008016007810 */ /* 0x040fe20007ffe0ff */
[----:B------:R-:W-:Y:S01]  /*0e20*/  IMAD R175, R173, c[0x0][0x248], RZ ;  /* 0x00009200adaf7a24 */ /* 0x000fe200078e02ff */
[----:B------:R-:W-:Y:S01]  /*0e30*/  ISETP.GE.AND P4, PT, R22, c[0x0][0x1d4], PT ;  /* 0x0000750016007a0c */ /* 0x000fe20003f86270 */
[----:B------:R-:W-:Y:S01]  /*0e40*/  @P0 IMAD R6, R95, R8, RZ ;  /* 0x000000085f060224 */ /* 0x000fe200078e02ff */
[----:B------:R-:W-:Y:S01]  /*0e50*/  ISETP.GE.AND P5, PT, R0, c[0x0][0x1d4], PT ;  /* 0x0000750000007a0c */ /* 0x000fe20003fa6270 */
[----:B------:R-:W-:Y:S01]  /*0e60*/  IMAD.IADD R0, R89, 0x1, -R10 ;  /* 0x0000000159007824 */ /* 0x000fe200078e0a0a */
[----:B------:R-:W-:Y:S01]  /*0e70*/  LEA.HI R10, R2, R89, RZ, 0x6 ;  /* 0x00000059020a7211 */ /* 0x000fe200078f30ff */
[C---:B------:R-:W-:Y:S01]  /*0e80*/  IMAD R175, R154.reuse, c[0x0][0x24c], R175 ;  /* 0x000093009aaf7a24 */ /* 0x040fe200078e02af */
[----:B------:R-:W-:Y:S01]  /*0e90*/  SHF.R.S32.HI R99, RZ, 0x2, R4 ;  /* 0x00000002ff637819 */ /* 0x000fe20000011404 */
[----:B------:R-:W-:-:S03]  /*0ea0*/  IMAD.WIDE.U32 R156, R154, c[0x0][0x248], R156 ;  /* 0x000092009a9c7a25 */ /* 0x000fc600078e009c */
[----:B------:R-:W-:Y:S01]  /*0eb0*/  SHF.R.S32.HI R26, RZ, 0x1f, R99 ;  /* 0x0000001fff1a7819 */ /* 0x000fe20000011463 */
[----:B------:R-:W-:Y:S02]  /*0ec0*/  @P0 IMAD R6, R5, R97, R6 ;  /* 0x0000006105060224 */ /* 0x000fe400078e0206 */
[----:B------:R-:W-:Y:S01]  /*0ed0*/  IMAD R5, R90, c[0x0][0x260], RZ ;  /* 0x000098005a057a24 */ /* 0x000fe200078e02ff */
[----:B------:R-:W-:Y:S01]  /*0ee0*/  @P4 LOP3.LUT R91, R91, 0x1, RZ, 0xfc, !PT ;  /* 0x000000015b5b4812 */ /* 0x000fe200078efcff */
[----:B------:R-:W-:Y:S02]  /*0ef0*/  IMAD.IADD R175, R157, 0x1, R175 ;  /* 0x000000019daf7824 */ /* 0x000fe400078e02af */
[----:B------:R-:W-:Y:S01]  /*0f00*/  IMAD.MOV.U32 R174, RZ, RZ, R156 ;  /* 0x000000ffffae7224 */ /* 0x000fe200078e009c */
[----:B------:R-:W-:Y:S01]  /*0f10*/  LOP3.LUT R91, R91, 0xfffffffb, RZ, 0xc0, !PT ;  /* 0xfffffffb5b5b7812 */ /* 0x000fe200078ec0ff */
[----:B------:R-:W-:Y:S02]  /*0f20*/  IMAD.SHL.U32 R10, R10, 0x8, RZ ;  /* 0x000000080a0a7824 */ /* 0x000fe400078e00ff */
[----:B------:R-:W-:-:S02]  /*0f30*/  IMAD R5, R196, c[0x0][0x264], R5 ;  /* 0x00009900c4057a24 */ /* 0x000fc400078e0205 */
[----:B------:R-:W-:Y:S01]  /*0f40*/  IMAD.WIDE.U32 R20, R196, c[0x0][0x260], R20 ;  /* 0x00009800c4147a25 */ /* 0x000fe200078e0014 */
[----:B------:R-:W-:-:S03]  /*0f50*/  LOP3.LUT R10, R3, 0xfffffe00, R10, 0xf8, !PT ;  /* 0xfffffe00030a7812 */ /* 0x000fc600078ef80a */
[----:B------:R-:W-:Y:S02]  /*0f60*/  IMAD.IADD R21, R21, 0x1, R5 ;  /* 0x0000000115157824 */ /* 0x000fe400078e0205 */
[----:B------:R-:W-:Y:S02]  /*0f70*/  IMAD.MOV.U32 R5, RZ, RZ, 0x5 ;  /* 0x00000005ff057424 */ /* 0x000fe400078e00ff */
[----:B------:R-:W-:Y:S02]  /*0f80*/  IMAD R173, R173, c[0x0][0x268], RZ ;  /* 0x00009a00adad7a24 */ /* 0x000fe400078e02ff */
[----:B------:R-:W-:Y:S01]  /*0f90*/  @P2 IMAD.SHL.U32 R13, R10, 0x2, RZ ;  /* 0x000000020a0d2824 */ /* 0x000fe200078e00ff */
[-C--:B------:R-:W-:Y:S01]  /*0fa0*/  SHF.L.U64.HI R102, R102, R5.reuse, c[0x0][0x23c] ;  /* 0x00008f0066667619 */ /* 0x080fe20000010205 */
[----:B------:R-:W-:Y:S01]  /*0fb0*/  IMAD R173, R154, c[0x0][0x26c], R173 ;  /* 0x00009b009aad7a24 */ /* 0x000fe200078e02ad */
[----:B------:R-:W-:Y:S01]  /*0fc0*/  SHF.L.U64.HI R104, R12, R5, c[0x0][0x25c] ;  /* 0x000097000c687619 */ /* 0x000fe20000010205 */
[----:B------:R-:W-:-:S04]  /*0fd0*/  IMAD.WIDE.U32 R154, R154, c[0x0][0x268], R20 ;  /* 0x00009a009a9a7a25 */ /* 0x000fc800078e0014 */
[----:B------:R-:W-:Y:S02]  /*0fe0*/  IMAD.IADD R173, R155, 0x1, R173 ;  /* 0x000000019bad7824 */ /* 0x000fe400078e02ad */
[----:B------:R-:W-:Y:S02]  /*0ff0*/  IMAD.MOV.U32 R172, RZ, RZ, R154 ;  /* 0x000000ffffac7224 */ /* 0x000fe400078e009a */
[----:B------:R-:W-:Y:S02]  /*1000*/  IMAD.SHL.U32 R24, R0, 0x8, RZ ;  /* 0x0000000800187824 */ /* 0x000fe400078e00ff */
[----:B------:R-:W-:-:S03]  /*1010*/  IMAD.WIDE.U32 R20, R18, R96, R172 ;  /* 0x0000006012147225 */ /* 0x000fc600078e00ac */
[----:B------:R-:W-:Y:S01]  /*1020*/  SHF.R.S32.HI R25, RZ, 0x1f, R24 ;  /* 0x0000001fff197819 */ /* 0x000fe20000011418 */
[----:B------:R-:W-:Y:S01]  /*1030*/  IMAD R28, R26, c[0x0][0x290], RZ ;  /* 0x0000a4001a1c7a24 */ /* 0x000fe200078e02ff */
[----:B------:R-:W-:Y:S01]  /*1040*/  IADD3 R129, R24, 0x80, RZ ;  /* 0x0000008018817810 */ /* 0x000fe20007ffe0ff */
[----:B------:R-:W-:Y:S01]  /*1050*/  IMAD.SHL.U32 R22, R0, 0x4, RZ ;  /* 0x0000000400167824 */ /* 0x000fe200078e00ff */
[C---:B------:R-:W-:Y:S01]  /*1060*/  IADD3 R130, R24.reuse, 0x60, RZ ;  /* 0x0000006018827810 */ /* 0x040fe20007ffe0ff */
[C---:B------:R-:W-:Y:S01]  /*1070*/  IMAD R28, R99.reuse, c[0x0][0x294], R28 ;  /* 0x0000a500631c7a24 */ /* 0x040fe200078e021c */
[----:B------:R-:W-:Y:S01]  /*1080*/  IADD3 R128, R24, 0xa0, RZ ;  /* 0x000000a018807810 */ /* 0x000fe20007ffe0ff */
[----:B------:R-:W-:Y:S01]  /*1090*/  IMAD.WIDE.U32 R16, R99, c[0x0][0x290], R24 ;  /* 0x0000a40063107a25 */ /* 0x000fe200078e0018 */
[----:B------:R-:W-:Y:S02]  /*10a0*/  SHF.R.S32.HI R23, RZ, 0x1f, R22 ;  /* 0x0000001fff177819 */ /* 0x000fe40000011416 */
[----:B------:R-:W-:Y:S01]  /*10b0*/  IADD3 R19, R22, 0x40, RZ ;  /* 0x0000004016137810 */ /* 0x000fe20007ffe0ff */
[----:B------:R-:W-:Y:S01]  /*10c0*/  IMAD.IADD R17, R17, 0x1, R28 ;  /* 0x0000000111117824 */ /* 0x000fe200078e021c */
[----:B------:R-:W-:Y:S01]  /*10d0*/  SHF.R.S32.HI R121, RZ, 0x1f, R130 ;  /* 0x0000001fff797819 */ /* 0x000fe20000011482 */
[----:B------:R-:W-:Y:S01]  /*10e0*/  IMAD R26, R26, c[0x0][0x280], RZ ;  /* 0x0000a0001a1a7a24 */ /* 0x000fe200078e02ff */
[----:B------:R-:W-:Y:S01]  /*10f0*/  SHF.R.S32.HI R117, RZ, 0x1f, R128 ;  /* 0x0000001fff757819 */ /* 0x000fe20000011480 */
[----:B------:R-:W-:Y:S01]  /*1100*/  IMAD.WIDE.U32 R164, R164, c[0x0][0x290], R16 ;  /* 0x0000a400a4a47a25 */ /* 0x000fe200078e0010 */
[----:B------:R-:W-:-:S02]  /*1110*/  LEA.HI R121, R121, R130, RZ, 0x3 ;  /* 0x0000008279797211 */ /* 0x000fc400078f18ff */
[----:B------:R-:W-:Y:S01]  /*1120*/  LEA.HI R117, R117, R128, RZ, 0x3 ;  /* 0x0000008075757211 */ /* 0x000fe200078f18ff */
[----:B------:R-:W-:Y:S01]  /*1130*/  IMAD R26, R99, c[0x0][0x284], R26 ;  /* 0x0000a100631a7a24 */ /* 0x000fe200078e021a */
[----:B------:R-:W-:Y:S01]  /*1140*/  LOP3.LUT R121, R121, 0xfffffff8, RZ, 0xc0, !PT ;  /* 0xfffffff879797812 */ /* 0x000fe200078ec0ff */
[----:B------:R-:W-:Y:S01]  /*1150*/  IMAD.WIDE.U32 R30, R99, c[0x0][0x280], R24 ;  /* 0x0000a000631e7a25 */ /* 0x000fe200078e0018 */
[----:B------:R-:W-:Y:S02]  /*1160*/  LOP3.LUT R117, R117, 0xfffffff8, RZ, 0xc0, !PT ;  /* 0xfffffff875757812 */ /* 0x000fe400078ec0ff */
[----:B------:R-:W-:Y:S01]  /*1170*/  SHF.R.S32.HI R112, RZ, 0x1f, R121 ;  /* 0x0000001fff707819 */ /* 0x000fe20000011479 */
[----:B------:R-:W-:Y:S01]  /*1180*/  IMAD.WIDE.U32 R38, R99, c[0x0][0x280], R22 ;  /* 0x0000a00063267a25 */ /* 0x000fe200078e0016 */
[----:B------:R-:W-:Y:S02]  /*1190*/  SHF.R.S32.HI R108, RZ, 0x1f, R117 ;  /* 0x0000001fff6c7819 */ /* 0x000fe40000011475 */
[----:B------:R-:W-:Y:S01]  /*11a0*/  IADD3 R135, R165, UR6, RZ ;  /* 0x00000006a5877c10 */ /* 0x000fe2000fffe0ff */
[----:B------:R-:W-:-:S02]  /*11b0*/  IMAD.IADD R31, R31, 0x1, R26 ;  /* 0x000000011f1f7824 */ /* 0x000fc400078e021a */
[----:B------:R-:W-:Y:S02]  /*11c0*/  IMAD.IADD R27, R26, 0x1, R39 ;  /* 0x000000011a1b7824 */ /* 0x000fe400078e0227 */
[----:B------:R-:W-:Y:S02]  /*11d0*/  IMAD.MOV.U32 R26, RZ, RZ, R38 ;  /* 0x000000ffff1a7224 */ /* 0x000fe400078e0026 */
[----:B------:R-:W-:Y:S02]  /*11e0*/  IMAD.IADD R16, R22, 0x1, R19 ;  /* 0x0000000116107824 */ /* 0x000fe400078e0213 */
[----:B------:R-:W-:-:S03]  /*11f0*/  IMAD.WIDE.U32 R158, R158, c[0x0][0x280], R26 ;  /* 0x0000a0009e9e7a25 */ /* 0x000fc600078e001a */
[----:B------:R-:W-:Y:S01]  /*1200*/  SHF.R.S32.HI R123, RZ, 0x1f, R16 ;  /* 0x0000001fff7b7819 */ /* 0x000fe20000011410 */
[----:B------:R-:W-:Y:S01]  /*1210*/  @P0 IMAD.WIDE.U32 R26, R8, R97, R174 ;  /* 0x00000061081a0225 */ /* 0x000fe200078e00ae */
[----:B------:R-:W-:Y:S02]  /*1220*/  SHF.R.S32.HI R8, RZ, 0x1f, R4 ;  /* 0x0000001fff087819 */ /* 0x000fe40000011404 */
[----:B------:R-:W-:Y:S01]  /*1230*/  LEA.HI R123, R123, R16, RZ, 0x3 ;  /* 0x000000107b7b7211 */ /* 0x000fe200078f18ff */
[----:B------:R-:W-:Y:S01]  /*1240*/  IMAD.MOV.U32 R136, RZ, RZ, 0x1 ;  /* 0x00000001ff887424 */ /* 0x000fe200078e00ff */
[----:B------:R-:W-:Y:S01]  /*1250*/  IADD3 R132, R159, UR4, RZ ;  /* 0x000000049f847c10 */ /* 0x000fe2000fffe0ff */
[----:B------:R-:W-:Y:S01]  /*1260*/  IMAD.MOV.U32 R131, RZ, RZ, c[0x0][0x27c] ;  /* 0x00009f00ff837624 */ /* 0x000fe200078e00ff */
[----:B------:R-:W-:Y:S01]  /*1270*/  LOP3.LUT R123, R123, 0xfffffff8, RZ, 0xc0, !PT ;  /* 0xfffffff87b7b7812 */ /* 0x000fe200078ec0ff */
[----:B------:R-:W-:Y:S01]  /*1280*/  IMAD R125, R0, 0x40, R99 ;  /* 0x00000040007d7824 */ /* 0x000fe200078e0263 */
[----:B------:R-:W-:Y:S01]  /*1290*/  SHF.R.S32.HI R0, RZ, 0x1f, R129 ;  /* 0x0000001fff007819 */ /* 0x000fe20000011481 */
[----:B------:R-:W-:Y:S01]  /*12a0*/  IMAD.WIDE.U32 R40, R99, c[0x0][0x290], R22 ;  /* 0x0000a40063287a25 */ /* 0x000fe200078e0016 */
[----:B------:R-:W-:-:S02]  /*12b0*/  SHF.R.S32.HI R144, RZ, 0x1f, R123 ;  /* 0x0000001fff907819 */ /* 0x000fc4000001147b */
[----:B------:R-:W-:Y:S01]  /*12c0*/  LEA.HI R119, R0, R129, RZ, 0x3 ;  /* 0x0000008100777211 */ /* 0x000fe200078f18ff */
[----:B------:R-:W-:-:S03]  /*12d0*/  IMAD.WIDE.U32 R168, R196, c[0x0][0x1e8], RZ ;  /* 0x00007a00c4a87a25 */ /* 0x000fc600078e00ff */
[----:B------:R-:W-:Y:S01]  /*12e0*/  LOP3.LUT R119, R119, 0xfffffff8, RZ, 0xc0, !PT ;  /* 0xfffffff877777812 */ /* 0x000fe200078ec0ff */
[----:B------:R-:W-:Y:S02]  /*12f0*/  IMAD.IADD R29, R28, 0x1, R41 ;  /* 0x000000011c1d7824 */ /* 0x000fe400078e0229 */
[----:B------:R-:W-:Y:S01]  /*1300*/  IMAD.MOV.U32 R28, RZ, RZ, R40 ;  /* 0x000000ffff1c7224 */ /* 0x000fe200078e0028 */
[----:B------:R-:W-:Y:S01]  /*1310*/  SHF.R.S32.HI R110, RZ, 0x1f, R119 ;  /* 0x0000001fff6e7819 */ /* 0x000fe20000011477 */
[----:B------:R-:W-:Y:S02]  /*1320*/  IMAD R101, R90, c[0x0][0x210], RZ ;  /* 0x000084005a657a24 */ /* 0x000fe400078e02ff */
[----:B------:R-:W-:Y:S02]  /*1330*/  IMAD.U32 R162, RZ, RZ, UR14 ;  /* 0x0000000effa27e24 */ /* 0x000fe4000f8e00ff */
[----:B------:R-:W-:-:S04]  /*1340*/  IMAD.WIDE.U32 R160, R160, c[0x0][0x290], R28 ;  /* 0x0000a400a0a07a25 */ /* 0x000fc800078e001c */
[----:B------:R-:W-:Y:S01]  /*1350*/  IMAD.MOV.U32 R114, RZ, RZ, c[0x0][0x27c] ;  /* 0x00009f00ff727624 */ /* 0x000fe200078e00ff */
[----:B------:R-:W-:Y:S01]  /*1360*/  IADD3 R133, R161, UR6, RZ ;  /* 0x00000006a1857c10 */ /* 0x000fe2000fffe0ff */
[----:B------:R-:W-:-:S04]  /*1370*/  IMAD.WIDE.U32 R170, R196, c[0x0][0x210], RZ ;  /* 0x00008400c4aa7a25 */ /* 0x000fc800078e00ff */
[----:B------:R-:W-:Y:S02]  /*1380*/  IMAD R101, R196, c[0x0][0x214], R101 ;  /* 0x00008500c4657a24 */ /* 0x000fe400078e0265 */
[----:B------:R-:W-:-:S04]  /*1390*/  IMAD.WIDE.U32 R162, R162, c[0x0][0x280], R30 ;  /* 0x0000a000a2a27a25 */ /* 0x000fc800078e001e */
[----:B------:R-:W-:Y:S01]  /*13a0*/  IMAD.MOV.U32 R53, RZ, RZ, RZ ;  /* 0x000000ffff357224 */ /* 0x000fe200078e00ff */
[----:B------:R-:W-:Y:S01]  /*13b0*/  IADD3 R134, R163, UR4, RZ ;  /* 0x00000004a3867c10 */ /* 0x000fe2000fffe0ff */
[----:B------:R-:W-:Y:S01]  /*13c0*/  IMAD.MOV.U32 R67, RZ, RZ, 0x1 ;  /* 0x00000001ff437424 */ /* 0x000fe200078e00ff */
[----:B------:R-:W-:Y:S01]  /*13d0*/  ULDC.U8 UR4, c[0x0][0x298] ;  /* 0x0000a60000047ab9 */ /* 0x000fe20000000000 */
[----:B------:R-:W-:Y:S02]  /*13e0*/  IMAD.SHL.U32 R114, R114, 0x2, RZ ;  /* 0x0000000272727824 */ /* 0x000fe400078e00ff */
[----:B------:R-:W-:Y:S01]  /*13f0*/  IMAD.IADD R101, R171, 0x1, R101 ;  /* 0x00000001ab657824 */ /* 0x000fe200078e0265 */
[----:B--2---:R-:W-:Y:S01]  /*1400*/  @P3 SHF.R.S32.HI R167, RZ, 0x1f, R166 ;  /* 0x0000001fffa73819 */ /* 0x004fe200000114a6 */
[----:B------:R-:W-:Y:S02]  /*1410*/  @!P3 IMAD.MOV.U32 R167, RZ, RZ, R14 ;  /* 0x000000ffffa7b224 */ /* 0x000fe400078e000e */
[----:B------:R-:W-:-:S04]  /*1420*/  IMAD.WIDE.U32 R14, R18, R97, R174 ;  /* 0x00000061120e7225 */ /* 0x000fc800078e00ae */
[----:B------:R-:W-:Y:S01]  /*1430*/  @!P3 IMAD.MOV.U32 R166, RZ, RZ, R197 ;  /* 0x000000ffffa6b224 */ /* 0x000fe200078e00c5 */
[----:B------:R-:W-:Y:S01]  /*1440*/  @P2 LEA R32, P3, R14, c[0x0][0x220], 0x1 ;  /* 0x000088000e202a11 */ /* 0x000fe200078608ff */
[----:B------:R-:W-:Y:S02]  /*1450*/  IMAD.IADD R3, R15, 0x1, R9 ;  /* 0x000000010f037824 */ /* 0x000fe400078e0209 */
[----:B------:R-:W-:-:S03]  /*1460*/  @P1 IMAD.SHL.U32 R9, R10, 0x2, RZ ;  /* 0x000000020a091824 */ /* 0x000fc600078e00ff */
[----:B------:R-:W-:Y:S02]  /*1470*/  @P2 LEA.HI.X R33, R14, c[0x0][0x224], R3, 0x1, P3 ;  /* 0x000089000e212a11 */ /* 0x000fe400018f0c03 */
[----:B------:R-:W-:-:S03]  /*1480*/  @P1 IADD3 R14, P3, R111, R14, RZ ;  /* 0x0000000e6f0e1210 */ /* 0x000fc60007f7e0ff */
[----:B------:R-:W-:Y:S01]  /*1490*/  @!PT LDS RZ, [RZ] ;  /* 0x00000000fffff984 */ /* 0x000fe20000000800 */
[----:B------:R-:W-:Y:S01]  /*14a0*/  @!PT LDS RZ, [RZ] ;  /* 0x00000000fffff984 */ /* 0x000fe20000000800 */
[----:B------:R-:W-:Y:S01]  /*14b0*/  @!PT LDS RZ, [RZ] ;  /* 0x00000000fffff984 */ /* 0x000fe20000000800 */
[----:B------:R1:W-:Y:S02]  /*14c0*/  @P2 LDGSTS.E.BYPASS.LTC128B.128 [R13+0xc100], [R32.64], !P4 ;  /* 0x0c100000200d2fae */ /* 0x0003e4000e101d4a */
[----:B------:R-:W-:Y:S01]  /*14d0*/  @P1 IMAD.X R3, R102, 0x1, R3, P3 ;  /* 0x0000000166031824 */ /* 0x000fe200018e0603 */
[C---:B------:R-:W-:Y:S01]  /*14e0*/  @P1 LEA R36, P3, R14.reuse, c[0x0][0x220], 0x1 ;  /* 0x000088000e241a11 */ /* 0x040fe200078608ff */
[----:B------:R1:W-:Y:S03]  /*14f0*/  @P2 LDGSTS.E.BYPASS.LTC128B.128 [R13+0xe100], [R32.64+0x80], !P6 ;  /* 0x0e100080200d2fae */ /* 0x0003e6000f101d4a */
[----:B------:R-:W-:Y:S01]  /*1500*/  @P1 LEA.HI.X R37, R14, c[0x0][0x224], R3, 0x1, P3 ;  /* 0x000089000e251a11 */ /* 0x000fe200018f0c03 */
[----:B------:R1:W-:Y:S01]  /*1510*/  @P2 LDGSTS.E.BYPASS.LTC128B.128 [R13+0x10100], [R32.64+0x100], !P5 ;  /* 0x10100100200d2fae */ /* 0x0003e2000e901d4a */
[----:B------:R-:W-:Y:S01]  /*1520*/  IMAD.IADD R3, R21, 0x1, R7 ;  /* 0x0000000115037824 */ /* 0x000fe200078e0207 */
[----:B------:R-:W-:-:S02]  /*1530*/  @P2 LEA R34, P3, R20, c[0x0][0x250], 0x1 ;  /* 0x0000940014222a11 */ /* 0x000fc400078608ff */
[----:B------:R2:W-:Y:S02]  /*1540*/  @P1 LDGSTS.E.BYPASS.LTC128B.128 [R9+0xd100], [R36.64], !P4 ;  /* 0x0d10000024091fae */ /* 0x0005e4000e101d4a */
[----:B------:R-:W-:Y:S02]  /*1550*/  @P2 LEA.HI.X R35, R20, c[0x0][0x254], R3, 0x1, P3 ;  /* 0x0000950014232a11 */ /* 0x000fe400018f0c03 */
[----:B------:R2:W-:Y:S01]  /*1560*/  @P1 LDGSTS.E.BYPASS.LTC128B.128 [R9+0xf100], [R36.64+0x80], !P6 ;  /* 0x0f10008024091fae */ /* 0x0005e2000f101d4a */
[----:B------:R-:W-:-:S03]  /*1570*/  ISETP.GE.AND P3, PT, R24, c[0x0][0x27c], PT ;  /* 0x00009f0018007a0c */ /* 0x000fc60003f66270 */
[----:B------:R2:W-:Y:S01]  /*1580*/  @P1 LDGSTS.E.BYPASS.LTC128B.128 [R9+0x11100], [R36.64+0x100], !P5 ;  /* 0x1110010024091fae */ /* 0x0005e2000e901d4a */
[----:B------:R-:W-:-:S03]  /*1590*/  SEL R7, RZ, c[0x0][0x27c], !P3 ;  /* 0x00009f00ff077a07 */ /* 0x000fc60005800000 */
[----:B------:R-:W0:Y:S02]  /*15a0*/  LDGDEPBAR ;  /* 0x00000000000079af */ /* 0x000e240000000000 */
[----:B------:R-:W-:Y:S02]  /*15b0*/  IMAD.IADD R14, R24, 0x1, R7 ;  /* 0x00000001180e7824 */ /* 0x000fe400078e0207 */
[----:B------:R-:W-:Y:S01]  /*15c0*/  @P2 IMAD.SHL.U32 R7, R10, 0x2, RZ ;  /* 0x000000020a072824 */ /* 0x000fe200078e00ff */
[----:B------:R-:W-:Y:S01]  /*15d0*/  BAR.SYNC.DEFER_BLOCKING 0x0 ;  /* 0x0000000000007b1d */ /* 0x000fe20000010000 */
[----:B------:R-:W-:Y:S02]  /*15e0*/  @P3 LOP3.LUT R91, R91, 0x4, RZ, 0xfc, !PT ;  /* 0x000000045b5b3812 */ /* 0x000fe400078efcff */
[----:B------:R-:W-:Y:S02]  /*15f0*/  SHF.R.S32.HI R5, RZ, 0x1f, R14 ;  /* 0x0000001fff057819 */ /* 0x000fe4000001140e */
[----:B------:R-:W-:-:S02]  /*1600*/  LOP3.LUT R91, R91, 0xfffffffd, RZ, 0xc0, !PT ;  /* 0xfffffffd5b5b7812 */ /* 0x000fc400078ec0ff */
[CC--:B------:R-:W-:Y:S02]  /*1610*/  LEA.HI R122, R5.reuse, R14.reuse, RZ, 0x3 ;  /* 0x0000000e057a7211 */ /* 0x0c0fe400078f18ff */
[----:B------:R-:W-:Y:S02]  /*1620*/  LEA.HI R5, R5, R14, RZ, 0x6 ;  /* 0x0000000e05057211 */ /* 0x000fe400078f30ff */
[----:B------:R-:W-:-:S03]  /*1630*/  LOP3.LUT R138, R122, 0xfffffff8, RZ, 0xc0, !PT ;  /* 0xfffffff87a8a7812 */ /* 0x000fc600078ec0ff */
[----:B------:R-:W-:Y:S01]  /*1640*/  IMAD.SHL.U32 R5, R5, 0x40, RZ ;  /* 0x0000004005057824 */ /* 0x000fe200078e00ff */
[----:B------:R-:W-:-:S04]  /*1650*/  SHF.R.S32.HI R137, RZ, 0x1f, R138 ;  /* 0x0000001fff897819 */ /* 0x000fc8000001148a */
[----:B------:R-:W-:Y:S02]  /*1660*/  LOP3.LUT R5, R5, 0xfffff000, RZ, 0xc0, !PT ;  /* 0xfffff00005057812 */ /* 0x000fe400078ec0ff */
[C---:B------:R-:W-:Y:S01]  /*1670*/  SHF.L.U64.HI R137, R138.reuse, 0x1, R137 ;  /* 0x000000018a897819 */ /* 0x040fe20000010289 */
[----:B------:R-:W-:Y:S01]  /*1680*/  IMAD.SHL.U32 R138, R138, 0x2, RZ ;  /* 0x000000028a8a7824 */ /* 0x000fe200078e00ff */
[----:B------:R-:W-:Y:S01]  /*1690*/  @!PT LDS RZ, [RZ] ;  /* 0x00000000fffff984 */ /* 0x000fe20000000800 */
[----:B------:R-:W-:Y:S01]  /*16a0*/  @!PT LDS RZ, [RZ] ;  /* 0x00000000fffff984 */ /* 0x000fe20000000800 */
[----:B------:R-:W-:Y:S01]  /*16b0*/  @!PT LDS RZ, [RZ] ;  /* 0x00000000fffff984 */ /* 0x000fe20000000800 */
[----:B------:R3:W-:Y:S04]  /*16c0*/  @P2 LDGSTS.E.BYPASS.LTC128B.128 [R7+0x100], [R34.64], !P4 ;  /* 0x0010000022072fae */ /* 0x0007e8000e101d4a */
[----:B------:R3:W-:Y:S04]  /*16d0*/  @P2 LDGSTS.E.BYPASS.LTC128B.128 [R7+0x2100], [R34.64+0x80], !P6 ;  /* 0x0210008022072fae */ /* 0x0007e8000f101d4a */
[----:B------:R3:W-:Y:S01]  /*16e0*/  @P2 LDGSTS.E.BYPASS.LTC128B.128 [R7+0x4100], [R34.64+0x100], !P5 ;  /* 0x0410010022072fae */ /* 0x0007e2000e901d4a */
[----:B------:R-:W-:-:S02]  /*16f0*/  @P1 IADD3 R12, P2, R113, R20, RZ ;  /* 0x00000014710c1210 */ /* 0x000fc40007f5e0ff */
[----:B------:R-:W-:-:S03]  /*1700*/  IADD3 R20, R22, 0x20, RZ ;  /* 0x0000002016147810 */ /* 0x000fc60007ffe0ff */
[----:B------:R-:W-:Y:S01]  /*1710*/  @P1 IMAD.X R3, R104, 0x1, R3, P2 ;  /* 0x0000000168031824 */ /* 0x000fe200010e0603 */
[----:B------:R-:W-:Y:S01]  /*1720*/  @P1 LEA R14, P2, R12, c[0x0][0x250], 0x1 ;  /* 0x000094000c0e1a11 */ /* 0x000fe200078408ff */
[----:B------:R-:W-:-:S03]  /*1730*/  IMAD.IADD R17, R22, 0x1, R20 ;  /* 0x0000000116117824 */ /* 0x000fc600078e0214 */
[----:B------:R-:W-:Y:S01]  /*1740*/  @P1 LEA.HI.X R15, R12, c[0x0][0x254], R3, 0x1, P2 ;  /* 0x000095000c0f1a11 */ /* 0x000fe200010f0c03 */
[----:B------:R-:W-:Y:S01]  /*1750*/  @P0 IMAD.IADD R3, R27, 0x1, R6 ;  /* 0x000000011b030824 */ /* 0x000fe200078e0206 */
[----:B------:R-:W-:Y:S02]  /*1760*/  ISETP.GE.AND P3, PT, R17, c[0x0][0x27c], PT ;  /* 0x00009f0011007a0c */ /* 0x000fe40003f66270 */
[----:B------:R-:W-:Y:S01]  /*1770*/  LEA.HI R6, R8, R99, RZ, 0x3 ;  /* 0x0000006308067211 */ /* 0x000fe200078f18ff */
[----:B------:R4:W-:Y:S01]  /*1780*/  @P1 LDGSTS.E.BYPASS.LTC128B.128 [R9+0x1100], [R14.64], !P4 ;  /* 0x011000000e091fae */ /* 0x0009e2000e101d4a */
[----:B------:R-:W-:Y:S02]  /*1790*/  SEL R12, RZ, c[0x0][0x27c], !P3 ;  /* 0x00009f00ff0c7a07 */ /* 0x000fe40005800000 */
[----:B------:R-:W-:Y:S01]  /*17a0*/  LOP3.LUT R6, R6, 0xfffffff8, RZ, 0xc0, !PT ;  /* 0xfffffff806067812 */ /* 0x000fe200078ec0ff */
[----:B------:R4:W-:Y:S01]  /*17b0*/  @P1 LDGSTS.E.BYPASS.LTC128B.128 [R9+0x3100], [R14.64+0x80], !P6 ;  /* 0x031000800e091fae */ /* 0x0009e2000f101d4a */
[----:B------:R-:W-:-:S03]  /*17c0*/  SHF.R.S32.HI R124, RZ, 0x1f, R17 ;  /* 0x0000001fff7c7819 */ /* 0x000fc60000011411 */
[----:B------:R4:W-:Y:S01]  /*17d0*/  @P1 LDGSTS.E.BYPASS.LTC128B.128 [R9+0x5100], [R14.64+0x100], !P5 ;  /* 0x051001000e091fae */ /* 0x0009e2000e901d4a */
[----:B------:R-:W-:Y:S01]  /*17e0*/  IMAD.IADD R126, R99, 0x1, -R6 ;  /* 0x00000001637e7824 */ /* 0x000fe200078e0a06 */
[----:B------:R-:W-:Y:S01]  /*17f0*/  @P3 LOP3.LUT R91, R91, 0x2, RZ, 0xfc, !PT ;  /* 0x000000025b5b3812 */ /* 0x000fe200078efcff */
[----:B---3--:R-:W-:Y:S01]  /*1800*/  IMAD.IADD R7, R12, 0x1, R17 ;  /* 0x000000010c077824 */ /* 0x008fe200078e0211 */
[----:B------:R-:W-:Y:S01]  /*1810*/  @P0 LEA R12, P1, R26, c[0x0][0x220], 0x1 ;  /* 0x000088001a0c0a11 */ /* 0x000fe200078208ff */
[----:B------:R-:W0:Y:S01]  /*1820*/  LDGDEPBAR ;  /* 0x00000000000079af */ /* 0x000e220000000000 */
[----:B------:R-:W-:Y:S01]  /*1830*/  IMAD.SHL.U32 R127, R126, 0x40, RZ ;  /* 0x000000407e7f7824 */ /* 0x000fe200078e00ff */
[----:B------:R-:W-:Y:S02]  /*1840*/  LOP3.LUT R91, R91, 0xffffffef, RZ, 0xc0, !PT ;  /* 0xffffffef5b5b7812 */ /* 0x000fe400078ec0ff */
[----:B------:R-:W-:Y:S02]  /*1850*/  SHF.R.S32.HI R4, RZ, 0x1f, R7 ;  /* 0x0000001fff047819 */ /* 0x000fe40000011407 */
[----:B-1----:R-:W-:-:S02]  /*1860*/  @P0 LEA.HI.X R13, R26, c[0x0][0x224], R3, 0x1, P1 ;  /* 0x000089001a0d0a11 */ /* 0x002fc400008f0c03 */
[CC--:B------:R-:W-:Y:S02]  /*1870*/  LEA.HI R146, R4.reuse, R7.reuse, RZ, 0x3 ;  /* 0x0000000704927211 */ /* 0x0c0fe400078f18ff */
[----:B------:R-:W-:Y:S01]  /*1880*/  LEA.HI R4, R4, R7, RZ, 0x6 ;  /* 0x0000000704047211 */ /* 0x000fe200078f30ff */
[----:B------:R-:W-:Y:S01]  /*1890*/  @P0 IMAD.SHL.U32 R7, R10, 0x2, RZ ;  /* 0x000000020a070824 */ /* 0x000fe200078e00ff */
[----:B------:R-:W-:Y:S02]  /*18a0*/  @P0 LEA R26, P1, R111, R12, 0x1 ;  /* 0x0000000c6f1a0211 */ /* 0x000fe400078208ff */
[----:B------:R-:W-:Y:S01]  /*18b0*/  LOP3.LUT R127, R127, 0x1c0, RZ, 0xc0, !PT ;  /* 0x000001c07f7f7812 */ /* 0x000fe200078ec0ff */
[----:B------:R-:W-:Y:S01]  /*18c0*/  IMAD.SHL.U32 R4, R4, 0x40, RZ ;  /* 0x0000004004047824 */ /* 0x000fe200078e00ff */
[----:B------:R-:W-:Y:S01]  /*18d0*/  @P0 LEA.HI.X R27, R111, R13, R102, 0x1, P1 ;  /* 0x0000000d6f1b0211 */ /* 0x000fe200008f0c66 */
[----:B------:R1:W-:Y:S01]  /*18e0*/  @P0 LDGSTS.E.BYPASS.LTC128B.128 [R7+0x12100], [R12.64], !P4 ;  /* 0x121000000c070fae */ /* 0x0003e2000e101d4a */
[----:B------:R-:W-:-:S02]  /*18f0*/  LOP3.LUT P1, RZ, R126, 0x4, RZ, 0xc0, !PT ;  /* 0x000000047eff7812 */ /* 0x000fc4000782c0ff */
[----:B------:R-:W-:Y:S01]  /*1900*/  SHF.R.U32.HI R115, RZ, 0x3, R127 ;  /* 0x00000003ff737819 */ /* 0x000fe2000001167f */
[----:B------:R1:W-:Y:S01]  /*1910*/  @P0 LDGSTS.E.BYPASS.LTC128B.128 [R7+0x14100], [R12.64+0x80], !P6 ;  /* 0x141000800c070fae */ /* 0x0003e2000f101d4a */
[----:B----4-:R-:W-:Y:S02]  /*1920*/  LEA.HI R15, R2, R89, RZ, 0x5 ;  /* 0x00000059020f7211 */ /* 0x010fe400078f28ff */
[----:B------:R-:W-:Y:S01]  /*1930*/  LOP3.LUT R118, R127, 0x38, R146, 0xf8, !PT ;  /* 0x000000387f767812 */ /* 0x000fe200078ef892 */
[----:B------:R1:W-:Y:S01]  /*1940*/  @P0 LDGSTS.E.BYPASS.LTC128B.128 [R7+0x16100], [R12.64+0x100], !P5 ;  /* 0x161001000c070fae */ /* 0x0003e2000e901d4a */
[----:B------:R-:W-:Y:S01]  /*1950*/  LOP3.LUT R4, R4, 0xfffff000, RZ, 0xc0, !PT ;  /* 0xfffff00004047812 */ /* 0x000fe200078ec0ff */
[----:B------:R-:W-:Y:S01]  /*1960*/  IMAD.SHL.U32 R15, R15, 0x10, RZ ;  /* 0x000000100f0f7824 */ /* 0x000fe200078e00ff */
[----:B------:R-:W-:Y:S01]  /*1970*/  LOP3.LUT R118, R118, R115, RZ, 0x3c, !PT ;  /* 0x0000007376767212 */ /* 0x000fe200078e3cff */
[----:B------:R2:W-:Y:S01]  /*1980*/  @P0 LDGSTS.E.BYPASS.LTC128B.128 [R7+0x13100], [R26.64], !P4 ;  /* 0x131000001a070fae */ /* 0x0005e2000e101d4a */
[----:B------:R-:W-:-:S02]  /*1990*/  LOP3.LUT R0, R127, 0x18, R24, 0xf8, !PT ;  /* 0x000000187f007812 */ /* 0x000fc400078ef818 */
[----:B------:R-:W-:Y:S01]  /*19a0*/  @P1 LOP3.LUT R91, R91, 0x10, RZ, 0xfc, !PT ;  /* 0x000000105b5b1812 */ /* 0x000fe200078efcff */
[----:B------:R2:W-:Y:S01]  /*19b0*/  @P0 LDGSTS.E.BYPASS.LTC128B.128 [R7+0x15100], [R26.64+0x80], !P6 ;  /* 0x151000801a070fae */ /* 0x0005e2000f101d4a */
[----:B------:R-:W-:Y:S02]  /*19c0*/  LOP3.LUT R15, R15, 0xfffffe00, RZ, 0xc0, !PT ;  /* 0xfffffe000f0f7812 */ /* 0x000fe400078ec0ff */
[----:B------:R-:W-:Y:S01]  /*19d0*/  LOP3.LUT R91, R91, 0xfffffff7, RZ, 0xc0, !PT ;  /* 0xfffffff75b5b7812 */ /* 0x000fe200078ec0ff */
[----:B------:R2:W-:Y:S01]  /*19e0*/  @P0 LDGSTS.E.BYPASS.LTC128B.128 [R7+0x17100], [R26.64+0x100], !P5 ;  /* 0x171001001a070fae */ /* 0x0005e2000e901d4a */
[----:B------:R-:W-:Y:S02]  /*19f0*/  ISETP.GE.AND P0, PT, R16, c[0x0][0x27c], PT ;  /* 0x00009f0010007a0c */ /* 0x000fe40003f06270 */
[----:B------:R-:W-:Y:S01]  /*1a00*/  ISETP.NE.AND P1, PT, R136, c[0x0][0x2b8], PT ;  /* 0x0000ae0088007a0c */ /* 0x000fe20003f25270 */
[----:B------:R-:W0:Y:S01]  /*1a10*/  LDGDEPBAR ;  /* 0x00000000000079af */ /* 0x000e220000000000 */
[----:B------:R-:W-:-:S02]  /*1a20*/  SEL R3, RZ, c[0x0][0x27c], !P0 ;  /* 0x00009f00ff037a07 */ /* 0x000fc40004000000 */
[----:B------:R-:W-:Y:S02]  /*1a30*/  LOP3.LUT R140, R146, 0xfffffff8, RZ, 0xc0, !PT ;  /* 0xfffffff8928c7812 */ /* 0x000fe400078ec0ff */
[----:B------:R-:W-:Y:S01]  /*1a40*/  LOP3.LUT R120, R127, 0x38, R122, 0xf8, !PT ;  /* 0x000000387f787812 */ /* 0x000fe200078ef87a */
[----:B------:R-:W-:Y:S01]  /*1a50*/  IMAD.IADD R6, R3, 0x1, R16 ;  /* 0x0000000103067824 */ /* 0x000fe200078e0210 */
[----:B------:R-:W-:Y:S02]  /*1a60*/  LEA.HI R124, R124, R17, RZ, 0x3 ;  /* 0x000000117c7c7211 */ /* 0x000fe400078f18ff */
[----:B------:R-:W-:Y:S01]  /*1a70*/  IADD3 R118, R118, R4, R15 ;  /* 0x0000000476767210 */ /* 0x000fe20007ffe00f */
[----:B------:R-:W-:Y:S01]  /*1a80*/  IMAD.MOV.U32 R4, RZ, RZ, c[0x0][0x280] ;  /* 0x0000a000ff047624 */ /* 0x000fe200078e00ff */
[----:B------:R-:W-:Y:S02]  /*1a90*/  SHF.R.S32.HI R3, RZ, 0x1f, R6 ;  /* 0x0000001fff037819 */ /* 0x000fe40000011406 */
[----:B------:R-:W-:Y:S01]  /*1aa0*/  @P0 LOP3.LUT R91, R91, 0x8, RZ, 0xfc, !PT ;  /* 0x000000085b5b0812 */ /* 0x000fe200078efcff */
[----:B------:R-:W-:Y:S01]  /*1ab0*/  IMAD.SHL.U32 R109, R4, 0x40, RZ ;  /* 0x00000040046d7824 */ /* 0x000fe200078e00ff */
[----:B------:R-:W-:-:S02]  /*1ac0*/  LEA.HI R2, R3, R6, RZ, 0x3 ;  /* 0x0000000603027211 */ /* 0x000fc400078f18ff */
[----:B------:R-:W-:Y:S01]  /*1ad0*/  LEA.HI R3, R3, R6, RZ, 0x6 ;  /* 0x0000000603037211 */ /* 0x000fe200078f30ff */
[----:B------:R-:W-:Y:S01]  /*1ae0*/  IMAD.MOV.U32 R6, RZ, RZ, c[0x0][0x290] ;  /* 0x0000a400ff067624 */ /* 0x000fe200078e00ff */
[----:B------:R-:W-:Y:S02]  /*1af0*/  LOP3.LUT R116, R127, 0x38, R2, 0xf8, !PT ;  /* 0x000000387f747812 */ /* 0x000fe400078ef802 */
[----:B------:R-:W-:Y:S01]  /*1b00*/  ISETP.GE.AND P0, PT, R131, 0x1, PT ;  /* 0x000000018300780c */ /* 0x000fe20003f06270 */
[----:B------:R-:W-:Y:S01]  /*1b10*/  IMAD.SHL.U32 R3, R3, 0x40, RZ ;  /* 0x0000004003037824 */ /* 0x000fe200078e00ff */
[----:B------:R-:W-:Y:S01]  /*1b20*/  LOP3.LUT R116, R116, R115, RZ, 0x3c, !PT ;  /* 0x0000007374747212 */ /* 0x000fe200078e3cff */
[----:B------:R-:W-:Y:S01]  /*1b30*/  IMAD.SHL.U32 R105, R6, 0x40, RZ ;  /* 0x0000004006697824 */ /* 0x000fe200078e00ff */
[----:B------:R-:W-:Y:S02]  /*1b40*/  LOP3.LUT R91, R91, 0xffffffbf, RZ, 0xc0, !PT ;  /* 0xffffffbf5b5b7812 */ /* 0x000fe400078ec0ff */
[----:B------:R-:W-:-:S02]  /*1b50*/  LOP3.LUT R3, R3, 0xfffff000, RZ, 0xc0, !PT ;  /* 0xfffff00003037812 */ /* 0x000fc400078ec0ff */
[----:B------:R-:W-:Y:S02]  /*1b60*/  LOP3.LUT R142, R2, 0xfffffff8, RZ, 0xc0, !PT ;  /* 0xfffffff8028e7812 */ /* 0x000fe400078ec0ff */
[----:B------:R-:W-:Y:S01]  /*1b70*/  IADD3 R116, R116, R3, R15 ;  /* 0x0000000374747210 */ /* 0x000fe20007ffe00f */
[----:B------:R-:W-:Y:S01]  /*1b80*/  IMAD R3, R90, c[0x0][0x1e8], RZ ;  /* 0x00007a005a037a24 */ /* 0x000fe200078e02ff */
[----:B------:R-:W-:Y:S02]  /*1b90*/  LOP3.LUT R91, R91, 0xffffffdf, RZ, 0xc0, !PT ;  /* 0xffffffdf5b5b7812 */ /* 0x000fe400078ec0ff */
[-C--:B------:R-:W-:Y:S01]  /*1ba0*/  LOP3.LUT R0, R0, R115.reuse, RZ, 0x3c, !PT ;  /* 0x0000007300007212 */ /* 0x080fe200078e3cff */
[----:B------:R-:W-:Y:S01]  /*1bb0*/  IMAD R3, R196, c[0x0][0x1ec], R3 ;  /* 0x00007b00c4037a24 */ /* 0x000fe200078e0203 */
[----:B------:R-:W-:Y:S02]  /*1bc0*/  SHF.R.S32.HI R139, RZ, 0x1f, R140 ;  /* 0x0000001fff8b7819 */ /* 0x000fe4000001148c */
[----:B------:R-:W-:Y:S01]  /*1bd0*/  SHF.R.S32.HI R141, RZ, 0x1f, R142 ;  /* 0x0000001fff8d7819 */ /* 0x000fe2000001148e */
[----:B------:R-:W-:Y:S01]  /*1be0*/  IMAD.IADD R106, R169, 0x1, R3 ;  /* 0x00000001a96a7824 */ /* 0x000fe200078e0203 */
[----:B------:R-:W-:Y:S01]  /*1bf0*/  LOP3.LUT R120, R120, R115, RZ, 0x3c, !PT ;  /* 0x0000007378787212 */ /* 0x000fe200078e3cff */
[----:B------:R-:W-:Y:S01]  /*1c00*/  IMAD R3, R167, c[0x0][0x2b0], RZ ;  /* 0x0000ac00a7037a24 */ /* 0x000fe200078e02ff */
[----:B------:R-:W-:Y:S01]  /*1c10*/  LOP3.LUT R124, R124, 0xfffffff8, RZ, 0xc0, !PT ;  /* 0xfffffff87c7c7812 */ /* 0x000fe200078ec0ff */
[----:B------:R-:W-:Y:S01]  /*1c20*/  IMAD.IADD R0, R0, 0x1, R15 ;  /* 0x0000000100007824 */ /* 0x000fe200078e020f */
[----:B------:R-:W-:Y:S01]  /*1c30*/  @P1 LOP3.LUT R91, R91, 0x20, RZ, 0xfc, !PT ;  /* 0x000000205b5b1812 */ /* 0x000fe200078efcff */
[----:B------:R-:W-:Y:S01]  /*1c40*/  IMAD R3, R166, c[0x0][0x2b4], R3 ;  /* 0x0000ad00a6037a24 */ /* 0x000fe200078e0203 */
[----:B------:R-:W-:Y:S01]  /*1c50*/  SHF.L.U64.HI R103, R6, R107, c[0x0][0x294] ;  /* 0x0000a50006677619 */ /* 0x000fe2000001026b */
[----:B------:R-:W-:Y:S01]  /*1c60*/  IMAD.WIDE.U32 R166, R166, c[0x0][0x2b0], RZ ;  /* 0x0000ac00a6a67a25 */ /* 0x000fe200078e00ff */
[----:B------:R-:W-:-:S02]  /*1c70*/  SHF.L.U64.HI R139, R140, 0x1, R139 ;  /* 0x000000018c8b7819 */ /* 0x000fc4000001028b */
[----:B------:R-:W-:Y:S01]  /*1c80*/  SHF.L.U64.HI R141, R142, 0x1, R141 ;  /* 0x000000018e8d7819 */ /* 0x000fe2000001028d */
[----:B------:R-:W-:Y:S01]  /*1c90*/  IMAD.IADD R98, R167, 0x1, R3 ;  /* 0x00000001a7627824 */ /* 0x000fe200078e0203 */
[----:B------:R-:W-:Y:S01]  /*1ca0*/  IADD3 R120, R120, R5, R15 ;  /* 0x0000000578787210 */ /* 0x000fe20007ffe00f */
[----:B------:R-:W-:Y:S01]  /*1cb0*/  IMAD.SHL.U32 R140, R140, 0x2, RZ ;  /* 0x000000028c8c7824 */ /* 0x000fe200078e00ff */
[----:B------:R-:W-:Y:S01]  /*1cc0*/  SHF.L.U64.HI R107, R4, R107, c[0x0][0x284] ;  /* 0x0000a100046b7619 */ /* 0x000fe2000001026b */
[----:B------:R-:W-:Y:S01]  /*1cd0*/  IMAD.SHL.U32 R142, R142, 0x2, RZ ;  /* 0x000000028e8e7824 */ /* 0x000fe200078e00ff */
[C---:B------:R-:W-:Y:S02]  /*1ce0*/  IADD3 R14, R22.reuse, 0x50, RZ ;  /* 0x00000050160e7810 */ /* 0x040fe40007ffe0ff */
[C---:B-1----:R-:W-:Y:S02]  /*1cf0*/  IADD3 R13, R22.reuse, 0x10, RZ ;  /* 0x00000010160d7810 */ /* 0x042fe40007ffe0ff */
[----:B------:R-:W-:-:S02]  /*1d00*/  IADD3 R12, R22, 0x30, RZ ;  /* 0x00000030160c7810 */ /* 0x000fc40007ffe0ff */
[----:B------:R-:W-:Y:S02]  /*1d10*/  SHF.R.S32.HI R122, RZ, 0x3, R122 ;  /* 0x00000003ff7a7819 */ /* 0x000fe4000001147a */
[----:B------:R-:W-:Y:S02]  /*1d20*/  SHF.R.S32.HI R143, RZ, 0x1f, R124 ;  /* 0x0000001fff8f7819 */ /* 0x000fe4000001147c */
[----:B------:R-:W-:Y:S02]  /*1d30*/  SHF.R.S32.HI R146, RZ, 0x3, R146 ;  /* 0x00000003ff927819 */ /* 0x000fe40000011492 */
[----:B------:R-:W-:Y:S02]  /*1d40*/  SHF.R.S32.HI R145, RZ, 0x3, R2 ;  /* 0x00000003ff917819 */ /* 0x000fe40000011402 */
[----:B--2---:R-:W-:Y:S02]  /*1d50*/  @P0 LOP3.LUT R91, R91, 0x40, RZ, 0xfc, !PT ;  /* 0x000000405b5b0812 */ /* 0x004fe400078efcff */
.L_x_1616:
[----:B------:R-:W-:Y:S01]  /*1d60*/  ISETP.NE.AND P1, PT, R136, c[0x0][0x2b8], PT ;  /* 0x0000ae0088007a0c */ /* 0x000fe20003f25270 */
[----:B------:R-:W-:Y:S01]  /*1d70*/  IMAD.SHL.U32 R150, R18, 0x40, RZ ;  /* 0x0000004012967824 */ /* 0x000fe200078e00ff */
        /* <DEDUP_REMOVED lines=8> */
[C---:B------:R-:W-:Y:S01]  /*1e00*/  IADD3 R149, R2.reuse, 0x20, RZ ;  /* 0x0000002002957810 */ /* 0x040fe20007ffe0ff */
        /* <DEDUP_REMOVED lines=8> */
[C---:B-1----:R-:W-:Y:S04]  /*1e90*/  @!P0 IADD3 R5, P1, R3.reuse, R166, RZ ;  /* 0x000000a603058210 */ /* 0x042fe80007f3e0ff */
        /* <DEDUP_REMOVED lines=11> */
[-C--:B------:R-:W-:Y:S01]  /*1f50*/  IMAD R9, R103, R18.reuse, RZ ;  /* 0x0000001267097224 */ /* 0x080fe200078e02ff */
[----:B------:R-:W-:Y:S01]  /*1f60*/  IADD3 R150, -R150, R93, RZ ;  /* 0x0000005d96967210 */ /* 0x000fe20007ffe1ff */
[----:B------:R-:W-:Y:S02]  /*1f70*/  IMAD R2, R153, c[0x0][0x1e0], RZ ;  /* 0x0000780099027a24 */ /* 0x000fe400078e02ff */
[----:B------:R-:W-:Y:S01]  /*1f80*/  IMAD R81, R152, c[0x0][0x1f0], RZ ;  /* 0x00007c0098517a24 */ /* 0x000fe200078e02ff */
[----:B------:R-:W-:Y:S01]  /*1f90*/  IMNMX R150, R150, 0x40, PT ;  /* 0x0000004096967817 */ /* 0x000fe20003800200 */
[----:B------:R-:W-:Y:S02]  /*1fa0*/  IMAD R2, R147, c[0x0][0x1e4], R2 ;  /* 0x0000790093027a24 */ /* 0x000fe400078e0202 */
[C---:B------:R-:W-:Y:S02]  /*1fb0*/  IMAD R81, R148.reuse, c[0x0][0x1f4], R81 ;  /* 0x00007d0094517a24 */ /* 0x040fe400078e0251 */
[----:B-1----:R-:W-:Y:S01]  /*1fc0*/  IMAD.WIDE.U32 R6, R109, R18, RZ ;  /* 0x000000126d067225 */ /* 0x002fe200078e00ff */
        /* <DEDUP_REMOVED lines=75> */
.L_x_1596:
[----:B------:R-:W-:Y:S05]  /*2480*/  BSYNC B0 ;  /* 0x0000000000007941 */ /* 0x000fea0003800000 */
.L_x_1595:
        /* <DEDUP_REMOVED lines=104> */
.L_x_1599:
[----:B------:R-:W-:Y:S05]  /*2b10*/  BSYNC B0 ;  /* 0x0000000000007941 */ /* 0x000fea0003800000 */
.L_x_1598:
        /* <DEDUP_REMOVED lines=58> */
.L_x_1601:
[----:B------:R-:W-:Y:S05]  /*2ec0*/  BSYNC B0 ;  /* 0x0000000000007941 */ /* 0x000fea0003800000 */
.L_x_1600:
        /* <DEDUP_REMOVED lines=58> */
.L_x_1603:
[----:B------:R-:W-:Y:S05]  /*3270*/  BSYNC B0 ;  /* 0x0000000000007941 */ /* 0x000fea0003800000 */
.L_x_1602:
        /* <DEDUP_REMOVED lines=58> */
.L_x_1605:
[----:B------:R-:W-:Y:S05]  /*3620*/  BSYNC B0 ;  /* 0x0000000000007941 */ /* 0x000fea0003800000 */
.L_x_1604:
        /* <DEDUP_REMOVED lines=58> */
.L_x_1607:
[----:B------:R-:W-:Y:S05]  /*39d0*/  BSYNC B0 ;  /* 0x0000000000007941 */ /* 0x000fea0003800000 */
.L_x_1606:
        /* <DEDUP_REMOVED lines=58> */
.L_x_1594:
        /* <DEDUP_REMOVED lines=47> */
.L_x_1609:
[----:B------:R-:W-:Y:S05]  /*4070*/  BSYNC B0 ;  /* 0x0000000000007941 */ /* 0x000fea0003800000 */
.L_x_1608:
        /* <DEDUP_REMOVED lines=60> */
[----:B------:R-:W-:Y:S02]  /*4440*/  @!P0 PRMT R50, R50, 0x5410, R51 ;  /* 0x0000541032328816 */ /* 0x000fe40000000033 */
[--C-:B------:R-:W-:Y:S01]  /*4450*/  @!P0 SHF.R.U64 R46, R46, 0x10, R47.reuse ;  /* 0x000000102e2e8819 */ /* 0x100fe2000000122f */
[----:B------:R-:W-:Y:S01]  /*4460*/  IMAD.SHL.U32 R183, R183, 0x200, RZ ;  /* 0x00000200b7b77824 */ /* 0x000fe200078e00ff */
[----:B------:R-:W-:Y:S02]  /*4470*/  LOP3.LUT R184, R127, 0x38, R178, 0xf8, !PT ;  /* 0x000000387fb87812 */ /* 0x000fe400078ef8b2 */
[----:B------:R-:W-:Y:S02]  /*4480*/  @!P0 SHF.R.U32.HI R47, RZ, 0x10, R47 ;  /* 0x00000010ff2f8819 */ /* 0x000fe4000001162f */
[----:B------:R-:W-:Y:S02]  /*4490*/  LOP3.LUT R183, R183, 0x7ffff000, RZ, 0xc0, !PT ;  /* 0x7ffff000b7b77812 */ /* 0x000fe400078ec0ff */
[----:B------:R-:W-:Y:S02]  /*44a0*/  LOP3.LUT R184, R184, R115, RZ, 0x3c, !PT ;  /* 0x00000073b8b87212 */ /* 0x000fe400078e3cff */
[----:B------:R-:W-:Y:S02]  /*44b0*/  @!P0 SHF.R.U32.HI R57, RZ, 0x10, R57 ;  /* 0x00000010ff398819 */ /* 0x000fe40000011639 */
[----:B------:R-:W-:Y:S02]  /*44c0*/  IADD3 R184, R184, R183, R15 ;  /* 0x000000b7b8b87210 */ /* 0x000fe40007ffe00f */
[----:B------:R-:W-:Y:S02]  /*44d0*/  IADD3 R183, R120, R179, RZ ;  /* 0x000000b378b77210 */ /* 0x000fe40007ffe0ff */
[----:B------:R-:W-:Y:S01]  /*44e0*/  @!P0 PRMT R56, R55, 0x5410, R56 ;  /* 0x0000541037388816 */ /* 0x000fe20000000038 */
[----:B------:R-:W-:Y:S01]  /*44f0*/  IMAD.IADD R184, R179, 0x1, R184 ;  /* 0x00000001b3b87824 */ /* 0x000fe200078e02b8 */
[----:B------:R-:W-:Y:S01]  /*4500*/  @!P0 PRMT R49, R49, 0x5410, R52 ;  /* 0x0000541031318816 */ /* 0x000fe20000000034 */
[----:B------:R-:W-:Y:S01]  /*4510*/  IMAD.SHL.U32 R180, R183, 0x2, RZ ;  /* 0x00000002b7b47824 */ /* 0x000fe200078e00ff */
[----:B------:R-:W-:Y:S01]  /*4520*/  @!P0 PRMT R44, R44, 0x5410, R47 ;  /* 0x000054102c2c8816 */ /* 0x000fe2000000002f */
[----:B------:R-:W-:Y:S01]  /*4530*/  IMAD.SHL.U32 R182, R184, 0x2, RZ ;  /* 0x00000002b8b67824 */ /* 0x000fe200078e00ff */
[----:B------:R-:W-:Y:S01]  /*4540*/  @!P0 SHF.R.U64 R61, R58, 0x10, R59 ;  /* 0x000000103a3d8819 */ /* 0x000fe2000000123b */
[----:B------:R-:W-:Y:S01]  /*4550*/  @!P0 IMAD.U32 R47, R50, 0x10000, RZ ;  /* 0x00010000322f8824 */ /* 0x000fe200078e00ff */
[----:B--2---:R-:W1:Y:S01]  /*4560*/  LDS.128 R80, [R180+0xc100] ;  /* 0x00c10000b4507984 */ /* 0x004e620000000c00 */
[----:B------:R-:W-:Y:S01]  /*4570*/  @!P0 IMAD.U32 R55, R56, 0x10000, RZ ;  /* 0x0001000038378824 */ /* 0x000fe200078e00ff */
[----:B------:R-:W-:Y:S02]  /*4580*/  @!P0 PRMT R58, R54, 0x5410, R57 ;  /* 0x00005410363a8816 */ /* 0x000fe40000000039 */
[----:B------:R-:W-:Y:S02]  /*4590*/  @!P0 PRMT R45, R45, 0x5410, R46 ;  /* 0x000054102d2d8816 */ /* 0x000fe4000000002e */
[----:B------:R-:W-:Y:S02]  /*45a0*/  @!P0 LOP3.LUT R56, R56, 0xffff0000, RZ, 0xc0, !PT ;  /* 0xffff000038388812 */ /* 0x000fe400078ec0ff */
[----:B------:R-:W2:Y:S01]  /*45b0*/  LDS.128 R32, [R182+0xc100] ;  /* 0x00c10000b6207984 */ /* 0x000ea20000000c00 */
        /* <DEDUP_REMOVED lines=36> */
[----:B------:R-:W-:Y:S01]  /*4800*/  @!P0 FMUL.FTZ R185, R51, R58 ;  /* 0x0000003a33b98220 */ /* 0x000fe20000410000 */
[----:B------:R-:W-:Y:S01]  /*4810*/  @!P0 F2FP.BF16.PACK_AB R180, R183, R180 ;  /* 0x000000b4b7b4823e */ /* 0x000fe200000010ff */
[-C--:B------:R-:W-:Y:S02]  /*4820*/  @!P0 FMUL.FTZ R5, R51, R46.reuse ;  /* 0x0000002e33058220 */ /* 0x080fe40000410000 */
        /* <DEDUP_REMOVED lines=47> */
.L_x_1611:
[----:B------:R-:W-:Y:S05]  /*4b20*/  BSYNC B0 ;  /* 0x0000000000007941 */ /* 0x000fea0003800000 */
.L_x_1610:
        /* <DEDUP_REMOVED lines=126> */
.L_x_1613:
[----:B------:R-:W-:Y:S05]  /*5310*/  BSYNC B0 ;  /* 0x0000000000007941 */ /* 0x000fea0003800000 */
.L_x_1612:
        /* <DEDUP_REMOVED lines=10> */
[----:B------:R-:W-:Y:S04]  /*53c0*/  LEA.HI.SX32 R54, R54, R145, 0x1c ;  /* 0x0000009136367211 */ /* 0x000fe800078fe2ff */
[----:B-1----:R-:W-:Y:S01]  /*53d0*/  SHF.R.S32.HI R63, RZ, 0x1f, R54 ;  /* 0x0000001fff3f7819 */ /* 0x002fe20000011436 */
        /* <DEDUP_REMOVED lines=117> */
.L_x_1593:
        /* <DEDUP_REMOVED lines=50> */
.L_x_1597:
[----:B------:R-:W-:Y:S05]  /*5e50*/  BSYNC B1 ;  /* 0x0000000000017941 */ /* 0x000fea0003800000 */
.L_x_1592:
        /* <DEDUP_REMOVED lines=78> */
.L_x_1615:
[----:B-123--:R-:W-:Y:S05]  /*6340*/  BSYNC B0 ;  /* 0x0000000000007941 */ /* 0x00efea0003800000 */
.L_x_1614:
        /* <DEDUP_REMOVED lines=34> */
.L_x_1591:
[----:B-1-3--:R-:W-:Y:S01]  /*6570*/  UIADD3 UR6, UR13, 0x7f, URZ ;  /* 0x0000007f0d067890 */ /* 0x00afe2000fffe03f */
[----:B------:R-:W-:Y:S01]  /*6580*/  PLOP3.LUT P2, PT, PT, PT, PT, 0x80, 0x0 ;  /* 0x000000000000781c */ /* 0x000fe20003f4f070 */
[----:B------:R-:W-:Y:S01]  /*6590*/  ULDC.64 UR4, c[0x0][0x2c8] ;  /* 0x0000b20000047ab9 */ /* 0x000fe20000000a00 */
[----:B------:R-:W-:Y:S01]  /*65a0*/  CS2R R98, SRZ ;  /* 0x0000000000627805 */ /* 0x000fe2000001ff00 */
[----:B------:R-:W-:Y:S01]  /*65b0*/  UIMAD.WIDE.U32 UR18, UR6, UR4, URZ ;  /* 0x00000004061272a5 */ /* 0x000fe2000f8e003f */
[----:B------:R-:W-:Y:S01]  /*65c0*/  IMAD.MOV.U32 R5, RZ, RZ, RZ ;  /* 0x000000ffff057224 */ /* 0x000fe200078e00ff */
[----:B------:R-:W-:Y:S01]  /*65d0*/  CS2R R94, SRZ ;  /* 0x00000000005e7805 */ /* 0x000fe2000001ff00 */
[----:B------:R-:W-:Y:S01]  /*65e0*/  IMAD.MOV.U32 R96, RZ, RZ, RZ ;  /* 0x000000ffff607224 */ /* 0x000fe200078e00ff */
[----:B------:R-:W-:Y:S01]  /*65f0*/  @UP2 USHF.R.U32.HI UR6, URZ, UR5, UR19 ;  /* 0x000000053f062299 */ /* 0x000fe20008011613 */
[----:B------:R-:W-:Y:S01]  /*6600*/  MOV R93, RZ ;  /* 0x000000ff005d7202 */ /* 0x000fe20000000f00 */
[----:B------:R-:W-:Y:S01]  /*6610*/  CS2R R8, SRZ ;  /* 0x0000000000087805 */ /* 0x000fe2000001ff00 */
[----:B------:R-:W-:Y:S01]  /*6620*/  CS2R R10, SRZ ;  /* 0x00000000000a7805 */ /* 0x000fe2000001ff00 */
[----:B------:R-:W-:Y:S01]  /*6630*/  UIADD3 UR6, UR15, UR6, URZ ;  /* 0x000000060f067290 */ /* 0x000fe2000fffe03f */
[----:B------:R-:W-:Y:S01]  /*6640*/  IMAD.MOV.U32 R7, RZ, RZ, RZ ;  /* 0x000000ffff077224 */ /* 0x000fe200078e00ff */
[----:B------:R-:W-:Y:S01]  /*6650*/  MOV R88, RZ ;  /* 0x000000ff00587202 */ /* 0x000fe20000000f00 */
[----:B------:R-:W-:Y:S01]  /*6660*/  CS2R R86, SRZ ;  /* 0x0000000000567805 */ /* 0x000fe2000001ff00 */
[----:B------:R-:W-:Y:S01]  /*6670*/  USHF.R.S32.HI UR4, URZ, 0x1f, UR6 ;  /* 0x0000001f3f047899 */ /* 0x000fe20008011406 */
[----:B------:R-:W-:Y:S01]  /*6680*/  CS2R R84, SRZ ;  /* 0x0000000000547805 */ /* 0x000fe2000001ff00 */
[----:B------:R-:W-:Y:S01]  /*6690*/  CS2R R82, SRZ ;  /* 0x0000000000527805 */ /* 0x000fe2000001ff00 */
[----:B------:R-:W-:Y:S01]  /*66a0*/  CS2R R80, SRZ ;  /* 0x0000000000507805 */ /* 0x000fe2000001ff00 */
[----:B------:R-:W-:Y:S01]  /*66b0*/  ULEA.HI UR4, UR4, UR6, URZ, 0x6 ;  /* 0x0000000604047291 */ /* 0x000fe2000f8f303f */
[----:B-----5:R-:W-:Y:S01]  /*66c0*/  CS2R R78, SRZ ;  /* 0x00000000004e7805 */ /* 0x020fe2000001ff00 */
[----:B------:R-:W-:Y:S01]  /*66d0*/  CS2R R76, SRZ ;  /* 0x00000000004c7805 */ /* 0x000fe2000001ff00 */
        /* <DEDUP_REMOVED lines=50> */
[----:B------:R-:W-:Y:S01]  /*6a00*/  PLOP3.LUT P1, PT, PT, PT, UP2, 0x80, 0x0 ;  /* 0x000000000000781c */ /* 0x000fe20003f2f028 */
[----:B------:R-:W-:Y:S01]  /*6a10*/  ULDC UR19, c[0x0][0x2c4] ;  /* 0x0000b10000137ab9 */ /* 0x000fe20000000800 */
[-C--:B------:R-:W-:Y:S01]  /*6a20*/  LEA.HI R2, R88, R89.reuse, RZ, 0x3 ;  /* 0x0000005958027211 */ /* 0x080fe200078f18ff */
[----:B------:R-:W-:Y:S01]  /*6a30*/  UIMAD UR19, UR12, UR19, URZ ;  /* 0x000000130c1372a4 */ /* 0x000fe2000f8e023f */
[----:B------:R-:W-:Y:S01]  /*6a40*/  SHF.R.S32.HI R3, RZ, 0x1f, R92 ;  /* 0x0000001fff037819 */ /* 0x000fe2000001145c */
[----:B------:R-:W-:Y:S01]  /*6a50*/  BSSY B0, `(.L_x_1618) ;  /* 0x0000072000007945 */ /* 0x000fe20003800000 */
[----:B------:R-:W-:Y:S02]  /*6a60*/  LOP3.LUT R132, R2, 0xfffffff8, RZ, 0xc0, !PT ;  /* 0xfffffff802847812 */ /* 0x000fe400078ec0ff */
[----:B------:R-:W-:Y:S01]  /*6a70*/  SHF.R.S32.HI R11, RZ, 0x3, R2 ;  /* 0x00000003ff0b7819 */ /* 0x000fe20000011402 */
[----:B------:R-:W-:Y:S01]  /*6a80*/  IMAD R3, R3, c[0x0][0x178], RZ ;  /* 0x00005e0003037a24 */ /* 0x000fe200078e02ff */
[----:B------:R-:W-:Y:S01]  /*6a90*/  PLOP3.LUT P0, PT, PT, PT, UP2, 0x80, 0x0 ;  /* 0x000000000000781c */ /* 0x000fe20003f0f028 */
[----:B------:R-:W-:Y:S01]  /*6aa0*/  IMAD.IADD R132, R89, 0x1, -R132 ;  /* 0x0000000159847824 */ /* 0x000fe200078e0a84 */
[----:B------:R-:W-:Y:S01]  /*6ab0*/  ISETP.NE.U32.AND P2, PT, RZ, c[0x0][0x348], PT ;  /* 0x0000d200ff007a0c */ /* 0x000fe20003f45070 */
[----:B------:R-:W-:Y:S01]  /*6ac0*/  IMAD R3, R92, c[0x0][0x17c], R3 ;  /* 0x00005f005c037a24 */ /* 0x000fe200078e0203 */
[----:B------:R-:W-:Y:S01]  /*6ad0*/  LEA.HI R6, R88, R89, RZ, 0x4 ;  /* 0x0000005958067211 */ /* 0x000fe200078f20ff */
[----:B------:R-:W-:Y:S01]  /*6ae0*/  IMAD R206, R132, 0x20, R11 ;  /* 0x0000002084ce7824 */ /* 0x000fe200078e020b */
[----:B------:R-:W-:Y:S01]  /*6af0*/  SHF.R.S32.HI R9, RZ, 0x1f, R197 ;  /* 0x0000001fff097819 */ /* 0x000fe200000114c5 */
[----:B------:R-:W-:Y:S01]  /*6b00*/  IMAD.IADD R15, R15, 0x1, R3 ;  /* 0x000000010f0f7824 */ /* 0x000fe200078e0203 */
[----:B------:R-:W-:Y:S01]  /*6b10*/  ISETP.NE.AND.EX P2, PT, RZ, c[0x0][0x34c], PT, P2 ;  /* 0x0000d300ff007a0c */ /* 0x000fe20003f45320 */
[----:B------:R-:W-:Y:S01]  /*6b20*/  IMAD R3, R90, c[0x0][0x1b8], RZ ;  /* 0x00006e005a037a24 */ /* 0x000fe200078e02ff */
[----:B------:R-:W-:Y:S01]  /*6b30*/  IADD3 R4, R206, UR13, RZ ;  /* 0x0000000dce047c10 */ /* 0x000fe2000fffe0ff */
[----:B------:R-:W-:Y:S01]  /*6b40*/  IMAD.WIDE.U32 R14, R196, c[0x0][0x1b8], R14 ;  /* 0x00006e00c40e7a25 */ /* 0x000fe200078e000e */
[----:B------:R-:W-:-:S02]  /*6b50*/  SHF.R.S32.HI R7, RZ, 0x4, R6 ;  /* 0x00000004ff077819 */ /* 0x000fc40000011406 */
[----:B------:R-:W-:Y:S01]  /*6b60*/  SEL R9, R9, RZ, !P2 ;  /* 0x000000ff09097207 */ /* 0x000fe20005000000 */
[----:B------:R-:W-:Y:S01]  /*6b70*/  @P1 IMAD.HI.U32 R0, R4, c[0x0][0x2c8], RZ ;  /* 0x0000b20004001a27 */ /* 0x000fe200078e00ff */
[----:B------:R-:W-:Y:S02]  /*6b80*/  SEL R12, R197, RZ, !P2 ;  /* 0x000000ffc50c7207 */ /* 0x000fe40005000000 */
[----:B------:R-:W-:Y:S01]  /*6b90*/  LOP3.LUT R91, R91, 0xfffffffb, RZ, 0xc0, !PT ;  /* 0xfffffffb5b5b7812 */ /* 0x000fe200078ec0ff */
[----:B------:R-:W-:Y:S01]  /*6ba0*/  IMAD.MOV.U32 R8, RZ, RZ, R4 ;  /* 0x000000ffff087224 */ /* 0x000fe200078e0004 */
[----:B------:R-:W-:Y:S01]  /*6bb0*/  @P0 SHF.R.U32.HI R8, RZ, c[0x0][0x2cc], R0 ;  /* 0x0000b300ff080a19 */ /* 0x000fe20000011600 */
[----:B------:R-:W-:Y:S01]  /*6bc0*/  IMAD R3, R196, c[0x0][0x1bc], R3 ;  /* 0x00006f00c4037a24 */ /* 0x000fe200078e0203 */
[C---:B------:R-:W-:Y:S01]  /*6bd0*/  LEA.HI R0, R6.reuse, R7, RZ, 0x1 ;  /* 0x0000000706007211 */ /* 0x040fe200078f08ff */
[----:B------:R-:W-:Y:S01]  /*6be0*/  IMAD R9, R9, c[0x0][0x1c0], RZ ;  /* 0x0000700009097a24 */ /* 0x000fe200078e02ff */
[----:B------:R-:W-:Y:S01]  /*6bf0*/  LOP3.LUT R6, R6, 0xfffffff0, RZ, 0xc0, !PT ;  /* 0xfffffff006067812 */ /* 0x000fe200078ec0ff */
[----:B------:R-:W-:Y:S01]  /*6c00*/  IMAD.IADD R15, R15, 0x1, R3 ;  /* 0x000000010f0f7824 */ /* 0x000fe200078e0203 */
[----:B------:R-:W-:Y:S01]  /*6c10*/  LOP3.LUT R0, R0, 0xfffffffe, RZ, 0xc0, !PT ;  /* 0xfffffffe00007812 */ /* 0x000fe200078ec0ff */
[C---:B------:R-:W-:Y:S01]  /*6c20*/  IMAD R9, R12.reuse, c[0x0][0x1c4], R9 ;  /* 0x000071000c097a24 */ /* 0x040fe200078e0209 */
[----:B------:R-:W-:Y:S01]  /*6c30*/  SHF.R.S32.HI R3, RZ, 0x1f, R8 ;  /* 0x0000001fff037819 */ /* 0x000fe20000011408 */
[----:B------:R-:W-:Y:S01]  /*6c40*/  IMAD.WIDE.U32 R12, R12, c[0x0][0x1c0], R14 ;  /* 0x000070000c0c7a25 */ /* 0x000fe200078e000e */
[----:B------:R-:W-:-:S02]  /*6c50*/  LOP3.LUT P0, RZ, R132, 0x2, RZ, 0xc0, !PT ;  /* 0x0000000284ff7812 */ /* 0x000fc4000780c0ff */
[----:B------:R-:W-:Y:S01]  /*6c60*/  LEA.HI R205, R88, R89, RZ, 0x6 ;  /* 0x0000005958cd7211 */ /* 0x000fe200078f30ff */
[----:B------:R-:W-:Y:S01]  /*6c70*/  IMAD.IADD R0, R7, 0x1, -R0 ;  /* 0x0000000107007824 */ /* 0x000fe200078e0a00 */
[----:B------:R-:W-:Y:S01]  /*6c80*/  LOP3.LUT P1, RZ, R132, 0x4, RZ, 0xc0, !PT ;  /* 0x0000000484ff7812 */ /* 0x000fe2000782c0ff */
[----:B------:R-:W-:Y:S02]  /*6c90*/  IMAD.IADD R7, R89, 0x1, -R6 ;  /* 0x0000000159077824 */ /* 0x000fe400078e0a06 */
[----:B------:R-:W-:Y:S02]  /*6ca0*/  IMAD R3, R3, c[0x0][0x1b0], RZ ;  /* 0x00006c0003037a24 */ /* 0x000fe400078e02ff */
[----:B------:R-:W-:Y:S01]  /*6cb0*/  IMAD.MOV R5, RZ, RZ, -R8 ;  /* 0x000000ffff057224 */ /* 0x000fe200078e0a08 */
[----:B------:R-:W-:Y:S01]  /*6cc0*/  SHF.R.S32.HI R10, RZ, 0x1f, R7 ;  /* 0x0000001fff0a7819 */ /* 0x000fe20000011407 */
[----:B------:R-:W-:Y:S02]  /*6cd0*/  IMAD.IADD R13, R13, 0x1, R9 ;  /* 0x000000010d0d7824 */ /* 0x000fe400078e0209 */
[----:B------:R-:W-:Y:S01]  /*6ce0*/  IMAD R3, R8, c[0x0][0x1b4], R3 ;  /* 0x00006d0008037a24 */ /* 0x000fe200078e0203 */
[----:B------:R-:W-:Y:S01]  /*6cf0*/  LEA.HI R10, R10, R7, RZ, 0x3 ;  /* 0x000000070a0a7211 */ /* 0x000fe200078f18ff */
[----:B------:R-:W-:Y:S01]  /*6d00*/  IMAD R4, R5, c[0x0][0x2c4], R4 ;  /* 0x0000b10005047a24 */ /* 0x000fe200078e0204 */
[----:B------:R-:W-:Y:S01]  /*6d10*/  @P0 LOP3.LUT R91, R91, 0x4, RZ, 0xfc, !PT ;  /* 0x000000045b5b0812 */ /* 0x000fe200078efcff */
[----:B------:R-:W-:Y:S01]  /*6d20*/  IMAD.WIDE.U32 R8, R8, c[0x0][0x1b0], R12 ;  /* 0x00006c0008087a25 */ /* 0x000fe200078e000c */
[----:B------:R-:W-:-:S02]  /*6d30*/  LOP3.LUT R6, R10, 0xfffffff8, RZ, 0xc0, !PT ;  /* 0xfffffff80a067812 */ /* 0x000fc400078ec0ff */
[----:B------:R-:W-:Y:S01]  /*6d40*/  IADD3 R12, R11, UR13, RZ ;  /* 0x0000000d0b0c7c10 */ /* 0x000fe2000fffe0ff */
[C---:B------:R-:W-:Y:S02]  /*6d50*/  IMAD.SHL.U32 R5, R132.reuse, 0x40, RZ ;  /* 0x0000004084057824 */ /* 0x040fe400078e00ff */
[----:B------:R-:W-:Y:S01]  /*6d60*/  IMAD.IADD R9, R9, 0x1, R3 ;  /* 0x0000000109097824 */ /* 0x000fe200078e0203 */
[----:B------:R-:W-:Y:S01]  /*6d70*/  SHF.R.S32.HI R3, RZ, 0x1f, R4 ;  /* 0x0000001fff037819 */ /* 0x000fe20000011404 */
[----:B------:R-:W-:Y:S01]  /*6d80*/  IMAD.SHL.U32 R13, R11, 0x40, RZ ;  /* 0x000000400b0d7824 */ /* 0x000fe200078e00ff */
[----:B------:R-:W-:Y:S01]  /*6d90*/  LOP3.LUT R5, R5, 0x1c0, RZ, 0xc0, !PT ;  /* 0x000001c005057812 */ /* 0x000fe200078ec0ff */
[----:B------:R-:W-:Y:S02]  /*6da0*/  IMAD.IADD R6, R7, 0x1, -R6 ;  /* 0x0000000107067824 */ /* 0x000fe400078e0a06 */
[----:B------:R-:W-:Y:S01]  /*6db0*/  IMAD R3, R3, c[0x0][0x1a8], RZ ;  /* 0x00006a0003037a24 */ /* 0x000fe200078e02ff */
[----:B------:R-:W-:Y:S01]  /*6dc0*/  LOP3.LUT R2, R5, 0x8, R2, 0xf8, !PT ;  /* 0x0000000805027812 */ /* 0x000fe200078ef802 */
[----:B------:R-:W-:Y:S01]  /*6dd0*/  IMAD.SHL.U32 R218, R132, 0x8, RZ ;  /* 0x0000000884da7824 */ /* 0x000fe200078e00ff */
[----:B------:R-:W-:Y:S01]  /*6de0*/  LOP3.LUT R13, R13, 0x1c0, RZ, 0xc0, !PT ;  /* 0x000001c00d0d7812 */ /* 0x000fe200078ec0ff */
[----:B------:R-:W-:Y:S01]  /*6df0*/  IMAD.SHL.U32 R7, R6, 0x40, RZ ;  /* 0x0000004006077824 */ /* 0x000fe200078e00ff */
[----:B------:R-:W-:Y:S01]  /*6e00*/  SHF.R.U32.HI R5, RZ, 0x3, R5 ;  /* 0x00000003ff057819 */ /* 0x000fe20000011605 */
[C---:B------:R-:W-:Y:S01]  /*6e10*/  IMAD R3, R4.reuse, c[0x0][0x1ac], R3 ;  /* 0x00006b0004037a24 */ /* 0x040fe200078e0203 */
[----:B------:R-:W-:Y:S01]  /*6e20*/  SHF.R.U32.HI R16, RZ, 0x3, R13 ;  /* 0x00000003ff107819 */ /* 0x000fe2000001160d */
[----:B------:R-:W-:Y:S01]  /*6e30*/  IMAD.WIDE.U32 R8, R4, c[0x0][0x1a8], R8 ;  /* 0x00006a0004087a25 */ /* 0x000fe200078e0008 */
[----:B------:R-:W-:-:S02]  /*6e40*/  LOP3.LUT R5, R2, R5, RZ, 0x3c, !PT ;  /* 0x0000000502057212 */ /* 0x000fc400078e3cff */
[----:B------:R-:W-:Y:S01]  /*6e50*/  LOP3.LUT R13, R13, 0x38, R218, 0xf8, !PT ;  /* 0x000000380d0d7812 */ /* 0x000fe200078ef8da */
[----:B------:R-:W-:Y:S01]  /*6e60*/  IMAD.SHL.U32 R2, R0, 0x8, RZ ;  /* 0x0000000800027824 */ /* 0x000fe200078e00ff */
[----:B------:R-:W-:Y:S01]  /*6e70*/  LOP3.LUT R7, R7, 0x1c0, RZ, 0xc0, !PT ;  /* 0x000001c007077812 */ /* 0x000fe200078ec0ff */
[----:B------:R-:W-:Y:S01]  /*6e80*/  IMAD.IADD R3, R9, 0x1, R3 ;  /* 0x0000000109037824 */ /* 0x000fe200078e0203 */
[----:B------:R-:W-:Y:S01]  /*6e90*/  LEA R14, P0, R8, c[0x0][0x160], 0x1 ;  /* 0x00005800080e7a11 */ /* 0x000fe200078008ff */
[----:B------:R-:W-:Y:S01]  /*6ea0*/  IMAD.SHL.U32 R10, R10, 0x40, RZ ;  /* 0x000000400a0a7824 */ /* 0x000fe200078e00ff */
[----:B------:R-:W-:Y:S01]  /*6eb0*/  LOP3.LUT R16, R13, R16, RZ, 0x3c, !PT ;  /* 0x000000100d107212 */ /* 0x000fe200078e3cff */
[----:B------:R-:W-:Y:S01]  /*6ec0*/  IMAD.SHL.U32 R205, R205, 0x8, RZ ;  /* 0x00000008cdcd7824 */ /* 0x000fe200078e00ff */
[----:B------:R-:W-:Y:S01]  /*6ed0*/  LOP3.LUT R2, R7, 0x8, R2, 0xf8, !PT ;  /* 0x0000000807027812 */ /* 0x000fe200078ef802 */
[----:B------:R1:W2:Y:S01]  /*6ee0*/  SHFL.IDX PT, R18, R14, RZ, 0x181f ;  /* 0x00181fff0e127589 */ /* 0x0002a200000e0000 */
[----:B------:R-:W-:Y:S01]  /*6ef0*/  LEA.HI.X R13, R8, c[0x0][0x164], R3, 0x1, P0 ;  /* 0x00005900080d7a11 */ /* 0x000fe200000f0c03 */
[----:B------:R-:W-:Y:S01]  /*6f00*/  IMAD.MOV.U32 R3, RZ, RZ, 0x20 ;  /* 0x00000020ff037424 */ /* 0x000fe200078e00ff */
[----:B------:R-:W-:Y:S01]  /*6f10*/  LOP3.LUT P5, RZ, R6, 0x4, RZ, 0xc0, !PT ;  /* 0x0000000406ff7812 */ /* 0x000fe200078ac0ff */
[----:B------:R-:W-:Y:S01]  /*6f20*/  IMAD R5, R0, 0x200, R5 ;  /* 0x0000020000057824 */ /* 0x000fe200078e0205 */
[----:B------:R-:W-:Y:S01]  /*6f30*/  SHF.R.U32.HI R7, RZ, 0x3, R7 ;  /* 0x00000003ff077819 */ /* 0x000fe20000011607 */
[----:B------:R1:W3:Y:S01]  /*6f40*/  SHFL.IDX PT, R19, R13, RZ, 0x181f ;  /* 0x00181fff0d137589 */ /* 0x0002e200000e0000 */
[----:B------:R-:W-:-:S02]  /*6f50*/  LOP3.LUT P4, RZ, R6, 0x2, RZ, 0xc0, !PT ;  /* 0x0000000206ff7812 */ /* 0x000fc4000788c0ff */
[----:B------:R-:W-:Y:S02]  /*6f60*/  ISETP.GE.AND P0, PT, R12, UR19, PT ;  /* 0x000000130c007c0c */ /* 0x000fe4000bf06270 */
[----:B------:R-:W-:Y:S02]  /*6f70*/  LEA.HI R6, R88, R89, RZ, 0x5 ;  /* 0x0000005958067211 */ /* 0x000fe400078f28ff */
[----:B------:R-:W-:Y:S01]  /*6f80*/  LOP3.LUT R4, R2, R7, RZ, 0x3c, !PT ;  /* 0x0000000702047212 */ /* 0x000fe200078e3cff */
[----:B------:R-:W-:Y:S01]  /*6f90*/  IMAD.MOV.U32 R2, RZ, RZ, 0x10 ;  /* 0x00000010ff027424 */ /* 0x000fe200078e00ff */
[----:B------:R-:W-:Y:S02]  /*6fa0*/  SHF.R.S32.HI R7, RZ, 0x5, R6 ;  /* 0x00000005ff077819 */ /* 0x000fe40000011406 */
[----:B------:R-:W-:Y:S02]  /*6fb0*/  LOP3.LUT R10, R10, 0xfffffe00, RZ, 0xc0, !PT ;  /* 0xfffffe000a0a7812 */ /* 0x000fe400078ec0ff */
[----:B------:R-:W-:-:S02]  /*6fc0*/  IADD3 R9, R218, 0x40, RZ ;  /* 0x00000040da097810 */ /* 0x000fc40007ffe0ff */
[----:B------:R-:W-:Y:S01]  /*6fd0*/  IADD3 R8, R218, 0x80, RZ ;  /* 0x00000080da087810 */ /* 0x000fe20007ffe0ff */
[----:B------:R-:W-:Y:S01]  /*6fe0*/  IMAD R15, R7, 0x400, R10 ;  /* 0x00000400070f7824 */ /* 0x000fe200078e020a */
[----:B------:R-:W-:Y:S02]  /*6ff0*/  SEL R2, R2, 0xfffffff0, !P4 ;  /* 0xfffffff002027807 */ /* 0x000fe40006000000 */
[----:B------:R-:W-:Y:S01]  /*7000*/  ISETP.GE.AND P2, PT, R218, c[0x0][0x198], PT ;  /* 0x00006600da007a0c */ /* 0x000fe20003f46270 */
[----:B------:R-:W-:Y:S01]  /*7010*/  IMAD.IADD R0, R15, 0x1, R4 ;  /* 0x000000010f007824 */ /* 0x000fe200078e0204 */
[----:B------:R-:W-:Y:S02]  /*7020*/  ISETP.GE.AND P4, PT, R8, c[0x0][0x198], PT ;  /* 0x0000660008007a0c */ /* 0x000fe40003f86270 */
[----:B------:R-:W-:Y:S02]  /*7030*/  LOP3.LUT R205, R16, 0xfffffe00, R205, 0xf8, !PT ;  /* 0xfffffe0010cd7812 */ /* 0x000fe400078ef8cd */
[----:B------:R-:W-:-:S02]  /*7040*/  LOP3.LUT R4, R4, R10, RZ, 0xfc, !PT ;  /* 0x0000000a04047212 */ /* 0x000fc400078efcff */
[----:B------:R-:W-:Y:S01]  /*7050*/  SEL R3, R3, 0xffffffe0, !P5 ;  /* 0xffffffe003037807 */ /* 0x000fe20006800000 */
[----:B------:R-:W-:Y:S01]  /*7060*/  @!P3 IMAD.MOV.U32 R210, RZ, RZ, R197 ;  /* 0x000000ffffd2b224 */ /* 0x000fe200078e00c5 */
[----:B------:R-:W-:Y:S01]  /*7070*/  ISETP.GE.AND P3, PT, R9, c[0x0][0x198], PT ;  /* 0x0000660009007a0c */ /* 0x000fe20003f66270 */
[----:B------:R-:W-:Y:S07]  /*7080*/  @P0 BRA `(.L_x_1619) ;  /* 0x000000e000000947 */ /* 0x000fee0003800000 */
[----:B-123--:R-:W-:Y:S01]  /*7090*/  SHF.R.S32.HI R10, RZ, 0x1f, R9 ;  /* 0x0000001fff0a7819 */ /* 0x00efe20000011409 */
        /* <DEDUP_REMOVED lines=13> */
.L_x_1619:
[----:B-123--:R-:W-:Y:S05]  /*7170*/  BSYNC B0 ;  /* 0x0000000000007941 */ /* 0x00efea0003800000 */
.L_x_1618:
        /* <DEDUP_REMOVED lines=20> */
.L_x_1621:
[----:B------:R-:W-:Y:S05]  /*72c0*/  BSYNC B0 ;  /* 0x0000000000007941 */ /* 0x000fea0003800000 */
.L_x_1620:
[----:B------:R-:W-:Y:S01]  /*72d0*/  IADD3 R10, R12, 0x40, RZ ;  /* 0x000000400c0a7810 */ /* 0x000fe20007ffe0ff */
[----:B--2---:R2:W1:Y:S01]  /*72e0*/  SHFL.IDX PT, R19, R13, 0x2, 0x181f ;  /* 0x00581f000d137f89 */ /* 0x00446200000e0000 */
[----:B------:R-:W-:Y:S02]  /*72f0*/  BSSY B0, `(.L_x_1622) ;  /* 0x0000012000007945 */ /* 0x000fe40003800000 */
[----:B------:R-:W-:Y:S01]  /*7300*/  ISETP.GE.AND P0, PT, R10, UR19, PT ;  /* 0x000000130a007c0c */ /* 0x000fe2000bf06270 */
        /* <DEDUP_REMOVED lines=16> */
.L_x_1623:
[----:B------:R-:W-:Y:S05]  /*7410*/  BSYNC B0 ;  /* 0x0000000000007941 */ /* 0x000fea0003800000 */
.L_x_1622:
[----:B-1----:R-:W-:Y:S01]  /*7420*/  SHFL.IDX PT, R16, R14, 0x3, 0x181f ;  /* 0x00781f000e107f89 */ /* 0x002fe200000e0000 */
[----:B------:R-:W-:Y:S01]  /*7430*/  IADD3 R12, R12, 0x60, RZ ;  /* 0x000000600c0c7810 */ /* 0x000fe20007ffe0ff */
[----:B------:R-:W-:Y:S01]  /*7440*/  IMAD.U32 R15, RZ, RZ, UR15 ;  /* 0x0000000fff0f7e24 */ /* 0x000fe2000f8e00ff */
[----:B------:R-:W-:Y:S01]  /*7450*/  SHF.R.S32.HI R214, RZ, 0x1f, R9 ;  /* 0x0000001fffd67819 */ /* 0x000fe20000011409 */
[----:B------:R-:W1:Y:S01]  /*7460*/  SHFL.IDX PT, R17, R13, 0x3, 0x181f ;  /* 0x00781f000d117f89 */ /* 0x000e6200000e0000 */
[----:B------:R-:W-:Y:S01]  /*7470*/  ISETP.GE.AND P0, PT, R12, UR19, PT ;  /* 0x000000130c007c0c */ /* 0x000fe2000bf06270 */
[----:B------:R-:W-:Y:S01]  /*7480*/  IMAD.MOV.U32 R201, RZ, RZ, c[0x0][0x2b8] ;  /* 0x0000ae00ffc97624 */ /* 0x000fe200078e00ff */
[----:B------:R-:W-:Y:S01]  /*7490*/  SHF.R.S32.HI R213, RZ, 0x1f, R8 ;  /* 0x0000001fffd57819 */ /* 0x000fe20000011408 */
[----:B------:R-:W-:Y:S01]  /*74a0*/  IMAD R204, R15, 0x40, R206 ;  /* 0x000000400fcc7824 */ /* 0x000fe200078e02ce */
[----:B------:R-:W-:Y:S01]  /*74b0*/  LEA.HI R214, R214, R9, RZ, 0x3 ;  /* 0x00000009d6d67211 */ /* 0x000fe200078f18ff */
[----:B------:R-:W-:Y:S01]  /*74c0*/  IMAD.SHL.U32 R24, R205, 0x2, RZ ;  /* 0x00000002cd187824 */ /* 0x000fe200078e00ff */
[----:B------:R-:W-:Y:S01]  /*74d0*/  LEA.HI R213, R213, R8, RZ, 0x3 ;  /* 0x00000008d5d57211 */ /* 0x000fe200078f18ff */
[----:B------:R-:W-:Y:S01]  /*74e0*/  IMAD.MOV.U32 R203, RZ, RZ, RZ ;  /* 0x000000ffffcb7224 */ /* 0x000fe200078e00ff */
[----:B------:R-:W-:-:S02]  /*74f0*/  LOP3.LUT R214, R214, 0xfffffff8, RZ, 0xc0, !PT ;  /* 0xfffffff8d6d67812 */ /* 0x000fc400078ec0ff */
[----:B------:R-:W-:Y:S02]  /*7500*/  ISETP.NE.AND P5, PT, R201, 0x1, PT ;  /* 0x00000001c900780c */ /* 0x000fe40003fa5270 */
[----:B------:R-:W-:Y:S02]  /*7510*/  LOP3.LUT R213, R213, 0xfffffff8, RZ, 0xc0, !PT ;  /* 0xfffffff8d5d57812 */ /* 0x000fe400078ec0ff */
[----:B------:R-:W-:Y:S02]  /*7520*/  IADD3 R204, R204, -0x40, RZ ;  /* 0xffffffc0cccc7810 */ /* 0x000fe40007ffe0ff */
[----:B-----5:R-:W-:Y:S02]  /*7530*/  SHF.R.S32.HI R15, RZ, 0x1f, R210 ;  /* 0x0000001fff0f7819 */ /* 0x020fe400000114d2 */
[----:B------:R-:W-:Y:S02]  /*7540*/  LOP3.LUT R91, R91, 0xfffffffd, RZ, 0xc0, !PT ;  /* 0xfffffffd5b5b7812 */ /* 0x000fe400078ec0ff */
[----:B------:R-:W-:Y:S01]  /*7550*/  P2R R10, PR, RZ, 0x2 ;  /* 0x00000002ff0a7803 */ /* 0x000fe20000000000 */
[----:B------:R-:W-:-:S02]  /*7560*/  IMAD R15, R15, c[0x0][0x2b0], RZ ;  /* 0x0000ac000f0f7a24 */ /* 0x000fc400078e02ff */
[----:B-1-3--:R-:W-:-:S04]  /*7570*/  @!P0 IMAD.WIDE R18, R218, 0x2, R16 ;  /* 0x00000002da128825 */ /* 0x00afc800078e0210 */
[----:B------:R-:W-:Y:S01]  /*7580*/  IMAD R199, R90, c[0x0][0x1e8], RZ ;  /* 0x00007a005ac77a24 */ /* 0x000fe200078e02ff */
[----:B------:R-:W-:Y:S01]  /*7590*/  @!PT LDS RZ, [RZ] ;  /* 0x00000000fffff984 */ /* 0x000fe20000000800 */
[----:B------:R1:W-:Y:S01]  /*75a0*/  @!P0 LDGSTS.E.BYPASS.LTC128B.128 [R24+0x1b100], [R18.64], !P2 ;  /* 0x1b10000012188fae */ /* 0x0003e2000d101d4a */
[C---:B------:R-:W-:Y:S01]  /*75b0*/  ISETP.GE.AND P2, PT, R204.reuse, UR9, PT ;  /* 0x00000009cc007c0c */ /* 0x040fe2000bf46270 */
[----:B------:R-:W-:Y:S01]  /*75c0*/  @!P0 IMAD.WIDE R22, R213, 0x2, R16 ;  /* 0x00000002d5168825 */ /* 0x000fe200078e0210 */
[----:B------:R-:W-:Y:S02]  /*75d0*/  IADD3 R204, R204, UR8, RZ ;  /* 0x00000008cccc7c10 */ /* 0x000fe4000fffe0ff */
[----:B------:R-:W-:Y:S01]  /*75e0*/  ISETP.GT.OR P2, PT, R206, 0x3f, P2 ;  /* 0x0000003fce00780c */ /* 0x000fe20001744670 */
[----:B------:R-:W-:Y:S02]  /*75f0*/  IMAD R15, R210, c[0x0][0x2b4], R15 ;  /* 0x0000ad00d20f7a24 */ /* 0x000fe400078e020f */
[----:B------:R-:W-:Y:S01]  /*7600*/  IMAD.WIDE.U32 R208, R196, c[0x0][0x1e8], RZ ;  /* 0x00007a00c4d07a25 */ /* 0x000fe200078e00ff */
[----:B------:R-:W-:Y:S01]  /*7610*/  ULEA UR18, UR15, 0xffffffc0, 0x6 ;  /* 0xffffffc00f127891 */ /* 0x000fe2000f8e303f */
[----:B------:R-:W-:-:S02]  /*7620*/  @P5 LOP3.LUT R91, R91, 0x2, RZ, 0xfc, !PT ;  /* 0x000000025b5b5812 */ /* 0x000fc400078efcff */
[----:B------:R-:W-:-:S04]  /*7630*/  @P5 IMAD.HI.U32 R12, R204, c[0x0][0x2bc], RZ ;  /* 0x0000af00cc0c5a27 */ /* 0x000fc800078e00ff */
[----:B--2---:R-:W-:Y:S01]  /*7640*/  IMAD.MOV.U32 R13, RZ, RZ, R204 ;  /* 0x000000ffff0d7224 */ /* 0x004fe200078e00cc */
[----:B------:R-:W-:Y:S01]  /*7650*/  @P5 SHF.R.U32.HI R13, RZ, c[0x0][0x2c0], R12 ;  /* 0x0000b000ff0d5a19 */ /* 0x000fe2000001160c */
[----:B------:R-:W-:-:S04]  /*7660*/  IMAD.WIDE.U32 R210, R210, c[0x0][0x2b0], RZ ;  /* 0x0000ac00d2d27a25 */ /* 0x000fc800078e00ff */
[----:B------:R-:W-:Y:S02]  /*7670*/  IMAD.IADD R200, R211, 0x1, R15 ;  /* 0x00000001d3c87824 */ /* 0x000fe400078e020f */
[----:B-1----:R-:W-:-:S05]  /*7680*/  @!P0 IMAD.WIDE R18, R214, 0x2, R16 ;  /* 0x00000002d6128825 */ /* 0x002fca00078e0210 */
[----:B------:R1:W-:Y:S01]  /*7690*/  @!P0 LDGSTS.E.BYPASS.LTC128B.128 [R24+0x1f100], [R18.64], !P3 ;  /* 0x1f10000012188fae */ /* 0x0003e2000d901d4a */
[----:B------:R-:W-:-:S03]  /*76a0*/  @!P2 IADD3 R15, P3, R13, R210, RZ ;  /* 0x000000d20d0fa210 */ /* 0x000fc60007f7e0ff */
[----:B------:R2:W-:Y:S01]  /*76b0*/  @!P0 LDGSTS.E.BYPASS.LTC128B.128 [R24+0x23100], [R22.64], !P4 ;  /* 0x2310000016188fae */ /* 0x0005e2000e101d4a */
[----:B------:R-:W-:Y:S02]  /*76c0*/  @!P2 LEA.HI.X.SX32 R12, R13, R200, 0x1, P3 ;  /* 0x000000c80d0ca211 */ /* 0x000fe400018f0eff */
[C---:B------:R-:W-:Y:S01]  /*76d0*/  @!P2 LEA R20, P3, R15.reuse, c[0x0][0x2a0], 0x2 ;  /* 0x0000a8000f14aa11 */ /* 0x040fe200078610ff */
[----:B------:R-:W0:Y:S03]  /*76e0*/  LDGDEPBAR ;  /* 0x00000000000079af */ /* 0x000e260000000000 */
[----:B------:R-:W-:Y:S01]  /*76f0*/  @!P2 LEA.HI.X R21, R15, c[0x0][0x2a4], R12, 0x2, P3 ;  /* 0x0000a9000f15aa11 */ /* 0x000fe200018f140c */
[----:B------:R-:W-:Y:S06]  /*7700*/  BAR.SYNC.DEFER_BLOCKING 0x0 ;  /* 0x0000000000007b1d */ /* 0x000fec0000010000 */
[----:B------:R-:W3:Y:S01]  /*7710*/  @!P2 LDG.E R203, [R20.64] ;  /* 0x0000000a14cba981 */ /* 0x000ee2000c1e1900 */
[----:B------:R-:W-:Y:S01]  /*7720*/  IMAD.MOV R13, RZ, RZ, -R13 ;  /* 0x000000ffff0d7224 */ /* 0x000fe200078e0a0d */
[----:B------:R-:W-:Y:S01]  /*7730*/  UIADD3 UR18, UR9, -UR18, URZ ;  /* 0x8000001209127290 */ /* 0x000fe2000fffe03f */
[----:B------:R-:W-:Y:S01]  /*7740*/  IMAD R199, R196, c[0x0][0x1ec], R199 ;  /* 0x00007b00c4c77a24 */ /* 0x000fe200078e02c7 */
[----:B------:R-:W-:Y:S01]  /*7750*/  ISETP.GE.AND P5, PT, R218, c[0x0][0x1d4], PT ;  /* 0x00007500da007a0c */ /* 0x000fe20003fa6270 */
[----:B------:R-:W-:Y:S01]  /*7760*/  IMAD R204, R13, c[0x0][0x2b8], R204 ;  /* 0x0000ae000dcc7a24 */ /* 0x000fe200078e02cc */
[----:B------:R-:W-:Y:S01]  /*7770*/  ISETP.GE.AND P4, PT, R9, c[0x0][0x1d4], PT ;  /* 0x0000750009007a0c */ /* 0x000fe20003f86270 */
[----:B------:R-:W-:Y:S01]  /*7780*/  IMAD.IADD R199, R209, 0x1, R199 ;  /* 0x00000001d1c77824 */ /* 0x000fe200078e02c7 */
[----:B------:R-:W-:Y:S01]  /*7790*/  IADD3 R11, -R11, UR18, RZ ;  /* 0x000000120b0b7c10 */ /* 0x000fe2000fffe1ff */
[----:B------:R-:W-:Y:S01]  /*77a0*/  IMAD.WIDE.U32 R14, R204, c[0x0][0x1e0], RZ ;  /* 0x00007800cc0e7a25 */ /* 0x000fe200078e00ff */
[----:B------:R-:W-:Y:S01]  /*77b0*/  SHF.R.S32.HI R13, RZ, 0x1f, R204 ;  /* 0x0000001fff0d7819 */ /* 0x000fe200000114cc */
[----:B------:R-:W-:Y:S01]  /*77c0*/  UISETP.GE.AND UP1, UPT, UR15, 0x2, UPT ;  /* 0x000000020f00788c */ /* 0x000fe2000bf26270 */
[----:B------:R-:W-:Y:S01]  /*77d0*/  ISETP.GE.AND P6, PT, R8, c[0x0][0x1d4], PT ;  /* 0x0000750008007a0c */ /* 0x000fe20003fc6270 */
[----:B------:R-:W-:Y:S01]  /*77e0*/  IMAD.WIDE.U32 R26, R196, c[0x0][0x210], RZ ;  /* 0x00008400c41a7a25 */ /* 0x000fe200078e00ff */
[----:B------:R-:W-:-:S02]  /*77f0*/  ISETP.GE.AND P3, PT, R218, c[0x0][0x1d4], PT ;  /* 0x00007500da007a0c */ /* 0x000fc40003f66270 */
[----:B------:R-:W-:Y:S01]  /*7800*/  ISETP.GE.AND P2, PT, R9, c[0x0][0x1d4], PT ;  /* 0x0000750009007a0c */ /* 0x000fe20003f46270 */
[C---:B------:R-:W-:Y:S01]  /*7810*/  IMAD R17, R13.reuse, c[0x0][0x1e0], RZ ;  /* 0x000078000d117a24 */ /* 0x040fe200078e02ff */
[----:B------:R-:W-:Y:S01]  /*7820*/  SHF.R.S32.HI R215, RZ, 0x1f, R218 ;  /* 0x0000001fffd77819 */ /* 0x000fe200000114da */
[----:B------:R-:W-:Y:S01]  /*7830*/  IMAD R13, R13, c[0x0][0x208], RZ ;  /* 0x000082000d0d7a24 */ /* 0x000fe200078e02ff */
[----:B------:R-:W-:Y:S01]  /*7840*/  SEL R216, RZ, 0x10, P6 ;  /* 0x00000010ffd87807 */ /* 0x000fe20003000000 */
[----:B-1----:R-:W-:Y:S01]  /*7850*/  IMAD R18, R204, c[0x0][0x1e4], R17 ;  /* 0x00007900cc127a24 */ /* 0x002fe200078e0211 */
[----:B------:R-:W-:Y:S02]  /*7860*/  IADD3 R202, R24, 0x100, RZ ;  /* 0x0000010018ca7810 */ /* 0x000fe40007ffe0ff */
[----:B------:R-:W-:Y:S01]  /*7870*/  SHF.R.S32.HI R217, RZ, 0x1f, R214 ;  /* 0x0000001fffd97819 */ /* 0x000fe200000114d6 */
[----:B------:R-:W-:Y:S01]  /*7880*/  IMAD.IADD R19, R15, 0x1, R18 ;  /* 0x000000010f137824 */ /* 0x000fe200078e0212 */
[----:B------:R-:W-:Y:S01]  /*7890*/  SHF.R.S32.HI R144, RZ, 0x1f, R213 ;  /* 0x0000001fff907819 */ /* 0x000fe200000114d5 */
[----:B------:R-:W-:Y:S01]  /*78a0*/  IMAD.MOV.U32 R18, RZ, RZ, R14 ;  /* 0x000000ffff127224 */ /* 0x000fe200078e000e */
[----:B---3--:R-:W-:-:S03]  /*78b0*/  SHF.R.S32.HI R12, RZ, 0x1f, R203 ;  /* 0x0000001fff0c7819 */ /* 0x008fc600000114cb */
[----:B------:R-:W-:-:S04]  /*78c0*/  IMAD.WIDE.U32 R18, R203, c[0x0][0x1f0], R18 ;  /* 0x00007c00cb127a25 */ /* 0x000fc800078e0012 */
[----:B------:R-:W-:Y:S01]  /*78d0*/  IMAD R14, R12, c[0x0][0x1f0], RZ ;  /* 0x00007c000c0e7a24 */ /* 0x000fe200078e02ff */
[----:B------:R-:W-:Y:S01]  /*78e0*/  IADD3 R17, P0, R208, R18, RZ ;  /* 0x00000012d0117210 */ /* 0x000fe20007f1e0ff */
[----:B------:R-:W-:Y:S02]  /*78f0*/  IMAD R12, R12, c[0x0][0x218], RZ ;  /* 0x000086000c0c7a24 */ /* 0x000fe400078e02ff */
[----:B------:R-:W-:-:S05]  /*7900*/  IMAD R14, R203, c[0x0][0x1f4], R14 ;  /* 0x00007d00cb0e7a24 */ /* 0x000fca00078e020e */
[----:B------:R-:W-:Y:S01]  /*7910*/  IADD3.X R14, R199, R19, R14, P0, !PT ;  /* 0x00000013c70e7210 */ /* 0x000fe200007fe40e */
[----:B------:R-:W-:Y:S01]  /*7920*/  IMAD.WIDE.U32 R18, R204, c[0x0][0x208], RZ ;  /* 0x00008200cc127a25 */ /* 0x000fe200078e00ff */
[----:B------:R-:W-:-:S04]  /*7930*/  LEA R20, P0, R17, c[0x0][0x1c8], 0x1 ;  /* 0x0000720011147a11 */ /* 0x000fc800078008ff */
[----:B------:R-:W-:Y:S01]  /*7940*/  LEA.HI.X R17, R17, c[0x0][0x1cc], R14, 0x1, P0 ;  /* 0x0000730011117a11 */ /* 0x000fe200000f0c0e */
[----:B--2---:R-:W-:Y:S01]  /*7950*/  SHFL.IDX PT, R22, R20, RZ, 0x181f ;  /* 0x00181fff14167589 */ /* 0x004fe200000e0000 */
[----:B------:R-:W-:Y:S01]  /*7960*/  ISETP.GE.AND P0, PT, R11, 0x1, PT ;  /* 0x000000010b00780c */ /* 0x000fe20003f06270 */
[----:B------:R-:W-:Y:S02]  /*7970*/  IMAD R14, R204, c[0x0][0x20c], R13 ;  /* 0x00008300cc0e7a24 */ /* 0x000fe400078e020d */
[----:B------:R-:W1:Y:S01]  /*7980*/  SHFL.IDX PT, R23, R17, RZ, 0x181f ;  /* 0x00181fff11177589 */ /* 0x000e6200000e0000 */
[----:B------:R-:W-:Y:S02]  /*7990*/  IMAD R13, R90, c[0x0][0x210], RZ ;  /* 0x000084005a0d7a24 */ /* 0x000fe400078e02ff */
[----:B------:R-:W-:Y:S01]  /*79a0*/  IMAD.IADD R15, R19, 0x1, R14 ;  /* 0x00000001130f7824 */ /* 0x000fe200078e020e */
[----:B------:R-:W-:Y:S01]  /*79b0*/  SHFL.IDX PT, R16, R20, 0x1, 0x181f ;  /* 0x00381f0014107f89 */ /* 0x000fe200000e0000 */
[----:B------:R-:W-:-:S02]  /*79c0*/  IMAD.MOV.U32 R14, RZ, RZ, R18 ;  /* 0x000000ffff0e7224 */ /* 0x000fc400078e0012 */
[----:B------:R-:W-:Y:S01]  /*79d0*/  IMAD R13, R196, c[0x0][0x214], R13 ;  /* 0x00008500c40d7a24 */ /* 0x000fe200078e020d */
[----:B------:R-:W2:Y:S01]  /*79e0*/  SHFL.IDX PT, R17, R17, 0x1, 0x181f ;  /* 0x00381f0011117f89 */ /* 0x000ea200000e0000 */
[----:B------:R-:W-:-:S04]  /*79f0*/  IMAD.WIDE.U32 R14, R203, c[0x0][0x218], R14 ;  /* 0x00008600cb0e7a25 */ /* 0x000fc800078e000e */
[----:B------:R-:W-:Y:S02]  /*7a00*/  IMAD.IADD R198, R27, 0x1, R13 ;  /* 0x000000011bc67824 */ /* 0x000fe400078e020d */
[----:B------:R-:W-:Y:S02]  /*7a10*/  IMAD R13, R203, c[0x0][0x21c], R12 ;  /* 0x00008700cb0d7a24 */ /* 0x000fe400078e020c */
[----:B-1----:R-:W-:-:S04]  /*7a20*/  @P0 IMAD.WIDE R30, R218, 0x2, R22 ;  /* 0x00000002da1e0825 */ /* 0x002fc800078e0216 */
[--C-:B------:R-:W-:Y:S01]  /*7a30*/  @P0 IMAD.WIDE R28, R214, 0x2, R22.reuse ;  /* 0x00000002d61c0825 */ /* 0x100fe200078e0216 */
[----:B------:R1:W-:Y:S03]  /*7a40*/  @P0 LDGSTS.E.BYPASS.LTC128B.128 [R24+0xc100], [R30.64], !P5 ;  /* 0x0c1000001e180fae */ /* 0x0003e6000e901d4a */
[----:B------:R-:W-:Y:S01]  /*7a50*/  @P0 IMAD.WIDE R22, R213, 0x2, R22 ;  /* 0x00000002d5160825 */ /* 0x000fe200078e0216 */
[----:B------:R3:W-:Y:S04]  /*7a60*/  @P0 LDGSTS.E.BYPASS.LTC128B.128 [R24+0xe100], [R28.64], !P4 ;  /* 0x0e1000001c180fae */ /* 0x0007e8000e101d4a */
[----:B------:R4:W-:Y:S01]  /*7a70*/  @P0 LDGSTS.E.BYPASS.LTC128B.128 [R24+0x10100], [R22.64], !P6 ;  /* 0x1010000016180fae */ /* 0x0009e2000f101d4a */
[----:B------:R-:W-:-:S04]  /*7a80*/  IADD3 R18, P0, R26, R14, RZ ;  /* 0x0000000e1a127210 */ /* 0x000fc80007f1e0ff */
[----:B------:R-:W-:Y:S02]  /*7a90*/  IADD3.X R13, R198, R15, R13, P0, !PT ;  /* 0x0000000fc60d7210 */ /* 0x000fe400007fe40d */
[----:B------:R-:W-:-:S04]  /*7aa0*/  LEA R19, P0, R18, c[0x0][0x1f8], 0x1 ;  /* 0x00007e0012137a11 */ /* 0x000fc800078008ff */
[----:B------:R-:W-:Y:S01]  /*7ab0*/  LEA.HI.X R18, R18, c[0x0][0x1fc], R13, 0x1, P0 ;  /* 0x00007f0012127a11 */ /* 0x000fe200000f0c0d */
[----:B------:R-:W4:Y:S01]  /*7ac0*/  SHFL.IDX PT, R14, R19, RZ, 0x181f ;  /* 0x00181fff130e7589 */ /* 0x000f2200000e0000 */
[----:B------:R-:W-:-:S03]  /*7ad0*/  ISETP.GT.AND P0, PT, R11, 0x20, PT ;  /* 0x000000200b00780c */ /* 0x000fc60003f04270 */
[----:B------:R-:W4:Y:S04]  /*7ae0*/  SHFL.IDX PT, R15, R18, RZ, 0x181f ;  /* 0x00181fff120f7589 */ /* 0x000f2800000e0000 */
[----:B------:R-:W4:Y:S01]  /*7af0*/  SHFL.IDX PT, R12, R19, 0x1, 0x181f ;  /* 0x00381f00130c7f89 */ /* 0x000f2200000e0000 */
[----:B---3--:R-:W-:-:S03]  /*7b00*/  IMAD.WIDE R28, R214, 0x2, RZ ;  /* 0x00000002d61c7825 */ /* 0x008fc600078e02ff */
[----:B------:R3:W3:Y:S02]  /*7b10*/  SHFL.IDX PT, R13, R18, 0x1, 0x181f ;  /* 0x00381f00120d7f89 */ /* 0x0006e400000e0000 */
[----:B--2---:R-:W-:-:S04]  /*7b20*/  @P0 IMAD.WIDE R32, R218, 0x2, R16 ;  /* 0x00000002da200825 */ /* 0x004fc800078e0210 */
[--C-:B-1----:R-:W-:Y:S01]  /*7b30*/  @P0 IMAD.WIDE R30, R214, 0x2, R16.reuse ;  /* 0x00000002d61e0825 */ /* 0x102fe200078e0210 */
[----:B------:R1:W-:Y:S03]  /*7b40*/  @P0 LDGSTS.E.BYPASS.LTC128B.128 [R24+0xd100], [R32.64], !P5 ;  /* 0x0d10000020180fae */ /* 0x0003e6000e901d4a */
[C---:B------:R-:W-:Y:S01]  /*7b50*/  @P0 IMAD.WIDE R34, R213.reuse, 0x2, R16 ;  /* 0x00000002d5220825 */ /* 0x040fe200078e0210 */
[----:B------:R1:W-:Y:S03]  /*7b60*/  @P0 LDGSTS.E.BYPASS.LTC128B.128 [R24+0xf100], [R30.64], !P4 ;  /* 0x0f1000001e180fae */ /* 0x0003e6000e101d4a */
[----:B------:R-:W-:Y:S01]  /*7b70*/  IMAD.WIDE R16, R218, 0x2, RZ ;  /* 0x00000002da107825 */ /* 0x000fe200078e02ff */
[----:B------:R1:W-:Y:S03]  /*7b80*/  @P0 LDGSTS.E.BYPASS.LTC128B.128 [R24+0x11100], [R34.64], !P6 ;  /* 0x1110000022180fae */ /* 0x0003e6000f101d4a */
[----:B----4-:R-:W-:Y:S01]  /*7b90*/  IMAD.WIDE R22, R213, 0x2, RZ ;  /* 0x00000002d5167825 */ /* 0x010fe200078e02ff */
[C---:B------:R-:W-:Y:S01]  /*7ba0*/  IADD3 R20, P0, R14.reuse, R16, RZ ;  /* 0x000000100e147210 */ /* 0x040fe20007f1e0ff */
[----:B------:R-:W0:Y:S04]  /*7bb0*/  LDGDEPBAR ;  /* 0x00000000000079af */ /* 0x000e280000000000 */
[----:B------:R-:W-:Y:S01]  /*7bc0*/  IMAD.X R21, R15, 0x1, R17, P0 ;  /* 0x000000010f157824 */ /* 0x000fe200000e0611 */
[----:B---3--:R-:W-:-:S05]  /*7bd0*/  IADD3 R18, P0, R14, R28, RZ ;  /* 0x0000001c0e127210 */ /* 0x008fca0007f1e0ff */
[----:B------:R-:W-:Y:S01]  /*7be0*/  IMAD.X R19, R15, 0x1, R29, P0 ;  /* 0x000000010f137824 */ /* 0x000fe200000e061d */
[----:B------:R-:W-:-:S05]  /*7bf0*/  IADD3 R16, P0, R16, R12, RZ ;  /* 0x0000000c10107210 */ /* 0x000fca0007f1e0ff */
[----:B------:R-:W-:Y:S01]  /*7c00*/  IMAD.X R17, R17, 0x1, R13, P0 ;  /* 0x0000000111117824 */ /* 0x000fe200000e060d */
        /* <DEDUP_REMOVED lines=91> */
.L_x_1624:
[----:B------:R-:W-:Y:S01]  /*81c0*/  ISETP.LT.AND P0, PT, RZ, c[0x0][0x27c], PT ;  /* 0x00009f00ff007a0c */ /* 0x000fe20003f01270 */
[----:B------:R-:W0:-:S12]  /*81d0*/  LDGDEPBAR ;  /* 0x00000000000079af */ /* 0x000e180000000000 */
[----:B------:R-:W-:Y:S05]  /*81e0*/  @P0 BRA `(.L_x_1625) ;  /* 0x0000002000000947 */ /* 0x000fea0003800000 */
[----:B------:R-:W-:-:S04]  /*81f0*/  DEPBAR.LE SB0, 0x3 ;  /* 0x000080c00000791a */ /* 0x000fc80000000000 */
[----:B------:R-:W-:Y:S05]  /*8200*/  BRA `(.L_x_1626) ;  /* 0x000077a000007947 */ /* 0x000fea0003800000 */
.L_x_1625:
[----:B------:R-:W-:Y:S01]  /*8210*/  USHF.R.S32.HI UR17, URZ, 0x1f, UR14 ;  /* 0x0000001f3f117899 */ /* 0x000fe2000801140e */
[----:B------:R-:W-:Y:S01]  /*8220*/  LEA.HI R25, R88, R89, RZ, 0x2 ;  /* 0x0000005958197211 */ /* 0x000fe200078f10ff */
[----:B------:R-:W-:Y:S01]  /*8230*/  ULDC.64 UR6, c[0x0][0x280] ;  /* 0x0000a00000067ab9 */ /* 0x000fe20000000a00 */
[----:B------:R-:W-:Y:S01]  /*8240*/  BSSY B2, `(.L_x_1626) ;  /* 0x0000776000027945 */ /* 0x000fe20003800000 */
[----:B------:R-:W-:Y:S01]  /*8250*/  ULDC.64 UR4, c[0x0][0x290] ;  /* 0x0000a40000047ab9 */ /* 0x000fe20000000a00 */
[----:B-1----:R-:W-:Y:S01]  /*8260*/  LOP3.LUT R8, R25, 0xfffffffc, RZ, 0xc0, !PT ;  /* 0xfffffffc19087812 */ /* 0x002fe200078ec0ff */
[----:B------:R-:W-:Y:S01]  /*8270*/  UIMAD UR16, UR17, UR6, URZ ;  /* 0x00000006111072a4 */ /* 0x000fe2000f8e023f */
[----:B------:R-:W-:Y:S01]  /*8280*/  SHF.R.S32.HI R25, RZ, 0x2, R25 ;  /* 0x00000002ff197819 */ /* 0x000fe20000011419 */
[----:B------:R-:W-:Y:S02]  /*8290*/  UIMAD UR17, UR17, UR4, URZ ;  /* 0x00000004111172a4 */ /* 0x000fe4000f8e023f */
[----:B------:R-:W-:Y:S01]  /*82a0*/  UIMAD.WIDE.U32 UR22, UR14, UR4, URZ ;  /* 0x000000040e1672a5 */ /* 0x000fe2000f8e003f */
[----:B------:R-:W-:Y:S01]  /*82b0*/  IMAD.IADD R95, R89, 0x1, -R8 ;  /* 0x00000001595f7824 */ /* 0x000fe200078e0a08 */
[----:B------:R-:W-:Y:S01]  /*82c0*/  UIMAD.WIDE.U32 UR20, UR14, UR6, URZ ;  /* 0x000000060e1472a5 */ /* 0x000fe2000f8e003f */
[----:B------:R-:W-:Y:S01]  /*82d0*/  IADD3 R8, R25, UR13, RZ ;  /* 0x0000000d19087c10 */ /* 0x000fe2000fffe0ff */
[----:B------:R-:W-:Y:S01]  /*82e0*/  ULDC.U8 UR4, c[0x0][0x298] ;  /* 0x0000a60000047ab9 */ /* 0x000fe20000000000 */
[C---:B------:R-:W-:Y:S01]  /*82f0*/  IMAD.SHL.U32 R68, R95.reuse, 0x8, RZ ;  /* 0x000000085f447824 */ /* 0x040fe200078e00ff */
[----:B------:R-:W-:Y:S01]  /*8300*/  ISETP.NE.AND P0, PT, RZ, UR4, PT ;  /* 0x00000004ff007c0c */ /* 0x000fe2000bf05270 */
[----:B------:R-:W-:Y:S01]  /*8310*/  UIMAD UR7, UR14, UR7, UR16 ;  /* 0x000000070e0772a4 */ /* 0x000fe2000f8e0210 */
[----:B------:R-:W-:Y:S01]  /*8320*/  IMAD R9, R95, 0x40, R8 ;  /* 0x000000405f097824 */ /* 0x000fe200078e0208 */
[----:B------:R-:W-:-:S02]  /*8330*/  UIMAD UR5, UR14, UR5, UR17 ;  /* 0x000000050e0572a4 */ /* 0x000fc4000f8e0211 */
[----:B------:R-:W-:Y:S02]  /*8340*/  UIADD3 UR7, UR7, UR21, URZ ;  /* 0x0000001507077290 */ /* 0x000fe4000fffe03f */
[----:B------:R-:W-:-:S06]  /*8350*/  UIADD3 UR5, UR5, UR23, URZ ;  /* 0x0000001705057290 */ /* 0x000fcc000fffe03f */
[----:B------:R-:W-:Y:S05]  /*8360*/  @!P0 BRA `(.L_x_1627) ;  /* 0x000039c000008947 */ /* 0x000fea0003800000 */
[----:B------:R-:W-:Y:S01]  /*8370*/  PLOP3.LUT P0, PT, PT, PT, UP2, 0x80, 0x0 ;  /* 0x000000000000781c */ /* 0x000fe20003f0f028 */
[----:B------:R-:W-:Y:S01]  /*8380*/  IMAD.U32 R14, RZ, RZ, UR20 ;  /* 0x00000014ff0e7e24 */ /* 0x000fe2000f8e00ff */
[----:B------:R-:W-:Y:S01]  /*8390*/  MOV R15, UR21 ;  /* 0x00000015000f7c02 */ /* 0x000fe20008000f00 */
[----:B------:R-:W-:Y:S01]  /*83a0*/  IMAD.U32 R17, RZ, RZ, UR7 ;  /* 0x00000007ff117e24 */ /* 0x000fe2000f8e00ff */
[----:B------:R-:W-:Y:S01]  /*83b0*/  MOV R13, UR23 ;  /* 0x00000017000d7c02 */ /* 0x000fe20008000f00 */
        /* <DEDUP_REMOVED lines=9> */
[----:B------:R-:W-:Y:S01]  /*8450*/  PLOP3.LUT P0, PT, PT, PT, UP2, 0x80, 0x0 ;  /* 0x000000000000781c */ /* 0x000fe20003f0f028 */
[----:B------:R-:W-:Y:S01]  /*8460*/  CS2R R102, SRZ ;  /* 0x0000000000667805 */ /* 0x000fe2000001ff00 */
[----:B------:R-:W-:Y:S01]  /*8470*/  CS2R R84, SRZ ;  /* 0x0000000000547805 */ /* 0x000fe2000001ff00 */
[----:B------:R-:W-:Y:S01]  /*8480*/  CS2R R94, SRZ ;  /* 0x00000000005e7805 */ /* 0x000fe2000001ff00 */
[----:B------:R-:W-:Y:S01]  /*8490*/  CS2R R108, SRZ ;  /* 0x00000000006c7805 */ /* 0x000fe2000001ff00 */
[----:B------:R-:W-:Y:S01]  /*84a0*/  CS2R R114, SRZ ;  /* 0x0000000000727805 */ /* 0x000fe2000001ff00 */
[----:B------:R-:W-:Y:S01]  /*84b0*/  CS2R R118, SRZ ;  /* 0x0000000000767805 */ /* 0x000fe2000001ff00 */
[----:B------:R-:W-:-:S06]  /*84c0*/  CS2R R106, SRZ ;  /* 0x00000000006a7805 */ /* 0x000fcc000001ff00 */
[----:B------:R-:W-:-:S04]  /*84d0*/  @P0 SHF.R.U32.HI R9, RZ, c[0x0][0x2cc], R10 ;  /* 0x0000b300ff090a19 */ /* 0x000fc8000001160a */
[----:B------:R-:W-:Y:S01]  /*84e0*/  SHF.R.S32.HI R10, RZ, 0x1f, R9 ;  /* 0x0000001fff0a7819 */ /* 0x000fe20000011409 */
[----:B------:R-:W-:-:S04]  /*84f0*/  IMAD.WIDE.U32 R14, R9, c[0x0][0x280], R16 ;  /* 0x0000a000090e7a25 */ /* 0x000fc800078e0010 */
[----:B------:R-:W-:Y:S01]  /*8500*/  IMAD R12, R10, c[0x0][0x280], RZ ;  /* 0x0000a0000a0c7a24 */ /* 0x000fe200078e02ff */
[----:B------:R-:W-:Y:S01]  /*8510*/  LEA R16, P0, R14, c[0x0][0x270], 0x1 ;  /* 0x00009c000e107a11 */ /* 0x000fe200078008ff */
[----:B------:R-:W-:Y:S02]  /*8520*/  IMAD R10, R10, c[0x0][0x290], RZ ;  /* 0x0000a4000a0a7a24 */ /* 0x000fe400078e02ff */
[----:B------:R-:W-:Y:S02]  /*8530*/  IMAD R19, R9, c[0x0][0x284], R12 ;  /* 0x0000a10009137a24 */ /* 0x000fe400078e020c */
[----:B------:R-:W-:Y:S01]  /*8540*/  IMAD.U32 R12, RZ, RZ, UR22 ;  /* 0x00000016ff0c7e24 */ /* 0x000fe2000f8e00ff */
[----:B------:R1:W2:Y:S01]  /*8550*/  SHFL.IDX PT, R20, R16, RZ, 0x1c1f ;  /* 0x001c1fff10147589 */ /* 0x0002a200000e0000 */
[----:B------:R-:W-:Y:S01]  /*8560*/  IMAD.IADD R19, R15, 0x1, R19 ;  /* 0x000000010f137824 */ /* 0x000fe200078e0213 */
[----:B------:R-:W-:Y:S01]  /*8570*/  MOV R15, UR5 ;  /* 0x00000005000f7c02 */ /* 0x000fe20008000f00 */
[----:B------:R-:W-:-:S03]  /*8580*/  IMAD R10, R9, c[0x0][0x294], R10 ;  /* 0x0000a500090a7a24 */ /* 0x000fc600078e020a */
[----:B------:R-:W-:Y:S01]  /*8590*/  LEA.HI.X R19, R14, c[0x0][0x274], R19, 0x1, P0 ;  /* 0x00009d000e137a11 */ /* 0x000fe200000f0c13 */
[----:B------:R-:W-:-:S04]  /*85a0*/  IMAD.MOV.U32 R14, RZ, RZ, R12 ;  /* 0x000000ffff0e7224 */ /* 0x000fc800078e000c */
[----:B------:R-:W-:Y:S01]  /*85b0*/  IMAD.WIDE.U32 R12, R9, c[0x0][0x290], R14 ;  /* 0x0000a400090c7a25 */ /* 0x000fe200078e000e */
[----:B------:R1:W3:Y:S04]  /*85c0*/  SHFL.IDX PT, R21, R19, RZ, 0x1c1f ;  /* 0x001c1fff13157589 */ /* 0x0002e800000e0000 */
[----:B------:R-:W-:Y:S02]  /*85d0*/  IADD3 R18, R13, R10, RZ ;  /* 0x0000000a0d127210 */ /* 0x000fe40007ffe0ff */
[----:B------:R-:W-:-:S04]  /*85e0*/  LEA R10, P0, R12, c[0x0][0x288], 0x1 ;  /* 0x0000a2000c0a7a11 */ /* 0x000fc800078008ff */
[----:B------:R-:W-:Y:S01]  /*85f0*/  LEA.HI.X R18, R12, c[0x0][0x28c], R18, 0x1, P0 ;  /* 0x0000a3000c127a11 */ /* 0x000fe200000f0c12 */
[----:B------:R1:W4:Y:S01]  /*8600*/  SHFL.IDX PT, R14, R10, RZ, 0x1c1f ;  /* 0x001c1fff0a0e7589 */ /* 0x00032200000e0000 */
[----:B------:R-:W-:Y:S02]  /*8610*/  ISETP.GE.AND P0, PT, R8, UR19, PT ;  /* 0x0000001308007c0c */ /* 0x000fe4000bf06270 */
[----:B------:R-:W-:Y:S01]  /*8620*/  LEA.HI R12, R88, R89, RZ, 0x2 ;  /* 0x00000059580c7211 */ /* 0x000fe200078f10ff */
[----:B------:R1:W1:Y:S03]  /*8630*/  SHFL.IDX PT, R15, R18, RZ, 0x1c1f ;  /* 0x001c1fff120f7589 */ /* 0x00026600000e0000 */
[----:B------:R-:W-:-:S05]  /*8640*/  LOP3.LUT R12, R12, 0xfffffffc, RZ, 0xc0, !PT ;  /* 0xfffffffc0c0c7812 */ /* 0x000fca00078ec0ff */
[----:B------:R-:W-:-:S05]  /*8650*/  IMAD.IADD R13, R89, 0x1, -R12 ;  /* 0x00000001590d7824 */ /* 0x000fca00078e0a0c */
[----:B------:R-:W-:Y:S01]  /*8660*/  SHF.L.U32 R13, R13, 0x2, RZ ;  /* 0x000000020d0d7819 */ /* 0x000fe200000006ff */
[----:B------:R-:W-:Y:S05]  /*8670*/  @P0 BRA `(.L_x_1629) ;  /* 0x000003e000000947 */ /* 0x000fea0003800000 */
[C---:B--23--:R-:W-:Y:S01]  /*8680*/  ISETP.GE.AND P0, PT, R13.reuse, c[0x0][0x27c], PT ;  /* 0x00009f000d007a0c */ /* 0x04cfe20003f06270 */
[----:B------:R-:W-:Y:S01]  /*8690*/  CS2R R102, SRZ ;  /* 0x0000000000667805 */ /* 0x000fe2000001ff00 */
[----:B------:R-:W-:Y:S01]  /*86a0*/  CS2R R106, SRZ ;  /* 0x00000000006a7805 */ /* 0x000fe2000001ff00 */
[----:B------:R-:W-:-:S10]  /*86b0*/  IADD3 R9, R13, 0x10, RZ ;  /* 0x000000100d097810 */ /* 0x000fd40007ffe0ff */
[----:B------:R-:W-:-:S04]  /*86c0*/  @!P0 IMAD.WIDE R28, R13, 0x2, R20 ;  /* 0x000000020d1c8825 */ /* 0x000fc800078e0214 */
[----:B-1--4-:R-:W-:Y:S01]  /*86d0*/  @!P0 IMAD.WIDE R22, R13, 0x2, R14 ;  /* 0x000000020d168825 */ /* 0x012fe200078e020e */
[----:B------:R1:W5:Y:S04]  /*86e0*/  @!P0 LD.E.64 R102, [R28.64] ;  /* 0x0000000a1c668980 */ /* 0x000368000c101b00 */
[----:B------:R2:W5:Y:S01]  /*86f0*/  @!P0 LD.E.64 R106, [R22.64] ;  /* 0x0000000a166a8980 */ /* 0x000562000c101b00 */
[----:B------:R-:W-:Y:S01]  /*8700*/  ISETP.GE.AND P0, PT, R9, c[0x0][0x27c], PT ;  /* 0x00009f0009007a0c */ /* 0x000fe20003f06270 */
[----:B------:R-:W-:Y:S01]  /*8710*/  CS2R R120, SRZ ;  /* 0x0000000000787805 */ /* 0x000fe2000001ff00 */
[----:B------:R-:W-:-:S11]  /*8720*/  CS2R R118, SRZ ;  /* 0x0000000000767805 */ /* 0x000fd6000001ff00 */
[----:B------:R-:W-:-:S04]  /*8730*/  @!P0 SHF.R.S32.HI R12, RZ, 0x1f, R9 ;  /* 0x0000001fff0c8819 */ /* 0x000fc80000011409 */
[----:B------:R-:W-:-:S04]  /*8740*/  @!P0 LEA.HI R9, R12, R9, RZ, 0x2 ;  /* 0x000000090c098211 */ /* 0x000fc800078f10ff */
[----:B------:R-:W-:-:S05]  /*8750*/  @!P0 LOP3.LUT R9, R9, 0xfffffffc, RZ, 0xc0, !PT ;  /* 0xfffffffc09098812 */ /* 0x000fca00078ec0ff */
[----:B------:R-:W-:-:S04]  /*8760*/  @!P0 IMAD.WIDE R30, R9, 0x2, R20 ;  /* 0x00000002091e8825 */ /* 0x000fc800078e0214 */
[----:B------:R-:W-:Y:S01]  /*8770*/  @!P0 IMAD.WIDE R32, R9, 0x2, R14 ;  /* 0x0000000209208825 */ /* 0x000fe200078e020e */
[----:B------:R-:W-:Y:S01]  /*8780*/  IADD3 R9, R13, 0x20, RZ ;  /* 0x000000200d097810 */ /* 0x000fe20007ffe0ff */
        /* <DEDUP_REMOVED lines=8> */
[----:B--2---:R-:W-:-:S04]  /*8810*/  @!P0 IMAD.WIDE R22, R9, 0x2, R20 ;  /* 0x0000000209168825 */ /* 0x004fc800078e0214 */
[----:B-1----:R-:W-:Y:S01]  /*8820*/  @!P0 IMAD.WIDE R28, R9, 0x2, R14 ;  /* 0x00000002091c8825 */ /* 0x002fe200078e020e */
        /* <DEDUP_REMOVED lines=9> */
[----:B---3--:R-:W-:-:S04]  /*88c0*/  @!P0 IMAD.WIDE R30, R9, 0x2, R20 ;  /* 0x00000002091e8825 */ /* 0x008fc800078e0214 */
[----:B----4-:R-:W-:Y:S01]  /*88d0*/  @!P0 IMAD.WIDE R32, R9, 0x2, R14 ;  /* 0x0000000209208825 */ /* 0x010fe200078e020e */
        /* <DEDUP_REMOVED lines=9> */
[----:B-1----:R-:W-:-:S04]  /*8970*/  @!P0 IMAD.WIDE R22, R9, 0x2, R20 ;  /* 0x0000000209168825 */ /* 0x002fc800078e0214 */
[----:B--2---:R-:W-:Y:S01]  /*8980*/  @!P0 IMAD.WIDE R28, R9, 0x2, R14 ;  /* 0x00000002091c8825 */ /* 0x004fe200078e020e */
        /* <DEDUP_REMOVED lines=11> */
[----:B------:R3:W5:Y:S04]  /*8a40*/  @!P0 LD.E.64 R86, [R20.64] ;  /* 0x0000000a14568980 */ /* 0x000768000c101b00 */
[----:B------:R3:W5:Y:S02]  /*8a50*/  @!P0 LD.E.64 R84, [R14.64] ;  /* 0x0000000a0e548980 */ /* 0x000764000c101b00 */
.L_x_1629:
[----:B--23--:R-:W-:Y:S05]  /*8a60*/  BSYNC B0 ;  /* 0x0000000000007941 */ /* 0x00cfea0003800000 */
.L_x_1628:
[----:B-----5:R-:W-:Y:S01]  /*8a70*/  IMAD.MOV.U32 R9, RZ, RZ, R87 ;  /* 0x000000ffff097224 */ /* 0x020fe200078e0057 */
[----:B------:R-:W-:Y:S01]  /*8a80*/  IADD3 R8, R8, 0x40, RZ ;  /* 0x0000004008087810 */ /* 0x000fe20007ffe0ff */
[----:B------:R-:W-:Y:S01]  /*8a90*/  IMAD.MOV.U32 R12, RZ, RZ, R97 ;  /* 0x000000ffff0c7224 */ /* 0x000fe200078e0061 */
[----:B------:R2:W3:Y:S01]  /*8aa0*/  SHFL.IDX PT, R17, R19, 0x1, 0x1c1f ;  /* 0x003c1f0013117f89 */ /* 0x0004e200000e0000 */
[----:B------:R-:W-:Y:S01]  /*8ab0*/  IMAD.MOV.U32 R11, RZ, RZ, R86 ;  /* 0x000000ffff0b7224 */ /* 0x000fe200078e0056 */
[----:B------:R-:W-:Y:S01]  /*8ac0*/  PRMT R53, R9, 0x7610, R53 ;  /* 0x0000761009357816 */ /* 0x000fe20000000035 */
[----:B------:R-:W-:Y:S01]  /*8ad0*/  IMAD.MOV.U32 R9, RZ, RZ, R111 ;  /* 0x000000ffff097224 */ /* 0x000fe200078e006f */
[----:B------:R-:W-:Y:S01]  /*8ae0*/  PRMT R61, R12, 0x7610, R61 ;  /* 0x000076100c3d7816 */ /* 0x000fe2000000003d */
[----:B----4-:R-:W-:Y:S01]  /*8af0*/  IMAD.MOV.U32 R14, RZ, RZ, R96 ;  /* 0x000000ffff0e7224 */ /* 0x010fe200078e0060 */
        /* <DEDUP_REMOVED lines=33> */
[----:B-1----:R-:W-:Y:S01]  /*8d10*/  IMAD.MOV.U32 R15, RZ, RZ, R118 ;  /* 0x000000ffff0f7224 */ /* 0x002fe200078e0076 */
[----:B------:R-:W-:Y:S01]  /*8d20*/  PRMT R80, R9, 0x7610, R80 ;  /* 0x0000761009507816 */ /* 0x000fe20000000050 */
[----:B------:R-:W-:Y:S01]  /*8d30*/  IMAD.MOV.U32 R12, RZ, RZ, R106 ;  /* 0x000000ffff0c7224 */ /* 0x000fe200078e006a */
[----:B------:R-:W-:Y:S01]  /*8d40*/  PRMT R69, R11, 0x7610, R69 ;  /* 0x000076100b457816 */ /* 0x000fe20000000045 */
[----:B------:R-:W-:Y:S01]  /*8d50*/  IMAD.MOV.U32 R9, RZ, RZ, R107 ;  /* 0x000000ffff097224 */ /* 0x000fe200078e006b */
[----:B------:R-:W1:Y:S01]  /*8d60*/  SHFL.IDX PT, R16, R16, 0x1, 0x1c1f ;  /* 0x003c1f0010107f89 */ /* 0x000e6200000e0000 */
[----:B------:R-:W-:Y:S01]  /*8d70*/  BSSY B0, `(.L_x_1630) ;  /* 0x0000051000007945 */ /* 0x000fe20003800000 */
[----:B------:R-:W-:Y:S01]  /*8d80*/  PRMT R90, R14, 0x7610, R90 ;  /* 0x000076100e5a7816 */ /* 0x000fe2000000005a */
[----:B------:R-:W-:Y:S01]  /*8d90*/  CS2R R50, SRZ ;  /* 0x0000000000327805 */ /* 0x000fe2000001ff00 */
[----:B------:R2:W4:Y:S01]  /*8da0*/  SHFL.IDX PT, R11, R18, 0x1, 0x1c1f ;  /* 0x003c1f00120b7f89 */ /* 0x00052200000e0000 */
        /* <DEDUP_REMOVED lines=18> */
[----:B------:R-:W-:-:S10]  /*8ed0*/  IADD3 R9, R13, 0x10, RZ ;  /* 0x000000100d097810 */ /* 0x000fd40007ffe0ff */
[----:B-1----:R-:W-:-:S04]  /*8ee0*/  @!P0 IMAD.WIDE R20, R13, 0x2, R16 ;  /* 0x000000020d148825 */ /* 0x002fc800078e0210 */
[----:B--2-4-:R-:W-:Y:S01]  /*8ef0*/  @!P0 IMAD.WIDE R18, R13, 0x2, R10 ;  /* 0x000000020d128825 */ /* 0x014fe200078e020a */
        /* <DEDUP_REMOVED lines=20> */
[----:B--2---:R-:W-:-:S04]  /*9040*/  @!P0 IMAD.WIDE R18, R8, 0x2, R16 ;  /* 0x0000000208128825 */ /* 0x004fc800078e0210 */
[----:B-1----:R-:W-:Y:S01]  /*9050*/  @!P0 IMAD.WIDE R20, R8, 0x2, R10 ;  /* 0x0000000208148825 */ /* 0x002fe200078e020a */
        /* <DEDUP_REMOVED lines=9> */
[----:B---3--:R-:W-:-:S04]  /*90f0*/  @!P0 IMAD.WIDE R22, R8, 0x2, R16 ;  /* 0x0000000208168825 */ /* 0x008fc800078e0210 */
[----:B----4-:R-:W-:Y:S01]  /*9100*/  @!P0 IMAD.WIDE R28, R8, 0x2, R10 ;  /* 0x00000002081c8825 */ /* 0x010fe200078e020a */
        /* <DEDUP_REMOVED lines=9> */
[----:B-1----:R-:W-:-:S04]  /*91a0*/  @!P0 IMAD.WIDE R18, R8, 0x2, R16 ;  /* 0x0000000208128825 */ /* 0x002fc800078e0210 */
[----:B--2---:R-:W-:Y:S01]  /*91b0*/  @!P0 IMAD.WIDE R20, R8, 0x2, R10 ;  /* 0x0000000208148825 */ /* 0x004fe200078e020a */
        /* <DEDUP_REMOVED lines=12> */
.L_x_1631:
[----:B---3--:R-:W-:Y:S05]  /*9280*/  BSYNC B0 ;  /* 0x0000000000007941 */ /* 0x008fea0003800000 */
.L_x_1630:
[----:B------:R-:W-:Y:S01]  /*9290*/  SHF.R.S32.HI R8, RZ, 0x1f, R25 ;  /* 0x0000001fff087819 */ /* 0x000fe20000011419 */
[----:B-1---5:R-:W-:Y:S01]  /*92a0*/  IMAD.MOV.U32 R10, RZ, RZ, R50 ;  /* 0x000000ffff0a7224 */ /* 0x022fe200078e0032 */
[----:B------:R-:W-:Y:S01]  /*92b0*/  UIADD3 UR4, -UR13, UR19, URZ ;  /* 0x000000130d047290 */ /* 0x000fe2000fffe13f */
[----:B----4-:R-:W-:Y:S01]  /*92c0*/  IMAD.MOV.U32 R11, RZ, RZ, R43 ;  /* 0x000000ffff0b7224 */ /* 0x010fe200078e002b */
[----:B------:R-:W-:Y:S01]  /*92d0*/  LEA.HI R8, R8, R25, RZ, 0x3 ;  /* 0x0000001908087211 */ /* 0x000fe200078f18ff */
[----:B------:R-:W-:-:S04]  /*92e0*/  DEPBAR.LE SB0, 0x3 ;  /* 0x000080c00000791a */ /* 0x000fc80000000000 */
[----:B------:R-:W-:Y:S01]  /*92f0*/  LOP3.LUT R8, R8, 0xfffffff8, RZ, 0xc0, !PT ;  /* 0xfffffff808087812 */ /* 0x000fe200078ec0ff */
[----:B------:R-:W-:Y:S01]  /*9300*/  UISETP.LT.AND UP0, UPT, UR4, 0x80, UPT ;  /* 0x000000800400788c */ /* 0x000fe2000bf01270 */
[----:B------:R-:W-:Y:S01]  /*9310*/  PRMT R22, R10, 0x7610, R22 ;  /* 0x000076100a167816 */ /* 0x000fe20000000016 */
[----:B------:R-:W-:Y:S01]  /*9320*/  IMAD.MOV.U32 R10, RZ, RZ, R66 ;  /* 0x000000ffff0a7224 */ /* 0x000fe200078e0042 */
[----:B------:R-:W-:Y:S01]  /*9330*/  PRMT R16, R11, 0x7610, R16 ;  /* 0x000076100b107816 */ /* 0x000fe20000000010 */
[----:B------:R-:W-:Y:S01]  /*9340*/  IMAD.IADD R8, R25, 0x1, -R8 ;  /* 0x0000000119087824 */ /* 0x000fe200078e0a08 */
[----:B------:R-:W-:Y:S01]  /*9350*/  USEL UR4, UR4, 0x80, UP0 ;  /* 0x0000008004047887 */ /* 0x000fe20008000000 */
[----:B------:R-:W-:Y:S01]  /*9360*/  IMAD.MOV.U32 R11, RZ, RZ, R59 ;  /* 0x000000ffff0b7224 */ /* 0x000fe200078e003b */
[----:B------:R-:W-:Y:S01]  /*9370*/  PRMT R34, R10, 0x7610, R34 ;  /* 0x000076100a227816 */ /* 0x000fe20000000022 */
[C---:B------:R-:W-:Y:S01]  /*9380*/  IMAD.SHL.U32 R9, R8.reuse, 0x40, RZ ;  /* 0x0000004008097824 */ /* 0x040fe200078e00ff */
[----:B------:R-:W-:Y:S01]  /*9390*/  BAR.SYNC.DEFER_BLOCKING 0x0 ;  /* 0x0000000000007b1d */ /* 0x000fe20000010000 */
[----:B------:R-:W-:Y:S01]  /*93a0*/  LOP3.LUT P0, RZ, R8, 0x4, RZ, 0xc0, !PT ;  /* 0x0000000408ff7812 */ /* 0x000fe2000780c0ff */
[----:B------:R-:W-:Y:S01]  /*93b0*/  IMAD.MOV.U32 R8, RZ, RZ, R42 ;  /* 0x000000ffff087224 */ /* 0x000fe200078e002a */
[----:B------:R-:W-:Y:S01]  /*93c0*/  PRMT R29, R11, 0x7610, R29 ;  /* 0x000076100b1d7816 */ /* 0x000fe2000000001d */
[----:B------:R-:W-:Y:S01]  /*93d0*/  IMAD.MOV.U32 R10, RZ, RZ, R78 ;  /* 0x000000ffff0a7224 */ /* 0x000fe200078e004e */
[----:B------:R-:W-:Y:S01]  /*93e0*/  LOP3.LUT R9, R9, 0x1c0, RZ, 0xc0, !PT ;  /* 0x000001c009097812 */ /* 0x000fe200078ec0ff */
[----:B------:R-:W-:Y:S01]  /*93f0*/  IMAD.MOV.U32 R11, RZ, RZ, R73 ;  /* 0x000000ffff0b7224 */ /* 0x000fe200078e0049 */
[----:B------:R-:W-:Y:S01]  /*9400*/  PRMT R17, R8, 0x7610, R17 ;  /* 0x0000761008117816 */ /* 0x000fe20000000011 */
[----:B------:R-:W-:Y:S01]  /*9410*/  IMAD.MOV.U32 R8, RZ, RZ, R58 ;  /* 0x000000ffff087224 */ /* 0x000fe200078e003a */
[----:B------:R-:W-:Y:S01]  /*9420*/  LOP3.LUT R68, R9, 0x18, R68, 0xf8, !PT ;  /* 0x0000001809447812 */ /* 0x000fe200078ef844 */
[----:B------:R-:W-:Y:S01]  /*9430*/  BSSY B1, `(.L_x_1632) ;  /* 0x000015c000017945 */ /* 0x000fe20003800000 */
[----:B------:R-:W-:-:S02]  /*9440*/  SHF.R.U32.HI R9, RZ, 0x3, R9 ;  /* 0x00000003ff097819 */ /* 0x000fc40000011609 */
[----:B------:R-:W-:Y:S01]  /*9450*/  PRMT R30, R8, 0x7610, R30 ;  /* 0x00007610081e7816 */ /* 0x000fe2000000001e */
[----:B------:R-:W-:Y:S01]  /*9460*/  IMAD.MOV.U32 R8, RZ, RZ, R72 ;  /* 0x000000ffff087224 */ /* 0x000fe200078e0048 */
[----:B--2---:R-:W-:Y:S01]  /*9470*/  LOP3.LUT R18, R68, R9, RZ, 0x3c, !PT ;  /* 0x0000000944127212 */ /* 0x004fe200078e3cff */
        /* <DEDUP_REMOVED lines=8> */
[----:B------:R-:W-:Y:S01]  /*9500*/  IMAD R18, R7, 0x200, R18 ;  /* 0x0000020007127824 */ /* 0x000fe200078e0212 */
[----:B------:R-:W-:Y:S01]  /*9510*/  PRMT R15, R8, 0x7610, R15 ;  /* 0x00007610080f7816 */ /* 0x000fe2000000000f */
[----:B------:R-:W-:Y:S01]  /*9520*/  IMAD.MOV.U32 R8, RZ, RZ, R56 ;  /* 0x000000ffff087224 */ /* 0x000fe200078e0038 */
[----:B------:R-:W-:Y:S01]  /*9530*/  PRMT R33, R9, 0x7610, R33 ;  /* 0x0000761009217816 */ /* 0x000fe20000000021 */
[----:B------:R-:W-:Y:S01]  /*9540*/  IMAD.MOV.U32 R9, RZ, RZ, R79 ;  /* 0x000000ffff097224 */ /* 0x000fe200078e004f */
[C---:B------:R-:W-:Y:S01]  /*9550*/  IADD3 R12, R18.reuse, 0x20, RZ ;  /* 0x00000020120c7810 */ /* 0x040fe20007ffe0ff */
[----:B------:R-:W-:Y:S01]  /*9560*/  IMAD.MOV.U32 R11, RZ, RZ, R41 ;  /* 0x000000ffff0b7224 */ /* 0x000fe200078e0029 */
[----:B------:R-:W-:-:S02]  /*9570*/  @P0 IADD3 R12, R18, -0x20, RZ ;  /* 0xffffffe0120c0810 */ /* 0x000fc40007ffe0ff */
[----:B------:R-:W-:Y:S01]  /*9580*/  PRMT R45, R9, 0x7610, R45 ;  /* 0x00007610092d7816 */ /* 0x000fe2000000002d */
[----:B------:R-:W-:Y:S01]  /*9590*/  IMAD.MOV.U32 R9, RZ, RZ, R49 ;  /* 0x000000ffff097224 */ /* 0x000fe200078e0031 */
[----:B------:R-:W-:Y:S02]  /*95a0*/  ISETP.GE.AND P0, PT, R25, UR4, PT ;  /* 0x0000000419007c0c */ /* 0x000fe4000bf06270 */
        /* <DEDUP_REMOVED lines=14> */
[----:B------:R-:W-:-:S02]  /*9690*/  PRMT R23, R11, 0x7610, R23 ;  /* 0x000076100b177816 */ /* 0x000fc40000000017 */
[----:B------:R-:W-:Y:S02]  /*96a0*/  PRMT R35, R10, 0x7610, R35 ;  /* 0x000076100a237816 */ /* 0x000fe40000000023 */
[----:B------:R-:W-:Y:S02]  /*96b0*/  PRMT R44, R9, 0x7610, R44 ;  /* 0x00007610092c7816 */ /* 0x000fe4000000002c */
        /* <DEDUP_REMOVED lines=8> */
[----:B------:R-:W-:Y:S02]  /*9740*/  SHF.R.U32.HI R68, RZ, 0x10, R103 ;  /* 0x00000010ff447819 */ /* 0x000fe40000011667 */
[----:B------:R-:W-:Y:S02]  /*9750*/  SHF.R.U32.HI R101, RZ, 0x10, R107 ;  /* 0x00000010ff657819 */ /* 0x000fe4000001166b */
[----:B------:R-:W-:Y:S02]  /*9760*/  SHF.R.U64 R105, R102, 0x10, R103 ;  /* 0x0000001066697819 */ /* 0x000fe40000001267 */
[----:B------:R-:W-:Y:S02]  /*9770*/  PRMT R99, R99, 0x5410, R68 ;  /* 0x0000541063637816 */ /* 0x000fe40000000044 */
[----:B------:R-:W-:Y:S02]  /*9780*/  PRMT R68, R14, 0x5432, R101 ;  /* 0x000054320e447816 */ /* 0x000fe40000000065 */
[----:B------:R-:W-:-:S02]  /*9790*/  SHF.R.U64 R103, R106, 0x10, R107 ;  /* 0x000000106a677819 */ /* 0x000fc4000000126b */
        /* <DEDUP_REMOVED lines=38> */
[----:B------:R1:W-:Y:S02]  /*9a00*/  STS.128 [R18], R8 ;  /* 0x0000000812007388 */ /* 0x0003e40000000c00 */
.L_x_1635:
[----:B------:R-:W-:Y:S05]  /*9a10*/  BSYNC B0 ;  /* 0x0000000000007941 */ /* 0x000fea0003800000 */
.L_x_1634:
        /* <DEDUP_REMOVED lines=49> */
[----:B------:R1:W-:Y:S02]  /*9d30*/  STS.128 [R12], R8 ;  /* 0x000000080c007388 */ /* 0x0003e40000000c00 */
.L_x_1637:
[----:B------:R-:W-:Y:S05]  /*9d40*/  BSYNC B0 ;  /* 0x0000000000007941 */ /* 0x000fea0003800000 */
.L_x_1636:
        /* <DEDUP_REMOVED lines=50> */
.L_x_1639:
[----:B------:R-:W-:Y:S05]  /*a070*/  BSYNC B0 ;  /* 0x0000000000007941 */ /* 0x000fea0003800000 */
.L_x_1638:
        /* <DEDUP_REMOVED lines=50> */
.L_x_1641:
[----:B------:R-:W-:Y:S05]  /*a3a0*/  BSYNC B0 ;  /* 0x0000000000007941 */ /* 0x000fea0003800000 */
.L_x_1640:
        /* <DEDUP_REMOVED lines=50> */
.L_x_1643:
[----:B------:R-:W-:Y:S05]  /*a6d0*/  BSYNC B0 ;  /* 0x0000000000007941 */ /* 0x000fea0003800000 */
.L_x_1642:
        /* <DEDUP_REMOVED lines=49> */
.L_x_1633:
[----:B------:R-:W-:Y:S05]  /*a9f0*/  BSYNC B1 ;  /* 0x0000000000017941 */ /* 0x000fea0003800000 */
.L_x_1632:
[----:B------:R-:W-:-:S04]  /*aa00*/  IADD3 R25, R25, 0x40, RZ ;  /* 0x0000004019197810 */ /* 0x000fc80007ffe0ff */
[----:B------:R-:W-:-:S13]  /*aa10*/  ISETP.GE.AND P0, PT, R25, UR4, PT ;  /* 0x0000000419007c0c */ /* 0x000fda000bf06270 */
[----:B------:R-:W-:Y:S05]  /*aa20*/  @P0 BRA `(.L_x_1644) ;  /* 0x00004f7000000947 */ /* 0x000fea0003800000 */
[----:B------:R-:W-:Y:S01]  /*aa30*/  ISETP.GE.AND P0, PT, R13, c[0x0][0x27c], PT ;  /* 0x00009f000d007a0c */ /* 0x000fe20003f06270 */
[----:B------:R-:W-:-:S12]  /*aa40*/  BSSY B0, `(.L_x_1645) ;  /* 0x0000030000007945 */ /* 0x000fd80003800000 */
        /* <DEDUP_REMOVED lines=11> */
[----:B------:R-:W-:Y:S02]  /*ab00*/  LOP3.LUT R60, R45, 0xffff0000, RZ, 0xc0, !PT ;  /* 0xffff00002d3c7812 */ /* 0x000fe400078ec0ff */
[C---:B-1----:R-:W-:Y:S01]  /*ab10*/  LOP3.LUT R25, R10.reuse, 0xffff0000, RZ, 0xc0, !PT ;  /* 0xffff00000a197812 */ /* 0x042fe200078ec0ff */
[----:B------:R-:W-:Y:S01]  /*ab20*/  IMAD.U32 R47, R10, 0x10000, RZ ;  /* 0x000100000a2f7824 */ /* 0x000fe200078e00ff */
[C---:B------:R-:W-:Y:S01]  /*ab30*/  SHF.L.U32 R55, R8.reuse, 0x10, RZ ;  /* 0x0000001008377819 */ /* 0x040fe200000006ff */
[----:B------:R-:W-:Y:S01]  /*ab40*/  IMAD.U32 R10, R11, 0x10000, RZ ;  /* 0x000100000b0a7824 */ /* 0x000fe200078e00ff */
[----:B------:R-:W-:Y:S01]  /*ab50*/  LOP3.LUT R54, R8, 0xffff0000, RZ, 0xc0, !PT ;  /* 0xffff000008367812 */ /* 0x000fe200078ec0ff */
[----:B------:R-:W-:Y:S01]  /*ab60*/  IMAD.U32 R8, R39, 0x10000, RZ ;  /* 0x0001000027087824 */ /* 0x000fe200078e00ff */
[----:B------:R-:W-:-:S02]  /*ab70*/  LOP3.LUT R11, R11, 0xffff0000, RZ, 0xc0, !PT ;  /* 0xffff00000b0b7812 */ /* 0x000fc400078ec0ff */
[----:B------:R-:W-:Y:S01]  /*ab80*/  LOP3.LUT R39, R39, 0xffff0000, RZ, 0xc0, !PT ;  /* 0xffff000027277812 */ /* 0x000fe200078ec0ff */
[----:B------:R-:W-:Y:S01]  /*ab90*/  FMUL.FTZ R45, R25, R8 ;  /* 0x00000008192d7220 */ /* 0x000fe20000410000 */
[----:B------:R-:W-:Y:S01]  /*aba0*/  SHF.L.U32 R53, R9, 0x10, RZ ;  /* 0x0000001009357819 */ /* 0x000fe200000006ff */
        /* <DEDUP_REMOVED lines=16> */
[C---:B------:R-:W-:Y:S01]  /*acb0*/  FFMA.FTZ R47, R55.reuse, R47, -R10 ;  /* 0x0000002f372f7223 */ /* 0x040fe2000001080a */
[----:B------:R-:W-:Y:S01]  /*acc0*/  F2FP.BF16.PACK_AB R10, R8, R45 ;  /* 0x0000002d080a723e */ /* 0x000fe200000010ff */
[----:B------:R-:W-:-:S02]  /*acd0*/  FFMA.FTZ R54, R55, R25, R54 ;  /* 0x0000001937367223 */ /* 0x000fc40000010036 */
[C---:B------:R-:W-:Y:S01]  /*ace0*/  FFMA.FTZ R46, R53.reuse, R46, -R11 ;  /* 0x0000002e352e7223 */ /* 0x040fe2000001080b */
[----:B------:R-:W-:Y:S01]  /*acf0*/  F2FP.BF16.PACK_AB R11, R52, R9 ;  /* 0x00000009340b723e */ /* 0x000fe200000010ff */
[----:B------:R-:W-:Y:S01]  /*ad00*/  FFMA.FTZ R61, R53, R44, R61 ;  /* 0x0000002c353d7223 */ /* 0x000fe2000001003d */
[----:B------:R-:W-:-:S04]  /*ad10*/  F2FP.BF16.PACK_AB R8, R54, R47 ;  /* 0x0000002f3608723e */ /* 0x000fc800000010ff */
[----:B------:R-:W-:-:S05]  /*ad20*/  F2FP.BF16.PACK_AB R9, R61, R46 ;  /* 0x0000002e3d09723e */ /* 0x000fca00000010ff */
[----:B------:R1:W-:Y:S02]  /*ad30*/  STS.128 [R18+0x2000], R8 ;  /* 0x0020000812007388 */ /* 0x0003e40000000c00 */
.L_x_1646:
[----:B------:R-:W-:Y:S05]  /*ad40*/  BSYNC B0 ;  /* 0x0000000000007941 */ /* 0x000fea0003800000 */
.L_x_1645:
        /* <DEDUP_REMOVED lines=50> */
.L_x_1648:
[----:B------:R-:W-:Y:S05]  /*b070*/  BSYNC B0 ;  /* 0x0000000000007941 */ /* 0x000fea0003800000 */
.L_x_1647:
        /* <DEDUP_REMOVED lines=50> */
.L_x_1650:
[----:B------:R-:W-:Y:S05]  /*b3a0*/  BSYNC B0 ;  /* 0x0000000000007941 */ /* 0x000fea0003800000 */
.L_x_1649:
        /* <DEDUP_REMOVED lines=50> */
.L_x_1652:
[----:B------:R-:W-:Y:S05]  /*b6d0*/  BSYNC B0 ;  /* 0x0000000000007941 */ /* 0x000fea0003800000 */
.L_x_1651:
        /* <DEDUP_REMOVED lines=50> */
.L_x_1654:
[----:B------:R-:W-:Y:S05]  /*ba00*/  BSYNC B0 ;  /* 0x0000000000007941 */ /* 0x000fea0003800000 */
.L_x_1653:
        /* <DEDUP_REMOVED lines=36> */
[-C--:B------:R-:W-:Y:S02]  /*bc50*/  FMUL.FTZ R10, R21, R8.reuse ;  /* 0x00000008150a7220 */ /* 0x080fe40000410000 */
[----:B------:R-:W-:Y:S02]  /*bc60*/  FMUL.FTZ R18, R25, R15 ;  /* 0x0000000f19127220 */ /* 0x000fe40000410000 */
        /* <DEDUP_REMOVED lines=10> */
[----:B------:R1:W-:Y:S01]  /*bd10*/  STS.128 [R12+0xa000], R8 ;  /* 0x00a000080c007388 */ /* 0x0003e20000000c00 */
[----:B------:R-:W-:Y:S05]  /*bd20*/  BRA `(.L_x_1644) ;  /* 0x00003c7000007947 */ /* 0x000fea0003800000 */
.L_x_1627:
[----:B------:R-:W-:Y:S01]  /*bd30*/  PLOP3.LUT P0, PT, PT, PT, UP2, 0x80, 0x0 ;  /* 0x000000000000781c */ /* 0x000fe20003f0f028 */
[----:B------:R-:W-:Y:S01]  /*bd40*/  IMAD.U32 R12, RZ, RZ, UR20 ;  /* 0x00000014ff0c7e24 */ /* 0x000fe2000f8e00ff */
[----:B------:R-:W-:Y:S01]  /*bd50*/  MOV R13, UR21 ;  /* 0x00000015000d7c02 */ /* 0x000fe20008000f00 */
[----:B------:R-:W-:Y:S01]  /*bd60*/  IMAD.U32 R15, RZ, RZ, UR7 ;  /* 0x00000007ff0f7e24 */ /* 0x000fe2000f8e00ff */
[----:B------:R-:W-:Y:S01]  /*bd70*/  BSSY B0, `(.L_x_1655) ;  /* 0x000004c000007945 */ /* 0x000fe20003800000 */
[----:B------:R-:W-:Y:S01]  /*bd80*/  IMAD.MOV.U32 R14, RZ, RZ, R12 ;  /* 0x000000ffff0e7224 */ /* 0x000fe200078e000c */
[----:B------:R-:W-:Y:S01]  /*bd90*/  CS2R R22, SRZ ;  /* 0x0000000000167805 */ /* 0x000fe2000001ff00 */
[----:B------:R-:W-:Y:S01]  /*bda0*/  IMAD.U32 R17, RZ, RZ, UR5 ;  /* 0x00000005ff117e24 */ /* 0x000fe2000f8e00ff */
        /* <DEDUP_REMOVED lines=20> */
[C---:B------:R-:W-:Y:S02]  /*bef0*/  IMAD R18, R9.reuse, c[0x0][0x284], R18 ;  /* 0x0000a10009127a24 */ /* 0x040fe400078e0212 */
[----:B------:R-:W-:Y:S01]  /*bf00*/  IMAD R10, R9, c[0x0][0x294], R10 ;  /* 0x0000a500090a7a24 */ /* 0x000fe200078e020a */
[----:B------:R1:W2:Y:S02]  /*bf10*/  SHFL.IDX PT, R28, R12, RZ, 0x1c1f ;  /* 0x001c1fff0c1c7589 */ /* 0x0002a400000e0000 */
[----:B------:R-:W-:Y:S01]  /*bf20*/  IADD3 R18, R15, R18, RZ ;  /* 0x000000120f127210 */ /* 0x000fe20007ffe0ff */
[----:B------:R-:W-:-:S03]  /*bf30*/  IMAD.U32 R15, RZ, RZ, UR23 ;  /* 0x00000017ff0f7e24 */ /* 0x000fc6000f8e00ff */
[----:B------:R-:W-:Y:S02]  /*bf40*/  LEA.HI.X R18, R14, c[0x0][0x274], R18, 0x1, P0 ;  /* 0x00009d000e127a11 */ /* 0x000fe400000f0c12 */
[----:B------:R-:W-:-:S03]  /*bf50*/  MOV R14, UR22 ;  /* 0x00000016000e7c02 */ /* 0x000fc60008000f00 */
[----:B------:R1:W3:Y:S01]  /*bf60*/  SHFL.IDX PT, R29, R18, RZ, 0x1c1f ;  /* 0x001c1fff121d7589 */ /* 0x0002e200000e0000 */
[----:B------:R-:W-:-:S05]  /*bf70*/  MOV R16, R14 ;  /* 0x0000000e00107202 */ /* 0x000fca0000000f00 */
[----:B------:R-:W-:-:S04]  /*bf80*/  IMAD.WIDE.U32 R14, R9, c[0x0][0x290], R16 ;  /* 0x0000a400090e7a25 */ /* 0x000fc800078e0010 */
[----:B------:R-:W-:Y:S01]  /*bf90*/  IMAD.IADD R17, R15, 0x1, R10 ;  /* 0x000000010f117824 */ /* 0x000fe200078e020a */
[----:B------:R-:W-:-:S04]  /*bfa0*/  LEA R10, P0, R14, c[0x0][0x288], 0x1 ;  /* 0x0000a2000e0a7a11 */ /* 0x000fc800078008ff */
[----:B------:R-:W-:Y:S01]  /*bfb0*/  LEA.HI.X R17, R14, c[0x0][0x28c], R17, 0x1, P0 ;  /* 0x0000a3000e117a11 */ /* 0x000fe200000f0c11 */
[----:B------:R1:W4:Y:S01]  /*bfc0*/  SHFL.IDX PT, R20, R10, RZ, 0x1c1f ;  /* 0x001c1fff0a147589 */ /* 0x00032200000e0000 */
[----:B------:R-:W-:-:S03]  /*bfd0*/  ISETP.GE.AND P0, PT, R8, UR19, PT ;  /* 0x0000001308007c0c */ /* 0x000fc6000bf06270 */
[----:B------:R1:W1:Y:S10]  /*bfe0*/  SHFL.IDX PT, R21, R17, RZ, 0x1c1f ;  /* 0x001c1fff11157589 */ /* 0x00027400000e0000 */
[----:B------:R-:W-:Y:S05]  /*bff0*/  @P0 BRA `(.L_x_1656) ;  /* 0x0000023000000947 */ /* 0x000fea0003800000 */
[C---:B--23--:R-:W-:Y:S01]  /*c000*/  ISETP.GE.AND P0, PT, R68.reuse, c[0x0][0x27c], PT ;  /* 0x00009f0044007a0c */ /* 0x04cfe20003f06270 */
[----:B------:R-:W-:Y:S01]  /*c010*/  CS2R R78, SRZ ;  /* 0x00000000004e7805 */ /* 0x000fe2000001ff00 */
[----:B------:R-:W-:Y:S01]  /*c020*/  CS2R R76, SRZ ;  /* 0x00000000004c7805 */ /* 0x000fe2000001ff00 */
[----:B------:R-:W-:Y:S01]  /*c030*/  CS2R R74, SRZ ;  /* 0x00000000004a7805 */ /* 0x000fe2000001ff00 */
[----:B------:R-:W-:Y:S01]  /*c040*/  CS2R R72, SRZ ;  /* 0x0000000000487805 */ /* 0x000fe2000001ff00 */
[----:B------:R-:W-:-:S08]  /*c050*/  IADD3 R14, R68, 0x20, RZ ;  /* 0x00000020440e7810 */ /* 0x000fd00007ffe0ff */
[----:B------:R-:W-:-:S04]  /*c060*/  @!P0 IMAD.WIDE R30, R68, 0x2, R28 ;  /* 0x00000002441e8825 */ /* 0x000fc800078e021c */
[----:B-1--4-:R-:W-:Y:S01]  /*c070*/  @!P0 IMAD.WIDE R32, R68, 0x2, R20 ;  /* 0x0000000244208825 */ /* 0x012fe200078e0214 */
[----:B------:R1:W5:Y:S04]  /*c080*/  @!P0 LD.E.128 R76, [R30.64] ;  /* 0x0000000a1e4c8980 */ /* 0x000368000c101d00 */
[----:B------:R2:W5:Y:S01]  /*c090*/  @!P0 LD.E.128 R72, [R32.64] ;  /* 0x0000000a20488980 */ /* 0x000562000c101d00 */
[----:B------:R-:W-:Y:S01]  /*c0a0*/  ISETP.GE.AND P0, PT, R14, c[0x0][0x27c], PT ;  /* 0x00009f000e007a0c */ /* 0x000fe20003f06270 */
[----:B------:R-:W-:Y:S01]  /*c0b0*/  CS2R R58, SRZ ;  /* 0x00000000003a7805 */ /* 0x000fe2000001ff00 */
[----:B------:R-:W-:Y:S01]  /*c0c0*/  CS2R R56, SRZ ;  /* 0x0000000000387805 */ /* 0x000fe2000001ff00 */
[----:B------:R-:W-:Y:S01]  /*c0d0*/  CS2R R54, SRZ ;  /* 0x0000000000367805 */ /* 0x000fe2000001ff00 */
[----:B------:R-:W-:-:S09]  /*c0e0*/  CS2R R52, SRZ ;  /* 0x0000000000347805 */ /* 0x000fd2000001ff00 */
[----:B------:R-:W-:-:S04]  /*c0f0*/  @!P0 SHF.R.S32.HI R9, RZ, 0x1f, R14 ;  /* 0x0000001fff098819 */ /* 0x000fc8000001140e */
[----:B------:R-:W-:-:S04]  /*c100*/  @!P0 LEA.HI R9, R9, R14, RZ, 0x3 ;  /* 0x0000000e09098211 */ /* 0x000fc800078f18ff */
[----:B------:R-:W-:Y:S02]  /*c110*/  @!P0 LOP3.LUT R9, R9, 0xfffffff8, RZ, 0xc0, !PT ;  /* 0xfffffff809098812 */ /* 0x000fe400078ec0ff */
[----:B------:R-:W-:-:S03]  /*c120*/  IADD3 R14, R68, 0x40, RZ ;  /* 0x00000040440e7810 */ /* 0x000fc60007ffe0ff */
[----:B-1----:R-:W-:-:S04]  /*c130*/  @!P0 IMAD.WIDE R30, R9, 0x2, R28 ;  /* 0x00000002091e8825 */ /* 0x002fc800078e021c */
[----:B--2---:R-:W-:Y:S01]  /*c140*/  @!P0 IMAD.WIDE R32, R9, 0x2, R20 ;  /* 0x0000000209208825 */ /* 0x004fe200078e0214 */
        /* <DEDUP_REMOVED lines=9> */
[----:B------:R-:W-:-:S05]  /*c1e0*/  @!P0 LOP3.LUT R9, R9, 0xfffffff8, RZ, 0xc0, !PT ;  /* 0xfffffff809098812 */ /* 0x000fca00078ec0ff */
[----:B------:R-:W-:-:S04]  /*c1f0*/  @!P0 IMAD.WIDE R28, R9, 0x2, R28 ;  /* 0x00000002091c8825 */ /* 0x000fc800078e021c */
[----:B------:R-:W-:Y:S01]  /*c200*/  @!P0 IMAD.WIDE R20, R9, 0x2, R20 ;  /* 0x0000000209148825 */ /* 0x000fe200078e0214 */
[----:B------:R1:W5:Y:S04]  /*c210*/  @!P0 LD.E.128 R48, [R28.64] ;  /* 0x0000000a1c308980 */ /* 0x000368000c101d00 */
[----:B------:R1:W5:Y:S02]  /*c220*/  @!P0 LD.E.128 R44, [R20.64] ;  /* 0x0000000a142c8980 */ /* 0x000364000c101d00 */
.L_x_1656:
[----:B--23--:R-:W-:Y:S05]  /*c230*/  BSYNC B0 ;  /* 0x0000000000007941 */ /* 0x00cfea0003800000 */
.L_x_1655:
[----:B-----5:R-:W-:Y:S01]  /*c240*/  IMAD.MOV.U32 R9, RZ, RZ, R51 ;  /* 0x000000ffff097224 */ /* 0x020fe200078e0033 */
[----:B------:R-:W-:Y:S01]  /*c250*/  IADD3 R8, R8, 0x40, RZ ;  /* 0x0000004008087810 */ /* 0x000fe20007ffe0ff */
[----:B------:R-:W-:Y:S01]  /*c260*/  IMAD.MOV.U32 R14, RZ, RZ, R48 ;  /* 0x000000ffff0e7224 */ /* 0x000fe200078e0030 */
[----:B-1----:R-:W1:Y:S01]  /*c270*/  SHFL.IDX PT, R12, R12, 0x1, 0x1c1f ;  /* 0x003c1f000c0c7f89 */ /* 0x002e6200000e0000 */
        /* <DEDUP_REMOVED lines=43> */
[----:B------:R2:W3:Y:S01]  /*c530*/  SHFL.IDX PT, R13, R18, 0x1, 0x1c1f ;  /* 0x003c1f00120d7f89 */ /* 0x0004e200000e0000 */
[----:B------:R-:W-:Y:S01]  /*c540*/  BSSY B0, `(.L_x_1657) ;  /* 0x0000036000007945 */ /* 0x000fe20003800000 */
[----:B------:R-:W-:Y:S01]  /*c550*/  PRMT R117, R16, 0x7610, R117 ;  /* 0x0000761010757816 */ /* 0x000fe20000000075 */
[----:B----4-:R-:W-:Y:S01]  /*c560*/  CS2R R20, SRZ ;  /* 0x0000000000147805 */ /* 0x010fe2000001ff00 */
[----:B------:R4:W1:Y:S01]  /*c570*/  SHFL.IDX PT, R11, R17, 0x1, 0x1c1f ;  /* 0x003c1f00110b7f89 */ /* 0x00086200000e0000 */
        /* <DEDUP_REMOVED lines=12> */
[----:B--2---:R-:W-:Y:S01]  /*c640*/  CS2R R18, SRZ ;  /* 0x0000000000127805 */ /* 0x004fe2000001ff00 */
[----:B----4-:R-:W-:Y:S01]  /*c650*/  CS2R R16, SRZ ;  /* 0x0000000000107805 */ /* 0x010fe2000001ff00 */
[----:B------:R-:W-:Y:S05]  /*c660*/  @P0 BRA `(.L_x_1658) ;  /* 0x0000023000000947 */ /* 0x000fea0003800000 */
[C---:B---3--:R-:W-:Y:S01]  /*c670*/  ISETP.GE.AND P0, PT, R68.reuse, c[0x0][0x27c], PT ;  /* 0x00009f0044007a0c */ /* 0x048fe20003f06270 */
[----:B------:R-:W-:Y:S01]  /*c680*/  CS2R R42, SRZ ;  /* 0x00000000002a7805 */ /* 0x000fe2000001ff00 */
[----:B------:R-:W-:Y:S01]  /*c690*/  CS2R R40, SRZ ;  /* 0x0000000000287805 */ /* 0x000fe2000001ff00 */
[----:B------:R-:W-:Y:S01]  /*c6a0*/  CS2R R38, SRZ ;  /* 0x0000000000267805 */ /* 0x000fe2000001ff00 */
[----:B------:R-:W-:Y:S01]  /*c6b0*/  CS2R R36, SRZ ;  /* 0x0000000000247805 */ /* 0x000fe2000001ff00 */
[----:B------:R-:W-:-:S08]  /*c6c0*/  IADD3 R9, R68, 0x20, RZ ;  /* 0x0000002044097810 */ /* 0x000fd00007ffe0ff */
[----:B-1----:R-:W-:-:S04]  /*c6d0*/  @!P0 IMAD.WIDE R14, R68, 0x2, R12 ;  /* 0x00000002440e8825 */ /* 0x002fc800078e020c */
[----:B------:R-:W-:Y:S01]  /*c6e0*/  @!P0 IMAD.WIDE R16, R68, 0x2, R10 ;  /* 0x0000000244108825 */ /* 0x000fe200078e020a */
        /* <DEDUP_REMOVED lines=21> */
[----:B------:R-:W-:Y:S01]  /*c840*/  @!P0 LOP3.LUT R8, R8, 0xfffffff8, RZ, 0xc0, !PT ;  /* 0xfffffff808088812 */ /* 0x000fe200078ec0ff */
[----:B--2---:R-:W-:-:S04]  /*c850*/  CS2R R16, SRZ ;  /* 0x0000000000107805 */ /* 0x004fc8000001ff00 */
[----:B------:R-:W-:-:S04]  /*c860*/  @!P0 IMAD.WIDE R12, R8, 0x2, R12 ;  /* 0x00000002080c8825 */ /* 0x000fc800078e020c */
[----:B------:R-:W-:Y:S01]  /*c870*/  @!P0 IMAD.WIDE R8, R8, 0x2, R10 ;  /* 0x0000000208088825 */ /* 0x000fe200078e020a */
[----:B------:R1:W5:Y:S04]  /*c880*/  @!P0 LD.E.128 R20, [R12.64] ;  /* 0x0000000a0c148980 */ /* 0x000368000c101d00 */
[----:B------:R1:W5:Y:S02]  /*c890*/  @!P0 LD.E.128 R16, [R8.64] ;  /* 0x0000000a08108980 */ /* 0x000364000c101d00 */
.L_x_1658:
[----:B---3--:R-:W-:Y:S05]  /*c8a0*/  BSYNC B0 ;  /* 0x0000000000007941 */ /* 0x008fea0003800000 */
.L_x_1657:
[----:B-1---5:R-:W-:Y:S01]  /*c8b0*/  IMAD.MOV.U32 R11, RZ, RZ, R22 ;  /* 0x000000ffff0b7224 */ /* 0x022fe200078e0016 */
[----:B------:R-:W-:Y:S01]  /*c8c0*/  UIADD3 UR4, -UR13, UR19, URZ ;  /* 0x000000130d047290 */ /* 0x000fe2000fffe13f */
[----:B------:R-:W-:Y:S01]  /*c8d0*/  IMAD.MOV.U32 R10, RZ, RZ, R23 ;  /* 0x000000ffff0a7224 */ /* 0x000fe200078e0017 */
[----:B------:R-:W-:-:S04]  /*c8e0*/  DEPBAR.LE SB0, 0x3 ;  /* 0x000080c00000791a */ /* 0x000fc80000000000 */
        /* <DEDUP_REMOVED lines=64> */
[----:B------:R-:W-:-:S02]  /*ccf0*/  LOP3.LUT R13, R15, 0x38, R68, 0xf8, !PT ;  /* 0x000000380f0d7812 */ /* 0x000fc400078ef844 */
[----:B------:R-:W-:Y:S02]  /*cd00*/  LEA.HI R9, R9, R12, RZ, 0x3 ;  /* 0x0000000c09097211 */ /* 0x000fe400078f18ff */
[----:B------:R-:W-:Y:S02]  /*cd10*/  SHF.R.U32.HI R11, RZ, 0x3, R15 ;  /* 0x00000003ff0b7819 */ /* 0x000fe4000001160f */
[----:B------:R-:W-:Y:S01]  /*cd20*/  LOP3.LUT R10, R15, 0x38, R10, 0xf8, !PT ;  /* 0x000000380f0a7812 */ /* 0x000fe200078ef80a */
[----:B------:R-:W-:Y:S01]  /*cd30*/  IMAD.SHL.U32 R9, R9, 0x400, RZ ;  /* 0x0000040009097824 */ /* 0x000fe200078e00ff */
[----:B------:R-:W-:Y:S02]  /*cd40*/  LOP3.LUT R13, R8, R13, R11, 0xf6, !PT ;  /* 0x0000000d080d7212 */ /* 0x000fe400078ef60b */
[----:B------:R-:W-:Y:S02]  /*cd50*/  LOP3.LUT R11, R10, R11, RZ, 0x3c, !PT ;  /* 0x0000000b0a0b7212 */ /* 0x000fe400078e3cff */
[----:B------:R-:W-:Y:S01]  /*cd60*/  LOP3.LUT R9, R9, 0x7fffe000, RZ, 0xc0, !PT ;  /* 0x7fffe00009097812 */ /* 0x000fe200078ec0ff */
[----:B------:R-:W-:Y:S01]  /*cd70*/  IMAD.SHL.U32 R113, R13, 0x2, RZ ;  /* 0x000000020d717824 */ /* 0x000fe200078e00ff */
[----:B------:R-:W-:-:S02]  /*cd80*/  SHF.R.U64 R74, R74, 0x10, R75 ;  /* 0x000000104a4a7819 */ /* 0x000fc4000000124b */
[----:B------:R-:W-:Y:S02]  /*cd90*/  IADD3 R112, R11, R9, R8 ;  /* 0x000000090b707210 */ /* 0x000fe40007ffe008 */
[----:B------:R-:W1:Y:S01]  /*cda0*/  LDS.128 R12, [R113+0x18100] ;  /* 0x01810000710c7984 */ /* 0x000e620000000c00 */
[----:B------:R-:W-:Y:S02]  /*cdb0*/  SHF.R.U64 R76, R76, 0x10, R77 ;  /* 0x000000104c4c7819 */ /* 0x000fe4000000124d */
[----:B------:R-:W-:Y:S01]  /*cdc0*/  IMAD.SHL.U32 R112, R112, 0x2, RZ ;  /* 0x0000000270707824 */ /* 0x000fe200078e00ff */
[----:B------:R-:W-:Y:S02]  /*cdd0*/  SHF.R.U32.HI R75, RZ, 0x10, R75 ;  /* 0x00000010ff4b7819 */ /* 0x000fe4000001164b */
[----:B------:R-:W-:Y:S02]  /*cde0*/  SHF.R.U32.HI R77, RZ, 0x10, R77 ;  /* 0x00000010ff4d7819 */ /* 0x000fe4000001164d */
[----:B------:R-:W2:Y:S01]  /*cdf0*/  LDS.128 R8, [R112+0x18100] ;  /* 0x0181000070087984 */ /* 0x000ea20000000c00 */
[----:B------:R-:W-:-:S02]  /*ce00*/  PRMT R115, R115, 0x5410, R72 ;  /* 0x0000541073737816 */ /* 0x000fc40000000048 */
[----:B------:R-:W-:Y:S02]  /*ce10*/  PRMT R114, R114, 0x5410, R73 ;  /* 0x0000541072727816 */ /* 0x000fe40000000049 */
[----:B------:R-:W-:Y:S02]  /*ce20*/  PRMT R116, R116, 0x5410, R75 ;  /* 0x0000541074747816 */ /* 0x000fe4000000004b */
[----:B------:R-:W-:Y:S02]  /*ce30*/  SHF.R.U64 R78, R78, 0x10, R79 ;  /* 0x000000104e4e7819 */ /* 0x000fe4000000124f */
[----:B------:R-:W-:Y:S02]  /*ce40*/  PRMT R118, R118, 0x5410, R77 ;  /* 0x0000541076767816 */ /* 0x000fe4000000004d */
[----:B------:R-:W-:Y:S02]  /*ce50*/  SHF.R.U32.HI R79, RZ, 0x10, R79 ;  /* 0x00000010ff4f7819 */ /* 0x000fe4000001164f */
[----:B------:R-:W-:-:S02]  /*ce60*/  PRMT R119, R119, 0x5410, R76 ;  /* 0x0000541077777816 */ /* 0x000fc4000000004c */
[----:B------:R-:W-:Y:S02]  /*ce70*/  PRMT R120, R120, 0x5410, R79 ;  /* 0x0000541078787816 */ /* 0x000fe4000000004f */
[C---:B------:R-:W-:Y:S01]  /*ce80*/  LOP3.LUT R126, R119.reuse, 0xffff0000, RZ, 0xc0, !PT ;  /* 0xffff0000777e7812 */ /* 0x040fe200078ec0ff */
[----:B------:R-:W-:Y:S01]  /*ce90*/  IMAD.U32 R79, R119, 0x10000, RZ ;  /* 0x00010000774f7824 */ /* 0x000fe200078e00ff */
[----:B------:R-:W-:Y:S01]  /*cea0*/  PRMT R121, R121, 0x5410, R78 ;  /* 0x0000541079797816 */ /* 0x000fe2000000004e */
[----:B------:R-:W-:Y:S01]  /*ceb0*/  IMAD.U32 R119, R114, 0x10000, RZ ;  /* 0x0001000072777824 */ /* 0x000fe200078e00ff */
[----:B------:R-:W-:Y:S02]  /*cec0*/  SHF.L.U32 R125, R116, 0x10, RZ ;  /* 0x00000010747d7819 */ /* 0x000fe400000006ff */
[----:B------:R-:W-:Y:S02]  /*ced0*/  PRMT R117, R117, 0x5410, R74 ;  /* 0x0000541075757816 */ /* 0x000fe4000000004a */
[----:B------:R-:W-:-:S02]  /*cee0*/  LOP3.LUT R114, R114, 0xffff0000, RZ, 0xc0, !PT ;  /* 0xffff000072727812 */ /* 0x000fc400078ec0ff */
[----:B------:R-:W-:Y:S02]  /*cef0*/  LOP3.LUT R116, R116, 0xffff0000, RZ, 0xc0, !PT ;  /* 0xffff000074747812 */ /* 0x000fe400078ec0ff */
        /* <DEDUP_REMOVED lines=20> */
[C---:B------:R-:W-:Y:S02]  /*d040*/  FFMA.FTZ R10, R73.reuse, R79, -R10 ;  /* 0x0000004f490a7223 */ /* 0x040fe4000001080a */
[----:B------:R-:W-:Y:S02]  /*d050*/  FFMA.FTZ R76, R73, R9, R76 ;  /* 0x00000009494c7223 */ /* 0x000fe4000001004c */
[C---:B------:R-:W-:Y:S02]  /*d060*/  FMUL.FTZ R79, R15.reuse, R115 ;  /* 0x000000730f4f7220 */ /* 0x040fe40000410000 */
[C---:B------:R-:W-:Y:S01]  /*d070*/  IMAD.U32 R9, R118.reuse, 0x10000, RZ ;  /* 0x0001000076097824 */ /* 0x040fe200078e00ff */
[----:B------:R-:W-:Y:S01]  /*d080*/  LOP3.LUT R118, R118, 0xffff0000, RZ, 0xc0, !PT ;  /* 0xffff000076767812 */ /* 0x000fe200078ec0ff */
[----:B------:R-:W-:-:S02]  /*d090*/  FMUL.FTZ R15, R15, R126 ;  /* 0x0000007e0f0f7220 */ /* 0x000fc40000410000 */
[C---:B------:R-:W-:Y:S02]  /*d0a0*/  FMUL.FTZ R73, R8.reuse, R119 ;  /* 0x0000007708497220 */ /* 0x040fe40000410000 */
[----:B------:R-:W-:Y:S02]  /*d0b0*/  FMUL.FTZ R8, R8, R9 ;  /* 0x0000000908087220 */ /* 0x000fe40000410000 */
[C---:B------:R-:W-:Y:S02]  /*d0c0*/  FFMA.FTZ R79, R72.reuse, R126, -R79 ;  /* 0x0000007e484f7223 */ /* 0x040fe4000001084f */
[----:B------:R-:W-:Y:S02]  /*d0d0*/  FFMA.FTZ R15, R72, R115, R15 ;  /* 0x00000073480f7223 */ /* 0x000fe4000001000f */
[C---:B------:R-:W-:Y:S01]  /*d0e0*/  IMAD.U32 R72, R120.reuse, 0x10000, RZ ;  /* 0x0001000078487824 */ /* 0x040fe200078e00ff */
[----:B------:R-:W-:Y:S01]  /*d0f0*/  LOP3.LUT R120, R120, 0xffff0000, RZ, 0xc0, !PT ;  /* 0xffff000078787812 */ /* 0x000fe200078ec0ff */
[----:B------:R-:W-:-:S02]  /*d100*/  FFMA.FTZ R73, R12, R9, -R73 ;  /* 0x000000090c497223 */ /* 0x000fc40000010849 */
        /* <DEDUP_REMOVED lines=10> */
[-C--:B------:R-:W-:Y:S02]  /*d1b0*/  FMUL.FTZ R123, R123, R115.reuse ;  /* 0x000000737b7b7220 */ /* 0x080fe40000410000 */
[C---:B------:R-:W-:Y:S02]  /*d1c0*/  FMUL.FTZ R8, R124.reuse, R114 ;  /* 0x000000727c087220 */ /* 0x040fe40000410000 */
[----:B------:R-:W-:Y:S02]  /*d1d0*/  FMUL.FTZ R124, R124, R118 ;  /* 0x000000767c7c7220 */ /* 0x000fe40000410000 */
[----:B------:R-:W-:-:S02]  /*d1e0*/  FFMA.FTZ R115, R74, R115, -R13 ;  /* 0x000000734a737223 */ /* 0x000fc4000001080d */
[----:B------:R-:W-:Y:S02]  /*d1f0*/  FFMA.FTZ R123, R74, R12, R123 ;  /* 0x0000000c4a7b7223 */ /* 0x000fe4000001007b */
[----:B------:R-:W-:Y:S02]  /*d200*/  FFMA.FTZ R118, R75, R118, -R8 ;  /* 0x000000764b767223 */ /* 0x000fe40000010808 */
[----:B------:R-:W-:Y:S02]  /*d210*/  FMUL.FTZ R74, R122, R117 ;  /* 0x000000757a4a7220 */ /* 0x000fe40000410000 */
[C---:B------:R-:W-:Y:S01]  /*d220*/  FMUL.FTZ R12, R11.reuse, R116 ;  /* 0x000000740b0c7220 */ /* 0x040fe20000410000 */
[----:B------:R-:W-:Y:S01]  /*d230*/  F2FP.BF16.PACK_AB R13, R118, R73 ;  /* 0x00000049760d723e */ /* 0x000fe200000010ff */
[----:B------:R-:W-:Y:S02]  /*d240*/  FMUL.FTZ R78, R122, R121 ;  /* 0x000000797a4e7220 */ /* 0x000fe40000410000 */
[----:B------:R-:W-:-:S02]  /*d250*/  FMUL.FTZ R8, R11, R120 ;  /* 0x000000780b087220 */ /* 0x000fc40000410000 */
[C---:B------:R-:W-:Y:S02]  /*d260*/  FFMA.FTZ R74, R14.reuse, R121, -R74 ;  /* 0x000000790e4a7223 */ /* 0x040fe4000001084a */
[----:B------:R-:W-:Y:S01]  /*d270*/  FFMA.FTZ R11, R77, R120, -R12 ;  /* 0x000000784d0b7223 */ /* 0x000fe2000001080c */
[----:B------:R-:W-:Y:S01]  /*d280*/  F2FP.BF16.PACK_AB R12, R79, R10 ;  /* 0x0000000a4f0c723e */ /* 0x000fe200000010ff */
[----:B------:R-:W-:Y:S02]  /*d290*/  FFMA.FTZ R124, R75, R114, R124 ;  /* 0x000000724b7c7223 */ /* 0x000fe4000001007c */
[----:B------:R-:W-:Y:S01]  /*d2a0*/  FFMA.FTZ R78, R14, R117, R78 ;  /* 0x000000750e4e7223 */ /* 0x000fe2000001004e */
[----:B------:R-:W-:Y:S01]  /*d2b0*/  F2FP.BF16.PACK_AB R14, R74, R115 ;  /* 0x000000734a0e723e */ /* 0x000fe200000010ff */
[----:B------:R-:W-:Y:S01]  /*d2c0*/  FFMA.FTZ R116, R77, R116, R8 ;  /* 0x000000744d747223 */ /* 0x000fe20000010008 */
[----:B------:R-:W-:Y:S02]  /*d2d0*/  F2FP.BF16.PACK_AB R8, R15, R76 ;  /* 0x0000004c0f08723e */ /* 0x000fe400000010ff */
[----:B------:R-:W-:-:S02]  /*d2e0*/  F2FP.BF16.PACK_AB R15, R11, R72 ;  /* 0x000000480b0f723e */ /* 0x000fc400000010ff */
[----:B------:R-:W-:Y:S02]  /*d2f0*/  F2FP.BF16.PACK_AB R9, R124, R9 ;  /* 0x000000097c09723e */ /* 0x000fe400000010ff */
[----:B------:R-:W-:Y:S01]  /*d300*/  F2FP.BF16.PACK_AB R10, R78, R123 ;  /* 0x0000007b4e0a723e */ /* 0x000fe200000010ff */
[----:B------:R1:W-:Y:S01]  /*d310*/  STS.128 [R113+0x18100], R12 ;  /* 0x0181000c71007388 */ /* 0x0003e20000000c00 */
[----:B------:R-:W-:-:S05]  /*d320*/  F2FP.BF16.PACK_AB R11, R116, R125 ;  /* 0x0000007d740b723e */ /* 0x000fca00000010ff */
[----:B------:R1:W-:Y:S02]  /*d330*/  STS.128 [R112+0x18100], R8 ;  /* 0x0181000870007388 */ /* 0x0003e40000000c00 */
.L_x_1662:
[----:B------:R-:W-:Y:S05]  /*d340*/  BSYNC B0 ;  /* 0x0000000000007941 */ /* 0x000fea0003800000 */
.L_x_1661:
        /* <DEDUP_REMOVED lines=28> */
[----:B------:R-:W-:Y:S01]  /*d510*/  SHF.R.U64 R54, R54, 0x10, R55 ;  /* 0x0000001036367819 */ /* 0x000fe20000001237 */
[----:B------:R-:W-:Y:S01]  /*d520*/  IMAD R8, R7, 0x200, R8 ;  /* 0x0000020007087824 */ /* 0x000fe200078e0208 */
[----:B------:R-:W-:Y:S01]  /*d530*/  SHF.R.U64 R56, R56, 0x10, R57 ;  /* 0x0000001038387819 */ /* 0x000fe20000001239 */
[----:B------:R-:W-:Y:S01]  /*d540*/  IMAD.SHL.U32 R73, R12, 0x2, RZ ;  /* 0x000000020c497824 */ /* 0x000fe200078e00ff */
[----:B------:R-:W-:Y:S02]  /*d550*/  SHF.R.U32.HI R55, RZ, 0x10, R55 ;  /* 0x00000010ff377819 */ /* 0x000fe40000011637 */
[----:B------:R-:W-:-:S02]  /*d560*/  IADD3 R72, R8, R9, RZ ;  /* 0x0000000908487210 */ /* 0x000fc40007ffe0ff */
[----:B------:R-:W1:Y:S01]  /*d570*/  LDS.128 R12, [R73+0x18100] ;  /* 0x01810000490c7984 */ /* 0x000e620000000c00 */
[----:B------:R-:W-:Y:S02]  /*d580*/  SHF.R.U32.HI R57, RZ, 0x10, R57 ;  /* 0x00000010ff397819 */ /* 0x000fe40000011639 */
[----:B------:R-:W-:Y:S01]  /*d590*/  IMAD.SHL.U32 R72, R72, 0x2, RZ ;  /* 0x0000000248487824 */ /* 0x000fe200078e00ff */
[----:B------:R-:W-:Y:S02]  /*d5a0*/  PRMT R105, R105, 0x5410, R52 ;  /* 0x0000541069697816 */ /* 0x000fe40000000034 */
[----:B------:R-:W-:Y:S02]  /*d5b0*/  PRMT R104, R104, 0x5410, R53 ;  /* 0x0000541068687816 */ /* 0x000fe40000000035 */
[----:B------:R-:W2:Y:S01]  /*d5c0*/  LDS.128 R8, [R72+0x18100] ;  /* 0x0181000048087984 */ /* 0x000ea20000000c00 */
        /* <DEDUP_REMOVED lines=34> */
[C---:B------:R-:W-:Y:S01]  /*d7f0*/  SHF.L.U32 R9, R108.reuse, 0x10, RZ ;  /* 0x000000106c097819 */ /* 0x040fe200000006ff */
[C---:B------:R-:W-:Y:S01]  /*d800*/  FMUL.FTZ R59, R15.reuse, R105 ;  /* 0x000000690f3b7220 */ /* 0x040fe20000410000 */
[----:B------:R-:W-:Y:S01]  /*d810*/  LOP3.LUT R108, R108, 0xffff0000, RZ, 0xc0, !PT ;  /* 0xffff00006c6c7812 */ /* 0x000fe200078ec0ff */
[----:B------:R-:W-:-:S02]  /*d820*/  FMUL.FTZ R15, R15, R78 ;  /* 0x0000004e0f0f7220 */ /* 0x000fc40000410000 */
[----:B------:R-:W-:Y:S02]  /*d830*/  FMUL.FTZ R53, R8, R77 ;  /* 0x0000004d08357220 */ /* 0x000fe40000410000 */
[----:B------:R-:W-:Y:S02]  /*d840*/  FFMA.FTZ R59, R52, R78, -R59 ;  /* 0x0000004e343b7223 */ /* 0x000fe4000001083b */
[----:B------:R-:W-:Y:S02]  /*d850*/  FMUL.FTZ R8, R8, R9 ;  /* 0x0000000908087220 */ /* 0x000fe40000410000 */
[C---:B------:R-:W-:Y:S01]  /*d860*/  IMAD.U32 R78, R106.reuse, 0x10000, RZ ;  /* 0x000100006a4e7824 */ /* 0x040fe200078e00ff */
[----:B------:R-:W-:Y:S01]  /*d870*/  LOP3.LUT R106, R106, 0xffff0000, RZ, 0xc0, !PT ;  /* 0xffff00006a6a7812 */ /* 0x000fe200078ec0ff */
        /* <DEDUP_REMOVED lines=39> */
.L_x_1664:
[----:B------:R-:W-:Y:S05]  /*daf0*/  BSYNC B0 ;  /* 0x0000000000007941 */ /* 0x000fea0003800000 */
.L_x_1663:
        /* <DEDUP_REMOVED lines=121> */
.L_x_1660:
[----:B------:R-:W-:Y:S05]  /*e290*/  BSYNC B1 ;  /* 0x0000000000017941 */ /* 0x000fea0003800000 */
.L_x_1659:
        /* <DEDUP_REMOVED lines=17> */
[C---:B------:R-:W-:Y:S02]  /*e3b0*/  LOP3.LUT R13, R9.reuse, 0x38, R68, 0xf8, !PT ;  /* 0x00000038090d7812 */ /* 0x040fe400078ef844 */
[----:B------:R-:W-:Y:S01]  /*e3c0*/  SHF.R.U32.HI R11, RZ, 0x3, R9 ;  /* 0x00000003ff0b7819 */ /* 0x000fe20000011609 */
[----:B------:R-:W-:Y:S01]  /*e3d0*/  IMAD.SHL.U32 R10, R10, 0x400, RZ ;  /* 0x000004000a0a7824 */ /* 0x000fe200078e00ff */
[----:B------:R-:W-:Y:S02]  /*e3e0*/  LOP3.LUT R8, R8, 0xfffffe00, RZ, 0xc0, !PT ;  /* 0xfffffe0008087812 */ /* 0x000fe400078ec0ff */
[----:B------:R-:W-:Y:S02]  /*e3f0*/  LOP3.LUT R12, R9, 0x38, R12, 0xf8, !PT ;  /* 0x00000038090c7812 */ /* 0x000fe400078ef80c */
[----:B------:R-:W-:Y:S02]  /*e400*/  LOP3.LUT R13, R8, R13, R11, 0xf6, !PT ;  /* 0x0000000d080d7212 */ /* 0x000fe400078ef60b */
[----:B------:R-:W-:-:S02]  /*e410*/  LOP3.LUT R11, R12, R11, RZ, 0x3c, !PT ;  /* 0x0000000b0c0b7212 */ /* 0x000fc400078e3cff */
[----:B------:R-:W-:Y:S01]  /*e420*/  LOP3.LUT R10, R10, 0x7fffe000, RZ, 0xc0, !PT ;  /* 0x7fffe0000a0a7812 */ /* 0x000fe200078ec0ff */
[----:B------:R-:W-:Y:S01]  /*e430*/  IMAD.SHL.U32 R45, R13, 0x2, RZ ;  /* 0x000000020d2d7824 */ /* 0x000fe200078e00ff */
[----:B------:R-:W-:Y:S02]  /*e440*/  SHF.R.U32.HI R40, RZ, 0x10, R41 ;  /* 0x00000010ff287819 */ /* 0x000fe40000011629 */
[----:B------:R-:W-:Y:S02]  /*e450*/  IADD3 R44, R11, R10, R8 ;  /* 0x0000000a0b2c7210 */ /* 0x000fe40007ffe008 */
[----:B------:R-:W1:Y:S01]  /*e460*/  LDS.128 R12, [R45+0x18100] ;  /* 0x018100002d0c7984 */ /* 0x000e620000000c00 */
[--C-:B------:R-:W-:Y:S02]  /*e470*/  SHF.R.U64 R41, R42, 0x10, R43.reuse ;  /* 0x000000102a297819 */ /* 0x100fe4000000122b */
[----:B------:R-:W-:Y:S01]  /*e480*/  IMAD.SHL.U32 R44, R44, 0x2, RZ ;  /* 0x000000022c2c7824 */ /* 0x000fe200078e00ff */
[----:B------:R-:W-:-:S02]  /*e490*/  SHF.R.U32.HI R42, RZ, 0x10, R43 ;  /* 0x00000010ff2a7819 */ /* 0x000fc4000001162b */
[--C-:B------:R-:W-:Y:S02]  /*e4a0*/  SHF.R.U64 R43, R36, 0x10, R37.reuse ;  /* 0x00000010242b7819 */ /* 0x100fe40000001225 */
[----:B------:R-:W2:Y:S01]  /*e4b0*/  LDS.128 R8, [R44+0x18100] ;  /* 0x018100002c087984 */ /* 0x000ea20000000c00 */
[----:B------:R-:W-:Y:S02]  /*e4c0*/  SHF.R.U32.HI R36, RZ, 0x10, R37 ;  /* 0x00000010ff247819 */ /* 0x000fe40000011625 */
[----:B------:R-:W-:Y:S02]  /*e4d0*/  SHF.R.U64 R37, R38, 0x10, R39 ;  /* 0x0000001026257819 */ /* 0x000fe40000001227 */
[----:B------:R-:W-:Y:S02]  /*e4e0*/  PRMT R85, R85, 0x5410, R36 ;  /* 0x0000541055557816 */ /* 0x000fe40000000024 */
        /* <DEDUP_REMOVED lines=82> */
.L_x_1666:
[----:B------:R-:W-:Y:S05]  /*ea10*/  BSYNC B0 ;  /* 0x0000000000007941 */ /* 0x000fea0003800000 */
.L_x_1665:
        /* <DEDUP_REMOVED lines=124> */
.L_x_1668:
[----:B------:R-:W-:Y:S05]  /*f1e0*/  BSYNC B0 ;  /* 0x0000000000007941 */ /* 0x000fea0003800000 */
.L_x_1667:
        /* <DEDUP_REMOVED lines=73> */
[C---:B------:R-:W-:Y:S01]  /*f680*/  IMAD.U32 R9, R64.reuse, 0x10000, RZ ;  /* 0x0001000040097824 */ /* 0x040fe200078e00ff */
[----:B------:R-:W-:Y:S01]  /*f690*/  LOP3.LUT R64, R64, 0xffff0000, RZ, 0xc0, !PT ;  /* 0xffff000040407812 */ /* 0x000fe200078ec0ff */
[----:B------:R-:W-:Y:S02]  /*f6a0*/  FMUL.FTZ R23, R15, R61 ;  /* 0x0000003d0f177220 */ /* 0x000fe40000410000 */
[----:B------:R-:W-:-:S02]  /*f6b0*/  FMUL.FTZ R17, R8, R33 ;  /* 0x0000002108117220 */ /* 0x000fc40000410000 */
[-C--:B------:R-:W-:Y:S02]  /*f6c0*/  FMUL.FTZ R15, R15, R32.reuse ;  /* 0x000000200f0f7220 */ /* 0x080fe40000410000 */
[-C--:B------:R-:W-:Y:S02]  /*f6d0*/  FMUL.FTZ R8, R8, R9.reuse ;  /* 0x0000000908087220 */ /* 0x080fe40000410000 */
[----:B------:R-:W-:Y:S02]  /*f6e0*/  FFMA.FTZ R23, R16, R32, -R23 ;  /* 0x0000002010177223 */ /* 0x000fe40000010817 */
[C---:B------:R-:W-:Y:S01]  /*f6f0*/  IMAD.U32 R22, R11.reuse, 0x10000, RZ ;  /* 0x000100000b167824 */ /* 0x040fe200078e00ff */
[----:B------:R-:W-:Y:S01]  /*f700*/  LOP3.LUT R11, R11, 0xffff0000, RZ, 0xc0, !PT ;  /* 0xffff00000b0b7812 */ /* 0x000fe200078ec0ff */
[C---:B------:R-:W-:Y:S01]  /*f710*/  IMAD.U32 R32, R62.reuse, 0x10000, RZ ;  /* 0x000100003e207824 */ /* 0x040fe200078e00ff */
[----:B------:R-:W-:Y:S01]  /*f720*/  LOP3.LUT R62, R62, 0xffff0000, RZ, 0xc0, !PT ;  /* 0xffff00003e3e7812 */ /* 0x000fe200078ec0ff */
[----:B------:R-:W-:-:S02]  /*f730*/  FFMA.FTZ R17, R12, R9, -R17 ;  /* 0x000000090c117223 */ /* 0x000fc40000010811 */
[----:B------:R-:W-:Y:S02]  /*f740*/  FFMA.FTZ R15, R16, R61, R15 ;  /* 0x0000003d100f7223 */ /* 0x000fe4000001000f */
[----:B------:R-:W-:Y:S02]  /*f750*/  FFMA.FTZ R9, R12, R33, R8 ;  /* 0x000000210c097223 */ /* 0x000fe40000010008 */
[C---:B------:R-:W-:Y:S01]  /*f760*/  IMAD.U32 R16, R66.reuse, 0x10000, RZ ;  /* 0x0001000042107824 */ /* 0x040fe200078e00ff */
[----:B------:R-:W-:Y:S01]  /*f770*/  LOP3.LUT R66, R66, 0xffff0000, RZ, 0xc0, !PT ;  /* 0xffff000042427812 */ /* 0x000fe200078ec0ff */
[C---:B------:R-:W-:Y:S01]  /*f780*/  IMAD.U32 R33, R63.reuse, 0x10000, RZ ;  /* 0x000100003f217824 */ /* 0x040fe200078e00ff */
[----:B------:R-:W-:Y:S01]  /*f790*/  LOP3.LUT R63, R63, 0xffff0000, RZ, 0xc0, !PT ;  /* 0xffff00003f3f7812 */ /* 0x000fe200078ec0ff */
[C---:B------:R-:W-:Y:S02]  /*f7a0*/  FMUL.FTZ R8, R22.reuse, R32 ;  /* 0x0000002016087220 */ /* 0x040fe40000410000 */
[----:B------:R-:W-:-:S02]  /*f7b0*/  FMUL.FTZ R22, R22, R16 ;  /* 0x0000001016167220 */ /* 0x000fc40000410000 */
[----:B------:R-:W-:Y:S02]  /*f7c0*/  FMUL.FTZ R12, R30, R33 ;  /* 0x000000211e0c7220 */ /* 0x000fe40000410000 */
[C---:B------:R-:W-:Y:S01]  /*f7d0*/  IMAD.U32 R18, R14.reuse, 0x10000, RZ ;  /* 0x000100000e127824 */ /* 0x040fe200078e00ff */
[----:B------:R-:W-:Y:S01]  /*f7e0*/  LOP3.LUT R14, R14, 0xffff0000, RZ, 0xc0, !PT ;  /* 0xffff00000e0e7812 */ /* 0x000fe200078ec0ff */
        /* <DEDUP_REMOVED lines=27> */
.L_x_1644:
[----:B------:R-:W-:Y:S05]  /*f9a0*/  BSYNC B2 ;  /* 0x0000000000027941 */ /* 0x000fea0003800000 */
.L_x_1626:
[----:B------:R-:W-:-:S04]  /*f9b0*/  DEPBAR.LE SB0, 0x2 ;  /* 0x000080800000791a */ /* 0x000fc80000000000 */
[----:B------:R-:W-:Y:S01]  /*f9c0*/  IMAD.MOV.U32 R186, RZ, RZ, 0x20 ;  /* 0x00000020ffba7424 */ /* 0x000fe200078e00ff */
[----:B------:R-:W-:Y:S01]  /*f9d0*/  BAR.SYNC.DEFER_BLOCKING 0x0 ;  /* 0x0000000000007b1d */ /* 0x000fe20000010000 */
[----:B------:R-:W-:Y:S01]  /*f9e0*/  LOP3.LUT P0, RZ, R132, 0x2, RZ, 0xc0, !PT ;  /* 0x0000000284ff7812 */ /* 0x000fe2000780c0ff */
[----:B------:R-:W-:Y:S01]  /*f9f0*/  IMAD.SHL.U32 R189, R5, 0x2, RZ ;  /* 0x0000000205bd7824 */ /* 0x000fe200078e00ff */
[----:B------:R-:W-:Y:S01]  /*fa00*/  LEA R188, R0, 0x18100, 0x1 ;  /* 0x0001810000bc7811 */ /* 0x000fe200078e08ff */
[----:B------:R-:W-:Y:S01]  /*fa10*/  IMAD.SHL.U32 R187, R2, 0x2, RZ ;  /* 0x0000000202bb7824 */ /* 0x000fe200078e00ff */
[----:B------:R-:W-:Y:S02]  /*fa20*/  SEL R186, R186, 0xffffffe0, !P0 ;  /* 0xffffffe0baba7807 */ /* 0x000fe40004000000 */
[----:B------:R-:W-:Y:S02]  /*fa30*/  PLOP3.LUT P0, PT, PT, PT, UP1, 0x40, 0x0 ;  /* 0x000000000000781c */ /* 0x000fe40003f0e818 */
[----:B------:R-:W-:Y:S01]  /*fa40*/  SHF.L.U32 R60, R0, 0x1, RZ ;  /* 0x00000001003c7819 */ /* 0x000fe200000006ff */
[----:B------:R-:W-:Y:S01]  /*fa50*/  IMAD.IADD R0, R188, 0x1, R187 ;  /* 0x00000001bc007824 */ /* 0x000fe200078e02bb */
[----:B------:R-:W-:-:S04]  /*fa60*/  IADD3 R90, R189, R186, RZ ;  /* 0x000000babd5a7210 */ /* 0x000fc80007ffe0ff */
[----:B------:R-:W2:Y:S04]  /*fa70*/  LDSM.16.M88.4 R60, [R60+0x18100] ;  /* 0x018100003c3c783b */ /* 0x000ea80000000200 */
[----:B------:R3:W4:Y:S04]  /*fa80*/  LDSM.16.M88.4 R44, [R189+0xc100] ;  /* 0x00c10000bd2c783b */ /* 0x0007280000000200 */
[----:B------:R3:W1:Y:S04]  /*fa90*/  LDSM.16.M88.4 R72, [R189+0xc900] ;  /* 0x00c90000bd48783b */ /* 0x0006680000000200 */
[----:B------:R3:W1:Y:S04]  /*faa0*/  LDSM.16.M88.4 R68, [R189+0xd100] ;  /* 0x00d10000bd44783b */ /* 0x0006680000000200 */
[----:B-1----:R3:W1:Y:S04]  /*fab0*/  LDSM.16.M88.4 R28, [R189+0xd900] ;  /* 0x00d90000bd1c783b */ /* 0x0026680000000200 */
        /* <DEDUP_REMOVED lines=15> */
[----:B------:R-:W-:Y:S02]  /*fbb0*/  IADD3 R37, -R216, 0x10, RZ ;  /* 0x00000010d8257810 */ /* 0x000fe40007ffe1ff */
[----:B------:R-:W-:Y:S01]  /*fbc0*/  LOP3.LUT R43, R43, 0xf, RZ, 0xc0, !PT ;  /* 0x0000000f2b2b7812 */ /* 0x000fe200078ec0ff */
[----:B------:R-:W-:Y:S01]  /*fbd0*/  IMAD.IADD R33, R33, 0x1, R5 ;  /* 0x0000000121217824 */ /* 0x000fe200078e0205 */
[----:B------:R-:W-:Y:S01]  /*fbe0*/  SHF.L.U64.HI R27, R214, 0x1, R217 ;  /* 0x00000001d61b7819 */ /* 0x000fe200000102d9 */
[----:B------:R-:W-:Y:S01]  /*fbf0*/  IMAD R5, R203, c[0x0][0x21c], R2 ;  /* 0x00008700cb057a24 */ /* 0x000fe200078e0202 */
[----:B------:R-:W-:Y:S01]  /*fc00*/  LOP3.LUT R37, R37, 0xf, RZ, 0xc0, !PT ;  /* 0x0000000f25257812 */ /* 0x000fe200078ec0ff */
[----:B------:R-:W-:-:S04]  /*fc10*/  IMAD.WIDE.U32 R32, R203, c[0x0][0x218], R32 ;  /* 0x00008600cb207a25 */ /* 0x000fc800078e0020 */
[C---:B------:R-:W-:Y:S01]  /*fc20*/  IMAD.SHL.U32 R2, R213.reuse, 0x2, RZ ;  /* 0x00000002d5027824 */ /* 0x040fe200078e00ff */
[----:B------:R-:W-:Y:S02]  /*fc30*/  IADD3 R26, P0, R26, R32, RZ ;  /* 0x000000201a1a7210 */ /* 0x000fe40007f1e0ff */
[----:B------:R-:W-:Y:S02]  /*fc40*/  SEL R32, RZ, 0x10, P5 ;  /* 0x00000010ff207807 */ /* 0x000fe40002800000 */
[----:B------:R-:W-:Y:S01]  /*fc50*/  IADD3.X R5, R198, R33, R5, P0, !PT ;  /* 0x00000021c6057210 */ /* 0x000fe200007fe405 */
[----:B------:R-:W-:Y:S01]  /*fc60*/  IMAD.SHL.U32 R33, R218, 0x2, RZ ;  /* 0x00000002da217824 */ /* 0x000fe200078e00ff */
[----:B------:R-:W-:Y:S02]  /*fc70*/  LEA R36, P0, R26, c[0x0][0x1f8], 0x1 ;  /* 0x00007e001a247a11 */ /* 0x000fe400078008ff */
[----:B------:R-:W-:Y:S02]  /*fc80*/  IADD3 R48, -R32, 0x10, RZ ;  /* 0x0000001020307810 */ /* 0x000fe40007ffe1ff */
[----:B------:R-:W-:Y:S01]  /*fc90*/  LEA.HI.X R35, R26, c[0x0][0x1fc], R5, 0x1, P0 ;  /* 0x00007f001a237a11 */ /* 0x000fe200000f0c05 */
[----:B------:R-:W5:Y:S01]  /*fca0*/  SHFL.IDX PT, R38, R36, 0x1, 0x181f ;  /* 0x00381f0024267f89 */ /* 0x000f6200000e0000 */
[----:B------:R-:W-:Y:S01]  /*fcb0*/  LOP3.LUT R48, R48, 0xf, RZ, 0xc0, !PT ;  /* 0x0000000f30307812 */ /* 0x000fe200078ec0ff */
[----:B------:R-:W-:Y:S01]  /*fcc0*/  IMAD.SHL.U32 R26, R214, 0x2, RZ ;  /* 0x00000002d61a7824 */ /* 0x000fe200078e00ff */
[----:B------:R-:W-:Y:S01]  /*fcd0*/  SHF.L.U64.HI R5, R213, 0x1, R144 ;  /* 0x00000001d5057819 */ /* 0x000fe20000010290 */
[----:B------:R-:W3:Y:S01]  /*fce0*/  SHFL.IDX PT, R40, R35, 0x1, 0x181f ;  /* 0x00381f0023287f89 */ /* 0x000ee200000e0000 */
[----:B-----5:R-:W-:-:S04]  /*fcf0*/  IADD3 R48, P2, P0, R48, R38, R33 ;  /* 0x0000002630307210 */ /* 0x020fc8000785e021 */
[----:B---3--:R-:W-:Y:S02]  /*fd00*/  IADD3.X R49, RZ, R40, R34, P2, P0 ;  /* 0x00000028ff317210 */ /* 0x008fe400017e0422 */
[----:B------:R-:W-:-:S04]  /*fd10*/  IADD3 R42, P2, P0, R43, R38, R26 ;  /* 0x000000262b2a7210 */ /* 0x000fc8000785e01a */
[----:B------:R-:W-:Y:S02]  /*fd20*/  IADD3.X R43, RZ, R40, R27, P2, P0 ;  /* 0x00000028ff2b7210 */ /* 0x000fe400017e041b */
[----:B------:R-:W-:Y:S02]  /*fd30*/  IADD3 R50, P2, P0, R37, R38, R2 ;  /* 0x0000002625327210 */ /* 0x000fe4000785e002 */
[----:B------:R-:W3:Y:S02]  /*fd40*/  SHFL.IDX PT, R37, R36, RZ, 0x181f ;  /* 0x00181fff24257589 */ /* 0x000ee400000e0000 */
[----:B------:R-:W-:Y:S02]  /*fd50*/  IADD3.X R51, RZ, R40, R5, P2, P0 ;  /* 0x00000028ff337210 */ /* 0x000fe400017e0405 */
[----:B------:R-:W5:Y:S01]  /*fd60*/  SHFL.IDX PT, R38, R35, RZ, 0x181f ;  /* 0x00181fff23267589 */ /* 0x000f6200000e0000 */
[----:B---3--:R-:W-:-:S05]  /*fd70*/  IADD3 R40, P0, R37, R33, RZ ;  /* 0x0000002125287210 */ /* 0x008fca0007f1e0ff */
        /* <DEDUP_REMOVED lines=14> */
.L_x_1669:
[C---:B--234-:R-:W-:Y:S01]  /*fe60*/  HMMA.16816.F32.BF16 R24, R60.reuse, R44, RZ ;  /* 0x0000002c3c18723c */ /* 0x05cfe200000418ff */
        /* <DEDUP_REMOVED lines=10> */
[----:B------:R-:W-:Y:S01]  /*ff10*/  LDSM.16.M88.4 R52, [R184] ;  /* 0x00000000b834783b */ /* 0x000fe20000000200 */
[----:B------:R-:W-:Y:S01]  /*ff20*/  IMAD.IADD R5, R189, 0x1, R191 ;  /* 0x00000001bd057824 */ /* 0x000fe200078e02bf */
[----:B------:R-:W-:Y:S01]  /*ff30*/  UIMAD UR4, UR15, UR4, 0x41 ;  /* 0x000000410f0474a4 */ /* 0x000fe2000f8e0204 */
[----:B------:R-:W-:Y:S01]  /*ff40*/  IMAD.IADD R2, R191, 0x1, R90 ;  /* 0x00000001bf027824 */ /* 0x000fe200078e025a */
[----:B------:R-:W-:Y:S01]  /*ff50*/  LDSM.16.M88.4 R84, [R90+0x10100] ;  /* 0x010100005a54783b */ /* 0x000fe20000000200 */
[----:B------:R-:W-:Y:S01]  /*ff60*/  HMMA.16816.F32.BF16 R40, R60, R72, RZ ;  /* 0x000000483c28723c */ /* 0x000fe200000418ff */
[--C-:B------:R-:W-:Y:S01]  /*ff70*/  IMAD R134, R3, 0x2, R135.reuse ;  /* 0x0000000203867824 */ /* 0x100fe200078e0287 */
[----:B------:R-:W-:Y:S01]  /*ff80*/  UISETP.GE.AND UP0, UPT, UR15, 0x3, UPT ;  /* 0x000000030f00788c */ /* 0x000fe2000bf06270 */
[----:B------:R-:W-:Y:S01]  /*ff90*/  LDSM.16.M88.4 R48, [R5+0xc100] ;  /* 0x00c100000530783b */ /* 0x000fe20000000200 */
[----:B------:R-:W-:-:S02]  /*ffa0*/  IMAD.IADD R182, R187, 0x1, R135 ;  /* 0x00000001bbb67824 */ /* 0x000fc400078e0287 */
[----:B------:R-:W-:Y:S01]  /*ffb0*/  IMAD.IADD R143, R187, 0x1, R134 ;  /* 0x00000001bb8f7824 */ /* 0x000fe200078e0286 */
[----:B------:R-:W-:Y:S01]  /*ffc0*/  LDSM.16.M88.4 R32, [R5+0xc900] ;  /* 0x00c900000520783b */ /* 0x000fe20000000200 */
[----:B------:R-:W-:Y:S01]  /*ffd0*/  HMMA.16816.F32.BF16 R72, R60, R74, RZ ;  /* 0x0000004a3c48723c */ /* 0x000fe200000418ff */
[----:B------:R-:W-:Y:S02]  /*ffe0*/  IMAD R3, R3, 0x2, R182 ;  /* 0x0000000203037824 */ /* 0x000fe400078e02b6 */
[----:B------:R-:W-:Y:S01]  /*fff0*/  LDSM.16.M88.4 R76, [R2+0xd100] ;  /* 0x00d10000024c783b */ /* 0x000fe20000000200 */
[----:B------:R-:W-:-:S03]  /*10000*/  IMAD.IADD R171, R187, 0x1, R134 ;  /* 0x00000001bbab7824 */ /* 0x000fc600078e0286 */
[----:B------:R-:W-:Y:S01]  /*10010*/  LDSM.16.M88.4 R96, [R2+0xf100] ;  /* 0x00f100000260783b */ /* 0x000fe20000000200 */
[C---:B------:R-:W-:Y:S03]  /*10020*/  HMMA.16816.F32.BF16 R36, R60.reuse, R68, RZ ;  /* 0x000000443c24723c */ /* 0x040fe600000418ff */
[----:B------:R-:W0:Y:S05]  /*10030*/  LDGDEPBAR ;  /* 0x00000000000079af */ /* 0x000e2a0000000000 */
[C---:B------:R-:W-:Y:S08]  /*10040*/  HMMA.16816.F32.BF16 R68, R60.reuse, R70, RZ ;  /* 0x000000463c44723c */ /* 0x040ff000000418ff */
[C---:B-1----:R-:W-:Y:S08]  /*10050*/  HMMA.16816.F32.BF16 R64, R60.reuse, R28, RZ ;  /* 0x0000001c3c40723c */ /* 0x042ff000000418ff */
[----:B------:R-:W-:Y:S01]  /*10060*/  HMMA.16816.F32.BF16 R60, R60, R30, RZ ;  /* 0x0000001e3c3c723c */ /* 0x000fe200000418ff */
[----:B------:R-:W-:Y:S07]  /*10070*/  LDSM.16.M88.4 R28, [R5+0xd100] ;  /* 0x00d10000051c783b */ /* 0x000fee0000000200 */
[C---:B------:R-:W-:Y:S08]  /*10080*/  HMMA.16816.F32.BF16 R24, R8.reuse, R12, R24 ;  /* 0x0000000c0818723c */ /* 0x040ff00000041818 */
[C---:B------:R-:W-:Y:S01]  /*10090*/  HMMA.16816.F32.BF16 R44, R8.reuse, R14, R44 ;  /* 0x0000000e082c723c */ /* 0x040fe2000004182c */
        /* <DEDUP_REMOVED lines=8> */
[----:B------:R-:W-:Y:S01]  /*10120*/  HMMA.16816.F32.BF16 R60, R8, R58, R60 ;  /* 0x0000003a083c723c */ /* 0x000fe2000004183c */
[----:B------:R-:W4:Y:S04]  /*10130*/  LDSM.16.M88.4 R8, [R2+0xc900] ;  /* 0x00c900000208783b */ /* 0x000f280000000200 */
[----:B------:R-:W-:Y:S03]  /*10140*/  LDSM.16.M88.4 R56, [R2+0xd900] ;  /* 0x00d900000238783b */ /* 0x000fe60000000200 */
[C---:B-1----:R-:W-:Y:S08]  /*10150*/  HMMA.16816.F32.BF16 R24, R12.reuse, R48, R24 ;  /* 0x000000300c18723c */ /* 0x042ff00000041818 */
        /* <DEDUP_REMOVED lines=8> */
[C---:B--2---:R-:W-:Y:S08]  /*101e0*/  HMMA.16816.F32.BF16 R64, R12.reuse, R16, R64 ;  /* 0x000000100c40723c */ /* 0x044ff00000041840 */
[----:B------:R-:W-:Y:S01]  /*101f0*/  HMMA.16816.F32.BF16 R60, R12, R18, R60 ;  /* 0x000000120c3c723c */ /* 0x000fe2000004183c */
[----:B------:R-:W1:Y:S04]  /*10200*/  LDSM.16.M88.4 R12, [R188+0x4000] ;  /* 0x00400000bc0c783b */ /* 0x000e680000000200 */
[----:B------:R-:W2:Y:S03]  /*10210*/  LDSM.16.M88.4 R16, [R189+0xe900] ;  /* 0x00e90000bd10783b */ /* 0x000ea60000000200 */
[C---:B---3--:R-:W-:Y:S08]  /*10220*/  HMMA.16816.F32.BF16 R24, R52.reuse, R20, R24 ;  /* 0x000000143418723c */ /* 0x048ff00000041818 */
[C---:B------:R-:W-:Y:S01]  /*10230*/  HMMA.16816.F32.BF16 R44, R52.reuse, R22, R44 ;  /* 0x00000016342c723c */ /* 0x040fe2000004182c */
[----:B------:R-:W-:Y:S07]  /*10240*/  LDSM.16.M88.4 R20, [R189+0xf900] ;  /* 0x00f90000bd14783b */ /* 0x000fee0000000200 */
[C---:B----4-:R-:W-:Y:S08]  /*10250*/  HMMA.16816.F32.BF16 R40, R52.reuse, R8, R40 ;  /* 0x000000083428723c */ /* 0x050ff00000041828 */
[C---:B------:R-:W-:Y:S01]  /*10260*/  HMMA.16816.F32.BF16 R72, R52.reuse, R10, R72 ;  /* 0x0000000a3448723c */ /* 0x040fe20000041848 */
[----:B------:R-:W3:Y:S07]  /*10270*/  LDSM.16.M88.4 R8, [R90+0xe100] ;  /* 0x00e100005a08783b */ /* 0x000eee0000000200 */
[----:B------:R-:W-:Y:S08]  /*10280*/  HMMA.16816.F32.BF16 R36, R52, R76, R36 ;  /* 0x0000004c3424723c */ /* 0x000ff00000041824 */
[----:B-1----:R-:W-:Y:S08]  /*10290*/  HMMA.16816.F32.BF16 R24, R12, R32, R24 ;  /* 0x000000200c18723c */ /* 0x002ff00000041818 */
[C---:B------:R-:W-:Y:S01]  /*102a0*/  HMMA.16816.F32.BF16 R68, R52.reuse, R78, R68 ;  /* 0x0000004e3444723c */ /* 0x040fe20000041844 */
[----:B------:R-:W1:Y:S07]  /*102b0*/  LDSM.16.M88.4 R76, [R90+0xf100] ;  /* 0x00f100005a4c783b */ /* 0x000e6e0000000200 */
[C---:B------:R-:W-:Y:S08]  /*102c0*/  HMMA.16816.F32.BF16 R64, R52.reuse, R56, R64 ;  /* 0x000000383440723c */ /* 0x040ff00000041840 */
[----:B------:R-:W-:Y:S01]  /*102d0*/  HMMA.16816.F32.BF16 R60, R52, R58, R60 ;  /* 0x0000003a343c723c */ /* 0x000fe2000004183c */
[----:B------:R-:W-:Y:S04]  /*102e0*/  LDSM.16.M88.4 R56, [R90+0xf900] ;  /* 0x00f900005a38783b */ /* 0x000fe80000000200 */
[----:B------:R-:W-:Y:S03]  /*102f0*/  LDSM.16.M88.4 R52, [R5+0xe900] ;  /* 0x00e900000534783b */ /* 0x000fe60000000200 */
[C---:B------:R-:W-:Y:S01]  /*10300*/  HMMA.16816.F32.BF16 R44, R12.reuse, R34, R44 ;  /* 0x000000220c2c723c */ /* 0x040fe2000004182c */
[----:B------:R-:W-:Y:S07]  /*10310*/  LDSM.16.M88.4 R32, [R185+0x4000] ;  /* 0x00400000b920783b */ /* 0x000fee0000000200 */
[C---:B--2---:R-:W-:Y:S08]  /*10320*/  HMMA.16816.F32.BF16 R40, R12.reuse, R16, R40 ;  /* 0x000000100c28723c */ /* 0x044ff00000041828 */
[C---:B------:R-:W-:Y:S01]  /*10330*/  HMMA.16816.F32.BF16 R72, R12.reuse, R18, R72 ;  /* 0x000000120c48723c */ /* 0x040fe20000041848 */
[----:B------:R-:W2:Y:S07]  /*10340*/  LDSM.16.M88.4 R16, [R5+0xe100] ;  /* 0x00e100000510783b */ /* 0x000eae0000000200 */
[----:B------:R-:W-:Y:S08]  /*10350*/  HMMA.16816.F32.BF16 R36, R12, R48, R36 ;  /* 0x000000300c24723c */ /* 0x000ff00000041824 */
[----:B---3--:R-:W-:Y:S08]  /*10360*/  HMMA.16816.F32.BF16 R24, R28, R8, R24 ;  /* 0x000000081c18723c */ /* 0x008ff00000041818 */
[C---:B------:R-:W-:Y:S01]  /*10370*/  HMMA.16816.F32.BF16 R68, R12.reuse, R50, R68 ;  /* 0x000000320c44723c */ /* 0x040fe20000041844 */
[----:B------:R-:W-:Y:S07]  /*10380*/  LDSM.16.M88.4 R48, [R5+0xf900] ;  /* 0x00f900000530783b */ /* 0x000fee0000000200 */
[C---:B------:R-:W-:Y:S08]  /*10390*/  HMMA.16816.F32.BF16 R64, R12.reuse, R20, R64 ;  /* 0x000000140c40723c */ /* 0x040ff00000041840 */
[----:B------:R-:W-:Y:S01]  /*103a0*/  HMMA.16816.F32.BF16 R60, R12, R22, R60 ;  /* 0x000000160c3c723c */ /* 0x000fe2000004183c */
[----:B------:R-:W3:Y:S04]  /*103b0*/  LDSM.16.M88.4 R20, [R5+0xf100] ;  /* 0x00f100000514783b */ /* 0x000ee80000000200 */
[----:B------:R-:W-:Y:S03]  /*103c0*/  LDSM.16.M88.4 R12, [R2+0xe100] ;  /* 0x00e10000020c783b */ /* 0x000fe60000000200 */
[C---:B------:R-:W-:Y:S01]  /*103d0*/  HMMA.16816.F32.BF16 R44, R28.reuse, R10, R44 ;  /* 0x0000000a1c2c723c */ /* 0x040fe2000004182c */
[----:B------:R-:W4:Y:S07]  /*103e0*/  LDSM.16.M88.4 R8, [R184+0x4000] ;  /* 0x00400000b808783b */ /* 0x000f2e0000000200 */
[C---:B------:R-:W-:Y:S08]  /*103f0*/  HMMA.16816.F32.BF16 R40, R28.reuse, R80, R40 ;  /* 0x000000501c28723c */ /* 0x040ff00000041828 */
[C---:B------:R-:W-:Y:S01]  /*10400*/  HMMA.16816.F32.BF16 R72, R28.reuse, R82, R72 ;  /* 0x000000521c48723c */ /* 0x040fe20000041848 */
[----:B------:R-:W-:Y:S07]  /*10410*/  LDSM.16.M88.4 R80, [R189+0x10900] ;  /* 0x01090000bd50783b */ /* 0x000fee0000000200 */
[----:B-1----:R-:W-:Y:S08]  /*10420*/  HMMA.16816.F32.BF16 R36, R28, R76, R36 ;  /* 0x0000004c1c24723c */ /* 0x002ff00000041824 */
[----:B--2---:R-:W-:Y:S08]  /*10430*/  HMMA.16816.F32.BF16 R24, R32, R16, R24 ;  /* 0x000000102018723c */ /* 0x004ff00000041818 */
[C---:B------:R-:W-:Y:S01]  /*10440*/  HMMA.16816.F32.BF16 R68, R28.reuse, R78, R68 ;  /* 0x0000004e1c44723c */ /* 0x040fe20000041844 */
[----:B------:R-:W-:Y:S07]  /*10450*/  LDSM.16.M88.4 R76, [R189+0x11900] ;  /* 0x01190000bd4c783b */ /* 0x000fee0000000200 */
[C---:B------:R-:W-:Y:S08]  /*10460*/  HMMA.16816.F32.BF16 R64, R28.reuse, R56, R64 ;  /* 0x000000381c40723c */ /* 0x040ff00000041840 */
[----:B------:R-:W-:Y:S01]  /*10470*/  HMMA.16816.F32.BF16 R60, R28, R58, R60 ;  /* 0x0000003a1c3c723c */ /* 0x000fe2000004183c */
[----:B------:R-:W-:Y:S04]  /*10480*/  LDSM.16.M88.4 R28, [R189+0x10100] ;  /* 0x01010000bd1c783b */ /* 0x000fe80000000200 */
[----:B------:R1:W-:Y:S03]  /*10490*/  LDSM.16.M88.4 R56, [R0+0x8000] ;  /* 0x008000000038783b */ /* 0x0003e60000000200 */
[C---:B------:R-:W-:Y:S01]  /*104a0*/  HMMA.16816.F32.BF16 R44, R32.reuse, R18, R44 ;  /* 0x00000012202c723c */ /* 0x040fe2000004182c */
[----:B------:R-:W2:Y:S07]  /*104b0*/  LDSM.16.M88.4 R16, [R188+0x8000] ;  /* 0x00800000bc10783b */ /* 0x000eae0000000200 */
[C---:B------:R-:W-:Y:S08]  /*104c0*/  HMMA.16816.F32.BF16 R40, R32.reuse, R52, R40 ;  /* 0x000000342028723c */ /* 0x040ff00000041828 */
[----:B------:R-:W-:Y:S01]  /*104d0*/  HMMA.16816.F32.BF16 R72, R32, R54, R72 ;  /* 0x000000362048723c */ /* 0x000fe20000041848 */
[----:B------:R-:W5:Y:S01]  /*104e0*/  LDSM.16.M88.4 R52, [R2+0xe900] ;  /* 0x00e900000234783b */ /* 0x000f620000000200 */
[----:B-1----:R-:W-:-:S06]  /*104f0*/  LEA.HI R0, R88, R89, RZ, 0x2 ;  /* 0x0000005958007211 */ /* 0x002fcc00078f10ff */
[----:B---3--:R-:W-:Y:S01]  /*10500*/  HMMA.16816.F32.BF16 R36, R32, R20, R36 ;  /* 0x000000142024723c */ /* 0x008fe20000041824 */
[----:B------:R-:W-:-:S07]  /*10510*/  LOP3.LUT R0, R0, 0xfffffffc, RZ, 0xc0, !PT ;  /* 0xfffffffc00007812 */ /* 0x000fce00078ec0ff */
[----:B----4-:R-:W-:Y:S08]  /*10520*/  HMMA.16816.F32.BF16 R24, R8, R12, R24 ;  /* 0x0000000c0818723c */ /* 0x010ff00000041818 */
[----:B------:R-:W-:Y:S01]  /*10530*/  HMMA.16816.F32.BF16 R68, R32, R22, R68 ;  /* 0x000000162044723c */ /* 0x000fe20000041844 */
[----:B------:R-:W1:Y:S07]  /*10540*/  LDSM.16.M88.4 R20, [R2+0xf900] ;  /* 0x00f900000214783b */ /* 0x000e6e0000000200 */
[C---:B------:R-:W-:Y:S01]  /*10550*/  HMMA.16816.F32.BF16 R44, R8.reuse, R14, R44 ;  /* 0x0000000e082c723c */ /* 0x040fe2000004182c */
[----:B------:R-:W-:Y:S07]  /*10560*/  LDSM.16.M88.4 R12, [R185+0x8000] ;  /* 0x00800000b90c783b */ /* 0x000fee0000000200 */
[----:B------:R-:W-:Y:S08]  /*10570*/  HMMA.16816.F32.BF16 R36, R8, R96, R36 ;  /* 0x000000600824723c */ /* 0x000ff00000041824 */
[----:B--2---:R-:W-:Y:S08]  /*10580*/  HMMA.16816.F32.BF16 R24, R16, R28, R24 ;  /* 0x0000001c1018723c */ /* 0x004ff00000041818 */
[C---:B------:R-:W-:Y:S08]  /*10590*/  HMMA.16816.F32.BF16 R64, R32.reuse, R48, R64 ;  /* 0x000000302040723c */ /* 0x040ff00000041840 */
[----:B------:R-:W-:Y:S01]  /*105a0*/  HMMA.16816.F32.BF16 R60, R32, R50, R60 ;  /* 0x00000032203c723c */ /* 0x000fe2000004183c */
[----:B------:R-:W2:Y:S04]  /*105b0*/  LDSM.16.M88.4 R48, [R90+0x11100] ;  /* 0x011100005a30783b */ /* 0x000ea80000000200 */
[----:B------:R-:W3:Y:S03]  /*105c0*/  LDSM.16.M88.4 R32, [R5+0x10100] ;  /* 0x010100000520783b */ /* 0x000ee60000000200 */
[C---:B-----5:R-:W-:Y:S08]  /*105d0*/  HMMA.16816.F32.BF16 R40, R8.reuse, R52, R40 ;  /* 0x000000340828723c */ /* 0x060ff00000041828 */
[----:B------:R-:W-:Y:S01]  /*105e0*/  HMMA.16816.F32.BF16 R72, R8, R54, R72 ;  /* 0x000000360848723c */ /* 0x000fe20000041848 */
[----:B------:R-:W4:Y:S07]  /*105f0*/  LDSM.16.M88.4 R52, [R90+0x10900] ;  /* 0x010900005a34783b */ /* 0x000f2e0000000200 */
[C---:B------:R-:W-:Y:S01]  /*10600*/  HMMA.16816.F32.BF16 R44, R16.reuse, R30, R44 ;  /* 0x0000001e102c723c */ /* 0x040fe2000004182c */
[----:B------:R-:W5:Y:S07]  /*10610*/  LDSM.16.M88.4 R28, [R5+0x11100] ;  /* 0x01110000051c783b */ /* 0x000f6e0000000200 */
[----:B------:R-:W-:Y:S08]  /*10620*/  HMMA.16816.F32.BF16 R36, R16, R92, R36 ;  /* 0x0000005c1024723c */ /* 0x000ff00000041824 */
[----:B------:R-:W-:Y:S08]  /*10630*/  HMMA.16816.F32.BF16 R24, R56, R84, R24 ;  /* 0x000000543818723c */ /* 0x000ff00000041818 */
[C---:B------:R-:W-:Y:S08]  /*10640*/  HMMA.16816.F32.BF16 R68, R8.reuse, R98, R68 ;  /* 0x000000620844723c */ /* 0x040ff00000041844 */
[C---:B-1----:R-:W-:Y:S08]  /*10650*/  HMMA.16816.F32.BF16 R64, R8.reuse, R20, R64 ;  /* 0x000000140840723c */ /* 0x042ff00000041840 */
[----:B------:R-:W-:Y:S01]  /*10660*/  HMMA.16816.F32.BF16 R60, R8, R22, R60 ;  /* 0x00000016083c723c */ /* 0x000fe2000004183c */
[----:B------:R-:W-:Y:S04]  /*10670*/  LDSM.16.M88.4 R8, [R184+0x8000] ;  /* 0x00800000b808783b */ /* 0x000fe80000000200 */
[----:B------:R-:W1:Y:S03]  /*10680*/  LDSM.16.M88.4 R20, [R2+0x10100] ;  /* 0x010100000214783b */ /* 0x000e660000000200 */
[----:B------:R-:W-:Y:S08]  /*10690*/  HMMA.16816.F32.BF16 R40, R16, R80, R40 ;  /* 0x000000501028723c */ /* 0x000ff00000041828 */
[C---:B------:R-:W-:Y:S01]  /*106a0*/  HMMA.16816.F32.BF16 R44, R56.reuse, R86, R44 ;  /* 0x00000056382c723c */ /* 0x040fe2000004182c */
[----:B------:R-:W1:Y:S07]  /*106b0*/  LDSM.16.M88.4 R84, [R5+0x10900] ;  /* 0x010900000554783b */ /* 0x000e6e0000000200 */
[----:B--2---:R-:W-:Y:S08]  /*106c0*/  HMMA.16816.F32.BF16 R36, R56, R48, R36 ;  /* 0x000000303824723c */ /* 0x004ff00000041824 */
[----:B---3--:R-:W-:Y:S08]  /*106d0*/  HMMA.16816.F32.BF16 R24, R12, R32, R24 ;  /* 0x000000200c18723c */ /* 0x008ff00000041818 */
[C---:B------:R-:W-:Y:S01]  /*106e0*/  HMMA.16816.F32.BF16 R72, R16.reuse, R82, R72 ;  /* 0x000000521048723c */ /* 0x040fe20000041848 */
[----:B------:R-:W-:Y:S07]  /*106f0*/  LDSM.16.M88.4 R80, [R90+0x11900] ;  /* 0x011900005a50783b */ /* 0x000fee0000000200 */
[C---:B------:R-:W-:Y:S08]  /*10700*/  HMMA.16816.F32.BF16 R68, R16.reuse, R94, R68 ;  /* 0x0000005e1044723c */ /* 0x040ff00000041844 */
[C---:B------:R-:W-:Y:S08]  /*10710*/  HMMA.16816.F32.BF16 R64, R16.reuse, R76, R64 ;  /* 0x0000004c1040723c */ /* 0x040ff00000041840 */
[----:B------:R-:W-:Y:S01]  /*10720*/  HMMA.16816.F32.BF16 R60, R16, R78, R60 ;  /* 0x0000004e103c723c */ /* 0x000fe2000004183c */
[----:B------:R-:W2:Y:S07]  /*10730*/  LDSM.16.M88.4 R16, [R2+0x11100] ;  /* 0x011100000210783b */ /* 0x000eae0000000200 */
[----:B----4-:R-:W-:Y:S08]  /*10740*/  HMMA.16816.F32.BF16 R40, R56, R52, R40 ;  /* 0x000000343828723c */ /* 0x010ff00000041828 */
[C---:B------:R-:W-:Y:S01]  /*10750*/  HMMA.16816.F32.BF16 R44, R12.reuse, R34, R44 ;  /* 0x000000220c2c723c */ /* 0x040fe2000004182c */
[----:B------:R-:W3:Y:S07]  /*10760*/  LDSM.16.M88.4 R32, [R2+0x10900] ;  /* 0x010900000220783b */ /* 0x000eee0000000200 */
[----:B-----5:R-:W-:Y:S08]  /*10770*/  HMMA.16816.F32.BF16 R36, R12, R28, R36 ;  /* 0x0000001c0c24723c */ /* 0x020ff00000041824 */
[----:B-1----:R-:W-:Y:S08]  /*10780*/  HMMA.16816.F32.BF16 R24, R8, R20, R24 ;  /* 0x000000140818723c */ /* 0x002ff00000041818 */
[----:B------:R-:W-:Y:S08]  /*10790*/  HMMA.16816.F32.BF16 R40, R12, R84, R40 ;  /* 0x000000540c28723c */ /* 0x000ff00000041828 */
[C---:B--2---:R-:W-:Y:S07]  /*107a0*/  HMMA.16816.F32.BF16 R36, R8.reuse, R16, R36 ;  /* 0x000000100824723c */ /* 0x044fee0000041824 */
[----:B------:R-:W-:Y:S01]  /*107b0*/  LOP3.LUT R16, R6, 0xffffffe0, RZ, 0xc0, !PT ;  /* 0xffffffe006107812 */ /* 0x000fe200078ec0ff */
[----:B------:R-:W-:Y:S01]  /*107c0*/  FMUL.FTZ R28, R24, c[0x0][0x320] ;  /* 0x0000c800181c7a20 */ /* 0x000fe20000410000 */
[----:B------:R-:W-:Y:S01]  /*107d0*/  SHF.R.S32.HI R24, RZ, 0x1f, R7 ;  /* 0x0000001fff187819 */ /* 0x000fe20000011407 */
[C---:B------:R-:W-:Y:S01]  /*107e0*/  HMMA.16816.F32.BF16 R44, R8.reuse, R22, R44 ;  /* 0x00000016082c723c */ /* 0x040fe2000004182c */
[----:B------:R1:W2:Y:S01]  /*107f0*/  LDSM.16.M88.4 R20, [R5+0x11900] ;  /* 0x011900000514783b */ /* 0x0002a20000000200 */
[C---:B------:R-:W-:Y:S01]  /*10800*/  IMAD.IADD R17, R89.reuse, 0x1, -R16 ;  /* 0x0000000159117824 */ /* 0x040fe200078e0a10 */
[----:B------:R-:W-:Y:S01]  /*10810*/  LEA.HI R24, R24, R7, RZ, 0x3 ;  /* 0x0000000718187211 */ /* 0x000fe200078f18ff */
[----:B------:R-:W-:Y:S01]  /*10820*/  IMAD.IADD R89, R89, 0x1, -R0 ;  /* 0x0000000159597824 */ /* 0x000fe200078e0a00 */
[----:B------:R-:W4:Y:S01]  /*10830*/  MUFU.TANH R6, R28 ;  /* 0x0000001c00067308 */ /* 0x000f220000002400 */
[----:B------:R-:W-:Y:S01]  /*10840*/  FMUL.FTZ R25, R25, c[0x0][0x320] ;  /* 0x0000c80019197a20 */ /* 0x000fe20000410000 */
[----:B------:R-:W-:Y:S01]  /*10850*/  LOP3.LUT R24, R24, 0xffffff8, RZ, 0xc0, !PT ;  /* 0x0ffffff818187812 */ /* 0x000fe200078ec0ff */
[----:B---3--:R-:W-:Y:S01]  /*10860*/  HMMA.16816.F32.BF16 R40, R8, R32, R40 ;  /* 0x000000200828723c */ /* 0x008fe20000041828 */
[----:B------:R-:W-:Y:S01]  /*10870*/  SHF.R.S32.HI R0, RZ, 0x1f, R17 ;  /* 0x0000001fff007819 */ /* 0x000fe20000011411 */
[----:B------:R-:W-:-:S02]  /*10880*/  FMUL.FTZ R27, R27, c[0x0][0x320] ;  /* 0x0000c8001b1b7a20 */ /* 0x000fc40000410000 */
[----:B------:R-:W-:Y:S01]  /*10890*/  IMAD.IADD R219, R7, 0x1, -R24 ;  /* 0x0000000107db7824 */ /* 0x000fe200078e0a18 */
[----:B------:R-:W-:Y:S01]  /*108a0*/  LEA.HI R24, R89, R89, RZ, 0x1 ;  /* 0x0000005959187211 */ /* 0x000fe200078f08ff */
[----:B------:R3:W5:Y:S01]  /*108b0*/  MUFU.TANH R16, R25 ;  /* 0x0000001900107308 */ /* 0x0007620000002400 */
[----:B------:R-:W-:Y:S01]  /*108c0*/  FMUL.FTZ R32, R26, c[0x0][0x320] ;  /* 0x0000c8001a207a20 */ /* 0x000fe20000410000 */
[C---:B------:R-:W-:Y:S01]  /*108d0*/  HMMA.16816.F32.BF16 R64, R56.reuse, R80, R64 ;  /* 0x000000503840723c */ /* 0x040fe20000041840 */
[----:B------:R-:W-:Y:S01]  /*108e0*/  LOP3.LUT R24, R24, 0x1ffffffe, RZ, 0xc0, !PT ;  /* 0x1ffffffe18187812 */ /* 0x000fe200078ec0ff */
[----:B------:R-:W-:Y:S02]  /*108f0*/  FMUL.FTZ R36, R36, c[0x0][0x320] ;  /* 0x0000c80024247a20 */ /* 0x000fe40000410000 */
[----:B------:R-:W-:Y:S02]  /*10900*/  FMUL.FTZ R37, R37, c[0x0][0x320] ;  /* 0x0000c80025257a20 */ /* 0x000fe40000410000 */
[----:B------:R-:W-:Y:S01]  /*10910*/  IMAD.IADD R24, R89, 0x1, -R24 ;  /* 0x0000000159187824 */ /* 0x000fe200078e0a18 */
[----:B------:R-:W-:Y:S01]  /*10920*/  MUFU.TANH R212, R36 ;  /* 0x0000002400d47308 */ /* 0x000fe20000002400 */
[----:B-1----:R-:W-:Y:S01]  /*10930*/  LEA.HI R5, R0, R17, RZ, 0x2 ;  /* 0x0000001100057211 */ /* 0x002fe200078f10ff */
[----:B------:R-:W-:Y:S01]  /*10940*/  HMMA.16816.F32.BF16 R72, R56, R54, R72 ;  /* 0x000000363848723c */ /* 0x000fe20000041848 */
[----:B------:R-:W-:-:S02]  /*10950*/  FMUL.FTZ R7, R44, c[0x0][0x320] ;  /* 0x0000c8002c077a20 */ /* 0x000fc40000410000 */
[----:B------:R-:W-:Y:S01]  /*10960*/  LEA.HI.SX32 R26, R5, UR13, 0x1e ;  /* 0x0000000d051a7c11 */ /* 0x000fe2000f8ff2ff */
[----:B------:R-:W-:Y:S02]  /*10970*/  FMUL.FTZ R38, R38, c[0x0][0x320] ;  /* 0x0000c80026267a20 */ /* 0x000fe40000410000 */
[----:B------:R-:W-:Y:S01]  /*10980*/  MUFU.TANH R162, R37 ;  /* 0x0000002500a27308 */ /* 0x000fe20000002400 */
[----:B------:R-:W-:Y:S01]  /*10990*/  FMUL.FTZ R39, R39, c[0x0][0x320] ;  /* 0x0000c80027277a20 */ /* 0x000fe20000410000 */
[----:B------:R-:W-:Y:S01]  /*109a0*/  HMMA.16816.F32.BF16 R68, R56, R50, R68 ;  /* 0x000000323844723c */ /* 0x000fe20000041844 */
[----:B------:R-:W-:Y:S01]  /*109b0*/  IMAD R219, R219, 0x10, R26 ;  /* 0x00000010dbdb7824 */ /* 0x000fe200078e021a */
[----:B------:R-:W-:Y:S01]  /*109c0*/  LOP3.LUT R26, R5, 0x7ffffffc, RZ, 0xc0, !PT ;  /* 0x7ffffffc051a7812 */ /* 0x000fe200078ec0ff */
[----:B------:R-:W-:Y:S02]  /*109d0*/  IMAD.U32 R5, RZ, RZ, UR4 ;  /* 0x00000004ff057e24 */ /* 0x000fe4000f8e00ff */
[----:B------:R-:W-:Y:S01]  /*109e0*/  IMAD R219, R24, 0x8, R219 ;  /* 0x0000000818db7824 */ /* 0x000fe200078e02db */
[----:B------:R-:W1:Y:S01]  /*109f0*/  MUFU.TANH R7, R7 ;  /* 0x0000000700077308 */ /* 0x000e620000002400 */
[----:B------:R-:W-:Y:S01]  /*10a00*/  IMAD.IADD R26, R17, 0x1, -R26 ;  /* 0x00000001111a7824 */ /* 0x000fe200078e0a1a */
[----:B--2---:R-:W-:Y:S01]  /*10a10*/  HMMA.16816.F32.BF16 R64, R12, R20, R64 ;  /* 0x000000140c40723c */ /* 0x004fe20000041840 */
[----:B---3--:R-:W-:Y:S01]  /*10a20*/  @P0 IMAD.HI.U32 R25, R219, c[0x0][0x2c8], RZ ;  /* 0x0000b200db190a27 */ /* 0x008fe200078e00ff */
[----:B------:R-:W-:-:S03]  /*10a30*/  PLOP3.LUT P0, PT, PT, PT, UP2, 0x80, 0x0 ;  /* 0x000000000000781c */ /* 0x000fc60003f0f028 */
[----:B------:R-:W-:Y:S01]  /*10a40*/  IMAD.SHL.U32 R220, R26, 0x2, RZ ;  /* 0x000000021adc7824 */ /* 0x000fe200078e00ff */
[----:B------:R-:W-:Y:S01]  /*10a50*/  MUFU.TANH R0, R32 ;  /* 0x0000002000007308 */ /* 0x000fe20000002400 */
[----:B------:R-:W-:Y:S01]  /*10a60*/  IMAD.MOV.U32 R21, RZ, RZ, R219 ;  /* 0x000000ffff157224 */ /* 0x000fe200078e00db */
[----:B------:R-:W-:Y:S01]  /*10a70*/  HMMA.16816.F32.BF16 R60, R56, R82, R60 ;  /* 0x00000052383c723c */ /* 0x000fe2000004183c */
[----:B------:R-:W-:Y:S01]  /*10a80*/  FMUL.FTZ R24, R45, c[0x0][0x320] ;  /* 0x0000c8002d187a20 */ /* 0x000fe20000410000 */
[----:B------:R-:W-:Y:S01]  /*10a90*/  IADD3 R5, -R220, UR9, R5 ;  /* 0x00000009dc057c10 */ /* 0x000fe2000fffe105 */
[----:B------:R-:W-:-:S03]  /*10aa0*/  FMUL.FTZ R20, R40, c[0x0][0x320] ;  /* 0x0000c80028147a20 */ /* 0x000fc60000410000 */
[----:B------:R-:W-:Y:S01]  /*10ab0*/  MUFU.TANH R32, R27 ;  /* 0x0000001b00207308 */ /* 0x000fe20000002400 */
[----:B------:R-:W-:Y:S01]  /*10ac0*/  @P0 SHF.R.U32.HI R21, RZ, c[0x0][0x2cc], R25 ;  /* 0x0000b300ff150a19 */ /* 0x000fe20000011619 */
[C---:B------:R-:W-:Y:S06]  /*10ad0*/  HMMA.16816.F32.BF16 R72, R12.reuse, R86, R72 ;  /* 0x000000560c48723c */ /* 0x040fec0000041848 */
[----:B------:R-:W2:Y:S02]  /*10ae0*/  MUFU.TANH R24, R24 ;  /* 0x0000001800187308 */ /* 0x000ea40000002400 */
[----:B------:R-:W-:Y:S01]  /*10af0*/  HMMA.16816.F32.BF16 R68, R12, R30, R68 ;  /* 0x0000001e0c44723c */ /* 0x000fe20000041844 */
[----:B------:R-:W-:Y:S01]  /*10b00*/  LDSM.16.M88.4 R28, [R2+0x11900] ;  /* 0x01190000021c783b */ /* 0x000fe20000000200 */
[----:B------:R-:W-:-:S04]  /*10b10*/  DEPBAR.LE SB0, 0x2 ;  /* 0x000080800000791a */ /* 0x000fc80000000000 */
[----:B------:R-:W3:Y:S01]  /*10b20*/  SHFL.IDX PT, R2, R21, RZ, 0x1c1f ;  /* 0x001c1fff15027589 */ /* 0x000ee200000e0000 */
[----:B------:R-:W1:Y:S01]  /*10b30*/  MUFU.TANH R20, R20 ;  /* 0x0000001400147308 */ /* 0x000e620000002400 */
[----:B------:R-:W-:Y:S02]  /*10b40*/  HMMA.16816.F32.BF16 R60, R12, R22, R60 ;  /* 0x000000160c3c723c */ /* 0x000fe4000004183c */
[----:B------:R-:W-:Y:S05]  /*10b50*/  BAR.SYNC.DEFER_BLOCKING 0x0 ;  /* 0x0000000000007b1d */ /* 0x000fea0000010000 */
[----:B------:R-:W-:Y:S01]  /*10b60*/  IADD3 R13, R5, -UR12, RZ ;  /* 0x8000000c050d7c10 */ /* 0x000fe2000fffe0ff */
[C---:B------:R-:W-:Y:S01]  /*10b70*/  HMMA.16816.F32.BF16 R72, R8.reuse, R34, R72 ;  /* 0x000000220848723c */ /* 0x040fe20000041848 */
[----:B------:R-:W-:Y:S01]  /*10b80*/  IADD3 R12, -R220, UR18, RZ ;  /* 0x00000012dc0c7c10 */ /* 0x000fe2000fffe1ff */
[----:B------:R-:W-:Y:S01]  /*10b90*/  FMUL.FTZ R22, R47, c[0x0][0x320] ;  /* 0x0000c8002f167a20 */ /* 0x000fe20000410000 */
[----:B------:R-:W-:Y:S05]  /*10ba0*/  MUFU.TANH R192, R38 ;  /* 0x0000002600c07308 */ /* 0x000fea0000002400 */
[----:B------:R-:W-:Y:S03]  /*10bb0*/  HMMA.16816.F32.BF16 R68, R8, R18, R68 ;  /* 0x000000120844723c */ /* 0x000fe60000041844 */
[----:B------:R-:W-:Y:S01]  /*10bc0*/  MUFU.TANH R22, R22 ;  /* 0x0000001600167308 */ /* 0x000fe20000002400 */
[----:B---3--:R-:W-:-:S03]  /*10bd0*/  IMAD.IADD R5, R13, 0x1, R2 ;  /* 0x000000010d057824 */ /* 0x008fc600078e0202 */
[----:B------:R-:W-:Y:S01]  /*10be0*/  FMUL.FTZ R18, R41, c[0x0][0x320] ;  /* 0x0000c80029127a20 */ /* 0x000fe20000410000 */
[----:B------:R-:W-:Y:S01]  /*10bf0*/  LDSM.16.MT88.4 R108, [R134+0x100] ;  /* 0x00010000866c783b */ /* 0x000fe20000004200 */
[----:B------:R-:W-:Y:S02]  /*10c00*/  IMNMX R2, R12, R5, PT ;  /* 0x000000050c027217 */ /* 0x000fe40003800200 */
[----:B------:R-:W-:Y:S01]  /*10c10*/  MUFU.TANH R168, R39 ;  /* 0x0000002700a87308 */ /* 0x000fe20000002400 */
[----:B------:R-:W-:Y:S01]  /*10c20*/  LDSM.16.MT88.4 R116, [R182+0x100] ;  /* 0x00010000b674783b */ /* 0x000fe20000004200 */
[----:B------:R-:W-:-:S03]  /*10c30*/  ISETP.GT.AND P0, PT, R2, RZ, PT ;  /* 0x000000ff0200720c */ /* 0x000fc60003f04270 */
[----:B------:R-:W-:Y:S01]  /*10c40*/  FMUL.FTZ R14, R72, c[0x0][0x320] ;  /* 0x0000c800480e7a20 */ /* 0x000fe20000410000 */
[C---:B------:R-:W-:Y:S01]  /*10c50*/  HMMA.16816.F32.BF16 R64, R8.reuse, R28, R64 ;  /* 0x0000001c0840723c */ /* 0x040fe20000041840 */
[----:B------:R-:W-:Y:S01]  /*10c60*/  FMUL.FTZ R15, R73, c[0x0][0x320] ;  /* 0x0000c800490f7a20 */ /* 0x000fe20000410000 */
[----:B----4-:R-:W-:Y:S01]  /*10c70*/  FSEL R26, R6, -INF , P0 ;  /* 0xff800000061a7808 */ /* 0x010fe20000000000 */
[----:B------:R-:W3:Y:S01]  /*10c80*/  MUFU.TANH R18, R18 ;  /* 0x0000001200127308 */ /* 0x000ee20000002400 */
[----:B------:R-:W-:Y:S01]  /*10c90*/  ISETP.GT.AND P0, PT, R2, 0x1, PT ;  /* 0x000000010200780c */ /* 0x000fe20003f04270 */
[----:B------:R-:W-:Y:S02]  /*10ca0*/  LDSM.16.MT88.4 R48, [R182+0x2100] ;  /* 0x00210000b630783b */ /* 0x000fe40000004200 */
[----:B------:R-:W-:Y:S01]  /*10cb0*/  FMUL.FTZ R68, R68, c[0x0][0x320] ;  /* 0x0000c80044447a20 */ /* 0x000fe20000410000 */
[----:B-----5:R-:W-:Y:S01]  /*10cc0*/  FSEL R5, R16, -INF , P0 ;  /* 0xff80000010057808 */ /* 0x020fe20000000000 */
[----:B------:R-:W-:Y:S01]  /*10cd0*/  HMMA.16816.F32.BF16 R60, R8, R30, R60 ;  /* 0x0000001e083c723c */ /* 0x000fe2000004183c */
[----:B------:R-:W-:Y:S01]  /*10ce0*/  ISETP.GT.AND P0, PT, R2, 0x8, PT ;  /* 0x000000080200780c */ /* 0x000fe20003f04270 */
[----:B------:R-:W4:Y:S01]  /*10cf0*/  MUFU.TANH R14, R14 ;  /* 0x0000000e000e7308 */ /* 0x000f220000002400 */
[----:B------:R-:W-:Y:S01]  /*10d00*/  FMUL.FTZ R69, R69, c[0x0][0x320] ;  /* 0x0000c80045457a20 */ /* 0x000fe20000410000 */
[----:B------:R-:W5:Y:S01]  /*10d10*/  SHFL.IDX PT, R10, R21, 0x1, 0x1c1f ;  /* 0x003c1f00150a7f89 */ /* 0x000f6200000e0000 */
[----:B-1----:R-:W-:Y:S01]  /*10d20*/  FSEL R28, R7, -INF , P0 ;  /* 0xff800000071c7808 */ /* 0x002fe20000000000 */
[----:B------:R-:W-:Y:S01]  /*10d30*/  FMUL.FTZ R70, R70, c[0x0][0x320] ;  /* 0x0000c80046467a20 */ /* 0x000fe20000410000 */
[----:B------:R-:W-:Y:S01]  /*10d40*/  ISETP.GT.AND P0, PT, R2, 0x9, PT ;  /* 0x000000090200780c */ /* 0x000fe20003f04270 */
[----:B------:R-:W-:Y:S01]  /*10d50*/  FMUL.FTZ R30, R46, c[0x0][0x320] ;  /* 0x0000c8002e1e7a20 */ /* 0x000fe20000410000 */
[----:B------:R-:W-:Y:S01]  /*10d60*/  FMNMX.FTZ R9, R26, R5, !PT ;  /* 0x000000051a097209 */ /* 0x000fe20007810000 */
[----:B------:R-:W1:Y:S01]  /*10d70*/  MUFU.TANH R15, R15 ;  /* 0x0000000f000f7308 */ /* 0x000e620000002400 */
[----:B--2---:R-:W-:Y:S01]  /*10d80*/  FSEL R24, R24, -INF , P0 ;  /* 0xff80000018187808 */ /* 0x004fe20000000000 */
[----:B------:R-:W-:Y:S01]  /*10d90*/  FMUL.FTZ R8, R75, c[0x0][0x320] ;  /* 0x0000c8004b087a20 */ /* 0x000fe20000410000 */
[----:B------:R-:W-:Y:S01]  /*10da0*/  ISETP.GT.AND P0, PT, R2, 0x10, PT ;  /* 0x000000100200780c */ /* 0x000fe20003f04270 */
[----:B------:R-:W-:Y:S01]  /*10db0*/  FMUL.FTZ R71, R71, c[0x0][0x320] ;  /* 0x0000c80047477a20 */ /* 0x000fe20000410000 */
[----:B------:R-:W-:Y:S01]  /*10dc0*/  FMNMX.FTZ R9, R28, R9, !PT ;  /* 0x000000091c097209 */ /* 0x000fe20007810000 */
[----:B------:R-:W-:Y:S01]  /*10dd0*/  FMUL.FTZ R64, R64, c[0x0][0x320] ;  /* 0x0000c80040407a20 */ /* 0x000fe20000410000 */
[----:B------:R-:W-:Y:S01]  /*10de0*/  FSEL R20, R20, -INF , P0 ;  /* 0xff80000014147808 */ /* 0x000fe20000000000 */
[----:B------:R-:W2:Y:S01]  /*10df0*/  MUFU.TANH R194, R68 ;  /* 0x0000004400c27308 */ /* 0x000ea20000002400 */
[----:B------:R-:W-:Y:S01]  /*10e00*/  ISETP.GT.AND P0, PT, R2, 0x11, PT ;  /* 0x000000110200780c */ /* 0x000fe20003f04270 */
[----:B------:R-:W-:Y:S01]  /*10e10*/  FMUL.FTZ R65, R65, c[0x0][0x320] ;  /* 0x0000c80041417a20 */ /* 0x000fe20000410000 */
[----:B------:R-:W-:Y:S01]  /*10e20*/  FMNMX.FTZ R9, R24, R9, !PT ;  /* 0x0000000918097209 */ /* 0x000fe20007810000 */
[----:B------:R-:W-:Y:S01]  /*10e30*/  FMUL.FTZ R66, R66, c[0x0][0x320] ;  /* 0x0000c80042427a20 */ /* 0x000fe20000410000 */
[----:B---3--:R-:W-:Y:S01]  /*10e40*/  FSEL R18, R18, -INF , P0 ;  /* 0xff80000012127808 */ /* 0x008fe20000000000 */
[----:B------:R-:W-:Y:S01]  /*10e50*/  FMUL.FTZ R60, R60, c[0x0][0x320] ;  /* 0x0000c8003c3c7a20 */ /* 0x000fe20000410000 */
[----:B------:R-:W-:Y:S01]  /*10e60*/  ISETP.GT.AND P0, PT, R2, 0x18, PT ;  /* 0x000000180200780c */ /* 0x000fe20003f04270 */
[----:B------:R-:W3:Y:S01]  /*10e70*/  MUFU.TANH R164, R69 ;  /* 0x0000004500a47308 */ /* 0x000ee20000002400 */
[----:B------:R-:W-:Y:S01]  /*10e80*/  FMUL.FTZ R61, R61, c[0x0][0x320] ;  /* 0x0000c8003d3d7a20 */ /* 0x000fe20000410000 */
[----:B------:R-:W-:Y:S01]  /*10e90*/  FMNMX.FTZ R9, R20, R9, !PT ;  /* 0x0000000914097209 */ /* 0x000fe20007810000 */
[----:B-----5:R-:W-:Y:S01]  /*10ea0*/  IMAD.IADD R13, R13, 0x1, R10 ;  /* 0x000000010d0d7824 */ /* 0x020fe200078e020a */
[----:B----4-:R-:W-:Y:S01]  /*10eb0*/  FSEL R16, R14, -INF , P0 ;  /* 0xff8000000e107808 */ /* 0x010fe20000000000 */
[----:B------:R-:W-:Y:S01]  /*10ec0*/  FMUL.FTZ R14, R42, c[0x0][0x320] ;  /* 0x0000c8002a0e7a20 */ /* 0x000fe20000410000 */
[----:B------:R-:W-:Y:S01]  /*10ed0*/  ISETP.GT.AND P0, PT, R2, 0x19, PT ;  /* 0x000000190200780c */ /* 0x000fe20003f04270 */
[----:B------:R-:W-:Y:S01]  /*10ee0*/  FMUL.FTZ R10, R74, c[0x0][0x320] ;  /* 0x0000c8004a0a7a20 */ /* 0x000fe20000410000 */
[----:B------:R-:W4:Y:S01]  /*10ef0*/  MUFU.TANH R180, R64 ;  /* 0x0000004000b47308 */ /* 0x000f220000002400 */
[----:B------:R-:W-:Y:S01]  /*10f00*/  FMNMX.FTZ R9, R18, R9, !PT ;  /* 0x0000000912097209 */ /* 0x000fe20007810000 */
[----:B------:R-:W-:Y:S01]  /*10f10*/  FMUL.FTZ R67, R67, c[0x0][0x320] ;  /* 0x0000c80043437a20 */ /* 0x000fe20000410000 */
[----:B-1----:R-:W-:Y:S01]  /*10f20*/  FSEL R6, R15, -INF , P0 ;  /* 0xff8000000f067808 */ /* 0x002fe20000000000 */
[----:B------:R-:W-:Y:S01]  /*10f30*/  FMUL.FTZ R62, R62, c[0x0][0x320] ;  /* 0x0000c8003e3e7a20 */ /* 0x000fe20000410000 */
[----:B------:R-:W-:Y:S01]  /*10f40*/  ISETP.GT.AND P0, PT, R2, 0x20, PT ;  /* 0x000000200200780c */ /* 0x000fe20003f04270 */
[----:B------:R-:W-:Y:S01]  /*10f50*/  FMUL.FTZ R63, R63, c[0x0][0x320] ;  /* 0x0000c8003f3f7a20 */ /* 0x000fe20000410000 */
[----:B------:R-:W-:Y:S01]  /*10f60*/  FMNMX.FTZ R9, R16, R9, !PT ;  /* 0x0000000910097209 */ /* 0x000fe20007810000 */
[----:B------:R-:W1:Y:S01]  /*10f70*/  MUFU.TANH R178, R65 ;  /* 0x0000004100b27308 */ /* 0x000e620000002400 */
[----:B------:R-:W-:Y:S01]  /*10f80*/  FSEL R212, R212, -INF , P0 ;  /* 0xff800000d4d47808 */ /* 0x000fe20000000000 */
[----:B------:R-:W-:Y:S01]  /*10f90*/  LDSM.16.MT88.4 R80, [R182+0x4100] ;  /* 0x00410000b650783b */ /* 0x000fe20000004200 */
[----:B------:R-:W-:-:S02]  /*10fa0*/  ISETP.GT.AND P0, PT, R2, 0x21, PT ;  /* 0x000000210200780c */ /* 0x000fc40003f04270 */
[----:B------:R-:W-:Y:S01]  /*10fb0*/  FMNMX.FTZ R9, R6, R9, !PT ;  /* 0x0000000906097209 */ /* 0x000fe20007810000 */
[----:B------:R-:W-:Y:S01]  /*10fc0*/  LDSM.16.MT88.4 R124, [R135+0x100] ;  /* 0x00010000877c783b */ /* 0x000fe20000004200 */
[----:B------:R-:W-:Y:S01]  /*10fd0*/  FSEL R162, R162, -INF , P0 ;  /* 0xff800000a2a27808 */ /* 0x000fe20000000000 */
[----:B------:R-:W5:Y:S01]  /*10fe0*/  MUFU.TANH R176, R60 ;  /* 0x0000003c00b07308 */ /* 0x000f620000002400 */
[----:B------:R-:W-:Y:S01]  /*10ff0*/  ISETP.GT.AND P0, PT, R2, 0x28, PT ;  /* 0x000000280200780c */ /* 0x000fe20003f04270 */
[----:B------:R-:W-:Y:S01]  /*11000*/  LDSM.16.MT88.4 R100, [R3+0x100] ;  /* 0x000100000364783b */ /* 0x000fe20000004200 */
[----:B------:R-:W-:Y:S02]  /*11010*/  FMNMX.FTZ R9, R212, R9, !PT ;  /* 0x00000009d4097209 */ /* 0x000fe40007810000 */
[----:B--2---:R-:W-:Y:S01]  /*11020*/  FSEL R194, R194, -INF , P0 ;  /* 0xff800000c2c27808 */ /* 0x004fe20000000000 */
[----:B------:R-:W-:Y:S01]  /*11030*/  LDSM.16.MT88.4 R56, [R134+0x2100] ;  /* 0x002100008638783b */ /* 0x000fe20000004200 */
[----:B------:R-:W-:Y:S01]  /*11040*/  ISETP.GT.AND P0, PT, R2, 0x29, PT ;  /* 0x000000290200780c */ /* 0x000fe20003f04270 */
[----:B------:R-:W2:Y:S01]  /*11050*/  MUFU.TANH R174, R61 ;  /* 0x0000003d00ae7308 */ /* 0x000ea20000002400 */
[----:B------:R-:W-:Y:S01]  /*11060*/  FMNMX.FTZ R9, R162, R9, !PT ;  /* 0x00000009a2097209 */ /* 0x000fe20007810000 */
[----:B------:R-:W-:Y:S01]  /*11070*/  LDSM.16.MT88.4 R72, [R135+0x4100] ;  /* 0x004100008748783b */ /* 0x000fe20000004200 */
[----:B---3--:R-:W-:-:S02]  /*11080*/  FSEL R164, R164, -INF , P0 ;  /* 0xff800000a4a47808 */ /* 0x008fc40000000000 */
[----:B------:R-:W-:Y:S01]  /*11090*/  ISETP.GT.AND P0, PT, R2, 0x30, PT ;  /* 0x000000300200780c */ /* 0x000fe20003f04270 */
[----:B------:R-:W-:Y:S01]  /*110a0*/  LDSM.16.MT88.4 R88, [R134+0x4100] ;  /* 0x004100008658783b */ /* 0x000fe20000004200 */
[----:B------:R-:W-:Y:S01]  /*110b0*/  FMNMX.FTZ R9, R194, R9, !PT ;  /* 0x00000009c2097209 */ /* 0x000fe20007810000 */
[----:B------:R-:W3:Y:S01]  /*110c0*/  MUFU.TANH R30, R30 ;  /* 0x0000001e001e7308 */ /* 0x000ee20000002400 */
[----:B----4-:R-:W-:Y:S01]  /*110d0*/  FSEL R180, R180, -INF , P0 ;  /* 0xff800000b4b47808 */ /* 0x010fe20000000000 */
[----:B------:R-:W-:Y:S01]  /*110e0*/  LDSM.16.MT88.4 R136, [R182+0x2900] ;  /* 0x00290000b688783b */ /* 0x000fe20000004200 */
[----:B------:R-:W-:Y:S02]  /*110f0*/  ISETP.GT.AND P0, PT, R2, 0x31, PT ;  /* 0x000000310200780c */ /* 0x000fe40003f04270 */
[----:B------:R-:W-:Y:S02]  /*11100*/  FMNMX.FTZ R9, R164, R9, !PT ;  /* 0x00000009a4097209 */ /* 0x000fe40007810000 */
[----:B-1----:R-:W-:Y:S01]  /*11110*/  FSEL R178, R178, -INF , P0 ;  /* 0xff800000b2b27808 */ /* 0x002fe20000000000 */
[----:B------:R-:W1:Y:S01]  /*11120*/  MUFU.TANH R14, R14 ;  /* 0x0000000e000e7308 */ /* 0x000e620000002400 */
[----:B------:R-:W-:-:S02]  /*11130*/  ISETP.GT.AND P0, PT, R2, 0x38, PT ;  /* 0x000000380200780c */ /* 0x000fc40003f04270 */
[----:B------:R-:W-:Y:S02]  /*11140*/  FMNMX.FTZ R9, R180, R9, !PT ;  /* 0x00000009b4097209 */ /* 0x000fe40007810000 */
[----:B-----5:R-:W-:Y:S02]  /*11150*/  FSEL R176, R176, -INF , P0 ;  /* 0xff800000b0b07808 */ /* 0x020fe40000000000 */
[----:B------:R-:W-:Y:S01]  /*11160*/  ISETP.GT.AND P0, PT, R2, 0x39, PT ;  /* 0x000000390200780c */ /* 0x000fe20003f04270 */
[----:B------:R-:W-:Y:S01]  /*11170*/  MUFU.TANH R10, R10 ;  /* 0x0000000a000a7308 */ /* 0x000fe20000002400 */
[----:B------:R-:W-:Y:S01]  /*11180*/  IMNMX R2, R12, R13, PT ;  /* 0x0000000d0c027217 */ /* 0x000fe20003800200 */
[----:B------:R-:W-:Y:S01]  /*11190*/  FMUL.FTZ R12, R43, c[0x0][0x320] ;  /* 0x0000c8002b0c7a20 */ /* 0x000fe20000410000 */
[----:B--2---:R-:W-:Y:S01]  /*111a0*/  FSEL R174, R174, -INF , P0 ;  /* 0xff800000aeae7808 */ /* 0x004fe20000000000 */
[----:B------:R-:W-:Y:S01]  /*111b0*/  LDSM.16.MT88.4 R40, [R135+0x2100] ;  /* 0x002100008728783b */ /* 0x000fe20000004200 */
[----:B------:R-:W-:-:S03]  /*111c0*/  ISETP.GT.AND P0, PT, R2, RZ, PT ;  /* 0x000000ff0200720c */ /* 0x000fc60003f04270 */
[----:B------:R-:W2:Y:S01]  /*111d0*/  MUFU.TANH R12, R12 ;  /* 0x0000000c000c7308 */ /* 0x000ea20000002400 */
[----:B------:R-:W-:Y:S02]  /*111e0*/  FSEL R7, R0, -INF , P0 ;  /* 0xff80000000077808 */ /* 0x000fe40000000000 */
[----:B------:R-:W-:-:S04]  /*111f0*/  ISETP.GT.AND P0, PT, R2, 0x1, PT ;  /* 0x000000010200780c */ /* 0x000fc80003f04270 */
[----:B------:R-:W-:Y:S01]  /*11200*/  FSEL R32, R32, -INF , P0 ;  /* 0xff80000020207808 */ /* 0x000fe20000000000 */
[----:B------:R-:W4:Y:S01]  /*11210*/  MUFU.TANH R8, R8 ;  /* 0x0000000800087308 */ /* 0x000f220000002400 */
[----:B------:R-:W-:Y:S02]  /*11220*/  ISETP.GT.AND P0, PT, R2, 0x8, PT ;  /* 0x000000080200780c */ /* 0x000fe40003f04270 */
[----:B------:R-:W-:Y:S02]  /*11230*/  FMNMX.FTZ R11, R7, R32, !PT ;  /* 0x00000020070b7209 */ /* 0x000fe40007810000 */
[----:B---3--:R-:W-:Y:S02]  /*11240*/  FSEL R30, R30, -INF , P0 ;  /* 0xff8000001e1e7808 */ /* 0x008fe40000000000 */
[----:B------:R-:W-:Y:S01]  /*11250*/  ISETP.GT.AND P0, PT, R2, 0x9, PT ;  /* 0x000000090200780c */ /* 0x000fe20003f04270 */
[----:B------:R-:W3:Y:S01]  /*11260*/  MUFU.TANH R190, R70 ;  /* 0x0000004600be7308 */ /* 0x000ee20000002400 */
[----:B------:R-:W-:-:S02]  /*11270*/  FMNMX.FTZ R11, R30, R11, !PT ;  /* 0x0000000b1e0b7209 */ /* 0x000fc40007810000 */
[----:B------:R-:W-:Y:S02]  /*11280*/  FSEL R22, R22, -INF , P0 ;  /* 0xff80000016167808 */ /* 0x000fe40000000000 */
[----:B------:R-:W-:Y:S02]  /*11290*/  ISETP.GT.AND P0, PT, R2, 0x10, PT ;  /* 0x000000100200780c */ /* 0x000fe40003f04270 */
[----:B------:R-:W-:Y:S01]  /*112a0*/  FMNMX.FTZ R11, R22, R11, !PT ;  /* 0x0000000b160b7209 */ /* 0x000fe20007810000 */
[----:B------:R-:W5:Y:S01]  /*112b0*/  MUFU.TANH R170, R71 ;  /* 0x0000004700aa7308 */ /* 0x000f620000002400 */
[----:B-1----:R-:W-:Y:S02]  /*112c0*/  FSEL R14, R14, -INF , P0 ;  /* 0xff8000000e0e7808 */ /* 0x002fe40000000000 */
[----:B------:R-:W-:Y:S02]  /*112d0*/  ISETP.GT.AND P0, PT, R2, 0x11, PT ;  /* 0x000000110200780c */ /* 0x000fe40003f04270 */
[----:B------:R-:W-:-:S02]  /*112e0*/  FMNMX.FTZ R11, R14, R11, !PT ;  /* 0x0000000b0e0b7209 */ /* 0x000fc40007810000 */
[----:B--2---:R-:W-:Y:S01]  /*112f0*/  FSEL R12, R12, -INF , P0 ;  /* 0xff8000000c0c7808 */ /* 0x004fe20000000000 */
[----:B------:R-:W1:Y:S01]  /*11300*/  MUFU.TANH R172, R66 ;  /* 0x0000004200ac7308 */ /* 0x000e620000002400 */
[----:B------:R-:W-:Y:S02]  /*11310*/  ISETP.GT.AND P0, PT, R2, 0x18, PT ;  /* 0x000000180200780c */ /* 0x000fe40003f04270 */
[----:B------:R-:W-:Y:S02]  /*11320*/  FMNMX.FTZ R11, R12, R11, !PT ;  /* 0x0000000b0c0b7209 */ /* 0x000fe40007810000 */
[----:B------:R-:W-:Y:S02]  /*11330*/  FSEL R10, R10, -INF , P0 ;  /* 0xff8000000a0a7808 */ /* 0x000fe40000000000 */
[----:B------:R-:W-:Y:S01]  /*11340*/  ISETP.GT.AND P0, PT, R2, 0x19, PT ;  /* 0x000000190200780c */ /* 0x000fe20003f04270 */
[----:B------:R2:W1:Y:S01]  /*11350*/  MUFU.TANH R142, R67 ;  /* 0x00000043008e7308 */ /* 0x0004620000002400 */
[----:B------:R-:W-:-:S02]  /*11360*/  FMNMX.FTZ R11, R10, R11, !PT ;  /* 0x0000000b0a0b7209 */ /* 0x000fc40007810000 */
[----:B----4-:R-:W-:Y:S02]  /*11370*/  FSEL R8, R8, -INF , P0 ;  /* 0xff80000008087808 */ /* 0x010fe40000000000 */
[----:B------:R-:W-:Y:S02]  /*11380*/  ISETP.GT.AND P0, PT, R2, 0x20, PT ;  /* 0x000000200200780c */ /* 0x000fe40003f04270 */
[----:B------:R-:W-:Y:S01]  /*11390*/  FMNMX.FTZ R13, R8, R11, !PT ;  /* 0x0000000b080d7209 */ /* 0x000fe20007810000 */
[----:B------:R-:W4:Y:S01]  /*113a0*/  MUFU.TANH R140, R62 ;  /* 0x0000003e008c7308 */ /* 0x000f220000002400 */
[----:B------:R-:W-:Y:S02]  /*113b0*/  FSEL R192, R192, -INF , P0 ;  /* 0xff800000c0c07808 */ /* 0x000fe40000000000 */
[----:B------:R-:W-:Y:S02]  /*113c0*/  ISETP.GT.AND P0, PT, R2, 0x21, PT ;  /* 0x000000210200780c */ /* 0x000fe40003f04270 */
[----:B------:R-:W-:-:S02]  /*113d0*/  FMNMX.FTZ R11, R178, R9, !PT ;  /* 0x00000009b20b7209 */ /* 0x000fc40007810000 */
[----:B------:R-:W-:Y:S01]  /*113e0*/  FSEL R168, R168, -INF , P0 ;  /* 0xff800000a8a87808 */ /* 0x000fe20000000000 */
[----:B------:R-:W1:Y:S01]  /*113f0*/  MUFU.TANH R166, R63 ;  /* 0x0000003f00a67308 */ /* 0x000e620000002400 */
[----:B------:R-:W-:Y:S01]  /*11400*/  ISETP.GT.AND P0, PT, R2, 0x28, PT ;  /* 0x000000280200780c */ /* 0x000fe20003f04270 */
[----:B--2---:R-:W-:Y:S01]  /*11410*/  LDSM.16.MT88.4 R64, [R143+0x2100] ;  /* 0x002100008f40783b */ /* 0x004fe20000004200 */
[----:B------:R-:W-:Y:S02]  /*11420*/  FMNMX.FTZ R9, R192, R13, !PT ;  /* 0x0000000dc0097209 */ /* 0x000fe40007810000 */
[----:B---3--:R-:W-:Y:S02]  /*11430*/  FSEL R190, R190, -INF , P0 ;  /* 0xff800000bebe7808 */ /* 0x008fe40000000000 */
[----:B------:R-:W-:Y:S02]  /*11440*/  FMNMX.FTZ R11, R176, R11, !PT ;  /* 0x0000000bb00b7209 */ /* 0x000fe40007810000 */
[----:B------:R-:W-:-:S02]  /*11450*/  ISETP.GT.AND P0, PT, R2, 0x29, PT ;  /* 0x000000290200780c */ /* 0x000fc40003f04270 */
[----:B------:R-:W-:Y:S02]  /*11460*/  FMNMX.FTZ R9, R168, R9, !PT ;  /* 0x00000009a8097209 */ /* 0x000fe40007810000 */
[----:B------:R-:W-:Y:S02]  /*11470*/  FMNMX.FTZ R0, R174, R11, !PT ;  /* 0x0000000bae007209 */ /* 0x000fe40007810000 */
[----:B-----5:R-:W-:Y:S02]  /*11480*/  FSEL R170, R170, -INF , P0 ;  /* 0xff800000aaaa7808 */ /* 0x020fe40000000000 */
[----:B------:R-:W-:Y:S02]  /*11490*/  ISETP.GT.AND P0, PT, R2, 0x30, PT ;  /* 0x000000300200780c */ /* 0x000fe40003f04270 */
[----:B------:R-:W-:Y:S02]  /*114a0*/  FMNMX.FTZ R11, R190, R9, !PT ;  /* 0x00000009be0b7209 */ /* 0x000fe40007810000 */
[----:B------:R-:W2:Y:S01]  /*114b0*/  SHFL.BFLY PT, R9, R0, 0x2, 0x1f ;  /* 0x0c401f0000097f89 */ /* 0x000ea200000e0000 */
[----:B-1----:R-:W-:-:S02]  /*114c0*/  FSEL R172, R172, -INF , P0 ;  /* 0xff800000acac7808 */ /* 0x002fc40000000000 */
[----:B------:R-:W-:Y:S02]  /*114d0*/  ISETP.GT.AND P0, PT, R2, 0x31, PT ;  /* 0x000000310200780c */ /* 0x000fe40003f04270 */
[----:B------:R-:W-:Y:S02]  /*114e0*/  FMNMX.FTZ R11, R170, R11, !PT ;  /* 0x0000000baa0b7209 */ /* 0x000fe40007810000 */
[----:B------:R-:W-:Y:S02]  /*114f0*/  FSEL R142, R142, -INF , P0 ;  /* 0xff8000008e8e7808 */ /* 0x000fe40000000000 */
[----:B------:R-:W-:Y:S02]  /*11500*/  ISETP.GT.AND P0, PT, R2, 0x38, PT ;  /* 0x000000380200780c */ /* 0x000fe40003f04270 */
[----:B------:R-:W-:Y:S02]  /*11510*/  FMNMX.FTZ R11, R172, R11, !PT ;  /* 0x0000000bac0b7209 */ /* 0x000fe40007810000 */
[----:B----4-:R-:W-:-:S02]  /*11520*/  FSEL R140, R140, -INF , P0 ;  /* 0xff8000008c8c7808 */ /* 0x010fc40000000000 */
[----:B------:R-:W-:Y:S02]  /*11530*/  ISETP.GT.AND P0, PT, R2, 0x39, PT ;  /* 0x000000390200780c */ /* 0x000fe40003f04270 */
[----:B------:R-:W-:Y:S02]  /*11540*/  FMNMX.FTZ R11, R142, R11, !PT ;  /* 0x0000000b8e0b7209 */ /* 0x000fe40007810000 */
[----:B------:R-:W-:Y:S02]  /*11550*/  FSEL R166, R166, -INF , P0 ;  /* 0xff800000a6a67808 */ /* 0x000fe40000000000 */
[----:B------:R-:W-:Y:S02]  /*11560*/  FMNMX.FTZ R11, R140, R11, !PT ;  /* 0x0000000b8c0b7209 */ /* 0x000fe40007810000 */
[----:B--2---:R-:W-:Y:S02]  /*11570*/  FMNMX.FTZ R13, R0, R9, !PT ;  /* 0x00000009000d7209 */ /* 0x004fe40007810000 */
        /* <DEDUP_REMOVED lines=18> */
[----:B------:R-:W-:Y:S01]  /*116a0*/  LDSM.16.MT88.4 R16, [R135+0x2900] ;  /* 0x002900008710783b */ /* 0x000fe20000004200 */
[----:B------:R-:W2:Y:S01]  /*116b0*/  MUFU.EX2 R151, R151 ;  /* 0x0000009700977308 */ /* 0x000ea20000000800 */
[--C-:B------:R-:W-:Y:S01]  /*116c0*/  FFMA.FTZ R154, R20, c[0x0][0x2d0], -R141.reuse ;  /* 0x0000b400149a7a23 */ /* 0x100fe2000001088d */
[----:B-1----:R-:W-:Y:S01]  /*116d0*/  FMNMX.FTZ R0, R9, R0, !PT ;  /* 0x0000000009007209 */ /* 0x002fe20007810000 */
[--C-:B------:R-:W-:Y:S02]  /*116e0*/  FFMA.FTZ R157, R212, c[0x0][0x2d0], -R141.reuse ;  /* 0x0000b400d49d7a23 */ /* 0x100fe4000001088d */
        /* <DEDUP_REMOVED lines=8> */
[----:B------:R-:W-:Y:S01]  /*11770*/  PLOP3.LUT P0, PT, PT, PT, UP0, 0x40, 0x0 ;  /* 0x000000000000781c */ /* 0x000fe20003f0e808 */
[----:B------:R-:W-:Y:S01]  /*11780*/  IMAD.IADD R176, R187, 0x1, R135 ;  /* 0x00000001bbb07824 */ /* 0x000fe200078e0287 */
[----:B------:R-:W1:Y:S01]  /*11790*/  MUFU.EX2 R149, R149 ;  /* 0x0000009500957308 */ /* 0x000e620000000800 */
[--C-:B------:R-:W-:Y:S01]  /*117a0*/  FFMA.FTZ R160, R7, c[0x0][0x2d0], -R161.reuse ;  /* 0x0000b40007a07a23 */ /* 0x100fe200000108a1 */
[----:B--2---:R-:W-:Y:S01]  /*117b0*/  F2FP.BF16.PACK_AB R96, R151, R158 ;  /* 0x0000009e9760723e */ /* 0x004fe200000010ff */
[--C-:B------:R-:W-:Y:S01]  /*117c0*/  FFMA.FTZ R155, R32, c[0x0][0x2d0], -R161.reuse ;  /* 0x0000b400209b7a23 */ /* 0x100fe200000108a1 */
[----:B------:R2:W3:Y:S01]  /*117d0*/  LDSM.16.MT88.4 R4, [R3+0x4100] ;  /* 0x004100000304783b */ /* 0x0004e20000004200 */
[----:B------:R-:W-:-:S02]  /*117e0*/  FFMA.FTZ R153, R30, c[0x0][0x2d0], -R161 ;  /* 0x0000b4001e997a23 */ /* 0x000fc400000108a1 */
[--C-:B------:R-:W-:Y:S01]  /*117f0*/  FFMA.FTZ R150, R22, c[0x0][0x2d0], -R161.reuse ;  /* 0x0000b40016967a23 */ /* 0x100fe200000108a1 */
[----:B------:R-:W-:Y:S01]  /*11800*/  MUFU.EX2 R160, R160 ;  /* 0x000000a000a07308 */ /* 0x000fe20000000800 */
[--C-:B------:R-:W-:Y:S01]  /*11810*/  FFMA.FTZ R146, R10, c[0x0][0x2d0], -R161.reuse ;  /* 0x0000b4000a927a23 */ /* 0x100fe200000108a1 */
[----:B------:R-:W-:Y:S01]  /*11820*/  LDSM.16.MT88.4 R20, [R182+0x900] ;  /* 0x00090000b614783b */ /* 0x000fe20000004200 */
[--C-:B------:R-:W-:Y:S02]  /*11830*/  FFMA.FTZ R152, R14, c[0x0][0x2d0], -R161.reuse ;  /* 0x0000b4000e987a23 */ /* 0x100fe400000108a1 */
[--C-:B------:R-:W-:Y:S01]  /*11840*/  FFMA.FTZ R145, R12, c[0x0][0x2d0], -R161.reuse ;  /* 0x0000b4000c917a23 */ /* 0x100fe200000108a1 */
[----:B------:R-:W-:Y:S01]  /*11850*/  LDSM.16.MT88.4 R32, [R182+0x4900] ;  /* 0x00490000b620783b */ /* 0x000fe20000004200 */
[--C-:B------:R-:W-:Y:S01]  /*11860*/  FFMA.FTZ R163, R192, c[0x0][0x2d0], -R161.reuse ;  /* 0x0000b400c0a37a23 */ /* 0x100fe200000108a1 */
[----:B------:R-:W4:Y:S01]  /*11870*/  MUFU.EX2 R155, R155 ;  /* 0x0000009b009b7308 */ /* 0x000f220000000800 */
[----:B-1----:R-:W-:Y:S01]  /*11880*/  F2FP.BF16.PACK_AB R98, R149, R156 ;  /* 0x0000009c9562723e */ /* 0x002fe200000010ff */
[----:B------:R-:W-:Y:S01]  /*11890*/  LDSM.16.MT88.4 R12, [R134+0x2900] ;  /* 0x00290000860c783b */ /* 0x000fe20000004200 */
[----:B------:R-:W-:-:S02]  /*118a0*/  FFMA.FTZ R168, R168, c[0x0][0x2d0], -R161 ;  /* 0x0000b400a8a87a23 */ /* 0x000fc400000108a1 */
[--C-:B------:R-:W-:Y:S01]  /*118b0*/  FFMA.FTZ R165, R190, c[0x0][0x2d0], -R161.reuse ;  /* 0x0000b400bea57a23 */ /* 0x100fe200000108a1 */
[----:B------:R-:W-:Y:S01]  /*118c0*/  LDSM.16.MT88.4 R28, [R135+0x900] ;  /* 0x00090000871c783b */ /* 0x000fe20000004200 */
[----:B------:R-:W-:Y:S01]  /*118d0*/  FFMA.FTZ R170, R170, c[0x0][0x2d0], -R161 ;  /* 0x0000b400aaaa7a23 */ /* 0x000fe200000108a1 */
[----:B------:R-:W-:Y:S01]  /*118e0*/  MUFU.EX2 R153, R153 ;  /* 0x0000009900997308 */ /* 0x000fe20000000800 */
[----:B------:R-:W-:Y:S02]  /*118f0*/  FFMA.FTZ R167, R180, c[0x0][0x2d0], -R141 ;  /* 0x0000b400b4a77a23 */ /* 0x000fe4000001088d */
[----:B--2---:R-:W-:Y:S02]  /*11900*/  FFMA.FTZ R3, R8, c[0x0][0x2d0], -R161 ;  /* 0x0000b40008037a23 */ /* 0x004fe400000108a1 */
[----:B------:R-:W1:Y:S01]  /*11910*/  LDSM.16.MT88.4 R8, [R134+0x900] ;  /* 0x000900008608783b */ /* 0x000e620000004200 */
[--C-:B------:R-:W-:Y:S02]  /*11920*/  FFMA.FTZ R178, R178, c[0x0][0x2d0], -R141.reuse ;  /* 0x0000b400b2b27a23 */ /* 0x100fe4000001088d */
[----:B------:R-:W2:Y:S01]  /*11930*/  MUFU.EX2 R150, R150 ;  /* 0x0000009600967308 */ /* 0x000ea20000000800 */
[----:B----4-:R-:W-:Y:S01]  /*11940*/  F2FP.BF16.PACK_AB R97, R155, R160 ;  /* 0x000000a09b61723e */ /* 0x010fe200000010ff */
[----:B------:R-:W-:-:S02]  /*11950*/  FFMA.FTZ R174, R174, c[0x0][0x2d0], -R141 ;  /* 0x0000b400aeae7a23 */ /* 0x000fc4000001088d */
[--C-:B------:R-:W-:Y:S02]  /*11960*/  FFMA.FTZ R172, R172, c[0x0][0x2d0], -R161.reuse ;  /* 0x0000b400acac7a23 */ /* 0x100fe400000108a1 */
[--C-:B------:R-:W-:Y:S02]  /*11970*/  FFMA.FTZ R173, R142, c[0x0][0x2d0], -R161.reuse ;  /* 0x0000b4008ead7a23 */ /* 0x100fe400000108a1 */
[----:B------:R-:W-:Y:S01]  /*11980*/  MUFU.EX2 R154, R154 ;  /* 0x0000009a009a7308 */ /* 0x000fe20000000800 */
[--C-:B------:R-:W-:Y:S02]  /*11990*/  FFMA.FTZ R175, R140, c[0x0][0x2d0], -R161.reuse ;  /* 0x0000b4008caf7a23 */ /* 0x100fe400000108a1 */
[----:B------:R-:W-:Y:S02]  /*119a0*/  FFMA.FTZ R212, R166, c[0x0][0x2d0], -R161 ;  /* 0x0000b400a6d47a23 */ /* 0x000fe400000108a1 */
[----:B------:R-:W-:Y:S02]  /*119b0*/  FADD.FTZ R151, R158, R151 ;  /* 0x000000979e977221 */ /* 0x000fe40000010000 */
[----:B------:R-:W-:Y:S01]  /*119c0*/  FADD.FTZ R160, R160, R155 ;  /* 0x0000009ba0a07221 */ /* 0x000fe20000010000 */
[----:B--2---:R-:W-:Y:S01]  /*119d0*/  F2FP.BF16.PACK_AB R99, R150, R153 ;  /* 0x000000999663723e */ /* 0x004fe200000010ff */
[----:B------:R-:W2:Y:S01]  /*119e0*/  MUFU.EX2 R147, R147 ;  /* 0x0000009300937308 */ /* 0x000ea20000000800 */
[----:B------:R-:W-:-:S02]  /*119f0*/  FADD.FTZ R156, R156, R151 ;  /* 0x000000979c9c7221 */ /* 0x000fc40000010000 */
[----:B------:R-:W-:Y:S02]  /*11a00*/  FADD.FTZ R153, R153, R160 ;  /* 0x000000a099997221 */ /* 0x000fe40000010000 */
[----:B------:R-:W-:Y:S01]  /*11a10*/  FADD.FTZ R149, R149, R156 ;  /* 0x0000009c95957221 */ /* 0x000fe20000010000 */
[C---:B------:R-:W-:Y:S01]  /*11a20*/  HMMA.16816.F32.BF16 R112, R96.reuse, R108, RZ ;  /* 0x0000006c6070723c */ /* 0x040fe200000418ff */
[----:B------:R-:W-:Y:S01]  /*11a30*/  FADD.FTZ R153, R150, R153 ;  /* 0x0000009996997221 */ /* 0x000fe20000010000 */
        /* <DEDUP_REMOVED lines=56> */
[----:B-1----:R-:W-:Y:S01]  /*11dc0*/  HMMA.16816.F32.BF16 R112, R4, R8, R112 ;  /* 0x000000080470723c */ /* 0x002fe20000041870 */
        /* <DEDUP_REMOVED lines=35> */
[----:B------:R-:W3:Y:S04]  /*12000*/  LDSM.16.MT88.4 R12, [R143+0x3100] ;  /* 0x003100008f0c783b */ /* 0x000ee80000004200 */
[----:B------:R-:W-:Y:S02]  /*12010*/  LDSM.16.MT88.4 R140, [R176+0x3900] ;  /* 0x00390000b08c783b */ /* 0x000fe40000004200 */
        /* <DEDUP_REMOVED lines=102> */
[----:B------:R-:W-:Y:S02]  /*12680*/  SHF.L.U64.HI R10, R218, 0x1, R215 ;  /* 0x00000001da0a7819 */ /* 0x000fe400000102d7 */
        /* <DEDUP_REMOVED lines=9> */
[----:B-1----:R-:W-:Y:S01]  /*12720*/  SEL R8, RZ, 0x10, P5 ;  /* 0x00000010ff087807 */ /* 0x002fe20002800000 */
[----:B------:R-:W-:Y:S02]  /*12730*/  IMAD.SHL.U32 R9, R218, 0x2, RZ ;  /* 0x00000002da097824 */ /* 0x000fe400078e00ff */
[----:B------:R-:W-:Y:S01]  /*12740*/  IMAD.SHL.U32 R3, R213, 0x2, RZ ;  /* 0x00000002d5037824 */ /* 0x000fe200078e00ff */
[----:B------:R-:W-:-:S04]  /*12750*/  IADD3 R18, -R8, 0x10, RZ ;  /* 0x0000001008127810 */ /* 0x000fc80007ffe1ff */
[----:B------:R-:W-:Y:S02]  /*12760*/  LOP3.LUT R18, R18, 0xf, RZ, 0xc0, !PT ;  /* 0x0000000f12127812 */ /* 0x000fe400078ec0ff */
[----:B--2---:R-:W-:Y:S01]  /*12770*/  SHF.R.S32.HI R6, RZ, 0x1f, R203 ;  /* 0x0000001fff067819 */ /* 0x004fe200000114cb */
[----:B------:R-:W-:-:S04]  /*12780*/  IMAD.WIDE.U32 R4, R203, c[0x0][0x1f0], R4 ;  /* 0x00007c00cb047a25 */ /* 0x000fc800078e0004 */
[----:B------:R-:W-:Y:S01]  /*12790*/  IMAD R6, R6, c[0x0][0x1f0], RZ ;  /* 0x00007c0006067a24 */ /* 0x000fe200078e02ff */
[----:B------:R-:W-:-:S03]  /*127a0*/  IADD3 R4, P0, R208, R4, RZ ;  /* 0x00000004d0047210 */ /* 0x000fc60007f1e0ff */
[----:B------:R-:W-:-:S05]  /*127b0*/  IMAD R6, R203, c[0x0][0x1f4], R6 ;  /* 0x00007d00cb067a24 */ /* 0x000fca00078e0206 */
[----:B------:R-:W-:Y:S01]  /*127c0*/  IADD3.X R11, R199, R5, R6, P0, !PT ;  /* 0x00000005c70b7210 */ /* 0x000fe200007fe406 */
[----:B------:R-:W-:Y:S01]  /*127d0*/  IMAD.SHL.U32 R6, R214, 0x2, RZ ;  /* 0x00000002d6067824 */ /* 0x000fe200078e00ff */
        /* <DEDUP_REMOVED lines=32> */
.L_x_1670:
[----:B------:R-:W-:Y:S01]  /*129e0*/  ULDC.64 UR4, c[0x0][0x2c8] ;  /* 0x0000b20000047ab9 */ /* 0x000fe20000000a00 */
[----:B------:R-:W0:Y:S01]  /*129f0*/  LDGDEPBAR ;  /* 0x00000000000079af */ /* 0x000e220000000000 */
[----:B------:R-:W-:-:S04]  /*12a00*/  UIMAD.WIDE.U32 UR6, UR13, UR4, URZ ;  /* 0x000000040d0672a5 */ /* 0x000fc8000f8e003f */
[----:B------:R-:W-:-:S03]  /*12a10*/  @UP2 USHF.R.U32.HI UR13, URZ, UR5, UR7 ;  /* 0x000000053f0d2299 */ /* 0x000fc60008011607 */
[----:B------:R-:W-:Y:S02]  /*12a20*/  UMOV UR6, URZ ;  /* 0x0000003f00067c82 */ /* 0x000fe40008000000 */
[----:B------:R-:W-:Y:S02]  /*12a30*/  UIADD3 UR13, UR13, UR9, -UR12 ;  /* 0x000000090d0d7290 */ /* 0x000fe4000fffe80c */
[----:B------:R-:W-:Y:S02]  /*12a40*/  UMOV UR5, 0x1 ;  /* 0x0000000100057882 */ /* 0x000fe40000000000 */
[----:B------:R-:W-:-:S04]  /*12a50*/  USHF.R.S32.HI UR4, URZ, 0x1f, UR13 ;  /* 0x0000001f3f047899 */ /* 0x000fc8000801140d */
[----:B------:R-:W-:Y:S02]  /*12a60*/  ULEA.HI UR4, UR4, UR13, URZ, 0x6 ;  /* 0x0000000d04047291 */ /* 0x000fe4000f8f303f */
[----:B------:R-:W-:Y:S02]  /*12a70*/  UIADD3 UR13, UR15, -0x2, URZ ;  /* 0xfffffffe0f0d7890 */ /* 0x000fe4000fffe03f */
        /* <DEDUP_REMOVED lines=10> */
[----:B------:R-:W-:Y:S01]  /*12b20*/  IMAD.SHL.U32 R221, R213, 0x2, RZ ;  /* 0x00000002d5dd7824 */ /* 0x000fe200078e00ff */
[----:B-1----:R-:W-:Y:S01]  /*12b30*/  MOV R3, R2 ;  /* 0x0000000200037202 */ /* 0x002fe20000000f00 */
[----:B------:R-:W-:Y:S01]  /*12b40*/  UMOV UR6, URZ ;  /* 0x0000003f00067c82 */ /* 0x000fe20008000000 */
[----:B------:R-:W-:Y:S01]  /*12b50*/  SEL R186, R186, 0xffffffe0, !P1 ;  /* 0xffffffe0baba7807 */ /* 0x000fe20004800000 */
[----:B------:R-:W-:Y:S01]  /*12b60*/  UMOV UR5, 0x1 ;  /* 0x0000000100057882 */ /* 0x000fe20000000000 */
[----:B------:R-:W-:Y:S02]  /*12b70*/  IADD3 R190, R189, 0xc100, RZ ;  /* 0x0000c100bdbe7810 */ /* 0x000fe40007ffe0ff */
[----:B------:R-:W-:-:S02]  /*12b80*/  IADD3 R133, R188, R187, RZ ;  /* 0x000000bbbc857210 */ /* 0x000fc40007ffe0ff */
.L_x_1674:
        /* <DEDUP_REMOVED lines=8> */
[----:B------:R1:W2:Y:S04]  /*12c10*/  LDSM.16.M88.4 R140, [R0+0xc100] ;  /* 0x00c10000008c783b */ /* 0x0002a80000000200 */
[----:B------:R1:W3:Y:S04]  /*12c20*/  LDSM.16.M88.4 R144, [R0+0xc900] ;  /* 0x00c900000090783b */ /* 0x0002e80000000200 */
        /* <DEDUP_REMOVED lines=10> */
[C---:B------:R-:W-:Y:S01]  /*12cd0*/  IMAD.WIDE.U32 R8, R204.reuse, c[0x0][0x208], RZ ;  /* 0x00008200cc087a25 */ /* 0x040fe200078e00ff */
[----:B------:R-:W-:Y:S03]  /*12ce0*/  SHF.R.S32.HI R7, RZ, 0x1f, R203 ;  /* 0x0000001fff077819 */ /* 0x000fe600000114cb */
[----:B------:R-:W-:Y:S02]  /*12cf0*/  IMAD R5, R5, c[0x0][0x208], RZ ;  /* 0x0000820005057a24 */ /* 0x000fe400078e02ff */
[----:B------:R-:W-:Y:S02]  /*12d00*/  IMAD R7, R7, c[0x0][0x218], RZ ;  /* 0x0000860007077a24 */ /* 0x000fe400078e02ff */
[----:B------:R-:W-:Y:S02]  /*12d10*/  IMAD R5, R204, c[0x0][0x20c], R5 ;  /* 0x00008300cc057a24 */ /* 0x000fe400078e0205 */
[----:B------:R-:W-:Y:S02]  /*12d20*/  IMAD R7, R203, c[0x0][0x21c], R7 ;  /* 0x00008700cb077a24 */ /* 0x000fe400078e0207 */
[----:B------:R-:W-:Y:S02]  /*12d30*/  IMAD.IADD R9, R9, 0x1, R5 ;  /* 0x0000000109097824 */ /* 0x000fe400078e0205 */
[----:B------:R-:W-:Y:S02]  /*12d40*/  IMAD R5, R196, c[0x0][0x210], RZ ;  /* 0x00008400c4057a24 */ /* 0x000fe400078e02ff */
[----:B------:R-:W-:Y:S04]  /*12d50*/  IMAD.WIDE.U32 R8, R203, c[0x0][0x218], R8 ;  /* 0x00008600cb087a25 */ /* 0x000fe800078e0008 */
[----:B------:R-:W-:Y:S01]  /*12d60*/  IMAD.SHL.U32 R6, R218, 0x2, RZ ;  /* 0x00000002da067824 */ /* 0x000fe200078e00ff */
[----:B------:R-:W-:Y:S01]  /*12d70*/  IADD3 R5, P0, R5, R8, RZ ;  /* 0x0000000805057210 */ /* 0x000fe20007f1e0ff */
[----:B------:R-:W-:Y:S01]  /*12d80*/  IMAD.SHL.U32 R2, R214, 0x2, RZ ;  /* 0x00000002d6027824 */ /* 0x000fe200078e00ff */
[----:B------:R-:W-:Y:S02]  /*12d90*/  IADD3 R8, -R216, 0x10, RZ ;  /* 0x00000010d8087810 */ /* 0x000fe40007ffe1ff */
[----:B-1----:R-:W-:Y:S02]  /*12da0*/  IADD3.X R0, R198, R9, R7, P0, !PT ;  /* 0x00000009c6007210 */ /* 0x002fe400007fe407 */
[C---:B------:R-:W-:Y:S02]  /*12db0*/  LEA R4, P0, R5.reuse, c[0x0][0x1f8], 0x1 ;  /* 0x00007e0005047a11 */ /* 0x040fe400078008ff */
[----:B------:R-:W-:Y:S02]  /*12dc0*/  SHF.L.U64.HI R7, R218, 0x1, R215 ;  /* 0x00000001da077819 */ /* 0x000fe400000102d7 */
[----:B------:R-:W-:Y:S01]  /*12dd0*/  LEA.HI.X R12, R5, c[0x0][0x1fc], R0, 0x1, P0 ;  /* 0x00007f00050c7a11 */ /* 0x000fe200000f0c00 */
[----:B------:R-:W1:Y:S01]  /*12de0*/  SHFL.IDX PT, R10, R4, 0x1, 0x181f ;  /* 0x00381f00040a7f89 */ /* 0x000e6200000e0000 */
[----:B------:R-:W-:Y:S02]  /*12df0*/  SEL R5, RZ, 0x10, P5 ;  /* 0x00000010ff057807 */ /* 0x000fe40002800000 */
[----:B------:R-:W-:Y:S01]  /*12e00*/  SEL R0, RZ, 0x10, P4 ;  /* 0x00000010ff007807 */ /* 0x000fe20002000000 */
[----:B------:R-:W5:Y:S01]  /*12e10*/  SHFL.IDX PT, R11, R12, 0x1, 0x181f ;  /* 0x00381f000c0b7f89 */ /* 0x000f6200000e0000 */
[----:B------:R-:W-:Y:S02]  /*12e20*/  IADD3 R17, -R5, 0x10, RZ ;  /* 0x0000001005117810 */ /* 0x000fe40007ffe1ff */
[----:B------:R-:W-:Y:S01]  /*12e30*/  IADD3 R9, -R0, 0x10, RZ ;  /* 0x0000001000097810 */ /* 0x000fe20007ffe1ff */
[----:B------:R4:W3:Y:S01]  /*12e40*/  SHFL.IDX PT, R13, R4, RZ, 0x181f ;  /* 0x00181fff040d7589 */ /* 0x0008e200000e0000 */
[----:B------:R-:W-:Y:S02]  /*12e50*/  LOP3.LUT R17, R17, 0xf, RZ, 0xc0, !PT ;  /* 0x0000000f11117812 */ /* 0x000fe400078ec0ff */
[----:B------:R-:W-:Y:S01]  /*12e60*/  LOP3.LUT R9, R9, 0xf, RZ, 0xc0, !PT ;  /* 0x0000000f09097812 */ /* 0x000fe200078ec0ff */
[----:B------:R-:W2:Y:S01]  /*12e70*/  SHFL.IDX PT, R15, R12, RZ, 0x181f ;  /* 0x00181fff0c0f7589 */ /* 0x000ea200000e0000 */
[----:B------:R-:W-:Y:S02]  /*12e80*/  LOP3.LUT R8, R8, 0xf, RZ, 0xc0, !PT ;  /* 0x0000000f08087812 */ /* 0x000fe400078ec0ff */
[----:B------:R-:W-:Y:S02]  /*12e90*/  ISETP.NE.U32.AND P2, PT, R5, RZ, PT ;  /* 0x000000ff0500720c */ /* 0x000fe40003f45070 */
[----:B----4-:R-:W-:Y:S02]  /*12ea0*/  SHF.L.U64.HI R4, R214, 0x1, R217 ;  /* 0x00000001d6047819 */ /* 0x010fe400000102d9 */
[-C--:B-1----:R-:W-:Y:S04]  /*12eb0*/  IADD3 R16, P1, P0, R17, R10.reuse, R6 ;  /* 0x0000000a11107210 */ /* 0x082fe8000783e006 */
[-C--:B-----5:R-:W-:Y:S02]  /*12ec0*/  IADD3.X R17, RZ, R11.reuse, R7, P1, P0 ;  /* 0x0000000bff117210 */ /* 0x0a0fe40000fe0407 */
[-C--:B------:R-:W-:Y:S01]  /*12ed0*/  IADD3 R18, P1, P0, R9, R10.reuse, R2 ;  /* 0x0000000a09127210 */ /* 0x080fe2000783e002 */
[----:B------:R-:W-:Y:S03]  /*12ee0*/  IMAD.U32 R9, RZ, RZ, UR6 ;  /* 0x00000006ff097e24 */ /* 0x000fe6000f8e00ff */
[-C--:B------:R-:W-:Y:S01]  /*12ef0*/  IADD3.X R19, RZ, R11.reuse, R4, P1, P0 ;  /* 0x0000000bff137210 */ /* 0x080fe20000fe0404 */
[----:B------:R-:W-:Y:S01]  /*12f00*/  IMAD R5, R9, 0x6000, R202 ;  /* 0x0000600009057824 */ /* 0x000fe200078e02ca */
[----:B------:R-:W-:Y:S04]  /*12f10*/  IADD3 R10, P1, P0, R8, R10, R221 ;  /* 0x0000000a080a7210 */ /* 0x000fe8000783e0dd */
[----:B------:R-:W-:Y:S02]  /*12f20*/  IADD3.X R11, RZ, R11, R222, P1, P0 ;  /* 0x0000000bff0b7210 */ /* 0x000fe40000fe04de */
[C---:B---3--:R-:W-:Y:S02]  /*12f30*/  IADD3 R6, P1, R13.reuse, R6, RZ ;  /* 0x000000060d067210 */ /* 0x048fe40007f3e0ff */
[----:B------:R-:W-:Y:S03]  /*12f40*/  IADD3 R20, P0, R13, R2, RZ ;  /* 0x000000020d147210 */ /* 0x000fe60007f1e0ff */
[C---:B--2---:R-:W-:Y:S01]  /*12f50*/  IMAD.X R7, R15.reuse, 0x1, R7, P1 ;  /* 0x000000010f077824 */ /* 0x044fe200008e0607 */
        /* <DEDUP_REMOVED lines=11> */
.L_x_1672:
[C---:B-12---:R-:W-:Y:S01]  /*13010*/  HMMA.16816.F32.BF16 R4, R136.reuse, R140, RZ ;  /* 0x0000008c8804723c */ /* 0x046fe200000418ff */
[----:B------:R-:W-:Y:S01]  /*13020*/  LDSM.16.M88.4 R180, [R193+0x4000] ;  /* 0x00400000c1b4783b */ /* 0x000fe20000000200 */
[----:B------:R-:W-:Y:S01]  /*13030*/  UIMAD UR4, UR5, 0x6000, URZ ;  /* 0x00006000050478a4 */ /* 0x000fe2000f8e023f */
[----:B------:R-:W-:Y:S01]  /*13040*/  PLOP3.LUT P0, PT, PT, PT, UP2, 0x80, 0x0 ;  /* 0x000000000000781c */ /* 0x000fe20003f0f028 */
[----:B------:R-:W-:Y:S01]  /*13050*/  USHF.L.U32 UR14, UR13, 0x6, URZ ;  /* 0x000000060d0e7899 */ /* 0x000fe2000800063f */
[CC--:B------:R-:W-:Y:S01]  /*13060*/  IADD3 R0, R191.reuse, R193.reuse, RZ ;  /* 0x000000c1bf007210 */ /* 0x0c0fe20007ffe0ff */
[----:B------:R-:W-:Y:S01]  /*13070*/  UISETP.GE.AND UP0, UPT, UR13, 0x2, UPT ;  /* 0x000000020d00788c */ /* 0x000fe2000bf06270 */
[----:B------:R-:W-:Y:S01]  /*13080*/  IADD3 R2, R191, R192, RZ ;  /* 0x000000c0bf027210 */ /* 0x000fe20007ffe0ff */
[C---:B------:R-:W-:Y:S01]  /*13090*/  HMMA.16816.F32.BF16 R8, R136.reuse, R142, RZ ;  /* 0x0000008e8808723c */ /* 0x040fe200000418ff */
[----:B------:R-:W-:Y:S01]  /*130a0*/  LDSM.16.M88.4 R140, [R185] ;  /* 0x00000000b98c783b */ /* 0x000fe20000000200 */
[----:B------:R-:W-:Y:S01]  /*130b0*/  PLOP3.LUT P1, PT, PT, PT, UP2, 0x80, 0x0 ;  /* 0x000000000000781c */ /* 0x000fe20003f2f028 */
[----:B------:R-:W-:Y:S01]  /*130c0*/  UISETP.GE.AND UP1, UPT, UR6, 0x1, UPT ;  /* 0x000000010600788c */ /* 0x000fe2000bf26270 */
[CC--:B------:R-:W-:Y:S02]  /*130d0*/  IADD3 R195, R186.reuse, R193.reuse, RZ ;  /* 0x000000c1bac37210 */ /* 0x0c0fe40007ffe0ff */
[----:B------:R-:W-:Y:S02]  /*130e0*/  IADD3 R194, R186, R193, R191 ;  /* 0x000000c1bac27210 */ /* 0x000fe40007ffe0bf */
[C---:B---3--:R-:W-:Y:S01]  /*130f0*/  HMMA.16816.F32.BF16 R12, R136.reuse, R144, RZ ;  /* 0x00000090880c723c */ /* 0x048fe200000418ff */
[----:B------:R-:W-:Y:S07]  /*13100*/  LDSM.16.M88.4 R168, [R2] ;  /* 0x0000000002a8783b */ /* 0x000fee0000000200 */
[C---:B------:R-:W-:Y:S01]  /*13110*/  HMMA.16816.F32.BF16 R16, R136.reuse, R146, RZ ;  /* 0x000000928810723c */ /* 0x040fe200000418ff */
[----:B------:R-:W1:Y:S07]  /*13120*/  LDSM.16.M88.4 R144, [R0] ;  /* 0x000000000090783b */ /* 0x000e6e0000000200 */
[C---:B----4-:R-:W-:Y:S01]  /*13130*/  HMMA.16816.F32.BF16 R20, R136.reuse, R24, RZ ;  /* 0x000000188814723c */ /* 0x050fe200000418ff */
[----:B------:R-:W-:Y:S07]  /*13140*/  LDSM.16.M88.4 R172, [R195+0x2800] ;  /* 0x00280000c3ac783b */ /* 0x000fee0000000200 */
[C---:B------:R-:W-:Y:S01]  /*13150*/  HMMA.16816.F32.BF16 R24, R136.reuse, R26, RZ ;  /* 0x0000001a8818723c */ /* 0x040fe200000418ff */
[----:B------:R-:W-:Y:S07]  /*13160*/  LDSM.16.M88.4 R176, [R0+0x2000] ;  /* 0x0020000000b0783b */ /* 0x000fee0000000200 */
        /* <DEDUP_REMOVED lines=17> */
[----:B------:R-:W-:Y:S07]  /*13280*/  LDSM.16.M88.4 R164, [R193+0x3800] ;  /* 0x00380000c1a4783b */ /* 0x000fee0000000200 */
[C---:B------:R-:W-:Y:S01]  /*13290*/  HMMA.16816.F32.BF16 R8, R140.reuse, R146, R8 ;  /* 0x000000928c08723c */ /* 0x040fe20000041808 */
[----:B------:R-:W1:Y:S07]  /*132a0*/  LDSM.16.M88.4 R144, [R2+0x1000] ;  /* 0x001000000290783b */ /* 0x000e6e0000000200 */
        /* <DEDUP_REMOVED lines=97> */
[----:B------:R-:W-:Y:S01]  /*138c0*/  MOV R154, R219 ;  /* 0x000000db009a7202 */ /* 0x000fe20000000f00 */
        /* <DEDUP_REMOVED lines=13> */
[----:B------:R-:W1:Y:S01]  /*139a0*/  LDSM.16.M88.4 R136, [R194+0x5800] ;  /* 0x00580000c288783b */ /* 0x000e620000000200 */
[----:B------:R-:W-:Y:S04]  /*139b0*/  DEPBAR.LE SB0, 0x2 ;  /* 0x000080800000791a */ /* 0x000fe80000000000 */
[----:B------:R-:W-:Y:S02]  /*139c0*/  FMUL.FTZ R148, R6, c[0x0][0x320] ;  /* 0x0000c80006947a20 */ /* 0x000fe40000410000 */
[C---:B---3--:R-:W-:Y:S04]  /*139d0*/  HMMA.16816.F32.BF16 R20, R172.reuse, R140, R20 ;  /* 0x0000008cac14723c */ /* 0x048fe80000041814 */
[----:B------:R-:W-:Y:S01]  /*139e0*/  MUFU.TANH R148, R148 ;  /* 0x0000009400947308 */ /* 0x000fe20000002400 */
[----:B------:R-:W-:Y:S01]  /*139f0*/  BAR.SYNC.DEFER_BLOCKING 0x0 ;  /* 0x0000000000007b1d */ /* 0x000fe20000010000 */
[----:B------:R-:W-:Y:S02]  /*13a00*/  FMUL.FTZ R153, R8, c[0x0][0x320] ;  /* 0x0000c80008997a20 */ /* 0x000fe40000410000 */
        /* <DEDUP_REMOVED lines=8> */
[----:B------:R-:W-:Y:S01]  /*13a90*/  @P1 IMAD.HI.U32 R20, R219, c[0x0][0x2c8], RZ ;  /* 0x0000b200db141a27 */ /* 0x000fe200078e00ff */
[----:B------:R2:W-:Y:S01]  /*13aa0*/  MUFU.TANH R229, R21 ;  /* 0x0000001500e57308 */ /* 0x0005e20000002400 */
[----:B------:R-:W-:Y:S02]  /*13ab0*/  LDSM.16.MT88.4 R140, [R134+UR4+0x2900] ;  /* 0x00290004868c783b */ /* 0x000fe40008004200 */
[----:B------:R-:W-:Y:S01]  /*13ac0*/  FMUL.FTZ R227, R22, c[0x0][0x320] ;  /* 0x0000c80016e37a20 */ /* 0x000fe20000410000 */
[C---:B-1----:R-:W-:Y:S03]  /*13ad0*/  HMMA.16816.F32.BF16 R28, R172.reuse, R136, R28 ;  /* 0x00000088ac1c723c */ /* 0x042fe6000004181c */
[----:B------:R-:W-:Y:S01]  /*13ae0*/  @P0 SHF.R.U32.HI R154, RZ, c[0x0][0x2cc], R20 ;  /* 0x0000b300ff9a0a19 */ /* 0x000fe20000011614 */
[----:B------:R-:W-:Y:S01]  /*13af0*/  FMUL.FTZ R225, R23, c[0x0][0x320] ;  /* 0x0000c80017e17a20 */ /* 0x000fe20000410000 */
[----:B------:R-:W-:Y:S01]  /*13b00*/  MOV R23, UR14 ;  /* 0x0000000e00177c02 */ /* 0x000fe20008000f00 */
[----:B------:R-:W1:Y:S01]  /*13b10*/  MUFU.TANH R0, R0 ;  /* 0x0000000000007308 */ /* 0x000e620000002400 */
[----:B------:R-:W-:Y:S01]  /*13b20*/  FMUL.FTZ R152, R11, c[0x0][0x320] ;  /* 0x0000c8000b987a20 */ /* 0x000fe20000410000 */
[----:B------:R-:W-:Y:S01]  /*13b30*/  HMMA.16816.F32.BF16 R32, R172, R138, R32 ;  /* 0x0000008aac20723c */ /* 0x000fe20000041820 */
[----:B------:R-:W3:Y:S01]  /*13b40*/  SHFL.IDX PT, R22, R154, RZ, 0x1c1f ;  /* 0x001c1fff9a167589 */ /* 0x000ee200000e0000 */
[----:B------:R-:W-:Y:S02]  /*13b50*/  UIADD3 UR14, UR6, 0x1, URZ ;  /* 0x00000001060e7890 */ /* 0x000fe4000fffe03f */
[----:B------:R-:W-:Y:S01]  /*13b60*/  FMUL.FTZ R223, R24, c[0x0][0x320] ;  /* 0x0000c80018df7a20 */ /* 0x000fe20000410000 */
[----:B------:R-:W-:Y:S01]  /*13b70*/  IADD3 R24, -R220, 0x1, -R23 ;  /* 0x00000001dc187810 */ /* 0x000fe20007ffe917 */
[----:B------:R-:W-:Y:S01]  /*13b80*/  FMUL.FTZ R239, R12, c[0x0][0x320] ;  /* 0x0000c8000cef7a20 */ /* 0x000fe20000410000 */
[----:B------:R-:W-:Y:S01]  /*13b90*/  USEL UR6, UR14, URZ, !UP1 ;  /* 0x0000003f0e067287 */ /* 0x000fe2000c800000 */
[----:B------:R-:W4:Y:S01]  /*13ba0*/  MUFU.TANH R149, R149 ;  /* 0x0000009500957308 */ /* 0x000f220000002400 */
[----:B------:R-:W5:Y:S03]  /*13bb0*/  SHFL.IDX PT, R20, R154, 0x1, 0x1c1f ;  /* 0x003c1f009a147f89 */ /* 0x000f6600000e0000 */
[----:B--2---:R-:W-:Y:S01]  /*13bc0*/  MOV R21, UR12 ;  /* 0x0000000c00157c02 */ /* 0x004fe20008000f00 */
[----:B------:R-:W-:Y:S02]  /*13bd0*/  FMUL.FTZ R179, R13, c[0x0][0x320] ;  /* 0x0000c8000db37a20 */ /* 0x000fe40000410000 */
[----:B------:R-:W-:Y:S01]  /*13be0*/  FMUL.FTZ R237, R14, c[0x0][0x320] ;  /* 0x0000c8000eed7a20 */ /* 0x000fe20000410000 */
[----:B------:R-:W-:Y:S01]  /*13bf0*/  IADD3 R21, -R21, UR9, R24 ;  /* 0x0000000915157c10 */ /* 0x000fe2000fffe118 */
[----:B------:R-:W-:Y:S01]  /*13c00*/  FMUL.FTZ R181, R15, c[0x0][0x320] ;  /* 0x0000c8000fb57a20 */ /* 0x000fe20000410000 */
[----:B------:R-:W2:Y:S01]  /*13c10*/  MUFU.TANH R2, R2 ;  /* 0x0000000200027308 */ /* 0x000ea20000002400 */
[----:B------:R-:W-:Y:S01]  /*13c20*/  FMUL.FTZ R235, R16, c[0x0][0x320] ;  /* 0x0000c80010eb7a20 */ /* 0x000fe20000410000 */
[----:B------:R-:W-:Y:S01]  /*13c30*/  LDSM.16.MT88.4 R144, [R135+UR4+0x3900] ;  /* 0x003900048790783b */ /* 0x000fe20008004200 */
[----:B------:R-:W-:Y:S02]  /*13c40*/  FMUL.FTZ R183, R17, c[0x0][0x320] ;  /* 0x0000c80011b77a20 */ /* 0x000fe40000410000 */
[----:B------:R-:W-:Y:S01]  /*13c50*/  FMUL.FTZ R233, R18, c[0x0][0x320] ;  /* 0x0000c80012e97a20 */ /* 0x000fe20000410000 */
[----:B---3--:R-:W-:Y:S01]  /*13c60*/  IADD3 R22, R21, R22, RZ ;  /* 0x0000001615167210 */ /* 0x008fe20007ffe0ff */
[----:B------:R-:W-:Y:S03]  /*13c70*/  FMUL.FTZ R193, R19, c[0x0][0x320] ;  /* 0x0000c80013c17a20 */ /* 0x000fe60000410000 */
[----:B------:R-:W3:Y:S01]  /*13c80*/  MUFU.TANH R153, R153 ;  /* 0x0000009900997308 */ /* 0x000ee20000002400 */
[C---:B------:R-:W-:Y:S01]  /*13c90*/  ISETP.GT.AND P0, PT, R22.reuse, RZ, PT ;  /* 0x000000ff1600720c */ /* 0x040fe20003f04270 */
[----:B------:R-:W-:Y:S01]  /*13ca0*/  FMUL.FTZ R195, R25, c[0x0][0x320] ;  /* 0x0000c80019c37a20 */ /* 0x000fe20000410000 */
[----:B------:R-:W-:Y:S01]  /*13cb0*/  ISETP.GT.AND P2, PT, R22, 0x1, PT ;  /* 0x000000011600780c */ /* 0x000fe20003f44270 */
[----:B------:R-:W-:Y:S01]  /*13cc0*/  FMUL.FTZ R165, R27, c[0x0][0x320] ;  /* 0x0000c8001ba57a20 */ /* 0x000fe20000410000 */
[----:B-----5:R-:W-:Y:S01]  /*13cd0*/  IADD3 R20, R21, R20, RZ ;  /* 0x0000001415147210 */ /* 0x020fe20007ffe0ff */
[----:B------:R-:W-:Y:S01]  /*13ce0*/  FMUL.FTZ R28, R28, c[0x0][0x320] ;  /* 0x0000c8001c1c7a20 */ /* 0x000fe20000410000 */
[----:B-1----:R-:W-:Y:S01]  /*13cf0*/  FSEL R0, R0, -INF , P0 ;  /* 0xff80000000007808 */ /* 0x002fe20000000000 */
[----:B------:R-:W-:Y:S01]  /*13d00*/  FMUL.FTZ R29, R29, c[0x0][0x320] ;  /* 0x0000c8001d1d7a20 */ /* 0x000fe20000410000 */
[C---:B------:R-:W-:Y:S01]  /*13d10*/  ISETP.GT.AND P1, PT, R20.reuse, RZ, PT ;  /* 0x000000ff1400720c */ /* 0x040fe20003f24270 */
[----:B------:R-:W1:Y:S01]  /*13d20*/  MUFU.TANH R150, R150 ;  /* 0x0000009600967308 */ /* 0x000e620000002400 */
[----:B------:R-:W-:Y:S01]  /*13d30*/  ISETP.GT.AND P0, PT, R20, 0x1, PT ;  /* 0x000000011400780c */ /* 0x000fe20003f04270 */
[----:B------:R-:W-:Y:S01]  /*13d40*/  FMUL.FTZ R32, R32, c[0x0][0x320] ;  /* 0x0000c80020207a20 */ /* 0x000fe20000410000 */
[----:B------:R-:W-:Y:S01]  /*13d50*/  FSEL R21, R148, -INF , P1 ;  /* 0xff80000094157808 */ /* 0x000fe20000800000 */
[----:B------:R-:W-:Y:S01]  /*13d60*/  FMUL.FTZ R26, R26, c[0x0][0x320] ;  /* 0x0000c8001a1a7a20 */ /* 0x000fe20000410000 */
[----:B----4-:R-:W-:Y:S01]  /*13d70*/  FSEL R23, R149, -INF , P0 ;  /* 0xff80000095177808 */ /* 0x010fe20000000000 */
[----:B------:R-:W-:Y:S01]  /*13d80*/  FMUL.FTZ R33, R33, c[0x0][0x320] ;  /* 0x0000c80021217a20 */ /* 0x000fe20000410000 */
[----:B------:R-:W-:Y:S01]  /*13d90*/  ISETP.GT.AND P1, PT, R22, 0x8, PT ;  /* 0x000000081600780c */ /* 0x000fe20003f24270 */
[----:B------:R-:W-:Y:S01]  /*13da0*/  FMUL.FTZ R30, R30, c[0x0][0x320] ;  /* 0x0000c8001e1e7a20 */ /* 0x000fe20000410000 */
[----:B------:R-:W-:Y:S01]  /*13db0*/  ISETP.GT.AND P0, PT, R22, 0x9, PT ;  /* 0x000000091600780c */ /* 0x000fe20003f04270 */
[----:B------:R-:W4:Y:S01]  /*13dc0*/  MUFU.TANH R152, R152 ;  /* 0x0000009800987308 */ /* 0x000f220000002400 */
[----:B--2---:R-:W-:Y:S01]  /*13dd0*/  FSEL R25, R2, -INF , P2 ;  /* 0xff80000002197808 */ /* 0x004fe20001000000 */
[----:B------:R-:W-:Y:S01]  /*13de0*/  FMUL.FTZ R31, R31, c[0x0][0x320] ;  /* 0x0000c8001f1f7a20 */ /* 0x000fe20000410000 */
[----:B------:R-:W-:Y:S01]  /*13df0*/  FMNMX.FTZ R2, R0, R3, !PT ;  /* 0x0000000300027209 */ /* 0x000fe20007810000 */
[----:B------:R-:W-:Y:S01]  /*13e00*/  FMUL.FTZ R34, R34, c[0x0][0x320] ;  /* 0x0000c80022227a20 */ /* 0x000fe20000410000 */
[----:B---3--:R-:W-:Y:S01]  /*13e10*/  FSEL R27, R153, -INF , P1 ;  /* 0xff800000991b7808 */ /* 0x008fe20000800000 */
[----:B------:R-:W-:Y:S01]  /*13e20*/  FMUL.FTZ R35, R35, c[0x0][0x320] ;  /* 0x0000c80023237a20 */ /* 0x000fe20000410000 */
[----:B------:R-:W-:Y:S02]  /*13e30*/  ISETP.GT.AND P1, PT, R20, 0x8, PT ;  /* 0x000000081400780c */ /* 0x000fe40003f24270 */
[----:B------:R-:W-:Y:S01]  /*13e40*/  FMNMX.FTZ R2, R25, R2, !PT ;  /* 0x0000000219027209 */ /* 0x000fe20007810000 */
[----:B------:R-:W2:Y:S01]  /*13e50*/  MUFU.TANH R151, R151 ;  /* 0x0000009700977308 */ /* 0x000ea20000002400 */
[----:B------:R-:W-:Y:S02]  /*13e60*/  FMNMX.FTZ R24, R21, R132, !PT ;  /* 0x0000008415187209 */ /* 0x000fe40007810000 */
[----:B------:R-:W-:Y:S02]  /*13e70*/  FMNMX.FTZ R2, R27, R2, !PT ;  /* 0x000000021b027209 */ /* 0x000fe40007810000 */
[----:B-1----:R-:W-:Y:S02]  /*13e80*/  FSEL R173, R150, -INF , P0 ;  /* 0xff80000096ad7808 */ /* 0x002fe40000000000 */
[----:B------:R-:W-:Y:S02]  /*13e90*/  ISETP.GT.AND P0, PT, R20, 0x9, PT ;  /* 0x000000091400780c */ /* 0x000fe40003f04270 */
[----:B------:R-:W-:Y:S01]  /*13ea0*/  FMNMX.FTZ R2, R173, R2, !PT ;  /* 0x00000002ad027209 */ /* 0x000fe20007810000 */
[----:B------:R-:W1:Y:S01]  /*13eb0*/  MUFU.TANH R239, R239 ;  /* 0x000000ef00ef7308 */ /* 0x000e620000002400 */
[----:B------:R-:W-:Y:S02]  /*13ec0*/  FMNMX.FTZ R24, R23, R24, !PT ;  /* 0x0000001817187209 */ /* 0x000fe40007810000 */
[----:B----4-:R-:W-:Y:S02]  /*13ed0*/  FSEL R169, R152, -INF , P0 ;  /* 0xff80000098a97808 */ /* 0x010fe40000000000 */
[C---:B------:R-:W-:Y:S05]  /*13ee0*/  ISETP.GT.AND P0, PT, R22.reuse, 0x11, PT ;  /* 0x000000111600780c */ /* 0x040fea0003f04270 */
[----:B------:R-:W3:Y:S01]  /*13ef0*/  MUFU.TANH R179, R179 ;  /* 0x000000b300b37308 */ /* 0x000ee20000002400 */
[----:B--2---:R-:W-:Y:S02]  /*13f00*/  FSEL R171, R151, -INF , P1 ;  /* 0xff80000097ab7808 */ /* 0x004fe40000800000 */
[----:B------:R-:W-:Y:S02]  /*13f10*/  ISETP.GT.AND P1, PT, R22, 0x10, PT ;  /* 0x000000101600780c */ /* 0x000fe40003f24270 */
[----:B------:R-:W-:Y:S05]  /*13f20*/  FMNMX.FTZ R24, R171, R24, !PT ;  /* 0x00000018ab187209 */ /* 0x000fea0007810000 */
[----:B------:R-:W2:Y:S01]  /*13f30*/  MUFU.TANH R237, R237 ;  /* 0x000000ed00ed7308 */ /* 0x000ea20000002400 */
[----:B------:R-:W-:Y:S02]  /*13f40*/  FMNMX.FTZ R24, R169, R24, !PT ;  /* 0x00000018a9187209 */ /* 0x000fe40007810000 */
[----:B-1----:R-:W-:Y:S02]  /*13f50*/  FSEL R239, R239, -INF , P1 ;  /* 0xff800000efef7808 */ /* 0x002fe40000800000 */
[C---:B------:R-:W-:Y:S02]  /*13f60*/  ISETP.GT.AND P1, PT, R20.reuse, 0x10, PT ;  /* 0x000000101400780c */ /* 0x040fe40003f24270 */
[----:B------:R-:W-:Y:S03]  /*13f70*/  FMNMX.FTZ R2, R239, R2, !PT ;  /* 0x00000002ef027209 */ /* 0x000fe60007810000 */
[----:B------:R-:W1:Y:S01]  /*13f80*/  MUFU.TANH R181, R181 ;  /* 0x000000b500b57308 */ /* 0x000e620000002400 */
[----:B---3--:R-:W-:Y:S02]  /*13f90*/  FSEL R179, R179, -INF , P0 ;  /* 0xff800000b3b37808 */ /* 0x008fe40000000000 */
[----:B------:R-:W-:Y:S02]  /*13fa0*/  ISETP.GT.AND P0, PT, R20, 0x11, PT ;  /* 0x000000111400780c */ /* 0x000fe40003f04270 */
[----:B------:R-:W-:Y:S05]  /*13fb0*/  FMNMX.FTZ R2, R179, R2, !PT ;  /* 0x00000002b3027209 */ /* 0x000fea0007810000 */
[----:B------:R-:W3:Y:S01]  /*13fc0*/  MUFU.TANH R235, R235 ;  /* 0x000000eb00eb7308 */ /* 0x000ee20000002400 */
[----:B--2---:R-:W-:Y:S02]  /*13fd0*/  FSEL R237, R237, -INF , P1 ;  /* 0xff800000eded7808 */ /* 0x004fe40000800000 */
[C---:B------:R-:W-:Y:S02]  /*13fe0*/  ISETP.GT.AND P1, PT, R22.reuse, 0x18, PT ;  /* 0x000000181600780c */ /* 0x040fe40003f24270 */
[----:B------:R-:W-:Y:S05]  /*13ff0*/  FMNMX.FTZ R24, R237, R24, !PT ;  /* 0x00000018ed187209 */ /* 0x000fea0007810000 */
[----:B------:R-:W2:Y:S01]  /*14000*/  MUFU.TANH R183, R183 ;  /* 0x000000b700b77308 */ /* 0x000ea20000002400 */
[----:B-1----:R-:W-:Y:S02]  /*14010*/  FSEL R181, R181, -INF , P0 ;  /* 0xff800000b5b57808 */ /* 0x002fe40000000000 */
[----:B------:R-:W-:Y:S02]  /*14020*/  ISETP.GT.AND P0, PT, R22, 0x19, PT ;  /* 0x000000191600780c */ /* 0x000fe40003f04270 */
[----:B------:R-:W-:Y:S05]  /*14030*/  FMNMX.FTZ R24, R181, R24, !PT ;  /* 0x00000018b5187209 */ /* 0x000fea0007810000 */
[----:B------:R-:W1:Y:S01]  /*14040*/  MUFU.TANH R233, R233 ;  /* 0x000000e900e97308 */ /* 0x000e620000002400 */
[----:B---3--:R-:W-:Y:S02]  /*14050*/  FSEL R235, R235, -INF , P1 ;  /* 0xff800000ebeb7808 */ /* 0x008fe40000800000 */
[C---:B------:R-:W-:Y:S02]  /*14060*/  ISETP.GT.AND P1, PT, R20.reuse, 0x18, PT ;  /* 0x000000181400780c */ /* 0x040fe40003f24270 */
[----:B------:R-:W-:Y:S05]  /*14070*/  FMNMX.FTZ R2, R235, R2, !PT ;  /* 0x00000002eb027209 */ /* 0x000fea0007810000 */
[----:B------:R-:W3:Y:S01]  /*14080*/  MUFU.TANH R193, R193 ;  /* 0x000000c100c17308 */ /* 0x000ee20000002400 */
[----:B--2---:R-:W-:Y:S02]  /*14090*/  FSEL R183, R183, -INF , P0 ;  /* 0xff800000b7b77808 */ /* 0x004fe40000000000 */
[----:B------:R-:W-:Y:S02]  /*140a0*/  ISETP.GT.AND P0, PT, R20, 0x19, PT ;  /* 0x000000191400780c */ /* 0x000fe40003f04270 */
[----:B------:R-:W-:Y:S05]  /*140b0*/  FMNMX.FTZ R2, R183, R2, !PT ;  /* 0x00000002b7027209 */ /* 0x000fea0007810000 */
[----:B------:R-:W2:Y:S01]  /*140c0*/  MUFU.TANH R231, R231 ;  /* 0x000000e700e77308 */ /* 0x000ea20000002400 */
[----:B-1----:R-:W-:Y:S02]  /*140d0*/  FSEL R233, R233, -INF , P1 ;  /* 0xff800000e9e97808 */ /* 0x002fe40000800000 */
[C---:B------:R-:W-:Y:S07]  /*140e0*/  ISETP.GT.AND P1, PT, R22.reuse, 0x20, PT ;  /* 0x000000201600780c */ /* 0x040fee0003f24270 */
[----:B------:R-:W1:Y:S01]  /*140f0*/  MUFU.TANH R227, R227 ;  /* 0x000000e300e37308 */ /* 0x000e620000002400 */
[----:B---3--:R-:W-:Y:S02]  /*14100*/  FSEL R193, R193, -INF , P0 ;  /* 0xff800000c1c17808 */ /* 0x008fe40000000000 */
[----:B------:R-:W-:Y:S07]  /*14110*/  ISETP.GT.AND P0, PT, R22, 0x21, PT ;  /* 0x000000211600780c */ /* 0x000fee0003f04270 */
[----:B------:R-:W3:Y:S01]  /*14120*/  MUFU.TANH R225, R225 ;  /* 0x000000e100e17308 */ /* 0x000ee20000002400 */
[----:B------:R-:W-:Y:S02]  /*14130*/  FSEL R229, R229, -INF , P0 ;  /* 0xff800000e5e57808 */ /* 0x000fe40000000000 */
[C---:B------:R-:W-:Y:S02]  /*14140*/  ISETP.GT.AND P0, PT, R20.reuse, 0x21, PT ;  /* 0x000000211400780c */ /* 0x040fe40003f04270 */
[----:B--2---:R-:W-:Y:S02]  /*14150*/  FSEL R231, R231, -INF , P1 ;  /* 0xff800000e7e77808 */ /* 0x004fe40000800000 */
[----:B------:R-:W-:Y:S02]  /*14160*/  ISETP.GT.AND P1, PT, R20, 0x20, PT ;  /* 0x000000201400780c */ /* 0x000fe40003f24270 */
[----:B------:R-:W-:Y:S01]  /*14170*/  FMNMX.FTZ R2, R231, R2, !PT ;  /* 0x00000002e7027209 */ /* 0x000fe20007810000 */
[----:B------:R-:W2:Y:S03]  /*14180*/  MUFU.TANH R195, R195 ;  /* 0x000000c300c37308 */ /* 0x000ea60000002400 */
[----:B------:R-:W-:Y:S02]  /*14190*/  FMNMX.FTZ R2, R229, R2, !PT ;  /* 0x00000002e5027209 */ /* 0x000fe40007810000 */
[----:B-1----:R-:W-:Y:S02]  /*141a0*/  FSEL R227, R227, -INF , P1 ;  /* 0xff800000e3e37808 */ /* 0x002fe40000800000 */
[C---:B------:R-:W-:Y:S03]  /*141b0*/  ISETP.GT.AND P1, PT, R22.reuse, 0x28, PT ;  /* 0x000000281600780c */ /* 0x040fe60003f24270 */
[----:B------:R-:W1:Y:S01]  /*141c0*/  MUFU.TANH R223, R223 ;  /* 0x000000df00df7308 */ /* 0x000e620000002400 */
[----:B---3--:R-:W-:Y:S02]  /*141d0*/  FSEL R225, R225, -INF , P0 ;  /* 0xff800000e1e17808 */ /* 0x008fe40000000000 */
[C---:B------:R-:W-:Y:S07]  /*141e0*/  ISETP.GT.AND P0, PT, R22.reuse, 0x29, PT ;  /* 0x000000291600780c */ /* 0x040fee0003f04270 */
[----:B------:R-:W3:Y:S01]  /*141f0*/  MUFU.TANH R163, R28 ;  /* 0x0000001c00a37308 */ /* 0x000ee20000002400 */
[----:B--2---:R-:W-:Y:S02]  /*14200*/  FSEL R195, R195, -INF , P0 ;  /* 0xff800000c3c37808 */ /* 0x004fe40000000000 */
[C---:B------:R-:W-:Y:S07]  /*14210*/  ISETP.GT.AND P0, PT, R22.reuse, 0x31, PT ;  /* 0x000000311600780c */ /* 0x040fee0003f04270 */
[----:B------:R-:W2:Y:S01]  /*14220*/  MUFU.TANH R161, R29 ;  /* 0x0000001d00a17308 */ /* 0x000ea20000002400 */
[----:B-1----:R-:W-:Y:S02]  /*14230*/  FSEL R223, R223, -INF , P1 ;  /* 0xff800000dfdf7808 */ /* 0x002fe40000800000 */
[C---:B------:R-:W-:Y:S02]  /*14240*/  ISETP.GT.AND P1, PT, R22.reuse, 0x30, PT ;  /* 0x000000301600780c */ /* 0x040fe40003f24270 */
[----:B------:R-:W-:Y:S05]  /*14250*/  FMNMX.FTZ R2, R223, R2, !PT ;  /* 0x00000002df027209 */ /* 0x000fea0007810000 */
[----:B------:R-:W1:Y:S01]  /*14260*/  MUFU.TANH R155, R32 ;  /* 0x00000020009b7308 */ /* 0x000e620000002400 */
[----:B------:R-:W-:Y:S02]  /*14270*/  FMNMX.FTZ R2, R195, R2, !PT ;  /* 0x00000002c3027209 */ /* 0x000fe40007810000 */
[----:B---3--:R-:W-:Y:S02]  /*14280*/  FSEL R163, R163, -INF , P1 ;  /* 0xff800000a3a37808 */ /* 0x008fe40000800000 */
[C---:B------:R-:W-:Y:S02]  /*14290*/  ISETP.GT.AND P1, PT, R22.reuse, 0x38, PT ;  /* 0x000000381600780c */ /* 0x040fe40003f24270 */
[----:B------:R-:W-:Y:S03]  /*142a0*/  FMNMX.FTZ R2, R163, R2, !PT ;  /* 0x00000002a3027209 */ /* 0x000fe60007810000 */
[----:B------:R-:W3:Y:S01]  /*142b0*/  MUFU.TANH R167, R26 ;  /* 0x0000001a00a77308 */ /* 0x000ee20000002400 */
[----:B--2---:R-:W-:Y:S02]  /*142c0*/  FSEL R161, R161, -INF , P0 ;  /* 0xff800000a1a17808 */ /* 0x004fe40000000000 */
[----:B------:R-:W-:Y:S02]  /*142d0*/  ISETP.GT.AND P0, PT, R22, 0x39, PT ;  /* 0x000000391600780c */ /* 0x000fe40003f04270 */
[----:B------:R-:W-:Y:S05]  /*142e0*/  FMNMX.FTZ R22, R233, R24, !PT ;  /* 0x00000018e9167209 */ /* 0x000fea0007810000 */
[----:B------:R-:W2:Y:S01]  /*142f0*/  MUFU.TANH R153, R33 ;  /* 0x0000002100997308 */ /* 0x000ea20000002400 */
[----:B------:R-:W-:Y:S02]  /*14300*/  FMNMX.FTZ R24, R161, R2, !PT ;  /* 0x00000002a1187209 */ /* 0x000fe40007810000 */
[----:B------:R-:W-:Y:S02]  /*14310*/  FMNMX.FTZ R22, R193, R22, !PT ;  /* 0x00000016c1167209 */ /* 0x000fe40007810000 */
[----:B-1----:R-:W-:Y:S02]  /*14320*/  FSEL R155, R155, -INF , P1 ;  /* 0xff8000009b9b7808 */ /* 0x002fe40000800000 */
[C---:B------:R-:W-:Y:S02]  /*14330*/  ISETP.GT.AND P1, PT, R20.reuse, 0x28, PT ;  /* 0x000000281400780c */ /* 0x040fe40003f24270 */
[----:B------:R-:W-:Y:S01]  /*14340*/  FMNMX.FTZ R22, R227, R22, !PT ;  /* 0x00000016e3167209 */ /* 0x000fe20007810000 */
[----:B------:R-:W1:Y:S01]  /*14350*/  MUFU.TANH R165, R165 ;  /* 0x000000a500a57308 */ /* 0x000e620000002400 */
[----:B------:R-:W-:Y:S02]  /*14360*/  FMNMX.FTZ R24, R155, R24, !PT ;  /* 0x000000189b187209 */ /* 0x000fe40007810000 */
[----:B------:R-:W-:Y:S02]  /*14370*/  FMNMX.FTZ R22, R225, R22, !PT ;  /* 0x00000016e1167209 */ /* 0x000fe40007810000 */
[----:B---3--:R-:W-:Y:S02]  /*14380*/  FSEL R167, R167, -INF , P1 ;  /* 0xff800000a7a77808 */ /* 0x008fe40000800000 */
[C---:B------:R-:W-:Y:S02]  /*14390*/  ISETP.GT.AND P1, PT, R20.reuse, 0x30, PT ;  /* 0x000000301400780c */ /* 0x040fe40003f24270 */
[----:B------:R-:W-:Y:S01]  /*143a0*/  FMNMX.FTZ R22, R167, R22, !PT ;  /* 0x00000016a7167209 */ /* 0x000fe20007810000 */
[----:B------:R-:W3:Y:S01]  /*143b0*/  MUFU.TANH R159, R30 ;  /* 0x0000001e009f7308 */ /* 0x000ee20000002400 */
[----:B--2---:R-:W-:Y:S02]  /*143c0*/  FSEL R153, R153, -INF , P0 ;  /* 0xff80000099997808 */ /* 0x004fe40000000000 */
[C---:B------:R-:W-:Y:S02]  /*143d0*/  ISETP.GT.AND P0, PT, R20.reuse, 0x29, PT ;  /* 0x000000291400780c */ /* 0x040fe40003f04270 */
[----:B------:R-:W-:Y:S05]  /*143e0*/  FMNMX.FTZ R2, R153, R24, !PT ;  /* 0x0000001899027209 */ /* 0x000fea0007810000 */
[----:B------:R-:W2:Y:S01]  /*143f0*/  MUFU.TANH R31, R31 ;  /* 0x0000001f001f7308 */ /* 0x000ea20000002400 */
[----:B------:R-:W4:Y:S01]  /*14400*/  SHFL.BFLY PT, R29, R2, 0x2, 0x1f ;  /* 0x0c401f00021d7f89 */ /* 0x000f2200000e0000 */
[----:B-1----:R-:W-:Y:S02]  /*14410*/  FSEL R165, R165, -INF , P0 ;  /* 0xff800000a5a57808 */ /* 0x002fe40000000000 */
[C---:B------:R-:W-:Y:S02]  /*14420*/  ISETP.GT.AND P0, PT, R20.reuse, 0x31, PT ;  /* 0x000000311400780c */ /* 0x040fe40003f04270 */
[----:B------:R-:W-:Y:S04]  /*14430*/  FMNMX.FTZ R22, R165, R22, !PT ;  /* 0x00000016a5167209 */ /* 0x000fe80007810000 */
[----:B------:R-:W1:Y:S01]  /*14440*/  MUFU.TANH R151, R34 ;  /* 0x0000002200977308 */ /* 0x000e620000002400 */
[----:B---3--:R-:W-:Y:S02]  /*14450*/  FSEL R159, R159, -INF , P1 ;  /* 0xff8000009f9f7808 */ /* 0x008fe40000800000 */
[C---:B------:R-:W-:Y:S02]  /*14460*/  ISETP.GT.AND P1, PT, R20.reuse, 0x38, PT ;  /* 0x000000381400780c */ /* 0x040fe40003f24270 */
[----:B------:R-:W-:Y:S05]  /*14470*/  FMNMX.FTZ R22, R159, R22, !PT ;  /* 0x000000169f167209 */ /* 0x000fea0007810000 */
[----:B------:R-:W3:Y:S01]  /*14480*/  MUFU.TANH R149, R35 ;  /* 0x0000002300957308 */ /* 0x000ee20000002400 */
[----:B--2---:R-:W-:Y:S02]  /*14490*/  FSEL R157, R31, -INF , P0 ;  /* 0xff8000001f9d7808 */ /* 0x004fe40000000000 */
[----:B------:R-:W-:Y:S02]  /*144a0*/  ISETP.GT.AND P0, PT, R20, 0x39, PT ;  /* 0x000000391400780c */ /* 0x000fe40003f04270 */
[----:B------:R-:W-:Y:S02]  /*144b0*/  FMNMX.FTZ R22, R157, R22, !PT ;  /* 0x000000169d167209 */ /* 0x000fe40007810000 */
[----:B----4-:R-:W-:Y:S02]  /*144c0*/  FMNMX.FTZ R31, R2, R29, !PT ;  /* 0x0000001d021f7209 */ /* 0x010fe40007810000 */
[----:B-1----:R-:W-:Y:S03]  /*144d0*/  FSEL R151, R151, -INF , P1 ;  /* 0xff80000097977808 */ /* 0x002fe60000800000 */
[----:B------:R-:W1:Y:S01]  /*144e0*/  SHFL.BFLY PT, R2, R31, 0x1, 0x1f ;  /* 0x0c201f001f027f89 */ /* 0x000e6200000e0000 */
[----:B------:R-:W-:Y:S02]  /*144f0*/  FMNMX.FTZ R22, R151, R22, !PT ;  /* 0x0000001697167209 */ /* 0x000fe40007810000 */
[----:B---3--:R-:W-:Y:S04]  /*14500*/  FSEL R149, R149, -INF , P0 ;  /* 0xff80000095957808 */ /* 0x008fe80000000000 */
[----:B------:R-:W-:Y:S05]  /*14510*/  FMNMX.FTZ R24, R149, R22, !PT ;  /* 0x0000001695187209 */ /* 0x000fea0007810000 */
[----:B------:R-:W2:Y:S01]  /*14520*/  SHFL.BFLY PT, R33, R24, 0x2, 0x1f ;  /* 0x0c401f0018217f89 */ /* 0x000ea200000e0000 */
[----:B-1----:R-:W-:Y:S04]  /*14530*/  FMNMX.FTZ R2, R31, R2, !PT ;  /* 0x000000021f027209 */ /* 0x002fe80007810000 */
[C---:B------:R-:W-:Y:S01]  /*14540*/  FSETP.NEU.FTZ.AND P1, PT, R2.reuse, -INF , PT ;  /* 0xff8000000200780b */ /* 0x040fe20003f3d000 */
[C---:B------:R-:W-:Y:S03]  /*14550*/  FMUL.FTZ R150, R2.reuse, c[0x0][0x2d0] ;  /* 0x0000b40002967a20 */ /* 0x040fe60000410000 */
[----:B------:R-:W-:Y:S02]  /*14560*/  FSEL R4, R2, RZ, P1 ;  /* 0x000000ff02047208 */ /* 0x000fe40000800000 */
[----:B------:R-:W-:Y:S03]  /*14570*/  FSEL R150, R150, RZ, P1 ;  /* 0x000000ff96967208 */ /* 0x000fe60000800000 */
[----:B------:R-:W-:Y:S02]  /*14580*/  FADD.FTZ R4, -R4, R3 ;  /* 0x0000000304047221 */ /* 0x000fe40000010100 */
[--C-:B------:R-:W-:Y:S02]  /*14590*/  FFMA.FTZ R177, R0, c[0x0][0x2d0], -R150.reuse ;  /* 0x0000b40000b17a23 */ /* 0x100fe40000010896 */
[--C-:B------:R-:W-:Y:S01]  /*145a0*/  FFMA.FTZ R174, R173, c[0x0][0x2d0], -R150.reuse ;  /* 0x0000b400adae7a23 */ /* 0x100fe20000010896 */
[----:B--2---:R-:W-:Y:S01]  /*145b0*/  FMNMX.FTZ R29, R24, R33, !PT ;  /* 0x00000021181d7209 */ /* 0x004fe20007810000 */
[--C-:B------:R-:W-:Y:S01]  /*145c0*/  FFMA.FTZ R176, R25, c[0x0][0x2d0], -R150.reuse ;  /* 0x0000b40019b07a23 */ /* 0x100fe20000010896 */
[----:B------:R-:W-:Y:S01]  /*145d0*/  IADD3 R24, R135, UR4, RZ ;  /* 0x0000000487187c10 */ /* 0x000fe2000fffe0ff */
[--C-:B------:R-:W-:Y:S01]  /*145e0*/  FFMA.FTZ R175, R27, c[0x0][0x2d0], -R150.reuse ;  /* 0x0000b4001baf7a23 */ /* 0x100fe20000010896 */
[----:B------:R-:W-:Y:S01]  /*145f0*/  MUFU.EX2 R177, R177 ;  /* 0x000000b100b17308 */ /* 0x000fe20000000800 */
[----:B------:R-:W1:Y:S01]  /*14600*/  SHFL.BFLY PT, R20, R29, 0x1, 0x1f ;  /* 0x0c201f001d147f89 */ /* 0x000e6200000e0000 */
[----:B------:R-:W-:Y:S01]  /*14610*/  IADD3 R168, R187, R24, RZ ;  /* 0x00000018bba87210 */ /* 0x000fe20007ffe0ff */
[--C-:B------:R-:W-:Y:S02]  /*14620*/  FFMA.FTZ R230, R161, c[0x0][0x2d0], -R150.reuse ;  /* 0x0000b400a1e67a23 */ /* 0x100fe40000010896 */
[--C-:B------:R-:W-:Y:S02]  /*14630*/  FFMA.FTZ R178, R239, c[0x0][0x2d0], -R150.reuse ;  /* 0x0000b400efb27a23 */ /* 0x100fe40000010896 */
        /* <DEDUP_REMOVED lines=9> */
[----:B------:R-:W-:Y:S01]  /*146d0*/  FFMA.FTZ R226, R195, c[0x0][0x2d0], -R150 ;  /* 0x0000b400c3e27a23 */ /* 0x000fe20000010896 */
[----:B-1----:R-:W-:Y:S02]  /*146e0*/  FMNMX.FTZ R0, R29, R20, !PT ;  /* 0x000000141d007209 */ /* 0x002fe40007810000 */
[----:B------:R-:W-:Y:S02]  /*146f0*/  LDSM.16.MT88.4 R28, [R134+UR4+0x100] ;  /* 0x00010004861c783b */ /* 0x000fe40008004200 */
[C---:B------:R-:W-:Y:S01]  /*14700*/  FSETP.NEU.FTZ.AND P0, PT, R0.reuse, -INF , PT ;  /* 0xff8000000000780b */ /* 0x040fe20003f1d000 */
[C---:B------:R-:W-:Y:S03]  /*14710*/  FMUL.FTZ R148, R0.reuse, c[0x0][0x2d0] ;  /* 0x0000b40000947a20 */ /* 0x040fe60000410000 */
[----:B------:R-:W1:Y:S01]  /*14720*/  MUFU.EX2 R174, R174 ;  /* 0x000000ae00ae7308 */ /* 0x000e620000000800 */
[----:B------:R-:W-:Y:S02]  /*14730*/  FSEL R5, R0, RZ, P0 ;  /* 0x000000ff00057208 */ /* 0x000fe40000000000 */
[----:B------:R-:W-:Y:S02]  /*14740*/  FSEL R148, R148, RZ, P0 ;  /* 0x000000ff94947208 */ /* 0x000fe40000000000 */
[----:B--2---:R-:W-:Y:S01]  /*14750*/  F2FP.BF16.PACK_AB R136, R176, R177 ;  /* 0x000000b1b088723e */ /* 0x004fe200000010ff */
[----:B------:R-:W-:Y:S01]  /*14760*/  FADD.FTZ R3, -R5, R132 ;  /* 0x0000008405037221 */ /* 0x000fe20000010100 */
[----:B------:R-:W-:Y:S01]  /*14770*/  PLOP3.LUT P0, PT, PT, PT, UP0, 0x80, 0x0 ;  /* 0x000000000000781c */ /* 0x000fe20003f0f008 */
[--C-:B------:R-:W-:Y:S02]  /*14780*/  FFMA.FTZ R173, R21, c[0x0][0x2d0], -R148.reuse ;  /* 0x0000b40015ad7a23 */ /* 0x100fe40000010894 */
[----:B------:R-:W-:Y:S01]  /*14790*/  MUFU.EX2 R178, R178 ;  /* 0x000000b200b27308 */ /* 0x000fe20000000800 */
[--C-:B------:R-:W-:Y:S02]  /*147a0*/  FFMA.FTZ R172, R23, c[0x0][0x2d0], -R148.reuse ;  /* 0x0000b40017ac7a23 */ /* 0x100fe40000010894 */
[----:B------:R-:W2:Y:S01]  /*147b0*/  LDSM.16.MT88.4 R20, [R135+UR4+0x100] ;  /* 0x000100048714783b */ /* 0x000ea20008004200 */
[--C-:B------:R-:W-:Y:S02]  /*147c0*/  FFMA.FTZ R171, R171, c[0x0][0x2d0], -R148.reuse ;  /* 0x0000b400abab7a23 */ /* 0x100fe40000010894 */
[--C-:B------:R-:W-:Y:S02]  /*147d0*/  FFMA.FTZ R170, R169, c[0x0][0x2d0], -R148.reuse ;  /* 0x0000b400a9aa7a23 */ /* 0x100fe40000010894 */
[----:B------:R-:W-:Y:S02]  /*147e0*/  FMUL.FTZ R132, R4, c[0x0][0x2d0] ;  /* 0x0000b40004847a20 */ /* 0x000fe40000410000 */
[----:B------:R-:W-:Y:S01]  /*147f0*/  FMUL.FTZ R7, R3, c[0x0][0x2d0] ;  /* 0x0000b40003077a20 */ /* 0x000fe20000410000 */
[----:B------:R-:W-:Y:S01]  /*14800*/  MUFU.EX2 R173, R173 ;  /* 0x000000ad00ad7308 */ /* 0x000fe20000000800 */
[--C-:B------:R-:W-:Y:S01]  /*14810*/  FFMA.FTZ R195, R167, c[0x0][0x2d0], -R148.reuse ;  /* 0x0000b400a7c37a23 */ /* 0x100fe20000010894 */
[----:B-1----:R-:W-:Y:S01]  /*14820*/  F2FP.BF16.PACK_AB R138, R174, R175 ;  /* 0x000000afae8a723e */ /* 0x002fe200000010ff */
[--C-:B------:R-:W-:Y:S02]  /*14830*/  FFMA.FTZ R228, R165, c[0x0][0x2d0], -R148.reuse ;  /* 0x0000b400a5e47a23 */ /* 0x100fe40000010894 */
[----:B------:R-:W-:Y:S01]  /*14840*/  LDSM.16.MT88.4 R164, [R168+0x5900] ;  /* 0x00590000a8a4783b */ /* 0x000fe20000004200 */
[--C-:B------:R-:W-:Y:S02]  /*14850*/  FFMA.FTZ R231, R159, c[0x0][0x2d0], -R148.reuse ;  /* 0x0000b4009fe77a23 */ /* 0x100fe40000010894 */
[--C-:B------:R-:W-:Y:S02]  /*14860*/  FFMA.FTZ R232, R157, c[0x0][0x2d0], -R148.reuse ;  /* 0x0000b4009de87a23 */ /* 0x100fe40000010894 */
[----:B------:R-:W1:Y:S01]  /*14870*/  MUFU.EX2 R132, R132 ;  /* 0x0000008400847308 */ /* 0x000e620000000800 */
[--C-:B------:R-:W-:Y:S02]  /*14880*/  FFMA.FTZ R235, R151, c[0x0][0x2d0], -R148.reuse ;  /* 0x0000b40097eb7a23 */ /* 0x100fe40000010894 */
[--C-:B------:R-:W-:Y:S02]  /*14890*/  FFMA.FTZ R180, R237, c[0x0][0x2d0], -R148.reuse ;  /* 0x0000b400edb47a23 */ /* 0x100fe40000010894 */
[--C-:B------:R-:W-:Y:S02]  /*148a0*/  FFMA.FTZ R181, R181, c[0x0][0x2d0], -R148.reuse ;  /* 0x0000b400b5b57a23 */ /* 0x100fe40000010894 */
[----:B------:R-:W-:Y:S02]  /*148b0*/  FFMA.FTZ R192, R233, c[0x0][0x2d0], -R148 ;  /* 0x0000b400e9c07a23 */ /* 0x000fe40000010894 */
[----:B------:R-:W-:Y:S01]  /*148c0*/  FFMA.FTZ R233, R155, c[0x0][0x2d0], -R150 ;  /* 0x0000b4009be97a23 */ /* 0x000fe20000010896 */
[----:B------:R-:W3:Y:S01]  /*148d0*/  MUFU.EX2 R3, R7 ;  /* 0x0000000700037308 */ /* 0x000ee20000000800 */
[--C-:B------:R-:W-:Y:S02]  /*148e0*/  FFMA.FTZ R193, R193, c[0x0][0x2d0], -R148.reuse ;  /* 0x0000b400c1c17a23 */ /* 0x100fe40000010894 */
[----:B------:R-:W-:Y:S02]  /*148f0*/  FFMA.FTZ R224, R227, c[0x0][0x2d0], -R148 ;  /* 0x0000b400e3e07a23 */ /* 0x000fe40000010894 */
[--C-:B------:R-:W-:Y:S02]  /*14900*/  FFMA.FTZ R227, R163, c[0x0][0x2d0], -R150.reuse ;  /* 0x0000b400a3e37a23 */ /* 0x100fe40000010896 */
[----:B------:R-:W-:Y:S01]  /*14910*/  LDSM.16.MT88.4 R160, [R135+UR4+0x5900] ;  /* 0x0059000487a0783b */ /* 0x000fe20008004200 */
[----:B------:R-:W-:Y:S02]  /*14920*/  FFMA.FTZ R150, R153, c[0x0][0x2d0], -R150 ;  /* 0x0000b40099967a23 */ /* 0x000fe40000010896 */
[----:B------:R-:W4:Y:S01]  /*14930*/  MUFU.EX2 R172, R172 ;  /* 0x000000ac00ac7308 */ /* 0x000f220000000800 */
[--C-:B------:R-:W-:Y:S02]  /*14940*/  FFMA.FTZ R225, R225, c[0x0][0x2d0], -R148.reuse ;  /* 0x0000b400e1e17a23 */ /* 0x100fe40000010894 */
[----:B------:R-:W-:Y:S02]  /*14950*/  FFMA.FTZ R148, R149, c[0x0][0x2d0], -R148 ;  /* 0x0000b40095947a23 */ /* 0x000fe40000010894 */
[C---:B-1----:R-:W-:Y:S01]  /*14960*/  FMUL.FTZ R4, R132.reuse, R128 ;  /* 0x0000008084047220 */ /* 0x042fe20000410000 */
[----:B------:R-:W-:Y:S01]  /*14970*/  LDSM.16.MT88.4 R152, [R134+UR4+0x3900] ;  /* 0x003900048698783b */ /* 0x000fe20008004200 */
[C---:B------:R-:W-:Y:S02]  /*14980*/  FMUL.FTZ R5, R132.reuse, R129 ;  /* 0x0000008184057220 */ /* 0x040fe40000410000 */
[C---:B------:R-:W-:Y:S01]  /*14990*/  FMUL.FTZ R8, R132.reuse, R124 ;  /* 0x0000007c84087220 */ /* 0x040fe20000410000 */
[----:B------:R-:W-:Y:S01]  /*149a0*/  MUFU.EX2 R171, R171 ;  /* 0x000000ab00ab7308 */ /* 0x000fe20000000800 */
[C---:B------:R-:W-:Y:S02]  /*149b0*/  FMUL.FTZ R9, R132.reuse, R125 ;  /* 0x0000007d84097220 */ /* 0x040fe40000410000 */
[C---:B------:R-:W-:Y:S02]  /*149c0*/  FMUL.FTZ R12, R132.reuse, R120 ;  /* 0x00000078840c7220 */ /* 0x040fe40000410000 */
[C---:B---3--:R-:W-:Y:S02]  /*149d0*/  FMUL.FTZ R6, R3.reuse, R130 ;  /* 0x0000008203067220 */ /* 0x048fe40000410000 */
[C---:B------:R-:W-:Y:S02]  /*149e0*/  FMUL.FTZ R7, R3.reuse, R131 ;  /* 0x0000008303077220 */ /* 0x040fe40000410000 */
[C---:B------:R-:W-:Y:S01]  /*149f0*/  FMUL.FTZ R10, R3.reuse, R126 ;  /* 0x0000007e030a7220 */ /* 0x040fe20000410000 */
[----:B------:R-:W1:Y:S01]  /*14a00*/  MUFU.EX2 R170, R170 ;  /* 0x000000aa00aa7308 */ /* 0x000e620000000800 */
[C---:B------:R-:W-:Y:S01]  /*14a10*/  FMUL.FTZ R11, R3.reuse, R127 ;  /* 0x0000007f030b7220 */ /* 0x040fe20000410000 */
[----:B------:R-:W-:Y:S01]  /*14a20*/  LDSM.16.MT88.4 R128, [R168+0x2900] ;  /* 0x00290000a880783b */ /* 0x000fe20000004200 */
[----:B------:R-:W-:Y:S01]  /*14a30*/  FMUL.FTZ R13, R132, R121 ;  /* 0x00000079840d7220 */ /* 0x000fe20000410000 */
[----:B----4-:R-:W-:Y:S01]  /*14a40*/  F2FP.BF16.PACK_AB R137, R172, R173 ;  /* 0x000000adac89723e */ /* 0x010fe200000010ff */
        /* <DEDUP_REMOVED lines=14> */
[----:B-1----:R-:W-:Y:S01]  /*14b30*/  F2FP.BF16.PACK_AB R139, R170, R171 ;  /* 0x000000abaa8b723e */ /* 0x002fe200000010ff */
[C---:B------:R-:W-:Y:S01]  /*14b40*/  FMUL.FTZ R36, R132.reuse, R36 ;  /* 0x0000002484247220 */ /* 0x040fe20000410000 */
[----:B------:R-:W-:Y:S01]  /*14b50*/  LDSM.16.MT88.4 R100, [R134+UR4+0x2100] ;  /* 0x002100048664783b */ /* 0x000fe20008004200 */
[C---:B------:R-:W-:Y:S02]  /*14b60*/  FMUL.FTZ R37, R132.reuse, R37 ;  /* 0x0000002584257220 */ /* 0x040fe40000410000 */
[C---:B------:R-:W-:Y:S02]  /*14b70*/  FMUL.FTZ R38, R3.reuse, R38 ;  /* 0x0000002603267220 */ /* 0x040fe40000410000 */
[C---:B--2---:R-:W-:Y:S01]  /*14b80*/  HMMA.16816.F32.BF16 R4, R136.reuse, R20, R4 ;  /* 0x000000148804723c */ /* 0x044fe20000041804 */
[----:B------:R-:W1:Y:S04]  /*14b90*/  MUFU.EX2 R179, R179 ;  /* 0x000000b300b37308 */ /* 0x000e680000000800 */
[----:B------:R-:W-:Y:S02]  /*14ba0*/  FMUL.FTZ R39, R3, R39 ;  /* 0x0000002703277220 */ /* 0x000fe40000410000 */
[----:B------:R-:W-:Y:S01]  /*14bb0*/  FMUL.FTZ R21, R132, R113 ;  /* 0x0000007184157220 */ /* 0x000fe20000410000 */
[C---:B------:R-:W-:Y:S03]  /*14bc0*/  HMMA.16816.F32.BF16 R8, R136.reuse, R22, R8 ;  /* 0x000000168808723c */ /* 0x040fe60000041808 */
[----:B------:R-:W-:Y:S01]  /*14bd0*/  MUFU.EX2 R180, R180 ;  /* 0x000000b400b47308 */ /* 0x000fe20000000800 */
[----:B------:R-:W-:Y:S01]  /*14be0*/  IADD3 R20, R134, UR4, RZ ;  /* 0x0000000486147c10 */ /* 0x000fe2000fffe0ff */
[C---:B------:R-:W-:Y:S01]  /*14bf0*/  FMUL.FTZ R40, R132.reuse, R40 ;  /* 0x0000002884287220 */ /* 0x040fe20000410000 */
[----:B---3--:R-:W-:Y:S02]  /*14c00*/  LDSM.16.MT88.4 R148, [R168+0x3900] ;  /* 0x00390000a894783b */ /* 0x008fe40000004200 */
[C---:B------:R-:W-:Y:S04]  /*14c10*/  HMMA.16816.F32.BF16 R12, R136.reuse, R24, R12 ;  /* 0x00000018880c723c */ /* 0x040fe8000004180c */
[----:B------:R-:W-:Y:S01]  /*14c20*/  IADD3 R169, R187, R20, RZ ;  /* 0x00000014bba97210 */ /* 0x000fe20007ffe0ff */
[C---:B------:R-:W-:Y:S01]  /*14c30*/  FMUL.FTZ R20, R132.reuse, R112 ;  /* 0x0000007084147220 */ /* 0x040fe20000410000 */
[----:B------:R-:W2:Y:S01]  /*14c40*/  MUFU.EX2 R181, R181 ;  /* 0x000000b500b57308 */ /* 0x000ea20000000800 */
[C---:B------:R-:W-:Y:S01]  /*14c50*/  FMUL.FTZ R22, R3.reuse, R114 ;  /* 0x0000007203167220 */ /* 0x040fe20000410000 */
[C---:B------:R-:W-:Y:S01]  /*14c60*/  HMMA.16816.F32.BF16 R16, R136.reuse, R26, R16 ;  /* 0x0000001a8810723c */ /* 0x040fe20000041810 */
[----:B------:R-:W3:Y:S03]  /*14c70*/  LDSM.16.MT88.4 R120, [R169+0x100] ;  /* 0x00010000a978783b */ /* 0x000ee60000004200 */
[C---:B------:R-:W-:Y:S02]  /*14c80*/  FMUL.FTZ R23, R3.reuse, R115 ;  /* 0x0000007303177220 */ /* 0x040fe40000410000 */
[C---:B------:R-:W-:Y:S02]  /*14c90*/  FMUL.FTZ R24, R132.reuse, R108 ;  /* 0x0000006c84187220 */ /* 0x040fe40000410000 */
[C---:B------:R-:W-:Y:S01]  /*14ca0*/  FMUL.FTZ R25, R132.reuse, R109 ;  /* 0x0000006d84197220 */ /* 0x040fe20000410000 */
[----:B------:R-:W4:Y:S01]  /*14cb0*/  LDSM.16.MT88.4 R112, [R135+UR4+0x2100] ;  /* 0x002100048770783b */ /* 0x000f220008004200 */
[----:B------:R-:W-:Y:S01]  /*14cc0*/  MUFU.EX2 R182, R182 ;  /* 0x000000b600b67308 */ /* 0x000fe20000000800 */
[C---:B------:R-:W-:Y:S03]  /*14cd0*/  HMMA.16816.F32.BF16 R20, R136.reuse, R28, R20 ;  /* 0x0000001c8814723c */ /* 0x040fe60000041814 */
[C---:B------:R-:W-:Y:S02]  /*14ce0*/  FMUL.FTZ R26, R3.reuse, R110 ;  /* 0x0000006e031a7220 */ /* 0x040fe40000410000 */
[C---:B------:R-:W-:Y:S01]  /*14cf0*/  FMUL.FTZ R27, R3.reuse, R111 ;  /* 0x0000006f031b7220 */ /* 0x040fe20000410000 */
[----:B------:R-:W-:Y:S01]  /*14d00*/  LDSM.16.MT88.4 R156, [R169+0x3900] ;  /* 0x00390000a99c783b */ /* 0x000fe20000004200 */
[C---:B------:R-:W-:Y:S02]  /*14d10*/  FMUL.FTZ R28, R132.reuse, R104 ;  /* 0x00000068841c7220 */ /* 0x040fe40000410000 */
[C---:B------:R-:W-:Y:S01]  /*14d20*/  FMUL.FTZ R29, R132.reuse, R105 ;  /* 0x00000069841d7220 */ /* 0x040fe20000410000 */
[----:B------:R-:W5:Y:S02]  /*14d30*/  MUFU.EX2 R183, R183 ;  /* 0x000000b700b77308 */ /* 0x000f640000000800 */
[C---:B------:R-:W-:Y:S02]  /*14d40*/  HMMA.16816.F32.BF16 R24, R136.reuse, R30, R24 ;  /* 0x0000001e8818723c */ /* 0x040fe40000041818 */
[----:B------:R-:W-:Y:S01]  /*14d50*/  LDSM.16.MT88.4 R108, [R169+0x2100] ;  /* 0x00210000a96c783b */ /* 0x000fe20000004200 */
[C---:B------:R-:W-:Y:S02]  /*14d60*/  FMUL.FTZ R41, R132.reuse, R41 ;  /* 0x0000002984297220 */ /* 0x040fe40000410000 */
[C---:B------:R-:W-:Y:S02]  /*14d70*/  FMUL.FTZ R42, R3.reuse, R42 ;  /* 0x0000002a032a7220 */ /* 0x040fe40000410000 */
[C---:B------:R-:W-:Y:S01]  /*14d80*/  FMUL.FTZ R30, R3.reuse, R106 ;  /* 0x0000006a031e7220 */ /* 0x040fe20000410000 */
[----:B------:R-:W-:Y:S01]  /*14d90*/  MUFU.EX2 R192, R192 ;  /* 0x000000c000c07308 */ /* 0x000fe20000000800 */
[C---:B------:R-:W-:Y:S02]  /*14da0*/  FMUL.FTZ R31, R3.reuse, R107 ;  /* 0x0000006b031f7220 */ /* 0x040fe40000410000 */
[----:B------:R-:W1:Y:S01]  /*14db0*/  LDSM.16.MT88.4 R104, [R168+0x2100] ;  /* 0x00210000a868783b */ /* 0x000e620000004200 */
[C---:B------:R-:W-:Y:S02]  /*14dc0*/  FMUL.FTZ R43, R3.reuse, R43 ;  /* 0x0000002b032b7220 */ /* 0x040fe40000410000 */
[C---:B------:R-:W-:Y:S02]  /*14dd0*/  FMUL.FTZ R44, R132.reuse, R44 ;  /* 0x0000002c842c7220 */ /* 0x040fe40000410000 */
[C---:B------:R-:W-:Y:S01]  /*14de0*/  FMUL.FTZ R45, R132.reuse, R45 ;  /* 0x0000002d842d7220 */ /* 0x040fe20000410000 */
[C---:B---3--:R-:W-:Y:S01]  /*14df0*/  HMMA.16816.F32.BF16 R28, R136.reuse, R120, R28 ;  /* 0x00000078881c723c */ /* 0x048fe2000004181c */
[----:B------:R-:W3:Y:S02]  /*14e00*/  MUFU.EX2 R193, R193 ;  /* 0x000000c100c17308 */ /* 0x000ee40000000800 */
[C---:B------:R-:W-:Y:S02]  /*14e10*/  FMUL.FTZ R46, R3.reuse, R46 ;  /* 0x0000002e032e7220 */ /* 0x040fe40000410000 */
[C---:B------:R-:W-:Y:S02]  /*14e20*/  FMUL.FTZ R47, R3.reuse, R47 ;  /* 0x0000002f032f7220 */ /* 0x040fe40000410000 */
[C---:B------:R-:W-:Y:S01]  /*14e30*/  FMUL.FTZ R48, R132.reuse, R48 ;  /* 0x0000003084307220 */ /* 0x040fe20000410000 */
[C---:B------:R-:W-:Y:S01]  /*14e40*/  HMMA.16816.F32.BF16 R32, R136.reuse, R122, R32 ;  /* 0x0000007a8820723c */ /* 0x040fe20000041820 */
[----:B------:R-:W-:Y:S02]  /*14e50*/  LDSM.16.MT88.4 R120, [R169+0x900] ;  /* 0x00090000a978783b */ /* 0x000fe40000004200 */
[----:B------:R-:W-:Y:S01]  /*14e60*/  MUFU.EX2 R194, R194 ;  /* 0x000000c200c27308 */ /* 0x000fe20000000800 */
        /* <DEDUP_REMOVED lines=28> */
[C---:B------:R-:W-:Y:S01]  /*15030*/  FMUL.FTZ R64, R132.reuse, R64 ;  /* 0x0000004084407220 */ /* 0x040fe20000410000 */
[----:B------:R-:W-:Y:S01]  /*15040*/  MUFU.EX2 R226, R226 ;  /* 0x000000e200e27308 */ /* 0x000fe20000000800 */
[C---:B------:R-:W-:Y:S03]  /*15050*/  FMUL.FTZ R65, R132.reuse, R65 ;  /* 0x0000004184417220 */ /* 0x040fe60000410000 */
[C---:B------:R-:W-:Y:S03]  /*15060*/  HMMA.16816.F32.BF16 R60, R136.reuse, R108, R60 ;  /* 0x0000006c883c723c */ /* 0x040fe6000004183c */
[C---:B------:R-:W-:Y:S02]  /*15070*/  FMUL.FTZ R66, R3.reuse, R66 ;  /* 0x0000004203427220 */ /* 0x040fe40000410000 */
[C---:B------:R-:W-:Y:S01]  /*15080*/  FMUL.FTZ R67, R3.reuse, R67 ;  /* 0x0000004303437220 */ /* 0x040fe20000410000 */
[----:B------:R-:W-:Y:S01]  /*15090*/  MUFU.EX2 R195, R195 ;  /* 0x000000c300c37308 */ /* 0x000fe20000000800 */
[C---:B------:R-:W-:Y:S02]  /*150a0*/  FMUL.FTZ R68, R132.reuse, R68 ;  /* 0x0000004484447220 */ /* 0x040fe40000410000 */
[C---:B------:R-:W-:Y:S03]  /*150b0*/  FMUL.FTZ R69, R132.reuse, R69 ;  /* 0x0000004584457220 */ /* 0x040fe60000410000 */
[C---:B------:R-:W-:Y:S01]  /*150c0*/  HMMA.16816.F32.BF16 R64, R136.reuse, R110, R64 ;  /* 0x0000006e8840723c */ /* 0x040fe20000041840 */
[----:B------:R-:W2:Y:S02]  /*150d0*/  LDSM.16.MT88.4 R108, [R134+UR4+0x4100] ;  /* 0x00410004866c783b */ /* 0x000ea40008004200 */
[C---:B------:R-:W-:Y:S01]  /*150e0*/  FMUL.FTZ R70, R3.reuse, R70 ;  /* 0x0000004603467220 */ /* 0x040fe20000410000 */
[----:B------:R-:W-:Y:S01]  /*150f0*/  MUFU.EX2 R228, R228 ;  /* 0x000000e400e47308 */ /* 0x000fe20000000800 */
[C---:B------:R-:W-:Y:S02]  /*15100*/  FMUL.FTZ R71, R3.reuse, R71 ;  /* 0x0000004703477220 */ /* 0x040fe40000410000 */
[C---:B------:R-:W-:Y:S02]  /*15110*/  FMUL.FTZ R72, R132.reuse, R72 ;  /* 0x0000004884487220 */ /* 0x040fe40000410000 */
[C---:B------:R-:W-:Y:S03]  /*15120*/  FMUL.FTZ R73, R132.reuse, R73 ;  /* 0x0000004984497220 */ /* 0x040fe60000410000 */
[C---:B-1----:R-:W-:Y:S02]  /*15130*/  HMMA.16816.F32.BF16 R68, R136.reuse, R104, R68 ;  /* 0x000000688844723c */ /* 0x042fe40000041844 */
[----:B------:R-:W-:Y:S01]  /*15140*/  MUFU.EX2 R227, R227 ;  /* 0x000000e300e37308 */ /* 0x000fe20000000800 */
[C---:B------:R-:W-:Y:S02]  /*15150*/  FMUL.FTZ R74, R3.reuse, R74 ;  /* 0x0000004a034a7220 */ /* 0x040fe40000410000 */
[C---:B------:R-:W-:Y:S02]  /*15160*/  FMUL.FTZ R75, R3.reuse, R75 ;  /* 0x0000004b034b7220 */ /* 0x040fe40000410000 */
[C---:B------:R-:W-:Y:S02]  /*15170*/  FMUL.FTZ R84, R132.reuse, R84 ;  /* 0x0000005484547220 */ /* 0x040fe40000410000 */
[C---:B------:R-:W-:Y:S03]  /*15180*/  FMUL.FTZ R85, R132.reuse, R85 ;  /* 0x0000005584557220 */ /* 0x040fe60000410000 */
[C---:B------:R-:W-:Y:S01]  /*15190*/  HMMA.16816.F32.BF16 R72, R136.reuse, R106, R72 ;  /* 0x0000006a8848723c */ /* 0x040fe20000041848 */
[----:B------:R-:W1:Y:S01]  /*151a0*/  LDSM.16.MT88.4 R104, [R169+0x4100] ;  /* 0x00410000a968783b */ /* 0x000e620000004200 */
[----:B------:R-:W1:Y:S01]  /*151b0*/  MUFU.EX2 R230, R230 ;  /* 0x000000e600e67308 */ /* 0x000e620000000800 */
[C---:B------:R-:W-:Y:S02]  /*151c0*/  FMUL.FTZ R76, R132.reuse, R76 ;  /* 0x0000004c844c7220 */ /* 0x040fe40000410000 */
[C---:B------:R-:W-:Y:S02]  /*151d0*/  FMUL.FTZ R77, R132.reuse, R77 ;  /* 0x0000004d844d7220 */ /* 0x040fe40000410000 */
[C---:B------:R-:W-:Y:S02]  /*151e0*/  FMUL.FTZ R78, R3.reuse, R78 ;  /* 0x0000004e034e7220 */ /* 0x040fe40000410000 */
[C---:B------:R-:W-:Y:S03]  /*151f0*/  FMUL.FTZ R79, R3.reuse, R79 ;  /* 0x0000004f034f7220 */ /* 0x040fe60000410000 */
[C---:B------:R-:W-:Y:S01]  /*15200*/  FMUL.FTZ R86, R3.reuse, R86 ;  /* 0x0000005603567220 */ /* 0x040fe20000410000 */
[----:B------:R-:W-:Y:S01]  /*15210*/  MUFU.EX2 R231, R231 ;  /* 0x000000e700e77308 */ /* 0x000fe20000000800 */
[C---:B------:R-:W-:Y:S02]  /*15220*/  FMUL.FTZ R87, R3.reuse, R87 ;  /* 0x0000005703577220 */ /* 0x040fe40000410000 */
[C---:B----4-:R-:W-:Y:S03]  /*15230*/  HMMA.16816.F32.BF16 R76, R136.reuse, R100, R76 ;  /* 0x00000064884c723c */ /* 0x050fe6000004184c */
[C---:B------:R-:W-:Y:S02]  /*15240*/  FMUL.FTZ R80, R132.reuse, R80 ;  /* 0x0000005084507220 */ /* 0x040fe40000410000 */
[C---:B------:R-:W-:Y:S02]  /*15250*/  FMUL.FTZ R81, R132.reuse, R81 ;  /* 0x0000005184517220 */ /* 0x040fe40000410000 */
[----:B------:R-:W-:Y:S01]  /*15260*/  FMUL.FTZ R82, R3, R82 ;  /* 0x0000005203527220 */ /* 0x000fe20000410000 */
[----:B------:R-:W-:Y:S01]  /*15270*/  F2FP.BF16.PACK_AB R100, R179, R178 ;  /* 0x000000b2b364723e */ /* 0x000fe200000010ff */
[----:B------:R-:W-:Y:S01]  /*15280*/  FMUL.FTZ R83, R3, R83 ;  /* 0x0000005303537220 */ /* 0x000fe20000410000 */
[----:B------:R-:W4:Y:S02]  /*15290*/  MUFU.EX2 R232, R232 ;  /* 0x000000e800e87308 */ /* 0x000f240000000800 */
[C---:B------:R-:W-:Y:S01]  /*152a0*/  FMUL.FTZ R88, R132.reuse, R88 ;  /* 0x0000005884587220 */ /* 0x040fe20000410000 */
[----:B--2---:R-:W-:Y:S01]  /*152b0*/  F2FP.BF16.PACK_AB R101, R181, R180 ;  /* 0x000000b4b565723e */ /* 0x004fe200000010ff */
[C---:B------:R-:W-:Y:S02]  /*152c0*/  FMUL.FTZ R89, R132.reuse, R89 ;  /* 0x0000005984597220 */ /* 0x040fe40000410000 */
[C---:B------:R-:W-:Y:S03]  /*152d0*/  HMMA.16816.F32.BF16 R80, R136.reuse, R102, R80 ;  /* 0x000000668850723c */ /* 0x040fe60000041850 */
[C---:B------:R-:W-:Y:S01]  /*152e0*/  FMUL.FTZ R90, R3.reuse, R90 ;  /* 0x0000005a035a7220 */ /* 0x040fe20000410000 */
[----:B------:R-:W2:Y:S01]  /*152f0*/  MUFU.EX2 R233, R233 ;  /* 0x000000e900e97308 */ /* 0x000ea20000000800 */
[----:B------:R-:W-:Y:S02]  /*15300*/  FMUL.FTZ R91, R3, R91 ;  /* 0x0000005b035b7220 */ /* 0x000fe40000410000 */
[C---:B------:R-:W-:Y:S01]  /*15310*/  FMUL.FTZ R92, R132.reuse, R92 ;  /* 0x0000005c845c7220 */ /* 0x040fe20000410000 */
[C---:B------:R-:W-:Y:S04]  /*15320*/  HMMA.16816.F32.BF16 R84, R136.reuse, R108, R84 ;  /* 0x0000006c8854723c */ /* 0x040fe80000041854 */
[C---:B------:R-:W-:Y:S01]  /*15330*/  FMUL.FTZ R93, R132.reuse, R93 ;  /* 0x0000005d845d7220 */ /* 0x040fe20000410000 */
[----:B-----5:R-:W-:Y:S01]  /*15340*/  F2FP.BF16.PACK_AB R102, R183, R182 ;  /* 0x000000b6b766723e */ /* 0x020fe200000010ff */
[----:B------:R-:W-:Y:S01]  /*15350*/  FMUL.FTZ R94, R3, R94 ;  /* 0x0000005e035e7220 */ /* 0x000fe20000410000 */
[----:B---3--:R-:W-:Y:S01]  /*15360*/  F2FP.BF16.PACK_AB R103, R193, R192 ;  /* 0x000000c0c167723e */ /* 0x008fe200000010ff */
[C---:B------:R-:W-:Y:S01]  /*15370*/  HMMA.16816.F32.BF16 R88, R136.reuse, R110, R88 ;  /* 0x0000006e8858723c */ /* 0x040fe20000041858 */
[----:B------:R-:W3:Y:S01]  /*15380*/  LDSM.16.MT88.4 R108, [R168+0x900] ;  /* 0x00090000a86c783b */ /* 0x000ee20000004200 */
[----:B------:R-:W5:Y:S02]  /*15390*/  MUFU.EX2 R235, R235 ;  /* 0x000000eb00eb7308 */ /* 0x000f640000000800 */
        /* <DEDUP_REMOVED lines=10> */
[----:B------:R-:W-:Y:S02]  /*15440*/  FADD.FTZ R176, R176, R177 ;  /* 0x000000b1b0b07221 */ /* 0x000fe40000010000 */
[----:B------:R-:W-:Y:S02]  /*15450*/  FADD.FTZ R172, R172, R173 ;  /* 0x000000adacac7221 */ /* 0x000fe40000010000 */
[----:B------:R-:W-:Y:S01]  /*15460*/  F2FP.BF16.PACK_AB R136, R230, R227 ;  /* 0x000000e3e688723e */ /* 0x000fe200000010ff */
[C---:B------:R-:W-:Y:S05]  /*15470*/  HMMA.16816.F32.BF16 R4, R100.reuse, R112, R4 ;  /* 0x000000706404723c */ /* 0x040fea0000041804 */
[----:B----4-:R-:W-:Y:S01]  /*15480*/  F2FP.BF16.PACK_AB R137, R232, R231 ;  /* 0x000000e7e889723e */ /* 0x010fe200000010ff */
[----:B------:R-:W-:Y:S01]  /*15490*/  FADD.FTZ R3, R175, R176 ;  /* 0x000000b0af037221 */ /* 0x000fe20000010000 */
[----:B--2---:R-:W-:Y:S01]  /*154a0*/  F2FP.BF16.PACK_AB R138, R234, R233 ;  /* 0x000000e9ea8a723e */ /* 0x004fe200000010ff */
[C---:B------:R-:W-:Y:S01]  /*154b0*/  HMMA.16816.F32.BF16 R8, R100.reuse, R114, R8 ;  /* 0x000000726408723c */ /* 0x040fe20000041808 */
[----:B------:R-:W-:Y:S03]  /*154c0*/  LDSM.16.MT88.4 R112, [R168+0x4900] ;  /* 0x00490000a870783b */ /* 0x000fe60000004200 */
[----:B-----5:R-:W-:Y:S01]  /*154d0*/  F2FP.BF16.PACK_AB R139, R236, R235 ;  /* 0x000000ebec8b723e */ /* 0x020fe200000010ff */
[----:B------:R-:W-:Y:S03]  /*154e0*/  FADD.FTZ R3, R174, R3 ;  /* 0x00000003ae037221 */ /* 0x000fe60000010000 */
[C---:B---3--:R-:W-:Y:S04]  /*154f0*/  HMMA.16816.F32.BF16 R12, R100.reuse, R108, R12 ;  /* 0x0000006c640c723c */ /* 0x048fe8000004180c */
[----:B------:R-:W-:Y:S04]  /*15500*/  FADD.FTZ R178, R178, R3 ;  /* 0x00000003b2b27221 */ /* 0x000fe80000010000 */
[C---:B------:R-:W-:Y:S01]  /*15510*/  HMMA.16816.F32.BF16 R16, R100.reuse, R110, R16 ;  /* 0x0000006e6410723c */ /* 0x040fe20000041810 */
[----:B------:R-:W2:Y:S03]  /*15520*/  LDSM.16.MT88.4 R108, [R135+UR4+0x4900] ;  /* 0x00490004876c783b */ /* 0x000ea60008004200 */
        /* <DEDUP_REMOVED lines=32> */
[----:B------:R-:W-:Y:S02]  /*15730*/  F2FP.BF16.PACK_AB R100, R229, R194 ;  /* 0x000000c2e564723e */ /* 0x000fe400000010ff */
[----:B------:R-:W-:Y:S03]  /*15740*/  F2FP.BF16.PACK_AB R101, R225, R224 ;  /* 0x000000e0e165723e */ /* 0x000fe600000010ff */
[----:B------:R-:W-:Y:S02]  /*15750*/  F2FP.BF16.PACK_AB R102, R226, R223 ;  /* 0x000000dfe266723e */ /* 0x000fe400000010ff */
[----:B------:R-:W-:Y:S07]  /*15760*/  F2FP.BF16.PACK_AB R103, R228, R195 ;  /* 0x000000c3e467723e */ /* 0x000fee00000010ff */
[C---:B--2---:R-:W-:Y:S08]  /*15770*/  HMMA.16816.F32.BF16 R4, R100.reuse, R108, R4 ;  /* 0x0000006c6404723c */ /* 0x044ff00000041804 */
[C---:B------:R-:W-:Y:S01]  /*15780*/  HMMA.16816.F32.BF16 R8, R100.reuse, R110, R8 ;  /* 0x0000006e6408723c */ /* 0x040fe20000041808 */
[----:B------:R-:W2:Y:S07]  /*15790*/  LDSM.16.MT88.4 R108, [R134+UR4+0x3100] ;  /* 0x00310004866c783b */ /* 0x000eae0008004200 */
        /* <DEDUP_REMOVED lines=31> */
[C---:B------:R-:W-:Y:S08]  /*15990*/  HMMA.16816.F32.BF16 R124, R136.reuse, R126, R8 ;  /* 0x0000007e887c723c */ /* 0x040ff00000041808 */
[C---:B-1----:R-:W-:Y:S08]  /*159a0*/  HMMA.16816.F32.BF16 R120, R136.reuse, R116, R12 ;  /* 0x000000748878723c */ /* 0x042ff0000004180c */
[C---:B------:R-:W-:Y:S08]  /*159b0*/  HMMA.16816.F32.BF16 R116, R136.reuse, R118, R16 ;  /* 0x000000768874723c */ /* 0x040ff00000041810 */
[C---:B------:R-:W-:Y:S01]  /*159c0*/  HMMA.16816.F32.BF16 R112, R136.reuse, R104, R20 ;  /* 0x000000688870723c */ /* 0x040fe20000041814 */
[----:B------:R-:W1:Y:S07]  /*159d0*/  LDSM.16.MT88.4 R20, [R134+UR4+0x5900] ;  /* 0x005900048614783b */ /* 0x000e6e0008004200 */
[C---:B------:R-:W-:Y:S01]  /*159e0*/  HMMA.16816.F32.BF16 R108, R136.reuse, R106, R24 ;  /* 0x0000006a886c723c */ /* 0x040fe20000041818 */
[----:B------:R-:W2:Y:S07]  /*159f0*/  LDSM.16.MT88.4 R24, [R169+0x5900] ;  /* 0x00590000a918783b */ /* 0x000eae0000004200 */
        /* <DEDUP_REMOVED lines=23> */
[----:B------:R-:W-:Y:S03]  /*15b70*/  FADD.FTZ R20, R229, R20 ;  /* 0x00000014e5147221 */ /* 0x000fe60000010000 */
[----:B------:R-:W-:Y:S01]  /*15b80*/  FADD.FTZ R22, R224, R193 ;  /* 0x000000c1e0167221 */ /* 0x000fe20000010000 */
[C---:B--2---:R-:W-:Y:S04]  /*15b90*/  HMMA.16816.F32.BF16 R92, R136.reuse, R24, R92 ;  /* 0x00000018885c723c */ /* 0x044fe8000004185c */
[----:B------:R-:W-:Y:S02]  /*15ba0*/  FADD.FTZ R22, R225, R22 ;  /* 0x00000016e1167221 */ /* 0x000fe40000010000 */
[----:B------:R-:W-:Y:S02]  /*15bb0*/  FADD.FTZ R223, R223, R20 ;  /* 0x00000014dfdf7221 */ /* 0x000fe40000010000 */
[----:B------:R-:W-:Y:S01]  /*15bc0*/  FADD.FTZ R195, R195, R22 ;  /* 0x00000016c3c37221 */ /* 0x000fe20000010000 */
[----:B------:R-:W-:Y:S03]  /*15bd0*/  HMMA.16816.F32.BF16 R96, R136, R26, R96 ;  /* 0x0000001a8860723c */ /* 0x000fe60000041860 */
[----:B------:R-:W-:Y:S02]  /*15be0*/  FADD.FTZ R226, R226, R223 ;  /* 0x000000dfe2e27221 */ /* 0x000fe40000010000 */
[----:B------:R-:W-:Y:S02]  /*15bf0*/  FADD.FTZ R228, R228, R195 ;  /* 0x000000c3e4e47221 */ /* 0x000fe40000010000 */
[----:B------:R-:W-:Y:S02]  /*15c00*/  FADD.FTZ R227, R227, R226 ;  /* 0x000000e2e3e37221 */ /* 0x000fe40000010000 */
[----:B------:R-:W-:Y:S03]  /*15c10*/  FADD.FTZ R231, R231, R228 ;  /* 0x000000e4e7e77221 */ /* 0x000fe60000010000 */
        /* <DEDUP_REMOVED lines=8> */
[----:B------:R-:W-:Y:S01]  /*15ca0*/  USHF.L.U32 UR4, UR13, 0x6, URZ ;  /* 0x000000060d047899 */ /* 0x000fe2000800063f */
[----:B------:R-:W-:Y:S05]  /*15cb0*/  IMAD.MOV.U32 R203, RZ, RZ, RZ ;  /* 0x000000ffffcb7224 */ /* 0x000fea00078e00ff */
[----:B------:R-:W-:Y:S05]  /*15cc0*/  IMAD.U32 R3, RZ, RZ, UR4 ;  /* 0x00000004ff037e24 */ /* 0x000fea000f8e00ff */
[----:B------:R-:W-:Y:S04]  /*15cd0*/  IADD3 R3, R206, UR8, R3 ;  /* 0x00000008ce037c10 */ /* 0x000fe8000fffe003 */
[----:B------:R-:W-:Y:S05]  /*15ce0*/  IADD3 R204, R3, -0x80, RZ ;  /* 0xffffff8003cc7810 */ /* 0x000fea0007ffe0ff */
[----:B------:R-:W-:Y:S04]  /*15cf0*/  @P2 IMAD.HI.U32 R4, R204, c[0x0][0x2bc], RZ ;  /* 0x0000af00cc042a27 */ /* 0x000fe800078e00ff */
[----:B------:R-:W-:Y:S01]  /*15d00*/  IMAD.MOV.U32 R3, RZ, RZ, R204 ;  /* 0x000000ffff037224 */ /* 0x000fe200078e00cc */
[----:B------:R-:W-:Y:S04]  /*15d10*/  @P2 SHF.R.U32.HI R3, RZ, c[0x0][0x2c0], R4 ;  /* 0x0000b000ff032a19 */ /* 0x000fe80000011604 */
        /* <DEDUP_REMOVED lines=8> */
[----:B------:R1:W2:Y:S04]  /*15da0*/  @!P3 LDG.E R203, [R8.64] ;  /* 0x0000000a08cbb981 */ /* 0x0002a8000c1e1900 */
[----:B------:R-:W-:Y:S04]  /*15db0*/  IMAD R3, R3, c[0x0][0x1e0], RZ ;  /* 0x0000780003037a24 */ /* 0x000fe800078e02ff */
[----:B------:R-:W-:Y:S04]  /*15dc0*/  IMAD R3, R204, c[0x0][0x1e4], R3 ;  /* 0x00007900cc037a24 */ /* 0x000fe800078e0203 */
[----:B------:R-:W-:Y:S01]  /*15dd0*/  IMAD.IADD R5, R5, 0x1, R3 ;  /* 0x0000000105057824 */ /* 0x000fe200078e0203 */
[----:B-1----:R-:W-:Y:S02]  /*15de0*/  SEL R8, RZ, 0x10, P5 ;  /* 0x00000010ff087807 */ /* 0x002fe40002800000 */
[----:B------:R-:W-:Y:S02]  /*15df0*/  IADD3 R9, -R216, 0x10, RZ ;  /* 0x00000010d8097810 */ /* 0x000fe40007ffe1ff */
[----:B------:R-:W-:Y:S02]  /*15e00*/  IADD3 R16, -R8, 0x10, RZ ;  /* 0x0000001008107810 */ /* 0x000fe40007ffe1ff */
[----:B------:R-:W-:Y:S02]  /*15e10*/  LOP3.LUT R9, R9, 0xf, RZ, 0xc0, !PT ;  /* 0x0000000f09097812 */ /* 0x000fe400078ec0ff */
[----:B------:R-:W-:Y:S02]  /*15e20*/  LOP3.LUT R16, R16, 0xf, RZ, 0xc0, !PT ;  /* 0x0000000f10107812 */ /* 0x000fe400078ec0ff */
[----:B------:R-:W-:Y:S02]  /*15e30*/  ISETP.NE.U32.AND P2, PT, R8, RZ, PT ;  /* 0x000000ff0800720c */ /* 0x000fe40003f45070 */
[----:B--2---:R-:W-:Y:S01]  /*15e40*/  SHF.R.S32.HI R6, RZ, 0x1f, R203 ;  /* 0x0000001fff067819 */ /* 0x004fe200000114cb */
[C---:B------:R-:W-:Y:S04]  /*15e50*/  IMAD.WIDE.U32 R4, R203.reuse, c[0x0][0x1f0], R4 ;  /* 0x00007c00cb047a25 */ /* 0x040fe800078e0004 */
[----:B------:R-:W-:Y:S01]  /*15e60*/  IMAD R6, R6, c[0x0][0x1f0], RZ ;  /* 0x00007c0006067a24 */ /* 0x000fe200078e02ff */
[----:B------:R-:W-:Y:S03]  /*15e70*/  IADD3 R4, P0, R208, R4, RZ ;  /* 0x00000004d0047210 */ /* 0x000fe60007f1e0ff */
[----:B------:R-:W-:Y:S05]  /*15e80*/  IMAD R6, R203, c[0x0][0x1f4], R6 ;  /* 0x00007d00cb067a24 */ /* 0x000fea00078e0206 */
[----:B------:R-:W-:Y:S01]  /*15e90*/  IADD3.X R3, R199, R5, R6, P0, !PT ;  /* 0x00000005c7037210 */ /* 0x000fe200007fe406 */
[----:B------:R-:W-:Y:S01]  /*15ea0*/  IMAD.SHL.U32 R5, R218, 0x2, RZ ;  /* 0x00000002da057824 */ /* 0x000fe200078e00ff */
[----:B------:R-:W-:Y:S02]  /*15eb0*/  LEA R7, P0, R4, c[0x0][0x1c8], 0x1 ;  /* 0x0000720004077a11 */ /* 0x000fe400078008ff */
[----:B------:R-:W-:Y:S02]  /*15ec0*/  SHF.L.U64.HI R6, R218, 0x1, R215 ;  /* 0x00000001da067819 */ /* 0x000fe400000102d7 */
[----:B------:R-:W-:Y:S01]  /*15ed0*/  LEA.HI.X R15, R4, c[0x0][0x1cc], R3, 0x1, P0 ;  /* 0x00007300040f7a11 */ /* 0x000fe200000f0c03 */
[----:B------:R-:W1:Y:S01]  /*15ee0*/  SHFL.IDX PT, R12, R7, 0x1, 0x181f ;  /* 0x00381f00070c7f89 */ /* 0x000e6200000e0000 */
[----:B------:R-:W-:Y:S01]  /*15ef0*/  SEL R4, RZ, 0x10, P4 ;  /* 0x00000010ff047807 */ /* 0x000fe20002000000 */
[----:B------:R-:W-:Y:S02]  /*15f00*/  IMAD.SHL.U32 R3, R214, 0x2, RZ ;  /* 0x00000002d6037824 */ /* 0x000fe400078e00ff */
[----:B------:R-:W2:Y:S01]  /*15f10*/  SHFL.IDX PT, R11, R15, 0x1, 0x181f ;  /* 0x00381f000f0b7f89 */ /* 0x000ea200000e0000 */
[----:B------:R-:W-:Y:S03]  /*15f20*/  IADD3 R10, -R4, 0x10, RZ ;  /* 0x00000010040a7810 */ /* 0x000fe60007ffe1ff */
[----:B------:R3:W4:Y:S01]  /*15f30*/  SHFL.IDX PT, R14, R7, RZ, 0x181f ;  /* 0x00181fff070e7589 */ /* 0x00072200000e0000 */
[----:B------:R-:W-:Y:S03]  /*15f40*/  LOP3.LUT R10, R10, 0xf, RZ, 0xc0, !PT ;  /* 0x0000000f0a0a7812 */ /* 0x000fe600078ec0ff */
[----:B------:R-:W5:Y:S01]  /*15f50*/  SHFL.IDX PT, R13, R15, RZ, 0x181f ;  /* 0x00181fff0f0d7589 */ /* 0x000f6200000e0000 */
[-C--:B-1----:R-:W-:Y:S04]  /*15f60*/  IADD3 R16, P1, P0, R16, R12.reuse, R5 ;  /* 0x0000000c10107210 */ /* 0x082fe8000783e005 */
[-C--:B--2---:R-:W-:Y:S02]  /*15f70*/  IADD3.X R17, RZ, R11.reuse, R6, P1, P0 ;  /* 0x0000000bff117210 */ /* 0x084fe40000fe0406 */
[-C--:B------:R-:W-:Y:S01]  /*15f80*/  IADD3 R18, P1, P0, R10, R12.reuse, R3 ;  /* 0x0000000c0a127210 */ /* 0x080fe2000783e003 */
[----:B------:R-:W-:Y:S01]  /*15f90*/  IMAD.U32 R10, RZ, RZ, UR6 ;  /* 0x00000006ff0a7e24 */ /* 0x000fe2000f8e00ff */
[----:B---3--:R-:W-:Y:S03]  /*15fa0*/  SHF.L.U64.HI R7, R214, 0x1, R217 ;  /* 0x00000001d6077819 */ /* 0x008fe600000102d9 */
[----:B------:R-:W-:Y:S01]  /*15fb0*/  IMAD R10, R10, 0x3000, R205 ;  /* 0x000030000a0a7824 */ /* 0x000fe200078e02cd */
[-C--:B------:R-:W-:Y:S02]  /*15fc0*/  IADD3.X R19, RZ, R11.reuse, R7, P1, P0 ;  /* 0x0000000bff137210 */ /* 0x080fe40000fe0407 */
[----:B------:R-:W-:Y:S04]  /*15fd0*/  IADD3 R20, P1, P0, R9, R12, R221 ;  /* 0x0000000c09147210 */ /* 0x000fe8000783e0dd */
[----:B------:R-:W-:Y:S02]  /*15fe0*/  IADD3.X R21, RZ, R11, R222, P1, P0 ;  /* 0x0000000bff157210 */ /* 0x000fe40000fe04de */
[C---:B----4-:R-:W-:Y:S02]  /*15ff0*/  IADD3 R22, P1, R14.reuse, R5, RZ ;  /* 0x000000050e167210 */ /* 0x050fe40007f3e0ff */
[----:B------:R-:W-:Y:S01]  /*16000*/  IADD3 R24, P0, R14, R3, RZ ;  /* 0x000000030e187210 */ /* 0x000fe20007f1e0ff */
[----:B------:R-:W-:Y:S02]  /*16010*/  IMAD.SHL.U32 R3, R10, 0x2, RZ ;  /* 0x000000020a037824 */ /* 0x000fe400078e00ff */
[C---:B-----5:R-:W-:Y:S01]  /*16020*/  IMAD.X R23, R13.reuse, 0x1, R6, P1 ;  /* 0x000000010d177824 */ /* 0x060fe200008e0606 */
        /* <DEDUP_REMOVED lines=11> */
.L_x_1673:
[----:B------:R-:W-:Y:S01]  /*160e0*/  UISETP.GT.AND UP0, UPT, UR13, UR7, UPT ;  /* 0x000000070d00728c */ /* 0x000fe2000bf04270 */
[----:B------:R-:W0:Y:S01]  /*160f0*/  LDGDEPBAR ;  /* 0x00000000000079af */ /* 0x000e220000000000 */
[----:B------:R-:W-:Y:S01]  /*16100*/  UIADD3 UR4, UR5, 0x1, URZ ;  /* 0x0000000105047890 */ /* 0x000fe2000fffe03f */
[----:B------:R-:W-:Y:S01]  /*16110*/  IMAD.MOV.U32 R132, RZ, RZ, R0 ;  /* 0x000000ffff847224 */ /* 0x000fe200078e0000 */
[----:B------:R-:W-:Y:S01]  /*16120*/  UISETP.GE.AND UP1, UPT, UR5, 0x1, UPT ;  /* 0x000000010500788c */ /* 0x000fe2000bf26270 */
[----:B-1----:R-:W-:Y:S01]  /*16130*/  MOV R3, R2 ;  /* 0x0000000200037202 */ /* 0x002fe20000000f00 */
[----:B------:R-:W-:Y:S01]  /*16140*/  UIADD3 UR13, UR13, -0x1, URZ ;  /* 0xffffffff0d0d7890 */ /* 0x000fe2000fffe03f */
[----:B------:R-:W-:Y:S01]  /*16150*/  PLOP3.LUT P0, PT, PT, PT, UP0, 0x80, 0x0 ;  /* 0x000000000000781c */ /* 0x000fe20003f0f008 */
[----:B------:R-:W-:Y:S11]  /*16160*/  USEL UR5, UR4, URZ, !UP1 ;  /* 0x0000003f04057287 */ /* 0x000ff6000c800000 */
[----:B------:R-:W-:Y:S01]  /*16170*/  @!UPT UIADD3 URZ, URZ, URZ, URZ ;  /* 0x0000003f3f3ff290 */ /* 0x000fe2000fffe03f */
[----:B------:R-:W-:-:S05]  /*16180*/  @P0 BRA `(.L_x_1674) ;  /* 0xffffca0000000947 */ /* 0x000fca000383ffff */
.L_x_1671:
[----:B------:R-:W-:-:S13]  /*16190*/  ISETP.LE.AND P0, PT, RZ, UR13, PT ;  /* 0x0000000dff007c0c */ /* 0x000fda000bf03270 */
[----:B------:R-:W-:Y:S05]  /*161a0*/  @!P0 BRA `(.L_x_1675) ;  /* 0x00002fb000008947 */ /* 0x000fea0003800000 */
[----:B------:R-:W2:Y:S01]  /*161b0*/  S2R R4, SR_TID.X ;  /* 0x0000000000047919 */ /* 0x000ea20000002100 */
[----:B------:R-:W-:Y:S01]  /*161c0*/  IMAD.MOV.U32 R192, RZ, RZ, 0x40 ;  /* 0x00000040ffc07424 */ /* 0x000fe200078e00ff */
[C---:B------:R-:W-:Y:S01]  /*161d0*/  SHF.L.U64.HI R215, R218.reuse, 0x1, R215 ;  /* 0x00000001dad77819 */ /* 0x040fe200000102d7 */
[----:B------:R-:W-:Y:S01]  /*161e0*/  IMAD.SHL.U32 R218, R218, 0x2, RZ ;  /* 0x00000002dada7824 */ /* 0x000fe200078e00ff */
[C---:B------:R-:W-:Y:S01]  /*161f0*/  SHF.L.U64.HI R217, R214.reuse, 0x1, R217 ;  /* 0x00000001d6d97819 */ /* 0x040fe200000102d9 */
[----:B------:R-:W-:Y:S02]  /*16200*/  IMAD.SHL.U32 R214, R214, 0x2, RZ ;  /* 0x00000002d6d67824 */ /* 0x000fe400078e00ff */
[----:B------:R-:W-:Y:S02]  /*16210*/  IMAD.MOV.U32 R133, RZ, RZ, R2 ;  /* 0x000000ffff857224 */ /* 0x000fe400078e0002 */
[----:B------:R-:W-:Y:S01]  /*16220*/  IMAD.IADD R190, R188, 0x1, R187 ;  /* 0x00000001bcbe7824 */ /* 0x000fe200078e02bb */
[----:B-12---:R-:W-:-:S04]  /*16230*/  SHF.R.S32.HI R3, RZ, 0x1f, R4 ;  /* 0x0000001fff037819 */ /* 0x006fc80000011404 */
[----:B------:R-:W-:-:S04]  /*16240*/  LEA.HI R3, R3, R4, RZ, 0x3 ;  /* 0x0000000403037211 */ /* 0x000fc800078f18ff */
[----:B------:R-:W-:-:S05]  /*16250*/  LOP3.LUT R3, R3, 0xfffffff8, RZ, 0xc0, !PT ;  /* 0xfffffff803037812 */ /* 0x000fca00078ec0ff */
[----:B------:R-:W-:Y:S01]  /*16260*/  IMAD.IADD R3, R4, 0x1, -R3 ;  /* 0x0000000104037824 */ /* 0x000fe200078e0a03 */
[----:B------:R-:W-:-:S04]  /*16270*/  SHF.R.S32.HI R4, RZ, 0x1f, R213 ;  /* 0x0000001fff047819 */ /* 0x000fc800000114d5 */
[----:B------:R-:W-:Y:S01]  /*16280*/  LOP3.LUT P0, RZ, R3, 0x4, RZ, 0xc0, !PT ;  /* 0x0000000403ff7812 */ /* 0x000fe2000780c0ff */
[----:B------:R-:W-:Y:S01]  /*16290*/  IMAD.MOV.U32 R3, RZ, RZ, R0 ;  /* 0x000000ffff037224 */ /* 0x000fe200078e0000 */
[C---:B------:R-:W-:Y:S01]  /*162a0*/  SHF.L.U64.HI R193, R213.reuse, 0x1, R4 ;  /* 0x00000001d5c17819 */ /* 0x040fe20000010204 */
[----:B------:R-:W-:Y:S01]  /*162b0*/  IMAD.SHL.U32 R213, R213, 0x2, RZ ;  /* 0x00000002d5d57824 */ /* 0x000fe200078e00ff */
[----:B------:R-:W-:Y:S02]  /*162c0*/  SEL R192, R192, 0xffffffc0, !P0 ;  /* 0xffffffc0c0c07807 */ /* 0x000fe40004000000 */
.L_x_1678:
        /* <DEDUP_REMOVED lines=26> */
[----:B------:R-:W-:Y:S05]  /*16470*/  IMAD.WIDE.U32 R8, R203, c[0x0][0x218], R8 ;  /* 0x00008600cb087a25 */ /* 0x000fea00078e0008 */
[----:B------:R-:W-:Y:S04]  /*16480*/  IADD3 R5, P0, R5, R8, RZ ;  /* 0x0000000805057210 */ /* 0x000fe80007f1e0ff */
[----:B------:R-:W-:Y:S02]  /*16490*/  IADD3.X R0, R198, R9, R7, P0, !PT ;  /* 0x00000009c6007210 */ /* 0x000fe400007fe407 */
[C---:B------:R-:W-:Y:S04]  /*164a0*/  LEA R20, P0, R5.reuse, c[0x0][0x1f8], 0x1 ;  /* 0x00007e0005147a11 */ /* 0x040fe800078008ff */
[----:B------:R-:W-:Y:S01]  /*164b0*/  LEA.HI.X R6, R5, c[0x0][0x1fc], R0, 0x1, P0 ;  /* 0x00007f0005067a11 */ /* 0x000fe200000f0c00 */
[----:B------:R-:W5:Y:S01]  /*164c0*/  SHFL.IDX PT, R9, R20, RZ, 0x181f ;  /* 0x00181fff14097589 */ /* 0x000f6200000e0000 */
[----:B------:R-:W-:Y:S03]  /*164d0*/  IMAD.U32 R5, RZ, RZ, UR6 ;  /* 0x00000006ff057e24 */ /* 0x000fe6000f8e00ff */
[----:B------:R-:W4:Y:S01]  /*164e0*/  SHFL.IDX PT, R2, R6, RZ, 0x181f ;  /* 0x00181fff06027589 */ /* 0x000f2200000e0000 */
[----:B------:R-:W-:Y:S03]  /*164f0*/  IMAD R4, R5, 0x6000, R202 ;  /* 0x0000600005047824 */ /* 0x000fe600078e02ca */
[----:B------:R-:W3:Y:S04]  /*16500*/  SHFL.IDX PT, R7, R20, 0x1, 0x181f ;  /* 0x00381f0014077f89 */ /* 0x000ee800000e0000 */
[----:B------:R2:W1:Y:S01]  /*16510*/  SHFL.IDX PT, R0, R6, 0x1, 0x181f ;  /* 0x00381f0006007f89 */ /* 0x00046200000e0000 */
[C---:B-----5:R-:W-:Y:S02]  /*16520*/  IADD3 R10, P0, R9.reuse, R218, RZ ;  /* 0x000000da090a7210 */ /* 0x060fe40007f1e0ff */
[C---:B------:R-:W-:Y:S02]  /*16530*/  IADD3 R8, P1, R9.reuse, R214, RZ ;  /* 0x000000d609087210 */ /* 0x040fe40007f3e0ff */
[C---:B----4-:R-:W-:Y:S02]  /*16540*/  IADD3.X R11, R2.reuse, R215, RZ, P0, !PT ;  /* 0x000000d7020b7210 */ /* 0x050fe400007fe4ff */
[----:B------:R-:W-:Y:S01]  /*16550*/  IADD3 R14, P0, R9, R213, RZ ;  /* 0x000000d5090e7210 */ /* 0x000fe20007f1e0ff */
[C---:B------:R-:W-:Y:S01]  /*16560*/  IMAD.X R9, R2.reuse, 0x1, R217, P1 ;  /* 0x0000000102097824 */ /* 0x040fe200008e06d9 */
[C---:B---3--:R-:W-:Y:S01]  /*16570*/  IADD3 R12, P2, R7.reuse, R218, RZ ;  /* 0x000000da070c7210 */ /* 0x048fe20007f5e0ff */
[----:B------:R3:W-:Y:S02]  /*16580*/  LDGSTS.E.BYPASS.LTC128B.128 [R4], [R10.64], !P5 ;  /* 0x000000000a047fae */ /* 0x0007e4000e901d4a */
[----:B------:R-:W-:Y:S01]  /*16590*/  IMAD.X R15, R2, 0x1, R193, P0 ;  /* 0x00000001020f7824 */ /* 0x000fe200000e06c1 */
[C---:B--2---:R-:W-:Y:S01]  /*165a0*/  IADD3 R6, P1, R7.reuse, R214, RZ ;  /* 0x000000d607067210 */ /* 0x044fe20007f3e0ff */
[----:B------:R3:W-:Y:S01]  /*165b0*/  LDGSTS.E.BYPASS.LTC128B.128 [R4+0x2000], [R8.64], !P4 ;  /* 0x0200000008047fae */ /* 0x0007e2000e101d4a */
[C---:B-1----:R-:W-:Y:S02]  /*165c0*/  IADD3.X R13, R0.reuse, R215, RZ, P2, !PT ;  /* 0x000000d7000d7210 */ /* 0x042fe400017fe4ff */
[----:B------:R-:W-:Y:S01]  /*165d0*/  IADD3 R20, P0, R7, R213, RZ ;  /* 0x000000d507147210 */ /* 0x000fe20007f1e0ff */
[----:B------:R3:W-:Y:S01]  /*165e0*/  LDGSTS.E.BYPASS.LTC128B.128 [R4+0x4000], [R14.64], !P6 ;  /* 0x040000000e047fae */ /* 0x0007e2000f101d4a */
[C---:B------:R-:W-:Y:S02]  /*165f0*/  IMAD.X R7, R0.reuse, 0x1, R217, P1 ;  /* 0x0000000100077824 */ /* 0x040fe400008e06d9 */
[----:B------:R-:W-:Y:S01]  /*16600*/  IADD3.X R21, R0, R193, RZ, P0, !PT ;  /* 0x000000c100157210 */ /* 0x000fe200007fe4ff */
[----:B------:R3:W-:Y:S04]  /*16610*/  LDGSTS.E.BYPASS.LTC128B.128 [R4+0x1000], [R12.64], !P5 ;  /* 0x010000000c047fae */ /* 0x0007e8000e901d4a */
[----:B------:R3:W-:Y:S04]  /*16620*/  LDGSTS.E.BYPASS.LTC128B.128 [R4+0x3000], [R6.64], !P4 ;  /* 0x0300000006047fae */ /* 0x0007e8000e101d4a */
[----:B------:R3:W-:Y:S02]  /*16630*/  LDGSTS.E.BYPASS.LTC128B.128 [R4+0x5000], [R20.64], !P6 ;  /* 0x0500000014047fae */ /* 0x0007e4000f101d4a */
.L_x_1676:
        /* <DEDUP_REMOVED lines=218> */
[----:B---3--:R-:W-:Y:S02]  /*173e0*/  FMNMX.FTZ R0, R181, R0, !PT ;  /* 0x00000000b5007209 */ /* 0x008fe40007810000 */
[----:B------:R-:W-:Y:S07]  /*173f0*/  IADD3 R16, R134, UR4, RZ ;  /* 0x0000000486107c10 */ /* 0x000fee000fffe0ff */
        /* <DEDUP_REMOVED lines=43> */
[----:B------:R-:W-:Y:S02]  /*176b0*/  IADD3 R8, R135, UR4, RZ ;  /* 0x0000000487087c10 */ /* 0x000fe4000fffe0ff */
[----:B-1----:R-:W-:Y:S05]  /*176c0*/  FMNMX.FTZ R2, R11, R2, !PT ;  /* 0x000000020b027209 */ /* 0x002fea0007810000 */
[----:B------:R-:W1:Y:S01]  /*176d0*/  SHFL.BFLY PT, R0, R9, 0x1, 0x1f ;  /* 0x0c201f0009007f89 */ /* 0x000e6200000e0000 */
[C---:B------:R-:W-:Y:S01]  /*176e0*/  FADD.FTZ R4, -R2.reuse, R133 ;  /* 0x0000008502047221 */ /* 0x040fe20000010100 */
[----:B------:R-:W-:Y:S01]  /*176f0*/  IADD3 R133, R187, R8, RZ ;  /* 0x00000008bb857210 */ /* 0x000fe20007ffe0ff */
[----:B------:R-:W-:Y:S02]  /*17700*/  FMUL.FTZ R148, R2, c[0x0][0x2d0] ;  /* 0x0000b40002947a20 */ /* 0x000fe40000410000 */
[----:B------:R-:W-:Y:S02]  /*17710*/  FMUL.FTZ R132, R4, c[0x0][0x2d0] ;  /* 0x0000b40004847a20 */ /* 0x000fe40000410000 */
[--C-:B------:R-:W-:Y:S01]  /*17720*/  FFMA.FTZ R171, R145, c[0x0][0x2d0], -R148.reuse ;  /* 0x0000b40091ab7a23 */ /* 0x100fe20000010894 */
[----:B------:R-:W2:Y:S01]  /*17730*/  LDSM.16.MT88.4 R20, [R133+0x100] ;  /* 0x000100008514783b */ /* 0x000ea20000004200 */
[--C-:B------:R-:W-:Y:S02]  /*17740*/  FFMA.FTZ R172, R165, c[0x0][0x2d0], -R148.reuse ;  /* 0x0000b400a5ac7a23 */ /* 0x100fe40000010894 */
[--C-:B------:R-:W-:Y:S01]  /*17750*/  FFMA.FTZ R170, R167, c[0x0][0x2d0], -R148.reuse ;  /* 0x0000b400a7aa7a23 */ /* 0x100fe20000010894 */
[----:B------:R-:W3:Y:S01]  /*17760*/  MUFU.EX2 R132, R132 ;  /* 0x0000008400847308 */ /* 0x000ee20000000800 */
[--C-:B------:R-:W-:Y:S02]  /*17770*/  FFMA.FTZ R169, R169, c[0x0][0x2d0], -R148.reuse ;  /* 0x0000b400a9a97a23 */ /* 0x100fe40000010894 */
[--C-:B------:R-:W-:Y:S01]  /*17780*/  FFMA.FTZ R178, R163, c[0x0][0x2d0], -R148.reuse ;  /* 0x0000b400a3b27a23 */ /* 0x100fe20000010894 */
[----:B------:R-:W-:Y:S01]  /*17790*/  LDSM.16.MT88.4 R136, [R133+0x2900] ;  /* 0x002900008588783b */ /* 0x000fe20000004200 */
[--C-:B------:R-:W-:Y:S02]  /*177a0*/  FFMA.FTZ R191, R157, c[0x0][0x2d0], -R148.reuse ;  /* 0x0000b4009dbf7a23 */ /* 0x100fe40000010894 */
[--C-:B------:R-:W-:Y:S01]  /*177b0*/  FFMA.FTZ R219, R153, c[0x0][0x2d0], -R148.reuse ;  /* 0x0000b40099db7a23 */ /* 0x100fe20000010894 */
[----:B-1----:R-:W-:Y:S02]  /*177c0*/  FMNMX.FTZ R0, R9, R0, !PT ;  /* 0x0000000009007209 */ /* 0x002fe40007810000 */
[----:B------:R-:W-:Y:S01]  /*177d0*/  MUFU.EX2 R172, R172 ;  /* 0x000000ac00ac7308 */ /* 0x000fe20000000800 */
[--C-:B------:R-:W-:Y:S02]  /*177e0*/  FFMA.FTZ R222, R151, c[0x0][0x2d0], -R148.reuse ;  /* 0x0000b40097de7a23 */ /* 0x100fe40000010894 */
[--C-:B------:R-:W-:Y:S02]  /*177f0*/  FFMA.FTZ R223, R149, c[0x0][0x2d0], -R148.reuse ;  /* 0x0000b40095df7a23 */ /* 0x100fe40000010894 */
[C---:B------:R-:W-:Y:S02]  /*17800*/  FMUL.FTZ R145, R0.reuse, c[0x0][0x2d0] ;  /* 0x0000b40000917a20 */ /* 0x040fe40000410000 */
[----:B------:R-:W-:Y:S02]  /*17810*/  FADD.FTZ R4, -R0, R3 ;  /* 0x0000000300047221 */ /* 0x000fe40000010100 */
[--C-:B------:R-:W-:Y:S01]  /*17820*/  FFMA.FTZ R168, R166, c[0x0][0x2d0], -R145.reuse ;  /* 0x0000b400a6a87a23 */ /* 0x100fe20000010891 */
[----:B------:R-:W1:Y:S01]  /*17830*/  MUFU.EX2 R171, R171 ;  /* 0x000000ab00ab7308 */ /* 0x000e620000000800 */
[--C-:B------:R-:W-:Y:S01]  /*17840*/  FFMA.FTZ R167, R164, c[0x0][0x2d0], -R145.reuse ;  /* 0x0000b400a4a77a23 */ /* 0x100fe20000010891 */
[----:B------:R-:W-:Y:S01]  /*17850*/  IADD3 R164, R187, R16, RZ ;  /* 0x00000010bba47210 */ /* 0x000fe20007ffe0ff */
[--C-:B------:R-:W-:Y:S02]  /*17860*/  FFMA.FTZ R166, R216, c[0x0][0x2d0], -R145.reuse ;  /* 0x0000b400d8a67a23 */ /* 0x100fe40000010891 */
[--C-:B------:R-:W-:Y:S02]  /*17870*/  FFMA.FTZ R165, R174, c[0x0][0x2d0], -R145.reuse ;  /* 0x0000b400aea57a23 */ /* 0x100fe40000010891 */
[----:B------:R-:W-:Y:S02]  /*17880*/  FMUL.FTZ R3, R4, c[0x0][0x2d0] ;  /* 0x0000b40004037a20 */ /* 0x000fe40000410000 */
[C---:B---3--:R-:W-:Y:S01]  /*17890*/  FMUL.FTZ R4, R132.reuse, R128 ;  /* 0x0000008084047220 */ /* 0x048fe20000410000 */
        /* <DEDUP_REMOVED lines=8> */
[C---:B------:R-:W-:Y:S01]  /*17920*/  FMUL.FTZ R25, R132.reuse, R109 ;  /* 0x0000006d84197220 */ /* 0x040fe20000410000 */
[----:B-1----:R-:W-:Y:S01]  /*17930*/  F2FP.BF16.PACK_AB R128, R171, R172 ;  /* 0x000000acab80723e */ /* 0x002fe200000010ff */
[C---:B------:R-:W-:Y:S02]  /*17940*/  FMUL.FTZ R32, R132.reuse, R100 ;  /* 0x0000006484207220 */ /* 0x040fe40000410000 */
[----:B------:R-:W-:Y:S02]  /*17950*/  FMUL.FTZ R33, R132, R101 ;  /* 0x0000006584217220 */ /* 0x000fe40000410000 */
[--C-:B------:R-:W-:Y:S01]  /*17960*/  FFMA.FTZ R183, R160, c[0x0][0x2d0], -R145.reuse ;  /* 0x0000b400a0b77a23 */ /* 0x100fe20000010891 */
[----:B------:R-:W1:Y:S01]  /*17970*/  MUFU.EX2 R169, R169 ;  /* 0x000000a900a97308 */ /* 0x000e620000000800 */
[--C-:B------:R-:W-:Y:S02]  /*17980*/  FFMA.FTZ R216, R155, c[0x0][0x2d0], -R148.reuse ;  /* 0x0000b4009bd87a23 */ /* 0x100fe40000010894 */
[--C-:B------:R-:W-:Y:S02]  /*17990*/  FFMA.FTZ R195, R156, c[0x0][0x2d0], -R145.reuse ;  /* 0x0000b4009cc37a23 */ /* 0x100fe40000010891 */
[--C-:B------:R-:W-:Y:S02]  /*179a0*/  FFMA.FTZ R220, R154, c[0x0][0x2d0], -R145.reuse ;  /* 0x0000b4009adc7a23 */ /* 0x100fe40000010891 */
[--C-:B------:R-:W-:Y:S02]  /*179b0*/  FFMA.FTZ R221, R152, c[0x0][0x2d0], -R145.reuse ;  /* 0x0000b40098dd7a23 */ /* 0x100fe40000010891 */
[----:B------:R-:W-:Y:S01]  /*179c0*/  LDSM.16.MT88.4 R152, [R134+UR4+0x3900] ;  /* 0x003900048698783b */ /* 0x000fe20008004200 */
[----:B------:R-:W-:Y:S01]  /*179d0*/  MUFU.EX2 R168, R168 ;  /* 0x000000a800a87308 */ /* 0x000fe20000000800 */
[--C-:B------:R-:W-:Y:S02]  /*179e0*/  FFMA.FTZ R224, R150, c[0x0][0x2d0], -R145.reuse ;  /* 0x0000b40096e07a23 */ /* 0x100fe40000010891 */
[--C-:B------:R-:W-:Y:S02]  /*179f0*/  FFMA.FTZ R225, R146, c[0x0][0x2d0], -R145.reuse ;  /* 0x0000b40092e17a23 */ /* 0x100fe40000010891 */
[C---:B---3--:R-:W-:Y:S02]  /*17a00*/  FMUL.FTZ R6, R3.reuse, R130 ;  /* 0x0000008203067220 */ /* 0x048fe40000410000 */
[C---:B------:R-:W-:Y:S02]  /*17a10*/  FMUL.FTZ R7, R3.reuse, R131 ;  /* 0x0000008303077220 */ /* 0x040fe40000410000 */
[C---:B------:R-:W-:Y:S01]  /*17a20*/  FMUL.FTZ R10, R3.reuse, R126 ;  /* 0x0000007e030a7220 */ /* 0x040fe20000410000 */
[----:B------:R-:W3:Y:S01]  /*17a30*/  MUFU.EX2 R167, R167 ;  /* 0x000000a700a77308 */ /* 0x000ee20000000800 */
        /* <DEDUP_REMOVED lines=18> */
[----:B---3--:R-:W-:Y:S01]  /*17b60*/  F2FP.BF16.PACK_AB R129, R167, R168 ;  /* 0x000000a8a781723e */ /* 0x008fe200000010ff */
        /* <DEDUP_REMOVED lines=306> */
[----:B------:R-:W-:Y:S05]  /*18e90*/  IMAD R3, R204, c[0x0][0x1e4], R3 ;  /* 0x00007900cc037a24 */ /* 0x000fea00078e0203 */
[----:B------:R-:W-:Y:S01]  /*18ea0*/  IADD3 R5, R5, R3, RZ ;  /* 0x0000000305057210 */ /* 0x000fe20007ffe0ff */
[----:B-1----:R-:W-:Y:S04]  /*18eb0*/  IMAD.U32 R8, RZ, RZ, UR6 ;  /* 0x00000006ff087e24 */ /* 0x002fe8000f8e00ff */
[----:B------:R-:W-:Y:S01]  /*18ec0*/  IMAD R8, R8, 0x3000, R205 ;  /* 0x0000300008087824 */ /* 0x000fe200078e02cd */
[----:B--2---:R-:W-:Y:S01]  /*18ed0*/  SHF.R.S32.HI R6, RZ, 0x1f, R203 ;  /* 0x0000001fff067819 */ /* 0x004fe200000114cb */
[C---:B------:R-:W-:Y:S04]  /*18ee0*/  IMAD.WIDE.U32 R4, R203.reuse, c[0x0][0x1f0], R4 ;  /* 0x00007c00cb047a25 */ /* 0x040fe800078e0004 */
[----:B------:R-:W-:Y:S01]  /*18ef0*/  IMAD R6, R6, c[0x0][0x1f0], RZ ;  /* 0x00007c0006067a24 */ /* 0x000fe200078e02ff */
[----:B------:R-:W-:Y:S03]  /*18f00*/  IADD3 R4, P0, R208, R4, RZ ;  /* 0x00000004d0047210 */ /* 0x000fe60007f1e0ff */
[----:B------:R-:W-:Y:S05]  /*18f10*/  IMAD R6, R203, c[0x0][0x1f4], R6 ;  /* 0x00007d00cb067a24 */ /* 0x000fea00078e0206 */
[----:B------:R-:W-:Y:S02]  /*18f20*/  IADD3.X R3, R199, R5, R6, P0, !PT ;  /* 0x00000005c7037210 */ /* 0x000fe400007fe406 */
[C---:B------:R-:W-:Y:S04]  /*18f30*/  LEA R17, P0, R4.reuse, c[0x0][0x1c8], 0x1 ;  /* 0x0000720004117a11 */ /* 0x040fe800078008ff */
[----:B------:R-:W-:Y:S01]  /*18f40*/  LEA.HI.X R16, R4, c[0x0][0x1cc], R3, 0x1, P0 ;  /* 0x0000730004107a11 */ /* 0x000fe200000f0c03 */
[----:B------:R-:W1:Y:S01]  /*18f50*/  SHFL.IDX PT, R7, R17, RZ, 0x181f ;  /* 0x00181fff11077589 */ /* 0x000e6200000e0000 */
[----:B------:R-:W-:Y:S03]  /*18f60*/  IMAD.SHL.U32 R3, R8, 0x2, RZ ;  /* 0x0000000208037824 */ /* 0x000fe600078e00ff */
[----:B------:R-:W2:Y:S04]  /*18f70*/  SHFL.IDX PT, R6, R16, RZ, 0x181f ;  /* 0x00181fff10067589 */ /* 0x000ea800000e0000 */
[----:B------:R-:W3:Y:S04]  /*18f80*/  SHFL.IDX PT, R5, R17, 0x1, 0x181f ;  /* 0x00381f0011057f89 */ /* 0x000ee800000e0000 */
[----:B------:R4:W5:Y:S01]  /*18f90*/  SHFL.IDX PT, R4, R16, 0x1, 0x181f ;  /* 0x00381f0010047f89 */ /* 0x00096200000e0000 */
[C---:B-1----:R-:W-:Y:S02]  /*18fa0*/  IADD3 R12, P0, R7.reuse, R218, RZ ;  /* 0x000000da070c7210 */ /* 0x042fe40007f1e0ff */
[C---:B------:R-:W-:Y:S03]  /*18fb0*/  IADD3 R10, P1, R7.reuse, R214, RZ ;  /* 0x000000d6070a7210 */ /* 0x040fe60007f3e0ff */
[C---:B--2---:R-:W-:Y:S01]  /*18fc0*/  IMAD.X R13, R6.reuse, 0x1, R215, P0 ;  /* 0x00000001060d7824 */ /* 0x044fe200000e06d7 */
[----:B------:R-:W-:Y:S02]  /*18fd0*/  IADD3 R14, P0, R7, R213, RZ ;  /* 0x000000d5070e7210 */ /* 0x000fe40007f1e0ff */
[C---:B------:R-:W-:Y:S02]  /*18fe0*/  IADD3.X R11, R6.reuse, R217, RZ, P1, !PT ;  /* 0x000000d9060b7210 */ /* 0x040fe40000ffe4ff */
[----:B------:R1:W-:Y:S01]  /*18ff0*/  LDGSTS.E.BYPASS.LTC128B.128 [R3+0xc100], [R12.64], !P5 ;  /* 0x0c1000000c037fae */ /* 0x0003e2000e901d4a */
[C---:B---3--:R-:W-:Y:S01]  /*19000*/  IADD3 R8, P2, R5.reuse, R218, RZ ;  /* 0x000000da05087210 */ /* 0x048fe20007f5e0ff */
[----:B------:R-:W-:Y:S01]  /*19010*/  IMAD.X R15, R6, 0x1, R193, P0 ;  /* 0x00000001060f7824 */ /* 0x000fe200000e06c1 */
        /* <DEDUP_REMOVED lines=10> */
.L_x_1677:
        /* <DEDUP_REMOVED lines=10> */
.L_x_1675:
[----:B------:R-:W2:Y:S01]  /*19160*/  SHFL.BFLY PT, R4, R207, 0x2, 0x1f ;  /* 0x0c401f00cf047f89 */ /* 0x000ea200000e0000 */
[----:B------:R-:W-:-:S02]  /*19170*/  MOV R11, 0xff800000 ;  /* 0xff800000000b7802 */ /* 0x000fc40000000f00 */
[----:B------:R-:W-:Y:S01]  /*19180*/  MOV R12, 0xff800000 ;  /* 0xff800000000c7802 */ /* 0x000fe20000000f00 */
[----:B-1----:R-:W1:Y:S01]  /*19190*/  SHFL.BFLY PT, R3, R212, 0x2, 0x1f ;  /* 0x0c401f00d4037f89 */ /* 0x002e6200000e0000 */
[----:B------:R-:W-:Y:S01]  /*191a0*/  PLOP3.LUT P2, PT, PT, PT, PT, 0x8, 0x0 ;  /* 0x000000000000781c */ /* 0x000fe20003f4e170 */
[----:B--2---:R-:W-:Y:S02]  /*191b0*/  FADD.FTZ R7, R4, R207 ;  /* 0x000000cf04077221 */ /* 0x004fe40000010000 */
[----:B------:R-:W-:Y:S01]  /*191c0*/  CS2R R4, SRZ ;  /* 0x0000000000047805 */ /* 0x000fe2000001ff00 */
[----:B-1----:R-:W-:Y:S02]  /*191d0*/  FADD.FTZ R8, R3, R212 ;  /* 0x000000d403087221 */ /* 0x002fe40000010000 */
[----:B------:R-:W1:Y:S04]  /*191e0*/  SHFL.BFLY PT, R6, R7, 0x1, 0x1f ;  /* 0x0c201f0007067f89 */ /* 0x000e6800000e0000 */
[----:B------:R-:W2:Y:S01]  /*191f0*/  SHFL.BFLY PT, R3, R8, 0x1, 0x1f ;  /* 0x0c201f0008037f89 */ /* 0x000ea200000e0000 */
[----:B-1----:R-:W-:-:S02]  /*19200*/  FADD.FTZ R6, R7, R6 ;  /* 0x0000000607067221 */ /* 0x002fc40000010000 */
[----:B--2---:R-:W-:-:S03]  /*19210*/  FADD.FTZ R3, R3, R8 ;  /* 0x0000000803037221 */ /* 0x004fc60000010000 */
[----:B------:R-:W-:Y:S02]  /*19220*/  FSETP.NE.FTZ.AND P1, PT, R6, RZ, PT ;  /* 0x000000ff0600720b */ /* 0x000fe40003f35000 */
[----:B------:R-:W-:-:S11]  /*19230*/  FSETP.NE.FTZ.AND P0, PT, R3, RZ, PT ;  /* 0x000000ff0300720b */ /* 0x000fd60003f15000 */
[----:B------:R-:W1:Y:S01]  /*19240*/  @P1 MUFU.RCP R5, R6 ;  /* 0x0000000600051308 */ /* 0x000e620000001000 */
[----:B------:R-:W-:Y:S02]  /*19250*/  @P1 MOV R14, 0x3f317218 ;  /* 0x3f317218000e1802 */ /* 0x000fe40000000f00 */
[----:B------:R-:W-:-:S05]  /*19260*/  @P0 MOV R15, 0x3f317218 ;  /* 0x3f317218000f0802 */ /* 0x000fca0000000f00 */
[----:B------:R-:W2:Y:S08]  /*19270*/  @P1 MUFU.LG2 R6, R6 ;  /* 0x0000000600061308 */ /* 0x000eb00000000c00 */
[----:B------:R-:W-:Y:S01]  /*19280*/  @P0 MUFU.RCP R4, R3 ;  /* 0x0000000300040308 */ /* 0x000fe20000001000 */
[C---:B-1----:R-:W-:Y:S02]  /*19290*/  FMUL.FTZ R128, R5.reuse, R128 ;  /* 0x0000008005807220 */ /* 0x042fe40000410000 */
[----:B------:R-:W-:-:S02]  /*192a0*/  FMUL.FTZ R129, R5, R129 ;  /* 0x0000008105817220 */ /* 0x000fc40000410000 */
[C---:B------:R-:W-:Y:S02]  /*192b0*/  FMUL.FTZ R124, R5.reuse, R124 ;  /* 0x0000007c057c7220 */ /* 0x040fe40000410000 */
[C---:B------:R-:W-:Y:S01]  /*192c0*/  FMUL.FTZ R125, R5.reuse, R125 ;  /* 0x0000007d057d7220 */ /* 0x040fe20000410000 */
[----:B------:R-:W1:Y:S01]  /*192d0*/  @P0 MUFU.LG2 R3, R3 ;  /* 0x0000000300030308 */ /* 0x000e620000000c00 */
[----:B--2---:R-:W-:Y:S02]  /*192e0*/  @P1 FMUL.FTZ R13, R6, 0.69314718246459960938 ;  /* 0x3f317218060d1820 */ /* 0x004fe40000410000 */
[----:B------:R-:W-:Y:S02]  /*192f0*/  @P1 FMUL.FTZ R6, R14, c[0x0][0x2d0] ;  /* 0x0000b4000e061a20 */ /* 0x000fe40000410000 */
[C---:B------:R-:W-:Y:S02]  /*19300*/  FMUL.FTZ R120, R5.reuse, R120 ;  /* 0x0000007805787220 */ /* 0x040fe40000410000 */
[----:B------:R-:W-:-:S02]  /*19310*/  FMUL.FTZ R121, R5, R121 ;  /* 0x0000007905797220 */ /* 0x000fc40000410000 */
[C---:B------:R-:W-:Y:S02]  /*19320*/  FMUL.FTZ R116, R5.reuse, R116 ;  /* 0x0000007405747220 */ /* 0x040fe40000410000 */
[C---:B------:R-:W-:Y:S02]  /*19330*/  FMUL.FTZ R117, R5.reuse, R117 ;  /* 0x0000007505757220 */ /* 0x040fe40000410000 */
[C---:B------:R-:W-:Y:S02]  /*19340*/  FMUL.FTZ R112, R5.reuse, R112 ;  /* 0x0000007005707220 */ /* 0x040fe40000410000 */
[----:B------:R-:W-:Y:S02]  /*19350*/  FMUL.FTZ R113, R5, R113 ;  /* 0x0000007105717220 */ /* 0x000fe40000410000 */
[----:B-1----:R-:W-:Y:S02]  /*19360*/  @P0 FMUL.FTZ R14, R3, 0.69314718246459960938 ;  /* 0x3f317218030e0820 */ /* 0x002fe40000410000 */
        /* <DEDUP_REMOVED lines=89> */
.L_x_1617:
[----:B------:R-:W-:Y:S01]  /*19900*/  SHF.R.S32.HI R0, RZ, 0x1f, R196 ;  /* 0x0000001fff007819 */ /* 0x000fe200000114c4 */
[----:B------:R-:W-:Y:S05]  /*19910*/  @P2 BRA `(.L_x_1679) ;  /* 0x0000169000002947 */ /* 0x000fea0003800000 */
[----:B------:R-:W1:Y:S01]  /*19920*/  S2R R2, SR_TID.X ;  /* 0x0000000000027919 */ /* 0x000e620000002100 */
[----:B------:R-:W-:Y:S02]  /*19930*/  F2FP.BF16.PACK_AB R9, R10, R9 ;  /* 0x000000090a09723e */ /* 0x000fe400000010ff */
        /* <DEDUP_REMOVED lines=12> */
[----:B-1----:R-:W-:Y:S02]  /*19a00*/  SHF.R.S32.HI R3, RZ, 0x1f, R2 ;  /* 0x0000001fff037819 */ /* 0x002fe40000011402 */
[----:B------:R-:W-:Y:S02]  /*19a10*/  F2FP.BF16.PACK_AB R108, R109, R108 ;  /* 0x0000006c6d6c723e */ /* 0x000fe400000010ff */
[----:B------:R-:W-:-:S02]  /*19a20*/  LEA.HI R4, R3, R2, RZ, 0x2 ;  /* 0x0000000203047211 */ /* 0x000fc400078f10ff */
[----:B------:R-:W-:Y:S02]  /*19a30*/  F2FP.BF16.PACK_AB R110, R111, R110 ;  /* 0x0000006e6f6e723e */ /* 0x000fe400000010ff */
        /* <DEDUP_REMOVED lines=24> */
[----:B------:R-:W-:Y:S01]  /*19bc0*/  F2FP.BF16.PACK_AB R40, R41, R40 ;  /* 0x000000282928723e */ /* 0x000fe200000010ff */
[----:B------:R-:W-:Y:S01]  /*19bd0*/  IMAD.SHL.U32 R17, R16, 0x2, RZ ;  /* 0x0000000210117824 */ /* 0x000fe200078e00ff */
[----:B------:R-:W-:Y:S02]  /*19be0*/  F2FP.BF16.PACK_AB R42, R43, R42 ;  /* 0x0000002a2b2a723e */ /* 0x000fe400000010ff */
[----:B------:R-:W-:Y:S02]  /*19bf0*/  F2FP.BF16.PACK_AB R44, R45, R44 ;  /* 0x0000002c2d2c723e */ /* 0x000fe400000010ff */
        /* <DEDUP_REMOVED lines=12> */
[--C-:B------:R-:W-:Y:S01]  /*19cc0*/  IMAD.IADD R13, R10, 0x1, R5.reuse ;  /* 0x000000010a0d7824 */ /* 0x100fe200078e0205 */
[----:B------:R-:W-:Y:S01]  /*19cd0*/  STS [R5+0x400], R126 ;  /* 0x0004007e05007388 */ /* 0x000fe20000000800 */
[----:B------:R-:W-:Y:S01]  /*19ce0*/  F2FP.BF16.PACK_AB R50, R51, R50 ;  /* 0x000000323332723e */ /* 0x000fe200000010ff */
[----:B------:R-:W-:Y:S01]  /*19cf0*/  IMAD.MOV.U32 R10, RZ, RZ, 0x4 ;  /* 0x00000004ff0a7424 */ /* 0x000fe200078e00ff */
[----:B------:R-:W-:Y:S01]  /*19d00*/  F2FP.BF16.PACK_AB R52, R53, R52 ;  /* 0x000000343534723e */ /* 0x000fe200000010ff */
[--C-:B------:R-:W-:Y:S01]  /*19d10*/  IMAD.IADD R21, R17, 0x1, R14.reuse ;  /* 0x0000000111157824 */ /* 0x100fe200078e020e */
        /* <DEDUP_REMOVED lines=36> */
[----:B------:R-:W-:Y:S01]  /*19f60*/  ISETP.NE.U32.AND P1, PT, RZ, c[0x0][0x508], PT ;  /* 0x00014200ff007a0c */ /* 0x000fe20003f25070 */
[----:B------:R-:W-:Y:S01]  /*19f70*/  STS [R17+0x4080], R36 ;  /* 0x0040802411007388 */ /* 0x000fe20000000800 */
[----:B------:R-:W-:Y:S02]  /*19f80*/  ISETP.NE.U32.AND P0, PT, RZ, c[0x0][0x500], PT ;  /* 0x00014000ff007a0c */ /* 0x000fe40003f05070 */
[----:B------:R-:W-:Y:S01]  /*19f90*/  ISETP.NE.AND.EX P1, PT, RZ, c[0x0][0x50c], PT, P1 ;  /* 0x00014300ff007a0c */ /* 0x000fe20003f25310 */
[----:B------:R-:W-:Y:S01]  /*19fa0*/  STS [R17+0x4480], R38 ;  /* 0x0044802611007388 */ /* 0x000fe20000000800 */
[----:B------:R-:W-:-:S03]  /*19fb0*/  ISETP.NE.AND.EX P0, PT, RZ, c[0x0][0x504], PT, P0 ;  /* 0x00014100ff007a0c */ /* 0x000fc60003f05300 */
        /* <DEDUP_REMOVED lines=26> */
[----:B-1----:R-:W-:-:S03]  /*1a160*/  IMAD.WIDE R18, R197, R10, c[0x0][0x500] ;  /* 0x00014000c5127625 */ /* 0x002fc600078e020a */
[----:B------:R3:W-:Y:S04]  /*1a170*/  STS [R25+0x8080], R8 ;  /* 0x0080800819007388 */ /* 0x0007e80000000800 */
[----:B------:R3:W-:Y:S04]  /*1a180*/  STS [R25+0x8480], R94 ;  /* 0x0084805e19007388 */ /* 0x0007e80000000800 */
[----:B------:R3:W-:Y:S04]  /*1a190*/  STS [R27+0x8000], R96 ;  /* 0x008000601b007388 */ /* 0x0007e80000000800 */
[----:B------:R3:W-:Y:S04]  /*1a1a0*/  STS [R27+0x8400], R98 ;  /* 0x008400621b007388 */ /* 0x0007e80000000800 */
[----:B------:R-:W-:Y:S01]  /*1a1b0*/  BAR.SYNC.DEFER_BLOCKING 0x1, 0x100 ;  /* 0x0044000000007b1d */ /* 0x000fe20000010000 */
[----:B------:R-:W-:-:S02]  /*1a1c0*/  IMAD.MOV.U32 R5, RZ, RZ, c[0x0][0x388] ;  /* 0x0000e200ff057624 */ /* 0x000fc400078e00ff */
[----:B--2---:R-:W-:-:S03]  /*1a1d0*/  @P1 IMAD.WIDE R20, R197, R10, c[0x0][0x508] ;  /* 0x00014200c5141625 */ /* 0x004fc600078e020a */
        /* <DEDUP_REMOVED lines=10> */
.L_x_1680:
[----:B---3--:R-:W-:Y:S01]  /*1a280*/  LOP3.LUT R7, R6, 0xffffffe0, RZ, 0xc0, !PT ;  /* 0xffffffe006077812 */ /* 0x008fe200078ec0ff */
        /* <DEDUP_REMOVED lines=8> */
[----:B------:R-:W-:Y:S01]  /*1a310*/  BSSY B0, `(.L_x_1681) ;  /* 0x0000081000007945 */ /* 0x000fe20003800000 */
[----:B------:R-:W-:-:S02]  /*1a320*/  SHF.R.S32.HI R7, RZ, 0x1f, R8 ;  /* 0x0000001fff077819 */ /* 0x000fc40000011408 */
[----:B------:R-:W-:Y:S01]  /*1a330*/  LOP3.LUT R13, R13, 0xffffff8, RZ, 0xc0, !PT ;  /* 0x0ffffff80d0d7812 */ /* 0x000fe200078ec0ff */
[----:B------:R-:W-:Y:S01]  /*1a340*/  IMAD.IADD R15, R15, 0x1, -R6 ;  /* 0x000000010f0f7824 */ /* 0x000fe200078e0a06 */
[----:B------:R-:W-:Y:S02]  /*1a350*/  LEA.HI R7, R7, R8, RZ, 0x2 ;  /* 0x0000000807077211 */ /* 0x000fe400078f10ff */
[----:B------:R-:W-:Y:S01]  /*1a360*/  IADD3 R4, R4, -R13, RZ ;  /* 0x8000000d04047210 */ /* 0x000fe20007ffe0ff */
[----:B------:R-:W-:Y:S01]  /*1a370*/  IMAD R13, R17, c[0x0][0x3a0], RZ ;  /* 0x0000e800110d7a24 */ /* 0x000fe200078e02ff */
[----:B------:R-:W-:Y:S02]  /*1a380*/  SHF.R.S32.HI R7, RZ, 0x2, R7 ;  /* 0x00000002ff077819 */ /* 0x000fe40000011407 */
[----:B------:R-:W-:Y:S01]  /*1a390*/  ISETP.NE.AND P1, PT, R9, 0x1, PT ;  /* 0x000000010900780c */ /* 0x000fe20003f25270 */
[----:B------:R-:W-:Y:S01]  /*1a3a0*/  IMAD R13, R16, c[0x0][0x3a4], R13 ;  /* 0x0000e900100d7a24 */ /* 0x000fe200078e020d */
[----:B------:R-:W-:Y:S01]  /*1a3b0*/  LOP3.LUT P2, RZ, R8, 0x3, RZ, 0xc0, !PT ;  /* 0x0000000308ff7812 */ /* 0x000fe2000784c0ff */
[----:B------:R-:W-:Y:S01]  /*1a3c0*/  IMAD R4, R4, 0x10, R7 ;  /* 0x0000001004047824 */ /* 0x000fe200078e0207 */
[----:B------:R-:W-:Y:S01]  /*1a3d0*/  LEA.HI R8, R3, R2, RZ, 0x3 ;  /* 0x0000000203087211 */ /* 0x000fe200078f18ff */
[----:B------:R-:W-:Y:S01]  /*1a3e0*/  IMAD R7, R0, c[0x0][0x490], RZ ;  /* 0x0001240000077a24 */ /* 0x000fe200078e02ff */
[----:B------:R-:W-:Y:S01]  /*1a3f0*/  MOV R18, R16 ;  /* 0x0000001000127202 */ /* 0x000fe20000000f00 */
[----:B------:R-:W-:Y:S01]  /*1a400*/  IMAD R6, R15, 0x8, R4 ;  /* 0x000000080f067824 */ /* 0x000fe200078e0204 */
[----:B------:R-:W-:Y:S01]  /*1a410*/  LEA.HI R3, R3, R2, RZ, 0x6 ;  /* 0x0000000203037211 */ /* 0x000fe200078f30ff */
[----:B------:R-:W-:Y:S01]  /*1a420*/  IMAD R17, R196, c[0x0][0x494], R7 ;  /* 0x00012500c4117a24 */ /* 0x000fe200078e0207 */
[----:B------:R-:W-:Y:S01]  /*1a430*/  LOP3.LUT R7, R8, 0xfffffff8, RZ, 0xc0, !PT ;  /* 0xfffffff808077812 */ /* 0x000fe200078ec0ff */
[----:B------:R-:W-:Y:S01]  /*1a440*/  IMAD.WIDE.U32 R14, R16, c[0x0][0x3a0], RZ ;  /* 0x0000e800100e7a25 */ /* 0x000fe200078e00ff */
[----:B-1----:R-:W-:-:S02]  /*1a450*/  LEA R9, R57, R6, 0x7 ;  /* 0x0000000639097211 */ /* 0x002fc400078e38ff */
[----:B------:R-:W-:Y:S01]  /*1a460*/  SHF.R.S32.HI R8, RZ, 0x3, R8 ;  /* 0x00000003ff087819 */ /* 0x000fe20000011408 */
[----:B------:R-:W-:Y:S01]  /*1a470*/  IMAD.WIDE.U32 R18, R196, c[0x0][0x490], R18 ;  /* 0x00012400c4127a25 */ /* 0x000fe200078e0012 */
[----:B------:R-:W-:-:S03]  /*1a480*/  IADD3 R15, R15, R13, RZ ;  /* 0x0000000d0f0f7210 */ /* 0x000fc60007ffe0ff */
[----:B------:R-:W-:-:S04]  /*1a490*/  @P1 IMAD.HI.U32 R10, R9, c[0x0][0x4ec], RZ ;  /* 0x00013b00090a1a27 */ /* 0x000fc800078e00ff */
[----:B------:R-:W-:Y:S01]  /*1a4a0*/  IMAD.MOV.U32 R6, RZ, RZ, R9 ;  /* 0x000000ffff067224 */ /* 0x000fe200078e0009 */
[----:B------:R-:W-:Y:S01]  /*1a4b0*/  @P1 SHF.R.U32.HI R6, RZ, c[0x0][0x4f0], R10 ;  /* 0x00013c00ff061a19 */ /* 0x000fe2000001160a */
[----:B------:R-:W-:Y:S01]  /*1a4c0*/  IMAD.IADD R7, R2, 0x1, -R7 ;  /* 0x0000000102077824 */ /* 0x000fe200078e0a07 */
[----:B------:R-:W-:Y:S01]  /*1a4d0*/  SHF.R.S32.HI R2, RZ, 0x1f, R197 ;  /* 0x0000001fff027819 */ /* 0x000fe200000114c5 */
[----:B------:R-:W-:Y:S01]  /*1a4e0*/  IMAD.IADD R19, R19, 0x1, R17 ;  /* 0x0000000113137824 */ /* 0x000fe200078e0211 */
[----:B------:R-:W-:Y:S01]  /*1a4f0*/  SEL R197, R197, RZ, !P0 ;  /* 0x000000ffc5c57207 */ /* 0x000fe20004000000 */
[----:B------:R-:W-:Y:S01]  /*1a500*/  IMAD R17, R0, c[0x0][0x3e8], RZ ;  /* 0x0000fa0000117a24 */ /* 0x000fe200078e02ff */
[----:B------:R-:W-:Y:S01]  /*1a510*/  SEL R2, R2, RZ, !P0 ;  /* 0x000000ff02027207 */ /* 0x000fe20004000000 */
[----:B------:R-:W-:Y:S01]  /*1a520*/  IMAD.MOV R10, RZ, RZ, -R6 ;  /* 0x000000ffff0a7224 */ /* 0x000fe200078e0a06 */
[----:B------:R-:W-:Y:S01]  /*1a530*/  LEA R0, R7, R8, 0x5 ;  /* 0x0000000807007211 */ /* 0x000fe200078e28ff */
[----:B------:R-:W-:-:S02]  /*1a540*/  IMAD R17, R196, c[0x0][0x3ec], R17 ;  /* 0x0000fb00c4117a24 */ /* 0x000fc400078e0211 */
[----:B------:R-:W-:-:S04]  /*1a550*/  IMAD.WIDE.U32 R14, R196, c[0x0][0x3e8], R14 ;  /* 0x0000fa00c40e7a25 */ /* 0x000fc800078e000e */
[----:B------:R-:W-:Y:S01]  /*1a560*/  IMAD R10, R10, c[0x0][0x4e8], R9 ;  /* 0x00013a000a0a7a24 */ /* 0x000fe200078e0209 */
[----:B------:R-:W-:Y:S01]  /*1a570*/  IADD3 R15, R15, R17, RZ ;  /* 0x000000110f0f7210 */ /* 0x000fe20007ffe0ff */
[----:B------:R-:W-:-:S04]  /*1a580*/  IMAD.WIDE.U32 R18, R197, c[0x0][0x498], R18 ;  /* 0x00012600c5127a25 */ /* 0x000fc800078e0012 */
        /* <DEDUP_REMOVED lines=15> */
[----:B------:R-:W-:Y:S02]  /*1a680*/  IMAD R17, R10, c[0x0][0x48c], R17 ;  /* 0x000123000a117a24 */ /* 0x000fe400078e0211 */
[----:B------:R-:W-:Y:S01]  /*1a690*/  IMAD.SHL.U32 R0, R7, 0x8, RZ ;  /* 0x0000000807007824 */ /* 0x000fe200078e00ff */
[----:B------:R-:W-:Y:S01]  /*1a6a0*/  LEA R7, P0, R20, c[0x0][0x450], 0x2 ;  /* 0x0001140014077a11 */ /* 0x000fe200078010ff */
[----:B------:R-:W-:Y:S01]  /*1a6b0*/  IMAD R10, R2, c[0x0][0x3f0], RZ ;  /* 0x0000fc00020a7a24 */ /* 0x000fe200078e02ff */
[----:B------:R-:W-:Y:S01]  /*1a6c0*/  IADD3 R17, R21, R17, RZ ;  /* 0x0000001115117210 */ /* 0x000fe20007ffe0ff */
[----:B------:R-:W-:Y:S01]  /*1a6d0*/  IMAD.WIDE.U32 R14, R197, c[0x0][0x3f0], R14 ;  /* 0x0000fc00c50e7a25 */ /* 0x000fe200078e000e */
[----:B------:R-:W-:Y:S01]  /*1a6e0*/  SHF.R.U32.HI R2, RZ, 0x3, R13 ;  /* 0x00000003ff027819 */ /* 0x000fe2000001160d */
[----:B------:R-:W-:Y:S01]  /*1a6f0*/  SHFL.IDX PT, R48, R7, RZ, 0x1c1f ;  /* 0x001c1fff07307589 */ /* 0x000fe200000e0000 */
[----:B------:R-:W-:Y:S01]  /*1a700*/  LOP3.LUT R13, R13, 0x38, R0, 0xf8, !PT ;  /* 0x000000380d0d7812 */ /* 0x000fe200078ef800 */
[----:B------:R-:W-:Y:S01]  /*1a710*/  IMAD R10, R197, c[0x0][0x3f4], R10 ;  /* 0x0000fd00c50a7a24 */ /* 0x000fe200078e020a */
[----:B------:R-:W-:Y:S01]  /*1a720*/  LEA.HI.X R17, R20, c[0x0][0x454], R17, 0x2, P0 ;  /* 0x0001150014117a11 */ /* 0x000fe200000f1411 */
[----:B------:R-:W-:Y:S01]  /*1a730*/  SHFL.IDX PT, R50, R7, 0x1, 0x1c1f ;  /* 0x003c1f0007327f89 */ /* 0x000fe200000e0000 */
[----:B------:R-:W-:Y:S01]  /*1a740*/  LOP3.LUT R13, R13, R2, RZ, 0x3c, !PT ;  /* 0x000000020d0d7212 */ /* 0x000fe200078e3cff */
[----:B------:R-:W-:-:S02]  /*1a750*/  IMAD.MOV R2, RZ, RZ, -R6 ;  /* 0x000000ffff027224 */ /* 0x000fc400078e0a06 */
[----:B------:R-:W1:Y:S01]  /*1a760*/  SHFL.IDX PT, R49, R17, RZ, 0x1c1f ;  /* 0x001c1fff11317589 */ /* 0x000e6200000e0000 */
[----:B------:R-:W-:Y:S02]  /*1a770*/  IMAD.IADD R19, R15, 0x1, R10 ;  /* 0x000000010f137824 */ /* 0x000fe400078e020a */
[----:B------:R-:W-:Y:S01]  /*1a780*/  IMAD R15, R2, c[0x0][0x4e8], R9 ;  /* 0x00013a00020f7a24 */ /* 0x000fe200078e0209 */
[----:B------:R-:W2:Y:S01]  /*1a790*/  SHFL.IDX PT, R51, R17, 0x1, 0x1c1f ;  /* 0x003c1f0011337f89 */ /* 0x000ea200000e0000 */
[----:B------:R-:W-:Y:S01]  /*1a7a0*/  LEA R9, R57, R4, 0x7 ;  /* 0x0000000439097211 */ /* 0x000fe200078e38ff */
[----:B-----5:R-:W-:Y:S01]  /*1a7b0*/  IMAD R2, R5, c[0x0][0x4e8], RZ ;  /* 0x00013a0005027a24 */ /* 0x020fe200078e02ff */
[----:B------:R-:W-:Y:S01]  /*1a7c0*/  LEA R57, R57, R8, 0x7 ;  /* 0x0000000839397211 */ /* 0x000fe200078e38ff */
[----:B------:R-:W-:Y:S01]  /*1a7d0*/  IMAD R21, R16, c[0x0][0x3e0], RZ ;  /* 0x0000f80010157a24 */ /* 0x000fe200078e02ff */
[C---:B------:R-:W-:Y:S01]  /*1a7e0*/  IADD3 R5, R9.reuse, 0x8, RZ ;  /* 0x0000000809057810 */ /* 0x040fe20007ffe0ff */
[----:B------:R-:W-:Y:S01]  /*1a7f0*/  IMAD.MOV.U32 R18, RZ, RZ, R14 ;  /* 0x000000ffff127224 */ /* 0x000fe200078e000e */
[-C--:B------:R-:W-:Y:S01]  /*1a800*/  ISETP.GE.OR P1, PT, R9, R2.reuse, P2 ;  /* 0x000000020900720c */ /* 0x080fe20001726670 */
[C---:B------:R-:W-:Y:S01]  /*1a810*/  IMAD R21, R6.reuse, c[0x0][0x3e4], R21 ;  /* 0x0000f90006157a24 */ /* 0x040fe200078e0215 */
[----:B------:R-:W-:Y:S01]  /*1a820*/  ISETP.GE.OR P0, PT, R5, R2, P2 ;  /* 0x000000020500720c */ /* 0x000fe20001706670 */
[----:B------:R-:W-:Y:S01]  /*1a830*/  IMAD.WIDE.U32 R18, R6, c[0x0][0x3e0], R18 ;  /* 0x0000f80006127a25 */ /* 0x000fe200078e0012 */
[----:B------:R-:W-:-:S02]  /*1a840*/  SHF.L.U32 R6, R3, 0x3, RZ ;  /* 0x0000000303067819 */ /* 0x000fc400000006ff */
        /* <DEDUP_REMOVED lines=45> */
.L_x_1682:
[----:B--2---:R-:W-:Y:S05]  /*1ab20*/  BSYNC B0 ;  /* 0x0000000000007941 */ /* 0x004fea0003800000 */
.L_x_1681:
        /* <DEDUP_REMOVED lines=23> */
.L_x_1684:
[----:B------:R-:W-:Y:S05]  /*1aca0*/  BSYNC B0 ;  /* 0x0000000000007941 */ /* 0x000fea0003800000 */
.L_x_1683:
        /* <DEDUP_REMOVED lines=23> */
.L_x_1686:
[----:B------:R-:W-:Y:S05]  /*1ae20*/  BSYNC B0 ;  /* 0x0000000000007941 */ /* 0x000fea0003800000 */
.L_x_1685:
        /* <DEDUP_REMOVED lines=24> */
.L_x_1679:
        /* <DEDUP_REMOVED lines=18> */
.L_x_1687:
[----:B-1----:R-:W1:Y:S01]  /*1b0d0*/  S2R R2, SR_TID.X ;  /* 0x0000000000027919 */ /* 0x002e620000002100 */
[----:B------:R-:W-:Y:S01]  /*1b0e0*/  SHF.R.S32.HI R5, RZ, 0x1f, R197 ;  /* 0x0000001fff057819 */ /* 0x000fe200000114c5 */
[----:B------:R-:W-:Y:S01]  /*1b0f0*/  BSSY B0, `(.L_x_1688) ;  /* 0x0000026000007945 */ /* 0x000fe20003800000 */
[----:B------:R-:W-:-:S02]  /*1b100*/  SEL R197, R197, RZ, !P0 ;  /* 0x000000ffc5c57207 */ /* 0x000fc40004000000 */
[----:B------:R-:W-:Y:S02]  /*1b110*/  SEL R5, R5, RZ, !P0 ;  /* 0x000000ff05057207 */ /* 0x000fe40004000000 */
[----:B-1----:R-:W-:-:S13]  /*1b120*/  ISETP.GT.AND P1, PT, R2, 0x7f, PT ;  /* 0x0000007f0200780c */ /* 0x002fda0003f24270 */
        /* <DEDUP_REMOVED lines=34> */
.L_x_1689:
[----:B------:R-:W-:Y:S05]  /*1b350*/  BSYNC B0 ;  /* 0x0000000000007941 */ /* 0x000fea0003800000 */
.L_x_1688:
        /* <DEDUP_REMOVED lines=64> */
.L_x_1691:
[----:B------:R-:W-:Y:S05]  /*1b760*/  BSYNC B0 ;  /* 0x0000000000007941 */ /* 0x000fea0003800000 */
.L_x_1690:
        /* <DEDUP_REMOVED lines=21> */
.L_x_1693:
[----:B------:R-:W-:Y:S05]  /*1b8c0*/  BSYNC B0 ;  /* 0x0000000000007941 */ /* 0x000fea0003800000 */
.L_x_1692:
        /* <DEDUP_REMOVED lines=21> */
.L_x_1695:
[----:B------:R-:W-:Y:S05]  /*1ba20*/  BSYNC B0 ;  /* 0x0000000000007941 */ /* 0x000fea0003800000 */
.L_x_1694:
        /* <DEDUP_REMOVED lines=22> */
.L_x_1696:
        /* <DEDUP_REMOVED lines=15> */
.L_x_1724:


//--------------------- .nv.shared._ZN7cutlass13device_kernelIN5flash19enable_sm80_to_sm89INS1_16FlashAttnFwdSm80INS1_25CollectiveMainloopFwdSm80ILi8ELi1ELb0EN4cute5tupleIJNS5_1CILi128EEENS7_ILi64EEENS7_ILi192EEEEEELi192ENS_10bfloat16_tEfNS_4arch4Sm80ELb0ELb0ELb1ELb0ELb1ELb0ELb1ELb0EEENS1_21CollectiveEpilogueFwdINS6_IJS8_SA_S9_EEENS6_IJNS7_ILi1EEESI_SI_EEESC_SE_Li256ELb0ELb1ELb0ELb0EEENS1_19SingleTileSchedulerILb0ELb0ELb1ELi128EEEEEEEEEvNT_6ParamsE --------------------------
	.section	.nv.shared._ZN7cutlass13device_kernelIN5flash19enable_sm80_to_sm89INS1_16FlashAttnFwdSm80INS1_25CollectiveMainloopFwdSm80ILi8ELi1ELb0EN4cute5tupleIJNS5_1CILi128EEENS7_ILi64EEENS7_ILi192EEEEEELi192ENS_10bfloat16_tEfNS_4arch4Sm80ELb0ELb0ELb1ELb0ELb1ELb0ELb1ELb0EEENS1_21CollectiveEpilogueFwdINS6_IJS8_SA_S9_EEENS6_IJNS7_ILi1EEESI_SI_EEESC_SE_Li256ELb0ELb1ELb0ELb0EEENS1_19SingleTileSchedulerILb0ELb0ELb1ELi128EEEEEEEEEvNT_6ParamsE,"aw",@nobits
	.sectionflags	@""
	.align	16


//--------------------- .nv.global                --------------------------
	.section	.nv.global,"aw",@nobits
.nv.global:
	.type		_ZN80_INTERNAL_6ba24531_44_flash_fwd_hdim192_bf16_paged_softcap_sm80_cu_b81ac279_32634cute1_E,@object
	.size		_ZN80_INTERNAL_6ba24531_44_flash_fwd_hdim192_bf16_paged_softcap_sm80_cu_b81ac279_32634cute1_E,(_ZN80_INTERNAL_6ba24531_44_flash_fwd_hdim192_bf16_paged_softcap_sm80_cu_b81ac279_32634cuda3std3__45__cpo6cbeginE - _ZN80_INTERNAL_6ba24531_44_flash_fwd_hdim192_bf16_paged_softcap_sm80_cu_b81ac279_32634cute1_E)
_ZN80_INTERNAL_6ba24531_44_flash_fwd_hdim192_bf16_paged_softcap_sm80_cu_b81ac279_32634cute1_E:
	.zero		1
	.type		_ZN80_INTERNAL_6ba24531_44_flash_fwd_hdim192_bf16_paged_softcap_sm80_cu_b81ac279_32634cuda3std3__45__cpo6cbeginE,@object
	.size		_ZN80_INTERNAL_6ba24531_44_flash_fwd_hdim192_bf16_paged_softcap_sm80_cu_b81ac279_32634cuda3std3__45__cpo6cbeginE,(_ZN80_INTERNAL_6ba24531_44_flash_fwd_hdim192_bf16_paged_softcap_sm80_cu_b81ac279_32634cuda3std3__48in_placeE - _ZN80_INTERNAL_6ba24531_44_flash_fwd_hdim192_bf16_paged_softcap_sm80_cu_b81ac279_32634cuda3std3__45__cpo6cbeginE)
_ZN80_INTERNAL_6ba24531_44_flash_fwd_hdim192_bf16_paged_softcap_sm80_cu_b81ac279_32634cuda3std3__45__cpo6cbeginE:
	.zero		1
	.type		_ZN80_INTERNAL_6ba24531_44_flash_fwd_hdim192_bf16_paged_softcap_sm80_cu_b81ac279_32634cuda3std3__48in_placeE,@object
	.size		_ZN80_INTERNAL_6ba24531_44_flash_fwd_hdim192_bf16_paged_softcap_sm80_cu_b81ac279_32634cuda3std3__48in_placeE,(_ZN80_INTERNAL_6ba24531_44_flash_fwd_hdim192_bf16_paged_softcap_sm80_cu_b81ac279_32634cuda3std6ranges3__45__cpo9iter_moveE - _ZN80_INTERNAL_6ba24531_44_flash_fwd_hdim192_bf16_paged_softcap_sm80_cu_b81ac279_32634cuda3std3__48in_placeE)
_ZN80_INTERNAL_6ba24531_44_flash_fwd_hdim192_bf16_paged_softcap_sm80_cu_b81ac279_32634cuda3std3__48in_placeE:
	.zero		1
	.type		_ZN80_INTERNAL_6ba24531_44_flash_fwd_hdim192_bf16_paged_softcap_sm80_cu_b81ac279_32634cuda3std6ranges3__45__cpo9iter_moveE,@object
	.size		_ZN80_INTERNAL_6ba24531_44_flash_fwd_hdim192_bf16_paged_softcap_sm80_cu_b81ac279_32634cuda3std6ranges3__45__cpo9iter_moveE,(_ZN80_INTERNAL_6ba24531_44_flash_fwd_hdim192_bf16_paged_softcap_sm80_cu_b81ac279_32634cuda3std3__45__cpo5beginE - _ZN80_INTERNAL_6ba24531_44_flash_fwd_hdim192_bf16_paged_softcap_sm80_cu_b81ac279_32634cuda3std6ranges3__45__cpo9iter_moveE)
_ZN80_INTERNAL_6ba24531_44_flash_fwd_hdim192_bf16_paged_softcap_sm80_cu_b81ac279_32634cuda3std6ranges3__45__cpo9iter_moveE:
	.zero		1
	.type		_ZN80_INTERNAL_6ba24531_44_flash_fwd_hdim192_bf16_paged_softcap_sm80_cu_b81ac279_32634cuda3std3__45__cpo5beginE,@object
	.size		_ZN80_INTERNAL_6ba24531_44_flash_fwd_hdim192_bf16_paged_softcap_sm80_cu_b81ac279_32634cuda3std3__45__cpo5beginE,(_ZN80_INTERNAL_6ba24531_44_flash_fwd_hdim192_bf16_paged_softcap_sm80_cu_b81ac279_32634cuda3std3__482_GLOBAL__N__6ba24531_44_flash_fwd_hdim192_bf16_paged_softcap_sm80_cu_b81ac279_32636ignoreE - _ZN80_INTERNAL_6ba24531_44_flash_fwd_hdim192_bf16_paged_softcap_sm80_cu_b81ac279_32634cuda3std3__45__cpo5beginE)
_ZN80_INTERNAL_6ba24531_44_flash_fwd_hdim192_bf16_paged_softcap_sm80_cu_b81ac279_32634cuda3std3__45__cpo5beginE:
	.zero		1
	.type		_ZN80_INTERNAL_6ba24531_44_flash_fwd_hdim192_bf16_paged_softcap_sm80_cu_b81ac279_32634cuda3std3__482_GLOBAL__N__6ba24531_44_flash_fwd_hdim192_bf16_paged_softcap_sm80_cu_b81ac279_32636ignoreE,@object
	.size		_ZN80_INTERNAL_6ba24531_44_flash_fwd_hdim192_bf16_paged_softcap_sm80_cu_b81ac279_32634cuda3std3__482_GLOBAL__N__6ba24531_44_flash_fwd_hdim192_bf16_paged_softcap_sm80_cu_b81ac279_32636ignoreE,(_ZN80_INTERNAL_6ba24531_44_flash_fwd_hdim192_bf16_paged_softcap_sm80_cu_b81ac279_32634cute7productE - _ZN80_INTERNAL_6ba24531_44_flash_fwd_hdim192_bf16_paged_softcap_sm80_cu_b81ac279_32634cuda3std3__482_GLOBAL__N__6ba24531_44_flash_fwd_hdim192_bf16_paged_softcap_sm80_cu_b81ac279_32636ignoreE)
_ZN80_INTERNAL_6ba24531_44_flash_fwd_hdim192_bf16_paged_softcap_sm80_cu_b81ac279_32634cuda3std3__482_GLOBAL__N__6ba24531_44_flash_fwd_hdim192_bf16_paged_softcap_sm80_cu_b81ac279_32636ignoreE:
	.zero		1
	.type		_ZN80_INTERNAL_6ba24531_44_flash_fwd_hdim192_bf16_paged_softcap_sm80_cu_b81ac279_32634cute7productE,@object
	.size		_ZN80_INTERNAL_6ba24531_44_flash_fwd_hdim192_bf16_paged_softcap_sm80_cu_b81ac279_32634cute7productE,(_ZN80_INTERNAL_6ba24531_44_flash_fwd_hdim192_bf16_paged_softcap_sm80_cu_b81ac279_32634cuda3std3__45__cpo3endE - _ZN80_INTERNAL_6ba24531_44_flash_fwd_hdim192_bf16_paged_softcap_sm80_cu_b81ac279_32634cute7productE)
_ZN80_INTERNAL_6ba24531_44_flash_fwd_hdim192_bf16_paged_softcap_sm80_cu_b81ac279_32634cute7productE:
	.zero		1
	.type		_ZN80_INTERNAL_6ba24531_44_flash_fwd_hdim192_bf16_paged_softcap_sm80_cu_b81ac279_32634cuda3std3__45__cpo3endE,@object
	.size		_ZN80_INTERNAL_6ba24531_44_flash_fwd_hdim192_bf16_paged_softcap_sm80_cu_b81ac279_32634cuda3std3__45__cpo3endE,(_ZN80_INTERNAL_6ba24531_44_flash_fwd_hdim192_bf16_paged_softcap_sm80_cu_b81ac279_32634cuda3std3__419piecewise_constructE - _ZN80_INTERNAL_6ba24531_44_flash_fwd_hdim192_bf16_paged_softcap_sm80_cu_b81ac279_32634cuda3std3__45__cpo3endE)
_ZN80_INTERNAL_6ba24531_44_flash_fwd_hdim192_bf16_paged_softcap_sm80_cu_b81ac279_32634cuda3std3__45__cpo3endE:
	.zero		1
	.type		_ZN80_INTERNAL_6ba24531_44_flash_fwd_hdim192_bf16_paged_softcap_sm80_cu_b81ac279_32634cuda3std3__419piecewise_constructE,@object
	.size		_ZN80_INTERNAL_6ba24531_44_flash_fwd_hdim192_bf16_paged_softcap_sm80_cu_b81ac279_32634cuda3std3__419piecewise_constructE,(_ZN80_INTERNAL_6ba24531_44_flash_fwd_hdim192_bf16_paged_softcap_sm80_cu_b81ac279_32634cuda3std3__45__cpo4cendE - _ZN80_INTERNAL_6ba24531_44_flash_fwd_hdim192_bf16_paged_softcap_sm80_cu_b81ac279_32634cuda3std3__419piecewise_constructE)
_ZN80_INTERNAL_6ba24531_44_flash_fwd_hdim192_bf16_paged_softcap_sm80_cu_b81ac279_32634cuda3std3__419piecewise_constructE:
	.zero		1
	.type		_ZN80_INTERNAL_6ba24531_44_flash_fwd_hdim192_bf16_paged_softcap_sm80_cu_b81ac279_32634cuda3std3__45__cpo4cendE,@object
	.size		_ZN80_INTERNAL_6ba24531_44_flash_fwd_hdim192_bf16_paged_softcap_sm80_cu_b81ac279_32634cuda3std3__45__cpo4cendE,(_ZN80_INTERNAL_6ba24531_44_flash_fwd_hdim192_bf16_paged_softcap_sm80_cu_b81ac279_32634cuda3std6ranges3__45__cpo4swapE - _ZN80_INTERNAL_6ba24531_44_flash_fwd_hdim192_bf16_paged_softcap_sm80_cu_b81ac279_32634cuda3std3__45__cpo4cendE)
_ZN80_INTERNAL_6ba24531_44_flash_fwd_hdim192_bf16_paged_softcap_sm80_cu_b81ac279_32634cuda3std3__45__cpo4cendE:
	.zero		1
	.type		_ZN80_INTERNAL_6ba24531_44_flash_fwd_hdim192_bf16_paged_softcap_sm80_cu_b81ac279_32634cuda3std6ranges3__45__cpo4swapE,@object
	.size		_ZN80_INTERNAL_6ba24531_44_flash_fwd_hdim192_bf16_paged_softcap_sm80_cu_b81ac279_32634cuda3std6ranges3__45__cpo4swapE,(.L_7 - _ZN80_INTERNAL_6ba24531_44_flash_fwd_hdim192_bf16_paged_softcap_sm80_cu_b81ac279_32634cuda3std6ranges3__45__cpo4swapE)
_ZN80_INTERNAL_6ba24531_44_flash_fwd_hdim192_bf16_paged_softcap_sm80_cu_b81ac279_32634cuda3std6ranges3__45__cpo4swapE:
	.zero		1
.L_7:


//--------------------- .nv.shared._ZN7cutlass13device_kernelIN5flash19enable_sm80_to_sm89INS1_16FlashAttnFwdSm80INS1_25CollectiveMainloopFwdSm80ILi8ELi1ELb0EN4cute5tupleIJNS5_1CILi128EEENS7_ILi64EEENS7_ILi192EEEEEELi192ENS_10bfloat16_tEfNS_4arch4Sm80ELb0ELb0ELb1ELb1ELb1ELb0ELb1ELb0EEENS1_21CollectiveEpilogueFwdINS6_IJS8_SA_S9_EEENS6_IJNS7_ILi1EEESI_SI_EEESC_SE_Li256ELb1ELb1ELb0ELb0EEENS1_19SingleTileSchedulerILb1ELb0ELb1ELi128EEEEEEEEEvNT_6ParamsE --------------------------
	.section	.nv.shared._ZN7cutlass13device_kernelIN5flash19enable_sm80_to_sm89INS1_16FlashAttnFwdSm80INS1_25CollectiveMainloopFwdSm80ILi8ELi1ELb0EN4cute5tupleIJNS5_1CILi128EEENS7_ILi64EEENS7_ILi192EEEEEELi192ENS_10bfloat16_tEfNS_4arch4Sm80ELb0ELb0ELb1ELb1ELb1ELb0ELb1ELb0EEENS1_21CollectiveEpilogueFwdINS6_IJS8_SA_S9_EEENS6_IJNS7_ILi1EEESI_SI_EEESC_SE_Li256ELb1ELb1ELb0ELb0EEENS1_19SingleTileSchedulerILb1ELb0ELb1ELi128EEEEEEEEEvNT_6ParamsE,"aw",@nobits
	.sectionflags	@""
	.align	16


//--------------------- .nv.shared._ZN7cutlass13device_kernelIN5flash19enable_sm80_to_sm89INS1_16FlashAttnFwdSm80INS1_25CollectiveMainloopFwdSm80ILi8ELi1ELb0EN4cute5tupleIJNS5_1CILi128EEENS7_ILi64EEENS7_ILi192EEEEEELi192ENS_10bfloat16_tEfNS_4arch4Sm80ELb0ELb0ELb1ELb1ELb1ELb1ELb1ELb0EEENS1_21CollectiveEpilogueFwdINS6_IJS8_SA_S9_EEENS6_IJNS7_ILi1EEESI_SI_EEESC_SE_Li256ELb1ELb1ELb0ELb0EEENS1_19SingleTileSchedulerILb1ELb0ELb1ELi128EEEEEEEEEvNT_6ParamsE --------------------------
	.section	.nv.shared._ZN7cutlass13device_kernelIN5flash19enable_sm80_to_sm89INS1_16FlashAttnFwdSm80INS1_25CollectiveMainloopFwdSm80ILi8ELi1ELb0EN4cute5tupleIJNS5_1CILi128EEENS7_ILi64EEENS7_ILi192EEEEEELi192ENS_10bfloat16_tEfNS_4arch4Sm80ELb0ELb0ELb1ELb1ELb1ELb1ELb1ELb0EEENS1_21CollectiveEpilogueFwdINS6_IJS8_SA_S9_EEENS6_IJNS7_ILi1EEESI_SI_EEESC_SE_Li256ELb1ELb1ELb0ELb0EEENS1_19SingleTileSchedulerILb1ELb0ELb1ELi128EEEEEEEEEvNT_6ParamsE,"aw",@nobits
	.sectionflags	@""
	.align	16


//--------------------- .nv.shared._ZN7cutlass13device_kernelIN5flash19enable_sm80_to_sm89INS1_16FlashAttnFwdSm80INS1_25CollectiveMainloopFwdSm80ILi8ELi1ELb0EN4cute5tupleIJNS5_1CILi128EEENS7_ILi64EEENS7_ILi192EEEEEELi192ENS_10bfloat16_tEfNS_4arch4Sm80ELb0ELb1ELb1ELb0ELb1ELb0ELb1ELb0EEENS1_21CollectiveEpilogueFwdINS6_IJS8_SA_S9_EEENS6_IJNS7_ILi1EEESI_SI_EEESC_SE_Li256ELb0ELb1ELb0ELb0EEENS1_19SingleTileSchedulerILb0ELb0ELb1ELi128EEEEEEEEEvNT_6ParamsE --------------------------
	.section	.nv.shared._ZN7cutlass13device_kernelIN5flash19enable_sm80_to_sm89INS1_16FlashAttnFwdSm80INS1_25CollectiveMainloopFwdSm80ILi8ELi1ELb0EN4cute5tupleIJNS5_1CILi128EEENS7_ILi64EEENS7_ILi192EEEEEELi192ENS_10bfloat16_tEfNS_4arch4Sm80ELb0ELb1ELb1ELb0ELb1ELb0ELb1ELb0EEENS1_21CollectiveEpilogueFwdINS6_IJS8_SA_S9_EEENS6_IJNS7_ILi1EEESI_SI_EEESC_SE_Li256ELb0ELb1ELb0ELb0EEENS1_19SingleTileSchedulerILb0ELb0ELb1ELi128EEEEEEEEEvNT_6ParamsE,"aw",@nobits
	.sectionflags	@""
	.align	16


//--------------------- .nv.shared._ZN7cutlass13device_kernelIN5flash19enable_sm80_to_sm89INS1_16FlashAttnFwdSm80INS1_25CollectiveMainloopFwdSm80ILi8ELi1ELb0EN4cute5tupleIJNS5_1CILi128EEENS7_ILi64EEENS7_ILi192EEEEEELi192ENS_10bfloat16_tEfNS_4arch4Sm80ELb0ELb1ELb1ELb1ELb1ELb0ELb1ELb0EEENS1_21CollectiveEpilogueFwdINS6_IJS8_SA_S9_EEENS6_IJNS7_ILi1EEESI_SI_EEESC_SE_Li256ELb1ELb1ELb0ELb0EEENS1_19SingleTileSchedulerILb1ELb0ELb1ELi128EEEEEEEEEvNT_6ParamsE --------------------------
	.section	.nv.shared._ZN7cutlass13device_kernelIN5flash19enable_sm80_to_sm89INS1_16FlashAttnFwdSm80INS1_25CollectiveMainloopFwdSm80ILi8ELi1ELb0EN4cute5tupleIJNS5_1CILi128EEENS7_ILi64EEENS7_ILi192EEEEEELi192ENS_10bfloat16_tEfNS_4arch4Sm80ELb0ELb1ELb1ELb1ELb1ELb0ELb1ELb0EEENS1_21CollectiveEpilogueFwdINS6_IJS8_SA_S9_EEENS6_IJNS7_ILi1EEESI_SI_EEESC_SE_Li256ELb1ELb1ELb0ELb0EEENS1_19SingleTileSchedulerILb1ELb0ELb1ELi128EEEEEEEEEvNT_6ParamsE,"aw",@nobits
	.sectionflags	@""
	.align	16


//--------------------- .nv.shared._ZN7cutlass13device_kernelIN5flash19enable_sm80_to_sm89INS1_16FlashAttnFwdSm80INS1_25CollectiveMainloopFwdSm80ILi8ELi1ELb0EN4cute5tupleIJNS5_1CILi128EEENS7_ILi64EEENS7_ILi192EEEEEELi192ENS_10bfloat16_tEfNS_4arch4Sm80ELb0ELb1ELb1ELb1ELb1ELb1ELb1ELb0EEENS1_21CollectiveEpilogueFwdINS6_IJS8_SA_S9_EEENS6_IJNS7_ILi1EEESI_SI_EEESC_SE_Li256ELb1ELb1ELb0ELb0EEENS1_19SingleTileSchedulerILb1ELb0ELb1ELi128EEEEEEEEEvNT_6ParamsE --------------------------
	.section	.nv.shared._ZN7cutlass13device_kernelIN5flash19enable_sm80_to_sm89INS1_16FlashAttnFwdSm80INS1_25CollectiveMainloopFwdSm80ILi8ELi1ELb0EN4cute5tupleIJNS5_1CILi128EEENS7_ILi64EEENS7_ILi192EEEEEELi192ENS_10bfloat16_tEfNS_4arch4Sm80ELb0ELb1ELb1ELb1ELb1ELb1ELb1ELb0EEENS1_21CollectiveEpilogueFwdINS6_IJS8_SA_S9_EEENS6_IJNS7_ILi1EEESI_SI_EEESC_SE_Li256ELb1ELb1ELb0ELb0EEENS1_19SingleTileSchedulerILb1ELb0ELb1ELi128EEEEEEEEEvNT_6ParamsE,"aw",@nobits
	.sectionflags	@""
	.align	16


//--------------------- .nv.shared._ZN7cutlass13device_kernelIN5flash19enable_sm80_to_sm89INS1_16FlashAttnFwdSm80INS1_25CollectiveMainloopFwdSm80ILi8ELi1ELb0EN4cute5tupleIJNS5_1CILi128EEENS7_ILi64EEENS7_ILi192EEEEEELi192ENS_10bfloat16_tEfNS_4arch4Sm80ELb1ELb0ELb1ELb0ELb1ELb0ELb1ELb0EEENS1_21CollectiveEpilogueFwdINS6_IJS8_SA_S9_EEENS6_IJNS7_ILi1EEESI_SI_EEESC_SE_Li256ELb0ELb1ELb0ELb0EEENS1_30DynamicPersistentTileSchedulerILi256ELi256ELb0ELb1ELb0EEEEEEEEEvNT_6ParamsE --------------------------
	.section	.nv.shared._ZN7cutlass13device_kernelIN5flash19enable_sm80_to_sm89INS1_16FlashAttnFwdSm80INS1_25CollectiveMainloopFwdSm80ILi8ELi1ELb0EN4cute5tupleIJNS5_1CILi128EEENS7_ILi64EEENS7_ILi192EEEEEELi192ENS_10bfloat16_tEfNS_4arch4Sm80ELb1ELb0ELb1ELb0ELb1ELb0ELb1ELb0EEENS1_21CollectiveEpilogueFwdINS6_IJS8_SA_S9_EEENS6_IJNS7_ILi1EEESI_SI_EEESC_SE_Li256ELb0ELb1ELb0ELb0EEENS1_30DynamicPersistentTileSchedulerILi256ELi256ELb0ELb1ELb0EEEEEEEEEvNT_6ParamsE,"aw",@nobits
	.sectionflags	@""
	.align	16


//--------------------- .nv.shared._ZN7cutlass13device_kernelIN5flash19enable_sm80_to_sm89INS1_16FlashAttnFwdSm80INS1_25CollectiveMainloopFwdSm80ILi8ELi1ELb0EN4cute5tupleIJNS5_1CILi128EEENS7_ILi64EEENS7_ILi192EEEEEELi192ENS_10bfloat16_tEfNS_4arch4Sm80ELb1ELb0ELb1ELb1ELb1ELb0ELb1ELb0EEENS1_21CollectiveEpilogueFwdINS6_IJS8_SA_S9_EEENS6_IJNS7_ILi1EEESI_SI_EEESC_SE_Li256ELb1ELb1ELb0ELb0EEENS1_19SingleTileSchedulerILb1ELb0ELb1ELi128EEEEEEEEEvNT_6ParamsE --------------------------
	.section	.nv.shared._ZN7cutlass13device_kernelIN5flash19enable_sm80_to_sm89INS1_16FlashAttnFwdSm80INS1_25CollectiveMainloopFwdSm80ILi8ELi1ELb0EN4cute5tupleIJNS5_1CILi128EEENS7_ILi64EEENS7_ILi192EEEEEELi192ENS_10bfloat16_tEfNS_4arch4Sm80ELb1ELb0ELb1ELb1ELb1ELb0ELb1ELb0EEENS1_21CollectiveEpilogueFwdINS6_IJS8_SA_S9_EEENS6_IJNS7_ILi1EEESI_SI_EEESC_SE_Li256ELb1ELb1ELb0ELb0EEENS1_19SingleTileSchedulerILb1ELb0ELb1ELi128EEEEEEEEEvNT_6ParamsE,"aw",@nobits
	.sectionflags	@""
	.align	16


//--------------------- .nv.shared._ZN7cutlass13device_kernelIN5flash19enable_sm80_to_sm89INS1_16FlashAttnFwdSm80INS1_25CollectiveMainloopFwdSm80ILi8ELi1ELb0EN4cute5tupleIJNS5_1CILi128EEENS7_ILi64EEENS7_ILi192EEEEEELi192ENS_10bfloat16_tEfNS_4arch4Sm80ELb1ELb0ELb1ELb1ELb1ELb1ELb1ELb0EEENS1_21CollectiveEpilogueFwdINS6_IJS8_SA_S9_EEENS6_IJNS7_ILi1EEESI_SI_EEESC_SE_Li256ELb1ELb1ELb0ELb0EEENS1_19SingleTileSchedulerILb1ELb0ELb1ELi128EEEEEEEEEvNT_6ParamsE --------------------------
	.section	.nv.shared._ZN7cutlass13device_kernelIN5flash19enable_sm80_to_sm89INS1_16FlashAttnFwdSm80INS1_25CollectiveMainloopFwdSm80ILi8ELi1ELb0EN4cute5tupleIJNS5_1CILi128EEENS7_ILi64EEENS7_ILi192EEEEEELi192ENS_10bfloat16_tEfNS_4arch4Sm80ELb1ELb0ELb1ELb1ELb1ELb1ELb1ELb0EEENS1_21CollectiveEpilogueFwdINS6_IJS8_SA_S9_EEENS6_IJNS7_ILi1EEESI_SI_EEESC_SE_Li256ELb1ELb1ELb0ELb0EEENS1_19SingleTileSchedulerILb1ELb0ELb1ELi128EEEEEEEEEvNT_6ParamsE,"aw",@nobits
	.sectionflags	@""
	.align	16


//--------------------- .nv.shared._ZN7cutlass13device_kernelIN5flash19enable_sm80_to_sm89INS1_16FlashAttnFwdSm80INS1_25CollectiveMainloopFwdSm80ILi8ELi2ELb0EN4cute5tupleIJNS5_1CILi128EEENS7_ILi64EEENS7_ILi192EEEEEELi192ENS_10bfloat16_tEfNS_4arch4Sm80ELb0ELb0ELb1ELb0ELb1ELb0ELb1ELb0EEENS1_21CollectiveEpilogueFwdINS6_IJS8_SA_S9_EEENS6_IJNS7_ILi1EEESI_SI_EEESC_SE_Li256ELb0ELb1ELb0ELb0EEENS1_19SingleTileSchedulerILb0ELb0ELb1ELi128EEEEEEEEEvNT_6ParamsE --------------------------
	.section	.nv.shared._ZN7cutlass13device_kernelIN5flash19enable_sm80_to_sm89INS1_16FlashAttnFwdSm80INS1_25CollectiveMainloopFwdSm80ILi8ELi2ELb0EN4cute5tupleIJNS5_1CILi128EEENS7_ILi64EEENS7_ILi192EEEEEELi192ENS_10bfloat16_tEfNS_4arch4Sm80ELb0ELb0ELb1ELb0ELb1ELb0ELb1ELb0EEENS1_21CollectiveEpilogueFwdINS6_IJS8_SA_S9_EEENS6_IJNS7_ILi1EEESI_SI_EEESC_SE_Li256ELb0ELb1ELb0ELb0EEENS1_19SingleTileSchedulerILb0ELb0ELb1ELi128EEEEEEEEEvNT_6ParamsE,"aw",@nobits
	.sectionflags	@""
	.align	16


//--------------------- .nv.shared._ZN7cutlass13device_kernelIN5flash19enable_sm80_to_sm89INS1_16FlashAttnFwdSm80INS1_25CollectiveMainloopFwdSm80ILi8ELi2ELb0EN4cute5tupleIJNS5_1CILi128EEENS7_ILi64EEENS7_ILi192EEEEEELi192ENS_10bfloat16_tEfNS_4arch4Sm80ELb0ELb0ELb1ELb1ELb1ELb0ELb1ELb0EEENS1_21CollectiveEpilogueFwdINS6_IJS8_SA_S9_EEENS6_IJNS7_ILi1EEESI_SI_EEESC_SE_Li256ELb1ELb1ELb0ELb0EEENS1_19SingleTileSchedulerILb1ELb0ELb1ELi128EEEEEEEEEvNT_6ParamsE --------------------------
	.section	.nv.shared._ZN7cutlass13device_kernelIN5flash19enable_sm80_to_sm89INS1_16FlashAttnFwdSm80INS1_25CollectiveMainloopFwdSm80ILi8ELi2ELb0EN4cute5tupleIJNS5_1CILi128EEENS7_ILi64EEENS7_ILi192EEEEEELi192ENS_10bfloat16_tEfNS_4arch4Sm80ELb0ELb0ELb1ELb1ELb1ELb0ELb1ELb0EEENS1_21CollectiveEpilogueFwdINS6_IJS8_SA_S9_EEENS6_IJNS7_ILi1EEESI_SI_EEESC_SE_Li256ELb1ELb1ELb0ELb0EEENS1_19SingleTileSchedulerILb1ELb0ELb1ELi128EEEEEEEEEvNT_6ParamsE,"aw",@nobits
	.sectionflags	@""
	.align	16


//--------------------- .nv.shared._ZN7cutlass13device_kernelIN5flash19enable_sm80_to_sm89INS1_16FlashAttnFwdSm80INS1_25CollectiveMainloopFwdSm80ILi8ELi2ELb0EN4cute5tupleIJNS5_1CILi128EEENS7_ILi64EEENS7_ILi192EEEEEELi192ENS_10bfloat16_tEfNS_4arch4Sm80ELb0ELb0ELb1ELb1ELb1ELb1ELb1ELb0EEENS1_21CollectiveEpilogueFwdINS6_IJS8_SA_S9_EEENS6_IJNS7_ILi1EEESI_SI_EEESC_SE_Li256ELb1ELb1ELb0ELb0EEENS1_19SingleTileSchedulerILb1ELb0ELb1ELi128EEEEEEEEEvNT_6ParamsE --------------------------
	.section	.nv.shared._ZN7cutlass13device_kernelIN5flash19enable_sm80_to_sm89INS1_16FlashAttnFwdSm80INS1_25CollectiveMainloopFwdSm80ILi8ELi2ELb0EN4cute5tupleIJNS5_1CILi128EEENS7_ILi64EEENS7_ILi192EEEEEELi192ENS_10bfloat16_tEfNS_4arch4Sm80ELb0ELb0ELb1ELb1ELb1ELb1ELb1ELb0EEENS1_21CollectiveEpilogueFwdINS6_IJS8_SA_S9_EEENS6_IJNS7_ILi1EEESI_SI_EEESC_SE_Li256ELb1ELb1ELb0ELb0EEENS1_19SingleTileSchedulerILb1ELb0ELb1ELi128EEEEEEEEEvNT_6ParamsE,"aw",@nobits
	.sectionflags	@""
	.align	16


//--------------------- .nv.shared._ZN7cutlass13device_kernelIN5flash19enable_sm80_to_sm89INS1_16FlashAttnFwdSm80INS1_25CollectiveMainloopFwdSm80ILi8ELi2ELb0EN4cute5tupleIJNS5_1CILi128EEENS7_ILi64EEENS7_ILi192EEEEEELi192ENS_10bfloat16_tEfNS_4arch4Sm80ELb0ELb1ELb1ELb0ELb1ELb0ELb1ELb0EEENS1_21CollectiveEpilogueFwdINS6_IJS8_SA_S9_EEENS6_IJNS7_ILi1EEESI_SI_EEESC_SE_Li256ELb0ELb1ELb0ELb0EEENS1_19SingleTileSchedulerILb0ELb0ELb1ELi128EEEEEEEEEvNT_6ParamsE --------------------------
	.section	.nv.shared._ZN7cutlass13device_kernelIN5flash19enable_sm80_to_sm89INS1_16FlashAttnFwdSm80INS1_25CollectiveMainloopFwdSm80ILi8ELi2ELb0EN4cute5tupleIJNS5_1CILi128EEENS7_ILi64EEENS7_ILi192EEEEEELi192ENS_10bfloat16_tEfNS_4arch4Sm80ELb0ELb1ELb1ELb0ELb1ELb0ELb1ELb0EEENS1_21CollectiveEpilogueFwdINS6_IJS8_SA_S9_EEENS6_IJNS7_ILi1EEESI_SI_EEESC_SE_Li256ELb0ELb1ELb0ELb0EEENS1_19SingleTileSchedulerILb0ELb0ELb1ELi128EEEEEEEEEvNT_6ParamsE,"aw",@nobits
	.sectionflags	@""
	.align	16


//--------------------- .nv.shared._ZN7cutlass13device_kernelIN5flash19enable_sm80_to_sm89INS1_16FlashAttnFwdSm80INS1_25CollectiveMainloopFwdSm80ILi8ELi2ELb0EN4cute5tupleIJNS5_1CILi128EEENS7_ILi64EEENS7_ILi192EEEEEELi192ENS_10bfloat16_tEfNS_4arch4Sm80ELb0ELb1ELb1ELb1ELb1ELb0ELb1ELb0EEENS1_21CollectiveEpilogueFwdINS6_IJS8_SA_S9_EEENS6_IJNS7_ILi1EEESI_SI_EEESC_SE_Li256ELb1ELb1ELb0ELb0EEENS1_19SingleTileSchedulerILb1ELb0ELb1ELi128EEEEEEEEEvNT_6ParamsE --------------------------
	.section	.nv.shared._ZN7cutlass13device_kernelIN5flash19enable_sm80_to_sm89INS1_16FlashAttnFwdSm80INS1_25CollectiveMainloopFwdSm80ILi8ELi2ELb0EN4cute5tupleIJNS5_1CILi128EEENS7_ILi64EEENS7_ILi192EEEEEELi192ENS_10bfloat16_tEfNS_4arch4Sm80ELb0ELb1ELb1ELb1ELb1ELb0ELb1ELb0EEENS1_21CollectiveEpilogueFwdINS6_IJS8_SA_S9_EEENS6_IJNS7_ILi1EEESI_SI_EEESC_SE_Li256ELb1ELb1ELb0ELb0EEENS1_19SingleTileSchedulerILb1ELb0ELb1ELi128EEEEEEEEEvNT_6ParamsE,"aw",@nobits
	.sectionflags	@""
	.align	16


//--------------------- .nv.shared._ZN7cutlass13device_kernelIN5flash19enable_sm80_to_sm89INS1_16FlashAttnFwdSm80INS1_25CollectiveMainloopFwdSm80ILi8ELi2ELb0EN4cute5tupleIJNS5_1CILi128EEENS7_ILi64EEENS7_ILi192EEEEEELi192ENS_10bfloat16_tEfNS_4arch4Sm80ELb0ELb1ELb1ELb1ELb1ELb1ELb1ELb0EEENS1_21CollectiveEpilogueFwdINS6_IJS8_SA_S9_EEENS6_IJNS7_ILi1EEESI_SI_EEESC_SE_Li256ELb1ELb1ELb0ELb0EEENS1_19SingleTileSchedulerILb1ELb0ELb1ELi128EEEEEEEEEvNT_6ParamsE --------------------------
	.section	.nv.shared._ZN7cutlass13device_kernelIN5flash19enable_sm80_to_sm89INS1_16FlashAttnFwdSm80INS1_25CollectiveMainloopFwdSm80ILi8ELi2ELb0EN4cute5tupleIJNS5_1CILi128EEENS7_ILi64EEENS7_ILi192EEEEEELi192ENS_10bfloat16_tEfNS_4arch4Sm80ELb0ELb1ELb1ELb1ELb1ELb1ELb1ELb0EEENS1_21CollectiveEpilogueFwdINS6_IJS8_SA_S9_EEENS6_IJNS7_ILi1EEESI_SI_EEESC_SE_Li256ELb1ELb1ELb0ELb0EEENS1_19SingleTileSchedulerILb1ELb0ELb1ELi128EEEEEEEEEvNT_6ParamsE,"aw",@nobits
	.sectionflags	@""
	.align	16


//--------------------- .nv.shared._ZN7cutlass13device_kernelIN5flash19enable_sm80_to_sm89INS1_16FlashAttnFwdSm80INS1_25CollectiveMainloopFwdSm80ILi8ELi2ELb0EN4cute5tupleIJNS5_1CILi128EEENS7_ILi64EEENS7_ILi192EEEEEELi192ENS_10bfloat16_tEfNS_4arch4Sm80ELb1ELb0ELb1ELb0ELb1ELb0ELb1ELb0EEENS1_21CollectiveEpilogueFwdINS6_IJS8_SA_S9_EEENS6_IJNS7_ILi1EEESI_SI_EEESC_SE_Li256ELb0ELb1ELb0ELb0EEENS1_30DynamicPersistentTileSchedulerILi256ELi256ELb0ELb1ELb0EEEEEEEEEvNT_6ParamsE --------------------------
	.section	.nv.shared._ZN7cutlass13device_kernelIN5flash19enable_sm80_to_sm89INS1_16FlashAttnFwdSm80INS1_25CollectiveMainloopFwdSm80ILi8ELi2ELb0EN4cute5tupleIJNS5_1CILi128EEENS7_ILi64EEENS7_ILi192EEEEEELi192ENS_10bfloat16_tEfNS_4arch4Sm80ELb1ELb0ELb1ELb0ELb1ELb0ELb1ELb0EEENS1_21CollectiveEpilogueFwdINS6_IJS8_SA_S9_EEENS6_IJNS7_ILi1EEESI_SI_EEESC_SE_Li256ELb0ELb1ELb0ELb0EEENS1_30DynamicPersistentTileSchedulerILi256ELi256ELb0ELb1ELb0EEEEEEEEEvNT_6ParamsE,"aw",@nobits
	.sectionflags	@""
	.align	16


//--------------------- .nv.shared._ZN7cutlass13device_kernelIN5flash19enable_sm80_to_sm89INS1_16FlashAttnFwdSm80INS1_25CollectiveMainloopFwdSm80ILi8ELi2ELb0EN4cute5tupleIJNS5_1CILi128EEENS7_ILi64EEENS7_ILi192EEEEEELi192ENS_10bfloat16_tEfNS_4arch4Sm80ELb1ELb0ELb1ELb1ELb1ELb0ELb1ELb0EEENS1_21CollectiveEpilogueFwdINS6_IJS8_SA_S9_EEENS6_IJNS7_ILi1EEESI_SI_EEESC_SE_Li256ELb1ELb1ELb0ELb0EEENS1_19SingleTileSchedulerILb1ELb0ELb1ELi128EEEEEEEEEvNT_6ParamsE --------------------------
	.section	.nv.shared._ZN7cutlass13device_kernelIN5flash19enable_sm80_to_sm89INS1_16FlashAttnFwdSm80INS1_25CollectiveMainloopFwdSm80ILi8ELi2ELb0EN4cute5tupleIJNS5_1CILi128EEENS7_ILi64EEENS7_ILi192EEEEEELi192ENS_10bfloat16_tEfNS_4arch4Sm80ELb1ELb0ELb1ELb1ELb1ELb0ELb1ELb0EEENS1_21CollectiveEpilogueFwdINS6_IJS8_SA_S9_EEENS6_IJNS7_ILi1EEESI_SI_EEESC_SE_Li256ELb1ELb1ELb0ELb0EEENS1_19SingleTileSchedulerILb1ELb0ELb1ELi128EEEEEEEEEvNT_6ParamsE,"aw",@nobits
	.sectionflags	@""
	.align	16


//--------------------- .nv.shared._ZN7cutlass13device_kernelIN5flash19enable_sm80_to_sm89INS1_16FlashAttnFwdSm80INS1_25CollectiveMainloopFwdSm80ILi8ELi2ELb0EN4cute5tupleIJNS5_1CILi128EEENS7_ILi64EEENS7_ILi192EEEEEELi192ENS_10bfloat16_tEfNS_4arch4Sm80ELb1ELb0ELb1ELb1ELb1ELb1ELb1ELb0EEENS1_21CollectiveEpilogueFwdINS6_IJS8_SA_S9_EEENS6_IJNS7_ILi1EEESI_SI_EEESC_SE_Li256ELb1ELb1ELb0ELb0EEENS1_19SingleTileSchedulerILb1ELb0ELb1ELi128EEEEEEEEEvNT_6ParamsE --------------------------
	.section	.nv.shared._ZN7cutlass13device_kernelIN5flash19enable_sm80_to_sm89INS1_16FlashAttnFwdSm80INS1_25CollectiveMainloopFwdSm80ILi8ELi2ELb0EN4cute5tupleIJNS5_1CILi128EEENS7_ILi64EEENS7_ILi192EEEEEELi192ENS_10bfloat16_tEfNS_4arch4Sm80ELb1ELb0ELb1ELb1ELb1ELb1ELb1ELb0EEENS1_21CollectiveEpilogueFwdINS6_IJS8_SA_S9_EEENS6_IJNS7_ILi1EEESI_SI_EEESC_SE_Li256ELb1ELb1ELb0ELb0EEENS1_19SingleTileSchedulerILb1ELb0ELb1ELi128EEEEEEEEEvNT_6ParamsE,"aw",@nobits
	.sectionflags	@""
	.align	16
